/*
 * SPDX-FileCopyrightText: Copyright (c) 2025 NVIDIA CORPORATION & AFFILIATES. All rights reserved.
 * SPDX-License-Identifier: BSD-3-Clause
 */

#include "group_norm_nhwc_bwd_one_pass_kernel.cuh"
#include "group_norm_nhwc_fwd_one_pass_kernel.cuh"
#include "macros.h"

GN_FWD_BWD_ONE_PASS_DEFINITION(/* CHANNELS_PER_GROUP */ 60, /* THREADS_PER_BLOCK */ 480)


// ===== COMPILED SASS (sm_100a) =====

	.target	sm_100a

	.elftype	@"ET_EXEC"


//--------------------- .note.nv.tkinfo           --------------------------
	.section	.note.nv.tkinfo,"",@"SHT_NOTE"
	.sectionflags	@"SHF_NOTE_NV_TKINFO"
	.tkinfo
        /*0018*/ 	.word	0x00000002
        /*0030*/ 	.string	""
        /*0030*/ 	.string	"ptxas"
        /*0030*/ 	.string	"Cuda compilation tools, release 13.0, V13.0.88"
        /*0030*/ 	.string	"Build cuda_13.0.r13.0/compiler.36424714_0"
        /*0030*/ 	.string	"-arch sm_100a -m 64 "



//--------------------- .note.nv.cuinfo           --------------------------
	.section	.note.nv.cuinfo,"",@"SHT_NOTE"
	.sectionflags	@"SHF_NOTE_NV_CUINFO"
        /*0018*/ 	.short	0x0002
        /*001a*/ 	.short	0x0064
        /*001c*/ 	.short	0x0082
	.zero		2


//--------------------- .nv.info                  --------------------------
	.section	.nv.info,"",@"SHT_CUDA_INFO"
	.align	4


	//----- nvinfo : EIATTR_REGCOUNT
	.align		4
        /*0000*/ 	.byte	0x04, 0x2f
        /*0002*/ 	.short	(.L_41 - .L_40)
	.align		4
.L_40:
        /*0004*/ 	.word	index@(_Z35group_norm_nhwc_fwd_one_pass_kernelI11Fp32IOFp16WLi512ELi60ELi480EEv26Group_norm_nhwc_fwd_params)
        /*0008*/ 	.word	0x0000007e


	//----- nvinfo : EIATTR_FRAME_SIZE
	.align		4
.L_41:
        /*000c*/ 	.byte	0x04, 0x11
        /*000e*/ 	.short	(.L_43 - .L_42)
	.align		4
.L_42:
        /*0010*/ 	.word	index@(_Z35group_norm_nhwc_fwd_one_pass_kernelI11Fp32IOFp16WLi512ELi60ELi480EEv26Group_norm_nhwc_fwd_params)
        /*0014*/ 	.word	0x00000000


	//----- nvinfo : EIATTR_REGCOUNT
	.align		4
.L_43:
        /*0018*/ 	.byte	0x04, 0x2f
        /*001a*/ 	.short	(.L_45 - .L_44)
	.align		4
.L_44:
        /*001c*/ 	.word	index@(_Z35group_norm_nhwc_fwd_one_pass_kernelI11Fp32IOFp16WLi256ELi60ELi480EEv26Group_norm_nhwc_fwd_params)
        /*0020*/ 	.word	0x00000078


	//----- nvinfo : EIATTR_FRAME_SIZE
	.align		4
.L_45:
        /*0024*/ 	.byte	0x04, 0x11
        /*0026*/ 	.short	(.L_47 - .L_46)
	.align		4
.L_46:
        /*0028*/ 	.word	index@(_Z35group_norm_nhwc_fwd_one_pass_kernelI11Fp32IOFp16WLi256ELi60ELi480EEv26Group_norm_nhwc_fwd_params)
        /*002c*/ 	.word	0x00000000


	//----- nvinfo : EIATTR_REGCOUNT
	.align		4
.L_47:
        /*0030*/ 	.byte	0x04, 0x2f
        /*0032*/ 	.short	(.L_49 - .L_48)
	.align		4
.L_48:
        /*0034*/ 	.word	index@(_Z35group_norm_nhwc_fwd_one_pass_kernelI11Fp32IOFp16WLi128ELi60ELi480EEv26Group_norm_nhwc_fwd_params)
        /*0038*/ 	.word	0x00000028


	//----- nvinfo : EIATTR_FRAME_SIZE
	.align		4
.L_49:
        /*003c*/ 	.byte	0x04, 0x11
        /*003e*/ 	.short	(.L_51 - .L_50)
	.align		4
.L_50:
        /*0040*/ 	.word	index@(_Z35group_norm_nhwc_fwd_one_pass_kernelI11Fp32IOFp16WLi128ELi60ELi480EEv26Group_norm_nhwc_fwd_params)
        /*0044*/ 	.word	0x00000000


	//----- nvinfo : EIATTR_REGCOUNT
	.align		4
.L_51:
        /*0048*/ 	.byte	0x04, 0x2f
        /*004a*/ 	.short	(.L_53 - .L_52)
	.align		4
.L_52:
        /*004c*/ 	.word	index@(_Z35group_norm_nhwc_fwd_one_pass_kernelI11Fp32IOFp16WLi64ELi60ELi480EEv26Group_norm_nhwc_fwd_params)
        /*0050*/ 	.word	0x00000020


	//----- nvinfo : EIATTR_FRAME_SIZE
	.align		4
.L_53:
        /*0054*/ 	.byte	0x04, 0x11
        /*0056*/ 	.short	(.L_55 - .L_54)
	.align		4
.L_54:
        /*0058*/ 	.word	index@(_Z35group_norm_nhwc_fwd_one_pass_kernelI11Fp32IOFp16WLi64ELi60ELi480EEv26Group_norm_nhwc_fwd_params)
        /*005c*/ 	.word	0x00000000


	//----- nvinfo : EIATTR_REGCOUNT
	.align		4
.L_55:
        /*0060*/ 	.byte	0x04, 0x2f
        /*0062*/ 	.short	(.L_57 - .L_56)
	.align		4
.L_56:
        /*0064*/ 	.word	index@(_Z35group_norm_nhwc_fwd_one_pass_kernelI11Fp32IOBf16WLi512ELi60ELi480EEv26Group_norm_nhwc_fwd_params)
        /*0068*/ 	.word	0x0000007e


	//----- nvinfo : EIATTR_FRAME_SIZE
	.align		4
.L_57:
        /*006c*/ 	.byte	0x04, 0x11
        /*006e*/ 	.short	(.L_59 - .L_58)
	.align		4
.L_58:
        /*0070*/ 	.word	index@(_Z35group_norm_nhwc_fwd_one_pass_kernelI11Fp32IOBf16WLi512ELi60ELi480EEv26Group_norm_nhwc_fwd_params)
        /*0074*/ 	.word	0x00000000


	//----- nvinfo : EIATTR_REGCOUNT
	.align		4
.L_59:
        /*0078*/ 	.byte	0x04, 0x2f
        /*007a*/ 	.short	(.L_61 - .L_60)
	.align		4
.L_60:
        /*007c*/ 	.word	index@(_Z35group_norm_nhwc_fwd_one_pass_kernelI11Fp32IOBf16WLi256ELi60ELi480EEv26Group_norm_nhwc_fwd_params)
        /*0080*/ 	.word	0x00000078


	//----- nvinfo : EIATTR_FRAME_SIZE
	.align		4
.L_61:
        /*0084*/ 	.byte	0x04, 0x11
        /*0086*/ 	.short	(.L_63 - .L_62)
	.align		4
.L_62:
        /*0088*/ 	.word	index@(_Z35group_norm_nhwc_fwd_one_pass_kernelI11Fp32IOBf16WLi256ELi60ELi480EEv26Group_norm_nhwc_fwd_params)
        /*008c*/ 	.word	0x00000000


	//----- nvinfo : EIATTR_REGCOUNT
	.align		4
.L_63:
        /*0090*/ 	.byte	0x04, 0x2f
        /*0092*/ 	.short	(.L_65 - .L_64)
	.align		4
.L_64:
        /*0094*/ 	.word	index@(_Z35group_norm_nhwc_fwd_one_pass_kernelI11Fp32IOBf16WLi128ELi60ELi480EEv26Group_norm_nhwc_fwd_params)
        /*0098*/ 	.word	0x00000028


	//----- nvinfo : EIATTR_FRAME_SIZE
	.align		4
.L_65:
        /*009c*/ 	.byte	0x04, 0x11
        /*009e*/ 	.short	(.L_67 - .L_66)
	.align		4
.L_66:
        /*00a0*/ 	.word	index@(_Z35group_norm_nhwc_fwd_one_pass_kernelI11Fp32IOBf16WLi128ELi60ELi480EEv26Group_norm_nhwc_fwd_params)
        /*00a4*/ 	.word	0x00000000


	//----- nvinfo : EIATTR_REGCOUNT
	.align		4
.L_67:
        /*00a8*/ 	.byte	0x04, 0x2f
        /*00aa*/ 	.short	(.L_69 - .L_68)
	.align		4
.L_68:
        /*00ac*/ 	.word	index@(_Z35group_norm_nhwc_fwd_one_pass_kernelI11Fp32IOBf16WLi64ELi60ELi480EEv26Group_norm_nhwc_fwd_params)
        /*00b0*/ 	.word	0x00000020


	//----- nvinfo : EIATTR_FRAME_SIZE
	.align		4
.L_69:
        /*00b4*/ 	.byte	0x04, 0x11
        /*00b6*/ 	.short	(.L_71 - .L_70)
	.align		4
.L_70:
        /*00b8*/ 	.word	index@(_Z35group_norm_nhwc_fwd_one_pass_kernelI11Fp32IOBf16WLi64ELi60ELi480EEv26Group_norm_nhwc_fwd_params)
        /*00bc*/ 	.word	0x00000000


	//----- nvinfo : EIATTR_REGCOUNT
	.align		4
.L_71:
        /*00c0*/ 	.byte	0x04, 0x2f
        /*00c2*/ 	.short	(.L_73 - .L_72)
	.align		4
.L_72:
        /*00c4*/ 	.word	index@(_Z35group_norm_nhwc_fwd_one_pass_kernelI11Fp32IOFp32WLi512ELi60ELi480EEv26Group_norm_nhwc_fwd_params)
        /*00c8*/ 	.word	0x00000080


	//----- nvinfo : EIATTR_FRAME_SIZE
	.align		4
.L_73:
        /*00cc*/ 	.byte	0x04, 0x11
        /*00ce*/ 	.short	(.L_75 - .L_74)
	.align		4
.L_74:
        /*00d0*/ 	.word	index@(_Z35group_norm_nhwc_fwd_one_pass_kernelI11Fp32IOFp32WLi512ELi60ELi480EEv26Group_norm_nhwc_fwd_params)
        /*00d4*/ 	.word	0x00000000


	//----- nvinfo : EIATTR_REGCOUNT
	.align		4
.L_75:
        /*00d8*/ 	.byte	0x04, 0x2f
        /*00da*/ 	.short	(.L_77 - .L_76)
	.align		4
.L_76:
        /*00dc*/ 	.word	index@(_Z35group_norm_nhwc_fwd_one_pass_kernelI11Fp32IOFp32WLi256ELi60ELi480EEv26Group_norm_nhwc_fwd_params)
        /*00e0*/ 	.word	0x00000078


	//----- nvinfo : EIATTR_FRAME_SIZE
	.align		4
.L_77:
        /*00e4*/ 	.byte	0x04, 0x11
        /*00e6*/ 	.short	(.L_79 - .L_78)
	.align		4
.L_78:
        /*00e8*/ 	.word	index@(_Z35group_norm_nhwc_fwd_one_pass_kernelI11Fp32IOFp32WLi256ELi60ELi480EEv26Group_norm_nhwc_fwd_params)
        /*00ec*/ 	.word	0x00000000


	//----- nvinfo : EIATTR_REGCOUNT
	.align		4
.L_79:
        /*00f0*/ 	.byte	0x04, 0x2f
        /*00f2*/ 	.short	(.L_81 - .L_80)
	.align		4
.L_80:
        /*00f4*/ 	.word	index@(_Z35group_norm_nhwc_fwd_one_pass_kernelI11Fp32IOFp32WLi128ELi60ELi480EEv26Group_norm_nhwc_fwd_params)
        /*00f8*/ 	.word	0x00000028


	//----- nvinfo : EIATTR_FRAME_SIZE
	.align		4
.L_81:
        /*00fc*/ 	.byte	0x04, 0x11
        /*00fe*/ 	.short	(.L_83 - .L_82)
	.align		4
.L_82:
        /*0100*/ 	.word	index@(_Z35group_norm_nhwc_fwd_one_pass_kernelI11Fp32IOFp32WLi128ELi60ELi480EEv26Group_norm_nhwc_fwd_params)
        /*0104*/ 	.word	0x00000000


	//----- nvinfo : EIATTR_REGCOUNT
	.align		4
.L_83:
        /*0108*/ 	.byte	0x04, 0x2f
        /*010a*/ 	.short	(.L_85 - .L_84)
	.align		4
.L_84:
        /*010c*/ 	.word	index@(_Z35group_norm_nhwc_fwd_one_pass_kernelI11Fp32IOFp32WLi64ELi60ELi480EEv26Group_norm_nhwc_fwd_params)
        /*0110*/ 	.word	0x00000020


	//----- nvinfo : EIATTR_FRAME_SIZE
	.align		4
.L_85:
        /*0114*/ 	.byte	0x04, 0x11
        /*0116*/ 	.short	(.L_87 - .L_86)
	.align		4
.L_86:
        /*0118*/ 	.word	index@(_Z35group_norm_nhwc_fwd_one_pass_kernelI11Fp32IOFp32WLi64ELi60ELi480EEv26Group_norm_nhwc_fwd_params)
        /*011c*/ 	.word	0x00000000


	//----- nvinfo : EIATTR_REGCOUNT
	.align		4
.L_87:
        /*0120*/ 	.byte	0x04, 0x2f
        /*0122*/ 	.short	(.L_89 - .L_88)
	.align		4
.L_88:
        /*0124*/ 	.word	index@(_Z35group_norm_nhwc_fwd_one_pass_kernelI11Fp16IOFp16WLi512ELi60ELi480EEv26Group_norm_nhwc_fwd_params)
        /*0128*/ 	.word	0x0000007e


	//----- nvinfo : EIATTR_FRAME_SIZE
	.align		4
.L_89:
        /*012c*/ 	.byte	0x04, 0x11
        /*012e*/ 	.short	(.L_91 - .L_90)
	.align		4
.L_90:
        /*0130*/ 	.word	index@(_Z35group_norm_nhwc_fwd_one_pass_kernelI11Fp16IOFp16WLi512ELi60ELi480EEv26Group_norm_nhwc_fwd_params)
        /*0134*/ 	.word	0x00000000


	//----- nvinfo : EIATTR_REGCOUNT
	.align		4
.L_91:
        /*0138*/ 	.byte	0x04, 0x2f
        /*013a*/ 	.short	(.L_93 - .L_92)
	.align		4
.L_92:
        /*013c*/ 	.word	index@(_Z35group_norm_nhwc_fwd_one_pass_kernelI11Fp16IOFp16WLi256ELi60ELi480EEv26Group_norm_nhwc_fwd_params)
        /*0140*/ 	.word	0x0000006c


	//----- nvinfo : EIATTR_FRAME_SIZE
	.align		4
.L_93:
        /*0144*/ 	.byte	0x04, 0x11
        /*0146*/ 	.short	(.L_95 - .L_94)
	.align		4
.L_94:
        /*0148*/ 	.word	index@(_Z35group_norm_nhwc_fwd_one_pass_kernelI11Fp16IOFp16WLi256ELi60ELi480EEv26Group_norm_nhwc_fwd_params)
        /*014c*/ 	.word	0x00000000


	//----- nvinfo : EIATTR_REGCOUNT
	.align		4
.L_95:
        /*0150*/ 	.byte	0x04, 0x2f
        /*0152*/ 	.short	(.L_97 - .L_96)
	.align		4
.L_96:
        /*0154*/ 	.word	index@(_Z35group_norm_nhwc_fwd_one_pass_kernelI11Fp16IOFp16WLi128ELi60ELi480EEv26Group_norm_nhwc_fwd_params)
        /*0158*/ 	.word	0x00000028


	//----- nvinfo : EIATTR_FRAME_SIZE
	.align		4
.L_97:
        /*015c*/ 	.byte	0x04, 0x11
        /*015e*/ 	.short	(.L_99 - .L_98)
	.align		4
.L_98:
        /*0160*/ 	.word	index@(_Z35group_norm_nhwc_fwd_one_pass_kernelI11Fp16IOFp16WLi128ELi60ELi480EEv26Group_norm_nhwc_fwd_params)
        /*0164*/ 	.word	0x00000000


	//----- nvinfo : EIATTR_REGCOUNT
	.align		4
.L_99:
        /*0168*/ 	.byte	0x04, 0x2f
        /*016a*/ 	.short	(.L_101 - .L_100)
	.align		4
.L_100:
        /*016c*/ 	.word	index@(_Z35group_norm_nhwc_fwd_one_pass_kernelI11Fp16IOFp16WLi64ELi60ELi480EEv26Group_norm_nhwc_fwd_params)
        /*0170*/ 	.word	0x00000020


	//----- nvinfo : EIATTR_FRAME_SIZE
	.align		4
.L_101:
        /*0174*/ 	.byte	0x04, 0x11
        /*0176*/ 	.short	(.L_103 - .L_102)
	.align		4
.L_102:
        /*0178*/ 	.word	index@(_Z35group_norm_nhwc_fwd_one_pass_kernelI11Fp16IOFp16WLi64ELi60ELi480EEv26Group_norm_nhwc_fwd_params)
        /*017c*/ 	.word	0x00000000


	//----- nvinfo : EIATTR_REGCOUNT
	.align		4
.L_103:
        /*0180*/ 	.byte	0x04, 0x2f
        /*0182*/ 	.short	(.L_105 - .L_104)
	.align		4
.L_104:
        /*0184*/ 	.word	index@(_Z35group_norm_nhwc_fwd_one_pass_kernelI11Fp16IOBf16WLi512ELi60ELi480EEv26Group_norm_nhwc_fwd_params)
        /*0188*/ 	.word	0x0000007e


	//----- nvinfo : EIATTR_FRAME_SIZE
	.align		4
.L_105:
        /*018c*/ 	.byte	0x04, 0x11
        /*018e*/ 	.short	(.L_107 - .L_106)
	.align		4
.L_106:
        /*0190*/ 	.word	index@(_Z35group_norm_nhwc_fwd_one_pass_kernelI11Fp16IOBf16WLi512ELi60ELi480EEv26Group_norm_nhwc_fwd_params)
        /*0194*/ 	.word	0x00000000


	//----- nvinfo : EIATTR_REGCOUNT
	.align		4
.L_107:
        /*0198*/ 	.byte	0x04, 0x2f
        /*019a*/ 	.short	(.L_109 - .L_108)
	.align		4
.L_108:
        /*019c*/ 	.word	index@(_Z35group_norm_nhwc_fwd_one_pass_kernelI11Fp16IOBf16WLi256ELi60ELi480EEv26Group_norm_nhwc_fwd_params)
        /*01a0*/ 	.word	0x0000006c


	//----- nvinfo : EIATTR_FRAME_SIZE
	.align		4
.L_109:
        /*01a4*/ 	.byte	0x04, 0x11
        /*01a6*/ 	.short	(.L_111 - .L_110)
	.align		4
.L_110:
        /*01a8*/ 	.word	index@(_Z35group_norm_nhwc_fwd_one_pass_kernelI11Fp16IOBf16WLi256ELi60ELi480EEv26Group_norm_nhwc_fwd_params)
        /*01ac*/ 	.word	0x00000000


	//----- nvinfo : EIATTR_REGCOUNT
	.align		4
.L_111:
        /*01b0*/ 	.byte	0x04, 0x2f
        /*01b2*/ 	.short	(.L_113 - .L_112)
	.align		4
.L_112:
        /*01b4*/ 	.word	index@(_Z35group_norm_nhwc_fwd_one_pass_kernelI11Fp16IOBf16WLi128ELi60ELi480EEv26Group_norm_nhwc_fwd_params)
        /*01b8*/ 	.word	0x00000028


	//----- nvinfo : EIATTR_FRAME_SIZE
	.align		4
.L_113:
        /*01bc*/ 	.byte	0x04, 0x11
        /*01be*/ 	.short	(.L_115 - .L_114)
	.align		4
.L_114:
        /*01c0*/ 	.word	index@(_Z35group_norm_nhwc_fwd_one_pass_kernelI11Fp16IOBf16WLi128ELi60ELi480EEv26Group_norm_nhwc_fwd_params)
        /*01c4*/ 	.word	0x00000000


	//----- nvinfo : EIATTR_REGCOUNT
	.align		4
.L_115:
        /*01c8*/ 	.byte	0x04, 0x2f
        /*01ca*/ 	.short	(.L_117 - .L_116)
	.align		4
.L_116:
        /*01cc*/ 	.word	index@(_Z35group_norm_nhwc_fwd_one_pass_kernelI11Fp16IOBf16WLi64ELi60ELi480EEv26Group_norm_nhwc_fwd_params)
        /*01d0*/ 	.word	0x00000020


	//----- nvinfo : EIATTR_FRAME_SIZE
	.align		4
.L_117:
        /*01d4*/ 	.byte	0x04, 0x11
        /*01d6*/ 	.short	(.L_119 - .L_118)
	.align		4
.L_118:
        /*01d8*/ 	.word	index@(_Z35group_norm_nhwc_fwd_one_pass_kernelI11Fp16IOBf16WLi64ELi60ELi480EEv26Group_norm_nhwc_fwd_params)
        /*01dc*/ 	.word	0x00000000


	//----- nvinfo : EIATTR_REGCOUNT
	.align		4
.L_119:
        /*01e0*/ 	.byte	0x04, 0x2f
        /*01e2*/ 	.short	(.L_121 - .L_120)
	.align		4
.L_120:
        /*01e4*/ 	.word	index@(_Z35group_norm_nhwc_fwd_one_pass_kernelI11Fp16IOFp32WLi512ELi60ELi480EEv26Group_norm_nhwc_fwd_params)
        /*01e8*/ 	.word	0x0000007e


	//----- nvinfo : EIATTR_FRAME_SIZE
	.align		4
.L_121:
        /*01ec*/ 	.byte	0x04, 0x11
        /*01ee*/ 	.short	(.L_123 - .L_122)
	.align		4
.L_122:
        /*01f0*/ 	.word	index@(_Z35group_norm_nhwc_fwd_one_pass_kernelI11Fp16IOFp32WLi512ELi60ELi480EEv26Group_norm_nhwc_fwd_params)
        /*01f4*/ 	.word	0x00000000


	//----- nvinfo : EIATTR_REGCOUNT
	.align		4
.L_123:
        /*01f8*/ 	.byte	0x04, 0x2f
        /*01fa*/ 	.short	(.L_125 - .L_124)
	.align		4
.L_124:
        /*01fc*/ 	.word	index@(_Z35group_norm_nhwc_fwd_one_pass_kernelI11Fp16IOFp32WLi256ELi60ELi480EEv26Group_norm_nhwc_fwd_params)
        /*0200*/ 	.word	0x0000006b


	//----- nvinfo : EIATTR_FRAME_SIZE
	.align		4
.L_125:
        /*0204*/ 	.byte	0x04, 0x11
        /*0206*/ 	.short	(.L_127 - .L_126)
	.align		4
.L_126:
        /*0208*/ 	.word	index@(_Z35group_norm_nhwc_fwd_one_pass_kernelI11Fp16IOFp32WLi256ELi60ELi480EEv26Group_norm_nhwc_fwd_params)
        /*020c*/ 	.word	0x00000000


	//----- nvinfo : EIATTR_REGCOUNT
	.align		4
.L_127:
        /*0210*/ 	.byte	0x04, 0x2f
        /*0212*/ 	.short	(.L_129 - .L_128)
	.align		4
.L_128:
        /*0214*/ 	.word	index@(_Z35group_norm_nhwc_fwd_one_pass_kernelI11Fp16IOFp32WLi128ELi60ELi480EEv26Group_norm_nhwc_fwd_params)
        /*0218*/ 	.word	0x00000028


	//----- nvinfo : EIATTR_FRAME_SIZE
	.align		4
.L_129:
        /*021c*/ 	.byte	0x04, 0x11
        /*021e*/ 	.short	(.L_131 - .L_130)
	.align		4
.L_130:
        /*0220*/ 	.word	index@(_Z35group_norm_nhwc_fwd_one_pass_kernelI11Fp16IOFp32WLi128ELi60ELi480EEv26Group_norm_nhwc_fwd_params)
        /*0224*/ 	.word	0x00000000


	//----- nvinfo : EIATTR_REGCOUNT
	.align		4
.L_131:
        /*0228*/ 	.byte	0x04, 0x2f
        /*022a*/ 	.short	(.L_133 - .L_132)
	.align		4
.L_132:
        /*022c*/ 	.word	index@(_Z35group_norm_nhwc_fwd_one_pass_kernelI11Fp16IOFp32WLi64ELi60ELi480EEv26Group_norm_nhwc_fwd_params)
        /*0230*/ 	.word	0x00000020


	//----- nvinfo : EIATTR_FRAME_SIZE
	.align		4
.L_133:
        /*0234*/ 	.byte	0x04, 0x11
        /*0236*/ 	.short	(.L_135 - .L_134)
	.align		4
.L_134:
        /*0238*/ 	.word	index@(_Z35group_norm_nhwc_fwd_one_pass_kernelI11Fp16IOFp32WLi64ELi60ELi480EEv26Group_norm_nhwc_fwd_params)
        /*023c*/ 	.word	0x00000000


	//----- nvinfo : EIATTR_REGCOUNT
	.align		4
.L_135:
        /*0240*/ 	.byte	0x04, 0x2f
        /*0242*/ 	.short	(.L_137 - .L_136)
	.align		4
.L_136:
        /*0244*/ 	.word	index@(_Z35group_norm_nhwc_fwd_one_pass_kernelI11Bf16IOFp16WLi512ELi60ELi480EEv26Group_norm_nhwc_fwd_params)
        /*0248*/ 	.word	0x0000007e


	//----- nvinfo : EIATTR_FRAME_SIZE
	.align		4
.L_137:
        /*024c*/ 	.byte	0x04, 0x11
        /*024e*/ 	.short	(.L_139 - .L_138)
	.align		4
.L_138:
        /*0250*/ 	.word	index@(_Z35group_norm_nhwc_fwd_one_pass_kernelI11Bf16IOFp16WLi512ELi60ELi480EEv26Group_norm_nhwc_fwd_params)
        /*0254*/ 	.word	0x00000000


	//----- nvinfo : EIATTR_REGCOUNT
	.align		4
.L_139:
        /*0258*/ 	.byte	0x04, 0x2f
        /*025a*/ 	.short	(.L_141 - .L_140)
	.align		4
.L_140:
        /*025c*/ 	.word	index@(_Z35group_norm_nhwc_fwd_one_pass_kernelI11Bf16IOFp16WLi256ELi60ELi480EEv26Group_norm_nhwc_fwd_params)
        /*0260*/ 	.word	0x0000006c


	//----- nvinfo : EIATTR_FRAME_SIZE
	.align		4
.L_141:
        /*0264*/ 	.byte	0x04, 0x11
        /*0266*/ 	.short	(.L_143 - .L_142)
	.align		4
.L_142:
        /*0268*/ 	.word	index@(_Z35group_norm_nhwc_fwd_one_pass_kernelI11Bf16IOFp16WLi256ELi60ELi480EEv26Group_norm_nhwc_fwd_params)
        /*026c*/ 	.word	0x00000000


	//----- nvinfo : EIATTR_REGCOUNT
	.align		4
.L_143:
        /*0270*/ 	.byte	0x04, 0x2f
        /*0272*/ 	.short	(.L_145 - .L_144)
	.align		4
.L_144:
        /*0274*/ 	.word	index@(_Z35group_norm_nhwc_fwd_one_pass_kernelI11Bf16IOFp16WLi128ELi60ELi480EEv26Group_norm_nhwc_fwd_params)
        /*0278*/ 	.word	0x00000028


	//----- nvinfo : EIATTR_FRAME_SIZE
	.align		4
.L_145:
        /*027c*/ 	.byte	0x04, 0x11
        /*027e*/ 	.short	(.L_147 - .L_146)
	.align		4
.L_146:
        /*0280*/ 	.word	index@(_Z35group_norm_nhwc_fwd_one_pass_kernelI11Bf16IOFp16WLi128ELi60ELi480EEv26Group_norm_nhwc_fwd_params)
        /*0284*/ 	.word	0x00000000


	//----- nvinfo : EIATTR_REGCOUNT
	.align		4
.L_147:
        /*0288*/ 	.byte	0x04, 0x2f
        /*028a*/ 	.short	(.L_149 - .L_148)
	.align		4
.L_148:
        /*028c*/ 	.word	index@(_Z35group_norm_nhwc_fwd_one_pass_kernelI11Bf16IOFp16WLi64ELi60ELi480EEv26Group_norm_nhwc_fwd_params)
        /*0290*/ 	.word	0x00000020


	//----- nvinfo : EIATTR_FRAME_SIZE
	.align		4
.L_149:
        /*0294*/ 	.byte	0x04, 0x11
        /*0296*/ 	.short	(.L_151 - .L_150)
	.align		4
.L_150:
        /*0298*/ 	.word	index@(_Z35group_norm_nhwc_fwd_one_pass_kernelI11Bf16IOFp16WLi64ELi60ELi480EEv26Group_norm_nhwc_fwd_params)
        /*029c*/ 	.word	0x00000000


	//----- nvinfo : EIATTR_REGCOUNT
	.align		4
.L_151:
        /*02a0*/ 	.byte	0x04, 0x2f
        /*02a2*/ 	.short	(.L_153 - .L_152)
	.align		4
.L_152:
        /*02a4*/ 	.word	index@(_Z35group_norm_nhwc_fwd_one_pass_kernelI11Bf16IOBf16WLi512ELi60ELi480EEv26Group_norm_nhwc_fwd_params)
        /*02a8*/ 	.word	0x0000007e


	//----- nvinfo : EIATTR_FRAME_SIZE
	.align		4
.L_153:
        /*02ac*/ 	.byte	0x04, 0x11
        /*02ae*/ 	.short	(.L_155 - .L_154)
	.align		4
.L_154:
        /*02b0*/ 	.word	index@(_Z35group_norm_nhwc_fwd_one_pass_kernelI11Bf16IOBf16WLi512ELi60ELi480EEv26Group_norm_nhwc_fwd_params)
        /*02b4*/ 	.word	0x00000000


	//----- nvinfo : EIATTR_REGCOUNT
	.align		4
.L_155:
        /*02b8*/ 	.byte	0x04, 0x2f
        /*02ba*/ 	.short	(.L_157 - .L_156)
	.align		4
.L_156:
        /*02bc*/ 	.word	index@(_Z35group_norm_nhwc_fwd_one_pass_kernelI11Bf16IOBf16WLi256ELi60ELi480EEv26Group_norm_nhwc_fwd_params)
        /*02c0*/ 	.word	0x0000006c


	//----- nvinfo : EIATTR_FRAME_SIZE
	.align		4
.L_157:
        /*02c4*/ 	.byte	0x04, 0x11
        /*02c6*/ 	.short	(.L_159 - .L_158)
	.align		4
.L_158:
        /*02c8*/ 	.word	index@(_Z35group_norm_nhwc_fwd_one_pass_kernelI11Bf16IOBf16WLi256ELi60ELi480EEv26Group_norm_nhwc_fwd_params)
        /*02cc*/ 	.word	0x00000000


	//----- nvinfo : EIATTR_REGCOUNT
	.align		4
.L_159:
        /*02d0*/ 	.byte	0x04, 0x2f
        /*02d2*/ 	.short	(.L_161 - .L_160)
	.align		4
.L_160:
        /*02d4*/ 	.word	index@(_Z35group_norm_nhwc_fwd_one_pass_kernelI11Bf16IOBf16WLi128ELi60ELi480EEv26Group_norm_nhwc_fwd_params)
        /*02d8*/ 	.word	0x00000028


	//----- nvinfo : EIATTR_FRAME_SIZE
	.align		4
.L_161:
        /*02dc*/ 	.byte	0x04, 0x11
        /*02de*/ 	.short	(.L_163 - .L_162)
	.align		4
.L_162:
        /*02e0*/ 	.word	index@(_Z35group_norm_nhwc_fwd_one_pass_kernelI11Bf16IOBf16WLi128ELi60ELi480EEv26Group_norm_nhwc_fwd_params)
        /*02e4*/ 	.word	0x00000000


	//----- nvinfo : EIATTR_REGCOUNT
	.align		4
.L_163:
        /*02e8*/ 	.byte	0x04, 0x2f
        /*02ea*/ 	.short	(.L_165 - .L_164)
	.align		4
.L_164:
        /*02ec*/ 	.word	index@(_Z35group_norm_nhwc_fwd_one_pass_kernelI11Bf16IOBf16WLi64ELi60ELi480EEv26Group_norm_nhwc_fwd_params)
        /*02f0*/ 	.word	0x00000020


	//----- nvinfo : EIATTR_FRAME_SIZE
	.align		4
.L_165:
        /*02f4*/ 	.byte	0x04, 0x11
        /*02f6*/ 	.short	(.L_167 - .L_166)
	.align		4
.L_166:
        /*02f8*/ 	.word	index@(_Z35group_norm_nhwc_fwd_one_pass_kernelI11Bf16IOBf16WLi64ELi60ELi480EEv26Group_norm_nhwc_fwd_params)
        /*02fc*/ 	.word	0x00000000


	//----- nvinfo : EIATTR_REGCOUNT
	.align		4
.L_167:
        /*0300*/ 	.byte	0x04, 0x2f
        /*0302*/ 	.short	(.L_169 - .L_168)
	.align		4
.L_168:
        /*0304*/ 	.word	index@(_Z35group_norm_nhwc_fwd_one_pass_kernelI11Bf16IOFp32WLi512ELi60ELi480EEv26Group_norm_nhwc_fwd_params)
        /*0308*/ 	.word	0x0000007e


	//----- nvinfo : EIATTR_FRAME_SIZE
	.align		4
.L_169:
        /*030c*/ 	.byte	0x04, 0x11
        /*030e*/ 	.short	(.L_171 - .L_170)
	.align		4
.L_170:
        /*0310*/ 	.word	index@(_Z35group_norm_nhwc_fwd_one_pass_kernelI11Bf16IOFp32WLi512ELi60ELi480EEv26Group_norm_nhwc_fwd_params)
        /*0314*/ 	.word	0x00000000


	//----- nvinfo : EIATTR_REGCOUNT
	.align		4
.L_171:
        /*0318*/ 	.byte	0x04, 0x2f
        /*031a*/ 	.short	(.L_173 - .L_172)
	.align		4
.L_172:
        /*031c*/ 	.word	index@(_Z35group_norm_nhwc_fwd_one_pass_kernelI11Bf16IOFp32WLi256ELi60ELi480EEv26Group_norm_nhwc_fwd_params)
        /*0320*/ 	.word	0x0000006b


	//----- nvinfo : EIATTR_FRAME_SIZE
	.align		4
.L_173:
        /*0324*/ 	.byte	0x04, 0x11
        /*0326*/ 	.short	(.L_175 - .L_174)
	.align		4
.L_174:
        /*0328*/ 	.word	index@(_Z35group_norm_nhwc_fwd_one_pass_kernelI11Bf16IOFp32WLi256ELi60ELi480EEv26Group_norm_nhwc_fwd_params)
        /*032c*/ 	.word	0x00000000


	//----- nvinfo : EIATTR_REGCOUNT
	.align		4
.L_175:
        /*0330*/ 	.byte	0x04, 0x2f
        /*0332*/ 	.short	(.L_177 - .L_176)
	.align		4
.L_176:
        /*0334*/ 	.word	index@(_Z35group_norm_nhwc_fwd_one_pass_kernelI11Bf16IOFp32WLi128ELi60ELi480EEv26Group_norm_nhwc_fwd_params)
        /*0338*/ 	.word	0x00000028


	//----- nvinfo : EIATTR_FRAME_SIZE
	.align		4
.L_177:
        /*033c*/ 	.byte	0x04, 0x11
        /*033e*/ 	.short	(.L_179 - .L_178)
	.align		4
.L_178:
        /*0340*/ 	.word	index@(_Z35group_norm_nhwc_fwd_one_pass_kernelI11Bf16IOFp32WLi128ELi60ELi480EEv26Group_norm_nhwc_fwd_params)
        /*0344*/ 	.word	0x00000000


	//----- nvinfo : EIATTR_REGCOUNT
	.align		4
.L_179:
        /*0348*/ 	.byte	0x04, 0x2f
        /*034a*/ 	.short	(.L_181 - .L_180)
	.align		4
.L_180:
        /*034c*/ 	.word	index@(_Z35group_norm_nhwc_fwd_one_pass_kernelI11Bf16IOFp32WLi64ELi60ELi480EEv26Group_norm_nhwc_fwd_params)
        /*0350*/ 	.word	0x00000020


	//----- nvinfo : EIATTR_FRAME_SIZE
	.align		4
.L_181:
        /*0354*/ 	.byte	0x04, 0x11
        /*0356*/ 	.short	(.L_183 - .L_182)
	.align		4
.L_182:
        /*0358*/ 	.word	index@(_Z35group_norm_nhwc_fwd_one_pass_kernelI11Bf16IOFp32WLi64ELi60ELi480EEv26Group_norm_nhwc_fwd_params)
        /*035c*/ 	.word	0x00000000


	//----- nvinfo : EIATTR_REGCOUNT
	.align		4
.L_183:
        /*0360*/ 	.byte	0x04, 0x2f
        /*0362*/ 	.short	(.L_185 - .L_184)
	.align		4
.L_184:
        /*0364*/ 	.word	index@(_Z35group_norm_nhwc_bwd_one_pass_kernelI11Fp32IOFp16WLi512ELi60ELi480EEv26Group_norm_nhwc_bwd_params)
        /*0368*/ 	.word	0x00000080


	//----- nvinfo : EIATTR_FRAME_SIZE
	.align		4
.L_185:
        /*036c*/ 	.byte	0x04, 0x11
        /*036e*/ 	.short	(.L_187 - .L_186)
	.align		4
.L_186:
        /*0370*/ 	.word	index@(_Z35group_norm_nhwc_bwd_one_pass_kernelI11Fp32IOFp16WLi512ELi60ELi480EEv26Group_norm_nhwc_bwd_params)
        /*0374*/ 	.word	0x000002f0


	//----- nvinfo : EIATTR_REGCOUNT
	.align		4
.L_187:
        /*0378*/ 	.byte	0x04, 0x2f
        /*037a*/ 	.short	(.L_189 - .L_188)
	.align		4
.L_188:
        /*037c*/ 	.word	index@(_Z35group_norm_nhwc_bwd_one_pass_kernelI11Fp32IOFp16WLi256ELi60ELi480EEv26Group_norm_nhwc_bwd_params)
        /*0380*/ 	.word	0x00000080


	//----- nvinfo : EIATTR_FRAME_SIZE
	.align		4
.L_189:
        /*0384*/ 	.byte	0x04, 0x11
        /*0386*/ 	.short	(.L_191 - .L_190)
	.align		4
.L_190:
        /*0388*/ 	.word	index@(_Z35group_norm_nhwc_bwd_one_pass_kernelI11Fp32IOFp16WLi256ELi60ELi480EEv26Group_norm_nhwc_bwd_params)
        /*038c*/ 	.word	0x00000000


	//----- nvinfo : EIATTR_REGCOUNT
	.align		4
.L_191:
        /*0390*/ 	.byte	0x04, 0x2f
        /*0392*/ 	.short	(.L_193 - .L_192)
	.align		4
.L_192:
        /*0394*/ 	.word	index@(_Z35group_norm_nhwc_bwd_one_pass_kernelI11Fp32IOFp16WLi128ELi60ELi480EEv26Group_norm_nhwc_bwd_params)
        /*0398*/ 	.word	0x00000040


	//----- nvinfo : EIATTR_FRAME_SIZE
	.align		4
.L_193:
        /*039c*/ 	.byte	0x04, 0x11
        /*039e*/ 	.short	(.L_195 - .L_194)
	.align		4
.L_194:
        /*03a0*/ 	.word	index@(_Z35group_norm_nhwc_bwd_one_pass_kernelI11Fp32IOFp16WLi128ELi60ELi480EEv26Group_norm_nhwc_bwd_params)
        /*03a4*/ 	.word	0x00000000


	//----- nvinfo : EIATTR_REGCOUNT
	.align		4
.L_195:
        /*03a8*/ 	.byte	0x04, 0x2f
        /*03aa*/ 	.short	(.L_197 - .L_196)
	.align		4
.L_196:
        /*03ac*/ 	.word	index@(_Z35group_norm_nhwc_bwd_one_pass_kernelI11Fp32IOFp16WLi64ELi60ELi480EEv26Group_norm_nhwc_bwd_params)
        /*03b0*/ 	.word	0x00000040


	//----- nvinfo : EIATTR_FRAME_SIZE
	.align		4
.L_197:
        /*03b4*/ 	.byte	0x04, 0x11
        /*03b6*/ 	.short	(.L_199 - .L_198)
	.align		4
.L_198:
        /*03b8*/ 	.word	index@(_Z35group_norm_nhwc_bwd_one_pass_kernelI11Fp32IOFp16WLi64ELi60ELi480EEv26Group_norm_nhwc_bwd_params)
        /*03bc*/ 	.word	0x00000000


	//----- nvinfo : EIATTR_REGCOUNT
	.align		4
.L_199:
        /*03c0*/ 	.byte	0x04, 0x2f
        /*03c2*/ 	.short	(.L_201 - .L_200)
	.align		4
.L_200:
        /*03c4*/ 	.word	index@(_Z35group_norm_nhwc_bwd_one_pass_kernelI11Fp32IOBf16WLi512ELi60ELi480EEv26Group_norm_nhwc_bwd_params)
        /*03c8*/ 	.word	0x00000080


	//----- nvinfo : EIATTR_FRAME_SIZE
	.align		4
.L_201:
        /*03cc*/ 	.byte	0x04, 0x11
        /*03ce*/ 	.short	(.L_203 - .L_202)
	.align		4
.L_202:
        /*03d0*/ 	.word	index@(_Z35group_norm_nhwc_bwd_one_pass_kernelI11Fp32IOBf16WLi512ELi60ELi480EEv26Group_norm_nhwc_bwd_params)
        /*03d4*/ 	.word	0x000002f0


	//----- nvinfo : EIATTR_REGCOUNT
	.align		4
.L_203:
        /*03d8*/ 	.byte	0x04, 0x2f
        /*03da*/ 	.short	(.L_205 - .L_204)
	.align		4
.L_204:
        /*03dc*/ 	.word	index@(_Z35group_norm_nhwc_bwd_one_pass_kernelI11Fp32IOBf16WLi256ELi60ELi480EEv26Group_norm_nhwc_bwd_params)
        /*03e0*/ 	.word	0x00000080


	//----- nvinfo : EIATTR_FRAME_SIZE
	.align		4
.L_205:
        /*03e4*/ 	.byte	0x04, 0x11
        /*03e6*/ 	.short	(.L_207 - .L_206)
	.align		4
.L_206:
        /*03e8*/ 	.word	index@(_Z35group_norm_nhwc_bwd_one_pass_kernelI11Fp32IOBf16WLi256ELi60ELi480EEv26Group_norm_nhwc_bwd_params)
        /*03ec*/ 	.word	0x00000000


	//----- nvinfo : EIATTR_REGCOUNT
	.align		4
.L_207:
        /*03f0*/ 	.byte	0x04, 0x2f
        /*03f2*/ 	.short	(.L_209 - .L_208)
	.align		4
.L_208:
        /*03f4*/ 	.word	index@(_Z35group_norm_nhwc_bwd_one_pass_kernelI11Fp32IOBf16WLi128ELi60ELi480EEv26Group_norm_nhwc_bwd_params)
        /*03f8*/ 	.word	0x00000040


	//----- nvinfo : EIATTR_FRAME_SIZE
	.align		4
.L_209:
        /*03fc*/ 	.byte	0x04, 0x11
        /*03fe*/ 	.short	(.L_211 - .L_210)
	.align		4
.L_210:
        /*0400*/ 	.word	index@(_Z35group_norm_nhwc_bwd_one_pass_kernelI11Fp32IOBf16WLi128ELi60ELi480EEv26Group_norm_nhwc_bwd_params)
        /*0404*/ 	.word	0x00000000


	//----- nvinfo : EIATTR_REGCOUNT
	.align		4
.L_211:
        /*0408*/ 	.byte	0x04, 0x2f
        /*040a*/ 	.short	(.L_213 - .L_212)
	.align		4
.L_212:
        /*040c*/ 	.word	index@(_Z35group_norm_nhwc_bwd_one_pass_kernelI11Fp32IOBf16WLi64ELi60ELi480EEv26Group_norm_nhwc_bwd_params)
        /*0410*/ 	.word	0x00000040


	//----- nvinfo : EIATTR_FRAME_SIZE
	.align		4
.L_213:
        /*0414*/ 	.byte	0x04, 0x11
        /*0416*/ 	.short	(.L_215 - .L_214)
	.align		4
.L_214:
        /*0418*/ 	.word	index@(_Z35group_norm_nhwc_bwd_one_pass_kernelI11Fp32IOBf16WLi64ELi60ELi480EEv26Group_norm_nhwc_bwd_params)
        /*041c*/ 	.word	0x00000000


	//----- nvinfo : EIATTR_REGCOUNT
	.align		4
.L_215:
        /*0420*/ 	.byte	0x04, 0x2f
        /*0422*/ 	.short	(.L_217 - .L_216)
	.align		4
.L_216:
        /*0424*/ 	.word	index@(_Z35group_norm_nhwc_bwd_one_pass_kernelI11Fp32IOFp32WLi512ELi60ELi480EEv26Group_norm_nhwc_bwd_params)
        /*0428*/ 	.word	0x00000080


	//----- nvinfo : EIATTR_FRAME_SIZE
	.align		4
.L_217:
        /*042c*/ 	.byte	0x04, 0x11
        /*042e*/ 	.short	(.L_219 - .L_218)
	.align		4
.L_218:
        /*0430*/ 	.word	index@(_Z35group_norm_nhwc_bwd_one_pass_kernelI11Fp32IOFp32WLi512ELi60ELi480EEv26Group_norm_nhwc_bwd_params)
        /*0434*/ 	.word	0x000002f0


	//----- nvinfo : EIATTR_REGCOUNT
	.align		4
.L_219:
        /*0438*/ 	.byte	0x04, 0x2f
        /*043a*/ 	.short	(.L_221 - .L_220)
	.align		4
.L_220:
        /*043c*/ 	.word	index@(_Z35group_norm_nhwc_bwd_one_pass_kernelI11Fp32IOFp32WLi256ELi60ELi480EEv26Group_norm_nhwc_bwd_params)
        /*0440*/ 	.word	0x00000080


	//----- nvinfo : EIATTR_FRAME_SIZE
	.align		4
.L_221:
        /*0444*/ 	.byte	0x04, 0x11
        /*0446*/ 	.short	(.L_223 - .L_222)
	.align		4
.L_222:
        /*0448*/ 	.word	index@(_Z35group_norm_nhwc_bwd_one_pass_kernelI11Fp32IOFp32WLi256ELi60ELi480EEv26Group_norm_nhwc_bwd_params)
        /*044c*/ 	.word	0x00000000


	//----- nvinfo : EIATTR_REGCOUNT
	.align		4
.L_223:
        /*0450*/ 	.byte	0x04, 0x2f
        /*0452*/ 	.short	(.L_225 - .L_224)
	.align		4
.L_224:
        /*0454*/ 	.word	index@(_Z35group_norm_nhwc_bwd_one_pass_kernelI11Fp32IOFp32WLi128ELi60ELi480EEv26Group_norm_nhwc_bwd_params)
        /*0458*/ 	.word	0x00000040


	//----- nvinfo : EIATTR_FRAME_SIZE
	.align		4
.L_225:
        /*045c*/ 	.byte	0x04, 0x11
        /*045e*/ 	.short	(.L_227 - .L_226)
	.align		4
.L_226:
        /*0460*/ 	.word	index@(_Z35group_norm_nhwc_bwd_one_pass_kernelI11Fp32IOFp32WLi128ELi60ELi480EEv26Group_norm_nhwc_bwd_params)
        /*0464*/ 	.word	0x00000008


	//----- nvinfo : EIATTR_REGCOUNT
	.align		4
.L_227:
        /*0468*/ 	.byte	0x04, 0x2f
        /*046a*/ 	.short	(.L_229 - .L_228)
	.align		4
.L_228:
        /*046c*/ 	.word	index@(_Z35group_norm_nhwc_bwd_one_pass_kernelI11Fp32IOFp32WLi64ELi60ELi480EEv26Group_norm_nhwc_bwd_params)
        /*0470*/ 	.word	0x00000040


	//----- nvinfo : EIATTR_FRAME_SIZE
	.align		4
.L_229:
        /*0474*/ 	.byte	0x04, 0x11
        /*0476*/ 	.short	(.L_231 - .L_230)
	.align		4
.L_230:
        /*0478*/ 	.word	index@(_Z35group_norm_nhwc_bwd_one_pass_kernelI11Fp32IOFp32WLi64ELi60ELi480EEv26Group_norm_nhwc_bwd_params)
        /*047c*/ 	.word	0x00000000


	//----- nvinfo : EIATTR_REGCOUNT
	.align		4
.L_231:
        /*0480*/ 	.byte	0x04, 0x2f
        /*0482*/ 	.short	(.L_233 - .L_232)
	.align		4
.L_232:
        /*0484*/ 	.word	index@(_Z35group_norm_nhwc_bwd_one_pass_kernelI11Fp16IOFp16WLi512ELi60ELi480EEv26Group_norm_nhwc_bwd_params)
        /*0488*/ 	.word	0x00000077


	//----- nvinfo : EIATTR_FRAME_SIZE
	.align		4
.L_233:
        /*048c*/ 	.byte	0x04, 0x11
        /*048e*/ 	.short	(.L_235 - .L_234)
	.align		4
.L_234:
        /*0490*/ 	.word	index@(_Z35group_norm_nhwc_bwd_one_pass_kernelI11Fp16IOFp16WLi512ELi60ELi480EEv26Group_norm_nhwc_bwd_params)
        /*0494*/ 	.word	0x00000110


	//----- nvinfo : EIATTR_REGCOUNT
	.align		4
.L_235:
        /*0498*/ 	.byte	0x04, 0x2f
        /*049a*/ 	.short	(.L_237 - .L_236)
	.align		4
.L_236:
        /*049c*/ 	.word	index@(_Z35group_norm_nhwc_bwd_one_pass_kernelI11Fp16IOFp16WLi256ELi60ELi480EEv26Group_norm_nhwc_bwd_params)
        /*04a0*/ 	.word	0x00000040


	//----- nvinfo : EIATTR_FRAME_SIZE
	.align		4
.L_237:
        /*04a4*/ 	.byte	0x04, 0x11
        /*04a6*/ 	.short	(.L_239 - .L_238)
	.align		4
.L_238:
        /*04a8*/ 	.word	index@(_Z35group_norm_nhwc_bwd_one_pass_kernelI11Fp16IOFp16WLi256ELi60ELi480EEv26Group_norm_nhwc_bwd_params)
        /*04ac*/ 	.word	0x00000000


	//----- nvinfo : EIATTR_REGCOUNT
	.align		4
.L_239:
        /*04b0*/ 	.byte	0x04, 0x2f
        /*04b2*/ 	.short	(.L_241 - .L_240)
	.align		4
.L_240:
        /*04b4*/ 	.word	index@(_Z35group_norm_nhwc_bwd_one_pass_kernelI11Fp16IOFp16WLi128ELi60ELi480EEv26Group_norm_nhwc_bwd_params)
        /*04b8*/ 	.word	0x00000040


	//----- nvinfo : EIATTR_FRAME_SIZE
	.align		4
.L_241:
        /*04bc*/ 	.byte	0x04, 0x11
        /*04be*/ 	.short	(.L_243 - .L_242)
	.align		4
.L_242:
        /*04c0*/ 	.word	index@(_Z35group_norm_nhwc_bwd_one_pass_kernelI11Fp16IOFp16WLi128ELi60ELi480EEv26Group_norm_nhwc_bwd_params)
        /*04c4*/ 	.word	0x00000000


	//----- nvinfo : EIATTR_REGCOUNT
	.align		4
.L_243:
        /*04c8*/ 	.byte	0x04, 0x2f
        /*04ca*/ 	.short	(.L_245 - .L_244)
	.align		4
.L_244:
        /*04cc*/ 	.word	index@(_Z35group_norm_nhwc_bwd_one_pass_kernelI11Fp16IOFp16WLi64ELi60ELi480EEv26Group_norm_nhwc_bwd_params)
        /*04d0*/ 	.word	0x00000040


	//----- nvinfo : EIATTR_FRAME_SIZE
	.align		4
.L_245:
        /*04d4*/ 	.byte	0x04, 0x11
        /*04d6*/ 	.short	(.L_247 - .L_246)
	.align		4
.L_246:
        /*04d8*/ 	.word	index@(_Z35group_norm_nhwc_bwd_one_pass_kernelI11Fp16IOFp16WLi64ELi60ELi480EEv26Group_norm_nhwc_bwd_params)
        /*04dc*/ 	.word	0x00000000


	//----- nvinfo : EIATTR_REGCOUNT
	.align		4
.L_247:
        /*04e0*/ 	.byte	0x04, 0x2f
        /*04e2*/ 	.short	(.L_249 - .L_248)
	.align		4
.L_248:
        /*04e4*/ 	.word	index@(_Z35group_norm_nhwc_bwd_one_pass_kernelI11Fp16IOBf16WLi512ELi60ELi480EEv26Group_norm_nhwc_bwd_params)
        /*04e8*/ 	.word	0x00000076


	//----- nvinfo : EIATTR_FRAME_SIZE
	.align		4
.L_249:
        /*04ec*/ 	.byte	0x04, 0x11
        /*04ee*/ 	.short	(.L_251 - .L_250)
	.align		4
.L_250:
        /*04f0*/ 	.word	index@(_Z35group_norm_nhwc_bwd_one_pass_kernelI11Fp16IOBf16WLi512ELi60ELi480EEv26Group_norm_nhwc_bwd_params)
        /*04f4*/ 	.word	0x00000110


	//----- nvinfo : EIATTR_REGCOUNT
	.align		4
.L_251:
        /*04f8*/ 	.byte	0x04, 0x2f
        /*04fa*/ 	.short	(.L_253 - .L_252)
	.align		4
.L_252:
        /*04fc*/ 	.word	index@(_Z35group_norm_nhwc_bwd_one_pass_kernelI11Fp16IOBf16WLi256ELi60ELi480EEv26Group_norm_nhwc_bwd_params)
        /*0500*/ 	.word	0x00000040


	//----- nvinfo : EIATTR_FRAME_SIZE
	.align		4
.L_253:
        /*0504*/ 	.byte	0x04, 0x11
        /*0506*/ 	.short	(.L_255 - .L_254)
	.align		4
.L_254:
        /*0508*/ 	.word	index@(_Z35group_norm_nhwc_bwd_one_pass_kernelI11Fp16IOBf16WLi256ELi60ELi480EEv26Group_norm_nhwc_bwd_params)
        /*050c*/ 	.word	0x00000000


	//----- nvinfo : EIATTR_REGCOUNT
	.align		4
.L_255:
        /*0510*/ 	.byte	0x04, 0x2f
        /*0512*/ 	.short	(.L_257 - .L_256)
	.align		4
.L_256:
        /*0514*/ 	.word	index@(_Z35group_norm_nhwc_bwd_one_pass_kernelI11Fp16IOBf16WLi128ELi60ELi480EEv26Group_norm_nhwc_bwd_params)
        /*0518*/ 	.word	0x00000040


	//----- nvinfo : EIATTR_FRAME_SIZE
	.align		4
.L_257:
        /*051c*/ 	.byte	0x04, 0x11
        /*051e*/ 	.short	(.L_259 - .L_258)
	.align		4
.L_258:
        /*0520*/ 	.word	index@(_Z35group_norm_nhwc_bwd_one_pass_kernelI11Fp16IOBf16WLi128ELi60ELi480EEv26Group_norm_nhwc_bwd_params)
        /*0524*/ 	.word	0x00000000


	//----- nvinfo : EIATTR_REGCOUNT
	.align		4
.L_259:
        /*0528*/ 	.byte	0x04, 0x2f
        /*052a*/ 	.short	(.L_261 - .L_260)
	.align		4
.L_260:
        /*052c*/ 	.word	index@(_Z35group_norm_nhwc_bwd_one_pass_kernelI11Fp16IOBf16WLi64ELi60ELi480EEv26Group_norm_nhwc_bwd_params)
        /*0530*/ 	.word	0x00000040


	//----- nvinfo : EIATTR_FRAME_SIZE
	.align		4
.L_261:
        /*0534*/ 	.byte	0x04, 0x11
        /*0536*/ 	.short	(.L_263 - .L_262)
	.align		4
.L_262:
        /*0538*/ 	.word	index@(_Z35group_norm_nhwc_bwd_one_pass_kernelI11Fp16IOBf16WLi64ELi60ELi480EEv26Group_norm_nhwc_bwd_params)
        /*053c*/ 	.word	0x00000000


	//----- nvinfo : EIATTR_REGCOUNT
	.align		4
.L_263:
        /*0540*/ 	.byte	0x04, 0x2f
        /*0542*/ 	.short	(.L_265 - .L_264)
	.align		4
.L_264:
        /*0544*/ 	.word	index@(_Z35group_norm_nhwc_bwd_one_pass_kernelI11Fp16IOFp32WLi512ELi60ELi480EEv26Group_norm_nhwc_bwd_params)
        /*0548*/ 	.word	0x00000075


	//----- nvinfo : EIATTR_FRAME_SIZE
	.align		4
.L_265:
        /*054c*/ 	.byte	0x04, 0x11
        /*054e*/ 	.short	(.L_267 - .L_266)
	.align		4
.L_266:
        /*0550*/ 	.word	index@(_Z35group_norm_nhwc_bwd_one_pass_kernelI11Fp16IOFp32WLi512ELi60ELi480EEv26Group_norm_nhwc_bwd_params)
        /*0554*/ 	.word	0x00000110


	//----- nvinfo : EIATTR_REGCOUNT
	.align		4
.L_267:
        /*0558*/ 	.byte	0x04, 0x2f
        /*055a*/ 	.short	(.L_269 - .L_268)
	.align		4
.L_268:
        /*055c*/ 	.word	index@(_Z35group_norm_nhwc_bwd_one_pass_kernelI11Fp16IOFp32WLi256ELi60ELi480EEv26Group_norm_nhwc_bwd_params)
        /*0560*/ 	.word	0x00000040


	//----- nvinfo : EIATTR_FRAME_SIZE
	.align		4
.L_269:
        /*0564*/ 	.byte	0x04, 0x11
        /*0566*/ 	.short	(.L_271 - .L_270)
	.align		4
.L_270:
        /*0568*/ 	.word	index@(_Z35group_norm_nhwc_bwd_one_pass_kernelI11Fp16IOFp32WLi256ELi60ELi480EEv26Group_norm_nhwc_bwd_params)
        /*056c*/ 	.word	0x00000000


	//----- nvinfo : EIATTR_REGCOUNT
	.align		4
.L_271:
        /*0570*/ 	.byte	0x04, 0x2f
        /*0572*/ 	.short	(.L_273 - .L_272)
	.align		4
.L_272:
        /*0574*/ 	.word	index@(_Z35group_norm_nhwc_bwd_one_pass_kernelI11Fp16IOFp32WLi128ELi60ELi480EEv26Group_norm_nhwc_bwd_params)
        /*0578*/ 	.word	0x00000040


	//----- nvinfo : EIATTR_FRAME_SIZE
	.align		4
.L_273:
        /*057c*/ 	.byte	0x04, 0x11
        /*057e*/ 	.short	(.L_275 - .L_274)
	.align		4
.L_274:
        /*0580*/ 	.word	index@(_Z35group_norm_nhwc_bwd_one_pass_kernelI11Fp16IOFp32WLi128ELi60ELi480EEv26Group_norm_nhwc_bwd_params)
        /*0584*/ 	.word	0x00000000


	//----- nvinfo : EIATTR_REGCOUNT
	.align		4
.L_275:
        /*0588*/ 	.byte	0x04, 0x2f
        /*058a*/ 	.short	(.L_277 - .L_276)
	.align		4
.L_276:
        /*058c*/ 	.word	index@(_Z35group_norm_nhwc_bwd_one_pass_kernelI11Fp16IOFp32WLi64ELi60ELi480EEv26Group_norm_nhwc_bwd_params)
        /*0590*/ 	.word	0x00000040


	//----- nvinfo : EIATTR_FRAME_SIZE
	.align		4
.L_277:
        /*0594*/ 	.byte	0x04, 0x11
        /*0596*/ 	.short	(.L_279 - .L_278)
	.align		4
.L_278:
        /*0598*/ 	.word	index@(_Z35group_norm_nhwc_bwd_one_pass_kernelI11Fp16IOFp32WLi64ELi60ELi480EEv26Group_norm_nhwc_bwd_params)
        /*059c*/ 	.word	0x00000000


	//----- nvinfo : EIATTR_REGCOUNT
	.align		4
.L_279:
        /*05a0*/ 	.byte	0x04, 0x2f
        /*05a2*/ 	.short	(.L_281 - .L_280)
	.align		4
.L_280:
        /*05a4*/ 	.word	index@(_Z35group_norm_nhwc_bwd_one_pass_kernelI11Bf16IOFp16WLi512ELi60ELi480EEv26Group_norm_nhwc_bwd_params)
        /*05a8*/ 	.word	0x00000080


	//----- nvinfo : EIATTR_FRAME_SIZE
	.align		4
.L_281:
        /*05ac*/ 	.byte	0x04, 0x11
        /*05ae*/ 	.short	(.L_283 - .L_282)
	.align		4
.L_282:
        /*05b0*/ 	.word	index@(_Z35group_norm_nhwc_bwd_one_pass_kernelI11Bf16IOFp16WLi512ELi60ELi480EEv26Group_norm_nhwc_bwd_params)
        /*05b4*/ 	.word	0x00000250


	//----- nvinfo : EIATTR_REGCOUNT
	.align		4
.L_283:
        /*05b8*/ 	.byte	0x04, 0x2f
        /*05ba*/ 	.short	(.L_285 - .L_284)
	.align		4
.L_284:
        /*05bc*/ 	.word	index@(_Z35group_norm_nhwc_bwd_one_pass_kernelI11Bf16IOFp16WLi256ELi60ELi480EEv26Group_norm_nhwc_bwd_params)
        /*05c0*/ 	.word	0x00000080


	//----- nvinfo : EIATTR_FRAME_SIZE
	.align		4
.L_285:
        /*05c4*/ 	.byte	0x04, 0x11
        /*05c6*/ 	.short	(.L_287 - .L_286)
	.align		4
.L_286:
        /*05c8*/ 	.word	index@(_Z35group_norm_nhwc_bwd_one_pass_kernelI11Bf16IOFp16WLi256ELi60ELi480EEv26Group_norm_nhwc_bwd_params)
        /*05cc*/ 	.word	0x00000000


	//----- nvinfo : EIATTR_REGCOUNT
	.align		4
.L_287:
        /*05d0*/ 	.byte	0x04, 0x2f
        /*05d2*/ 	.short	(.L_289 - .L_288)
	.align		4
.L_288:
        /*05d4*/ 	.word	index@(_Z35group_norm_nhwc_bwd_one_pass_kernelI11Bf16IOFp16WLi128ELi60ELi480EEv26Group_norm_nhwc_bwd_params)
        /*05d8*/ 	.word	0x00000061


	//----- nvinfo : EIATTR_FRAME_SIZE
	.align		4
.L_289:
        /*05dc*/ 	.byte	0x04, 0x11
        /*05de*/ 	.short	(.L_291 - .L_290)
	.align		4
.L_290:
        /*05e0*/ 	.word	index@(_Z35group_norm_nhwc_bwd_one_pass_kernelI11Bf16IOFp16WLi128ELi60ELi480EEv26Group_norm_nhwc_bwd_params)
        /*05e4*/ 	.word	0x00000000


	//----- nvinfo : EIATTR_REGCOUNT
	.align		4
.L_291:
        /*05e8*/ 	.byte	0x04, 0x2f
        /*05ea*/ 	.short	(.L_293 - .L_292)
	.align		4
.L_292:
        /*05ec*/ 	.word	index@(_Z35group_norm_nhwc_bwd_one_pass_kernelI11Bf16IOFp16WLi64ELi60ELi480EEv26Group_norm_nhwc_bwd_params)
        /*05f0*/ 	.word	0x00000040


	//----- nvinfo : EIATTR_FRAME_SIZE
	.align		4
.L_293:
        /*05f4*/ 	.byte	0x04, 0x11
        /*05f6*/ 	.short	(.L_295 - .L_294)
	.align		4
.L_294:
        /*05f8*/ 	.word	index@(_Z35group_norm_nhwc_bwd_one_pass_kernelI11Bf16IOFp16WLi64ELi60ELi480EEv26Group_norm_nhwc_bwd_params)
        /*05fc*/ 	.word	0x00000000


	//----- nvinfo : EIATTR_REGCOUNT
	.align		4
.L_295:
        /*0600*/ 	.byte	0x04, 0x2f
        /*0602*/ 	.short	(.L_297 - .L_296)
	.align		4
.L_296:
        /*0604*/ 	.word	index@(_Z35group_norm_nhwc_bwd_one_pass_kernelI11Bf16IOBf16WLi512ELi60ELi480EEv26Group_norm_nhwc_bwd_params)
        /*0608*/ 	.word	0x00000080


	//----- nvinfo : EIATTR_FRAME_SIZE
	.align		4
.L_297:
        /*060c*/ 	.byte	0x04, 0x11
        /*060e*/ 	.short	(.L_299 - .L_298)
	.align		4
.L_298:
        /*0610*/ 	.word	index@(_Z35group_norm_nhwc_bwd_one_pass_kernelI11Bf16IOBf16WLi512ELi60ELi480EEv26Group_norm_nhwc_bwd_params)
        /*0614*/ 	.word	0x00000250


	//----- nvinfo : EIATTR_REGCOUNT
	.align		4
.L_299:
        /*0618*/ 	.byte	0x04, 0x2f
        /*061a*/ 	.short	(.L_301 - .L_300)
	.align		4
.L_300:
        /*061c*/ 	.word	index@(_Z35group_norm_nhwc_bwd_one_pass_kernelI11Bf16IOBf16WLi256ELi60ELi480EEv26Group_norm_nhwc_bwd_params)
        /*0620*/ 	.word	0x00000080


	//----- nvinfo : EIATTR_FRAME_SIZE
	.align		4
.L_301:
        /*0624*/ 	.byte	0x04, 0x11
        /*0626*/ 	.short	(.L_303 - .L_302)
	.align		4
.L_302:
        /*0628*/ 	.word	index@(_Z35group_norm_nhwc_bwd_one_pass_kernelI11Bf16IOBf16WLi256ELi60ELi480EEv26Group_norm_nhwc_bwd_params)
        /*062c*/ 	.word	0x00000000


	//----- nvinfo : EIATTR_REGCOUNT
	.align		4
.L_303:
        /*0630*/ 	.byte	0x04, 0x2f
        /*0632*/ 	.short	(.L_305 - .L_304)
	.align		4
.L_304:
        /*0634*/ 	.word	index@(_Z35group_norm_nhwc_bwd_one_pass_kernelI11Bf16IOBf16WLi128ELi60ELi480EEv26Group_norm_nhwc_bwd_params)
        /*0638*/ 	.word	0x00000061


	//----- nvinfo : EIATTR_FRAME_SIZE
	.align		4
.L_305:
        /*063c*/ 	.byte	0x04, 0x11
        /*063e*/ 	.short	(.L_307 - .L_306)
	.align		4
.L_306:
        /*0640*/ 	.word	index@(_Z35group_norm_nhwc_bwd_one_pass_kernelI11Bf16IOBf16WLi128ELi60ELi480EEv26Group_norm_nhwc_bwd_params)
        /*0644*/ 	.word	0x00000000


	//----- nvinfo : EIATTR_REGCOUNT
	.align		4
.L_307:
        /*0648*/ 	.byte	0x04, 0x2f
        /*064a*/ 	.short	(.L_309 - .L_308)
	.align		4
.L_308:
        /*064c*/ 	.word	index@(_Z35group_norm_nhwc_bwd_one_pass_kernelI11Bf16IOBf16WLi64ELi60ELi480EEv26Group_norm_nhwc_bwd_params)
        /*0650*/ 	.word	0x00000040


	//----- nvinfo : EIATTR_FRAME_SIZE
	.align		4
.L_309:
        /*0654*/ 	.byte	0x04, 0x11
        /*0656*/ 	.short	(.L_311 - .L_310)
	.align		4
.L_310:
        /*0658*/ 	.word	index@(_Z35group_norm_nhwc_bwd_one_pass_kernelI11Bf16IOBf16WLi64ELi60ELi480EEv26Group_norm_nhwc_bwd_params)
        /*065c*/ 	.word	0x00000000


	//----- nvinfo : EIATTR_REGCOUNT
	.align		4
.L_311:
        /*0660*/ 	.byte	0x04, 0x2f
        /*0662*/ 	.short	(.L_313 - .L_312)
	.align		4
.L_312:
        /*0664*/ 	.word	index@(_Z35group_norm_nhwc_bwd_one_pass_kernelI11Bf16IOFp32WLi512ELi60ELi480EEv26Group_norm_nhwc_bwd_params)
        /*0668*/ 	.word	0x00000080


	//----- nvinfo : EIATTR_FRAME_SIZE
	.align		4
.L_313:
        /*066c*/ 	.byte	0x04, 0x11
        /*066e*/ 	.short	(.L_315 - .L_314)
	.align		4
.L_314:
        /*0670*/ 	.word	index@(_Z35group_norm_nhwc_bwd_one_pass_kernelI11Bf16IOFp32WLi512ELi60ELi480EEv26Group_norm_nhwc_bwd_params)
        /*0674*/ 	.word	0x00000230


	//----- nvinfo : EIATTR_REGCOUNT
	.align		4
.L_315:
        /*0678*/ 	.byte	0x04, 0x2f
        /*067a*/ 	.short	(.L_317 - .L_316)
	.align		4
.L_316:
        /*067c*/ 	.word	index@(_Z35group_norm_nhwc_bwd_one_pass_kernelI11Bf16IOFp32WLi256ELi60ELi480EEv26Group_norm_nhwc_bwd_params)
        /*0680*/ 	.word	0x00000080


	//----- nvinfo : EIATTR_FRAME_SIZE
	.align		4
.L_317:
        /*0684*/ 	.byte	0x04, 0x11
        /*0686*/ 	.short	(.L_319 - .L_318)
	.align		4
.L_318:
        /*0688*/ 	.word	index@(_Z35group_norm_nhwc_bwd_one_pass_kernelI11Bf16IOFp32WLi256ELi60ELi480EEv26Group_norm_nhwc_bwd_params)
        /*068c*/ 	.word	0x00000000


	//----- nvinfo : EIATTR_REGCOUNT
	.align		4
.L_319:
        /*0690*/ 	.byte	0x04, 0x2f
        /*0692*/ 	.short	(.L_321 - .L_320)
	.align		4
.L_320:
        /*0694*/ 	.word	index@(_Z35group_norm_nhwc_bwd_one_pass_kernelI11Bf16IOFp32WLi128ELi60ELi480EEv26Group_norm_nhwc_bwd_params)
        /*0698*/ 	.word	0x0000006e


	//----- nvinfo : EIATTR_FRAME_SIZE
	.align		4
.L_321:
        /*069c*/ 	.byte	0x04, 0x11
        /*069e*/ 	.short	(.L_323 - .L_322)
	.align		4
.L_322:
        /*06a0*/ 	.word	index@(_Z35group_norm_nhwc_bwd_one_pass_kernelI11Bf16IOFp32WLi128ELi60ELi480EEv26Group_norm_nhwc_bwd_params)
        /*06a4*/ 	.word	0x00000000


	//----- nvinfo : EIATTR_REGCOUNT
	.align		4
.L_323:
        /*06a8*/ 	.byte	0x04, 0x2f
        /*06aa*/ 	.short	(.L_325 - .L_324)
	.align		4
.L_324:
        /*06ac*/ 	.word	index@(_Z35group_norm_nhwc_bwd_one_pass_kernelI11Bf16IOFp32WLi64ELi60ELi480EEv26Group_norm_nhwc_bwd_params)
        /*06b0*/ 	.word	0x00000040


	//----- nvinfo : EIATTR_FRAME_SIZE
	.align		4
.L_325:
        /*06b4*/ 	.byte	0x04, 0x11
        /*06b6*/ 	.short	(.L_327 - .L_326)
	.align		4
.L_326:
        /*06b8*/ 	.word	index@(_Z35group_norm_nhwc_bwd_one_pass_kernelI11Bf16IOFp32WLi64ELi60ELi480EEv26Group_norm_nhwc_bwd_params)
        /*06bc*/ 	.word	0x00000000


	//----- nvinfo : EIATTR_REGCOUNT
	.align		4
.L_327:
        /*06c0*/ 	.byte	0x04, 0x2f
        /*06c2*/ 	.short	(.L_329 - .L_328)
	.align		4
.L_328:
        /*06c4*/ 	.word	index@(_ZN3cub18CUB_300001_SM_10006detail11EmptyKernelIvEEvv)
        /*06c8*/ 	.word	0x00000004


	//----- nvinfo : EIATTR_FRAME_SIZE
	.align		4
.L_329:
        /*06cc*/ 	.byte	0x04, 0x11
        /*06ce*/ 	.short	(.L_331 - .L_330)
	.align		4
.L_330:
        /*06d0*/ 	.word	index@(_ZN3cub18CUB_300001_SM_10006detail11EmptyKernelIvEEvv)
        /*06d4*/ 	.word	0x00000000


	//----- nvinfo : EIATTR_MIN_STACK_SIZE
	.align		4
.L_331:
        /*06d8*/ 	.byte	0x04, 0x12
        /*06da*/ 	.short	(.L_333 - .L_332)
	.align		4
.L_332:
        /*06dc*/ 	.word	index@(_ZN3cub18CUB_300001_SM_10006detail11EmptyKernelIvEEvv)
        /*06e0*/ 	.word	0x00000000


	//----- nvinfo : EIATTR_MIN_STACK_SIZE
	.align		4
.L_333:
        /*06e4*/ 	.byte	0x04, 0x12
        /*06e6*/ 	.short	(.L_335 - .L_334)
	.align		4
.L_334:
        /*06e8*/ 	.word	index@(_Z35group_norm_nhwc_bwd_one_pass_kernelI11Bf16IOFp32WLi64ELi60ELi480EEv26Group_norm_nhwc_bwd_params)
        /*06ec*/ 	.word	0x00000000


	//----- nvinfo : EIATTR_MIN_STACK_SIZE
	.align		4
.L_335:
        /*06f0*/ 	.byte	0x04, 0x12
        /*06f2*/ 	.short	(.L_337 - .L_336)
	.align		4
.L_336:
        /*06f4*/ 	.word	index@(_Z35group_norm_nhwc_bwd_one_pass_kernelI11Bf16IOFp32WLi128ELi60ELi480EEv26Group_norm_nhwc_bwd_params)
        /*06f8*/ 	.word	0x00000000


	//----- nvinfo : EIATTR_MIN_STACK_SIZE
	.align		4
.L_337:
        /*06fc*/ 	.byte	0x04, 0x12
        /*06fe*/ 	.short	(.L_339 - .L_338)
	.align		4
.L_338:
        /*0700*/ 	.word	index@(_Z35group_norm_nhwc_bwd_one_pass_kernelI11Bf16IOFp32WLi256ELi60ELi480EEv26Group_norm_nhwc_bwd_params)
        /*0704*/ 	.word	0x00000000


	//----- nvinfo : EIATTR_MIN_STACK_SIZE
	.align		4
.L_339:
        /*0708*/ 	.byte	0x04, 0x12
        /*070a*/ 	.short	(.L_341 - .L_340)
	.align		4
.L_340:
        /*070c*/ 	.word	index@(_Z35group_norm_nhwc_bwd_one_pass_kernelI11Bf16IOFp32WLi512ELi60ELi480EEv26Group_norm_nhwc_bwd_params)
        /*0710*/ 	.word	0x00000230


	//----- nvinfo : EIATTR_MIN_STACK_SIZE
	.align		4
.L_341:
        /*0714*/ 	.byte	0x04, 0x12
        /*0716*/ 	.short	(.L_343 - .L_342)
	.align		4
.L_342:
        /*0718*/ 	.word	index@(_Z35group_norm_nhwc_bwd_one_pass_kernelI11Bf16IOBf16WLi64ELi60ELi480EEv26Group_norm_nhwc_bwd_params)
        /*071c*/ 	.word	0x00000000


	//----- nvinfo : EIATTR_MIN_STACK_SIZE
	.align		4
.L_343:
        /*0720*/ 	.byte	0x04, 0x12
        /*0722*/ 	.short	(.L_345 - .L_344)
	.align		4
.L_344:
        /*0724*/ 	.word	index@(_Z35group_norm_nhwc_bwd_one_pass_kernelI11Bf16IOBf16WLi128ELi60ELi480EEv26Group_norm_nhwc_bwd_params)
        /*0728*/ 	.word	0x00000000


	//----- nvinfo : EIATTR_MIN_STACK_SIZE
	.align		4
.L_345:
        /*072c*/ 	.byte	0x04, 0x12
        /*072e*/ 	.short	(.L_347 - .L_346)
	.align		4
.L_346:
        /*0730*/ 	.word	index@(_Z35group_norm_nhwc_bwd_one_pass_kernelI11Bf16IOBf16WLi256ELi60ELi480EEv26Group_norm_nhwc_bwd_params)
        /*0734*/ 	.word	0x00000000


	//----- nvinfo : EIATTR_MIN_STACK_SIZE
	.align		4
.L_347:
        /*0738*/ 	.byte	0x04, 0x12
        /*073a*/ 	.short	(.L_349 - .L_348)
	.align		4
.L_348:
        /*073c*/ 	.word	index@(_Z35group_norm_nhwc_bwd_one_pass_kernelI11Bf16IOBf16WLi512ELi60ELi480EEv26Group_norm_nhwc_bwd_params)
        /*0740*/ 	.word	0x00000250


	//----- nvinfo : EIATTR_MIN_STACK_SIZE
	.align		4
.L_349:
        /*0744*/ 	.byte	0x04, 0x12
        /*0746*/ 	.short	(.L_351 - .L_350)
	.align		4
.L_350:
        /*0748*/ 	.word	index@(_Z35group_norm_nhwc_bwd_one_pass_kernelI11Bf16IOFp16WLi64ELi60ELi480EEv26Group_norm_nhwc_bwd_params)
        /*074c*/ 	.word	0x00000000


	//----- nvinfo : EIATTR_MIN_STACK_SIZE
	.align		4
.L_351:
        /*0750*/ 	.byte	0x04, 0x12
        /*0752*/ 	.short	(.L_353 - .L_352)
	.align		4
.L_352:
        /*0754*/ 	.word	index@(_Z35group_norm_nhwc_bwd_one_pass_kernelI11Bf16IOFp16WLi128ELi60ELi480EEv26Group_norm_nhwc_bwd_params)
        /*0758*/ 	.word	0x00000000


	//----- nvinfo : EIATTR_MIN_STACK_SIZE
	.align		4
.L_353:
        /*075c*/ 	.byte	0x04, 0x12
        /*075e*/ 	.short	(.L_355 - .L_354)
	.align		4
.L_354:
        /*0760*/ 	.word	index@(_Z35group_norm_nhwc_bwd_one_pass_kernelI11Bf16IOFp16WLi256ELi60ELi480EEv26Group_norm_nhwc_bwd_params)
        /*0764*/ 	.word	0x00000000


	//----- nvinfo : EIATTR_MIN_STACK_SIZE
	.align		4
.L_355:
        /*0768*/ 	.byte	0x04, 0x12
        /*076a*/ 	.short	(.L_357 - .L_356)
	.align		4
.L_356:
        /*076c*/ 	.word	index@(_Z35group_norm_nhwc_bwd_one_pass_kernelI11Bf16IOFp16WLi512ELi60ELi480EEv26Group_norm_nhwc_bwd_params)
        /*0770*/ 	.word	0x00000250


	//----- nvinfo : EIATTR_MIN_STACK_SIZE
	.align		4
.L_357:
        /*0774*/ 	.byte	0x04, 0x12
        /*0776*/ 	.short	(.L_359 - .L_358)
	.align		4
.L_358:
        /*0778*/ 	.word	index@(_Z35group_norm_nhwc_bwd_one_pass_kernelI11Fp16IOFp32WLi64ELi60ELi480EEv26Group_norm_nhwc_bwd_params)
        /*077c*/ 	.word	0x00000000


	//----- nvinfo : EIATTR_MIN_STACK_SIZE
	.align		4
.L_359:
        /*0780*/ 	.byte	0x04, 0x12
        /*0782*/ 	.short	(.L_361 - .L_360)
	.align		4
.L_360:
        /*0784*/ 	.word	index@(_Z35group_norm_nhwc_bwd_one_pass_kernelI11Fp16IOFp32WLi128ELi60ELi480EEv26Group_norm_nhwc_bwd_params)
        /*0788*/ 	.word	0x00000000


	//----- nvinfo : EIATTR_MIN_STACK_SIZE
	.align		4
.L_361:
        /*078c*/ 	.byte	0x04, 0x12
        /*078e*/ 	.short	(.L_363 - .L_362)
	.align		4
.L_362:
        /*0790*/ 	.word	index@(_Z35group_norm_nhwc_bwd_one_pass_kernelI11Fp16IOFp32WLi256ELi60ELi480EEv26Group_norm_nhwc_bwd_params)
        /*0794*/ 	.word	0x00000000


	//----- nvinfo : EIATTR_MIN_STACK_SIZE
	.align		4
.L_363:
        /*0798*/ 	.byte	0x04, 0x12
        /*079a*/ 	.short	(.L_365 - .L_364)
	.align		4
.L_364:
        /*079c*/ 	.word	index@(_Z35group_norm_nhwc_bwd_one_pass_kernelI11Fp16IOFp32WLi512ELi60ELi480EEv26Group_norm_nhwc_bwd_params)
        /*07a0*/ 	.word	0x00000110


	//----- nvinfo : EIATTR_MIN_STACK_SIZE
	.align		4
.L_365:
        /*07a4*/ 	.byte	0x04, 0x12
        /*07a6*/ 	.short	(.L_367 - .L_366)
	.align		4
.L_366:
        /*07a8*/ 	.word	index@(_Z35group_norm_nhwc_bwd_one_pass_kernelI11Fp16IOBf16WLi64ELi60ELi480EEv26Group_norm_nhwc_bwd_params)
        /*07ac*/ 	.word	0x00000000


	//----- nvinfo : EIATTR_MIN_STACK_SIZE
	.align		4
.L_367:
        /*07b0*/ 	.byte	0x04, 0x12
        /*07b2*/ 	.short	(.L_369 - .L_368)
	.align		4
.L_368:
        /*07b4*/ 	.word	index@(_Z35group_norm_nhwc_bwd_one_pass_kernelI11Fp16IOBf16WLi128ELi60ELi480EEv26Group_norm_nhwc_bwd_params)
        /*07b8*/ 	.word	0x00000000


	//----- nvinfo : EIATTR_MIN_STACK_SIZE
	.align		4
.L_369:
        /*07bc*/ 	.byte	0x04, 0x12
        /*07be*/ 	.short	(.L_371 - .L_370)
	.align		4
.L_370:
        /*07c0*/ 	.word	index@(_Z35group_norm_nhwc_bwd_one_pass_kernelI11Fp16IOBf16WLi256ELi60ELi480EEv26Group_norm_nhwc_bwd_params)
        /*07c4*/ 	.word	0x00000000


	//----- nvinfo : EIATTR_MIN_STACK_SIZE
	.align		4
.L_371:
        /*07c8*/ 	.byte	0x04, 0x12
        /*07ca*/ 	.short	(.L_373 - .L_372)
	.align		4
.L_372:
        /*07cc*/ 	.word	index@(_Z35group_norm_nhwc_bwd_one_pass_kernelI11Fp16IOBf16WLi512ELi60ELi480EEv26Group_norm_nhwc_bwd_params)
        /*07d0*/ 	.word	0x00000110


	//----- nvinfo : EIATTR_MIN_STACK_SIZE
	.align		4
.L_373:
        /*07d4*/ 	.byte	0x04, 0x12
        /*07d6*/ 	.short	(.L_375 - .L_374)
	.align		4
.L_374:
        /*07d8*/ 	.word	index@(_Z35group_norm_nhwc_bwd_one_pass_kernelI11Fp16IOFp16WLi64ELi60ELi480EEv26Group_norm_nhwc_bwd_params)
        /*07dc*/ 	.word	0x00000000


	//----- nvinfo : EIATTR_MIN_STACK_SIZE
	.align		4
.L_375:
        /*07e0*/ 	.byte	0x04, 0x12
        /*07e2*/ 	.short	(.L_377 - .L_376)
	.align		4
.L_376:
        /*07e4*/ 	.word	index@(_Z35group_norm_nhwc_bwd_one_pass_kernelI11Fp16IOFp16WLi128ELi60ELi480EEv26Group_norm_nhwc_bwd_params)
        /*07e8*/ 	.word	0x00000000


	//----- nvinfo : EIATTR_MIN_STACK_SIZE
	.align		4
.L_377:
        /*07ec*/ 	.byte	0x04, 0x12
        /*07ee*/ 	.short	(.L_379 - .L_378)
	.align		4
.L_378:
        /*07f0*/ 	.word	index@(_Z35group_norm_nhwc_bwd_one_pass_kernelI11Fp16IOFp16WLi256ELi60ELi480EEv26Group_norm_nhwc_bwd_params)
        /*07f4*/ 	.word	0x00000000


	//----- nvinfo : EIATTR_MIN_STACK_SIZE
	.align		4
.L_379:
        /*07f8*/ 	.byte	0x04, 0x12
        /*07fa*/ 	.short	(.L_381 - .L_380)
	.align		4
.L_380:
        /*07fc*/ 	.word	index@(_Z35group_norm_nhwc_bwd_one_pass_kernelI11Fp16IOFp16WLi512ELi60ELi480EEv26Group_norm_nhwc_bwd_params)
        /*0800*/ 	.word	0x00000110


	//----- nvinfo : EIATTR_MIN_STACK_SIZE
	.align		4
.L_381:
        /*0804*/ 	.byte	0x04, 0x12
        /*0806*/ 	.short	(.L_383 - .L_382)
	.align		4
.L_382:
        /*0808*/ 	.word	index@(_Z35group_norm_nhwc_bwd_one_pass_kernelI11Fp32IOFp32WLi64ELi60ELi480EEv26Group_norm_nhwc_bwd_params)
        /*080c*/ 	.word	0x00000000


	//----- nvinfo : EIATTR_MIN_STACK_SIZE
	.align		4
.L_383:
        /*0810*/ 	.byte	0x04, 0x12
        /*0812*/ 	.short	(.L_385 - .L_384)
	.align		4
.L_384:
        /*0814*/ 	.word	index@(_Z35group_norm_nhwc_bwd_one_pass_kernelI11Fp32IOFp32WLi128ELi60ELi480EEv26Group_norm_nhwc_bwd_params)
        /*0818*/ 	.word	0x00000008


	//----- nvinfo : EIATTR_MIN_STACK_SIZE
	.align		4
.L_385:
        /*081c*/ 	.byte	0x04, 0x12
        /*081e*/ 	.short	(.L_387 - .L_386)
	.align		4
.L_386:
        /*0820*/ 	.word	index@(_Z35group_norm_nhwc_bwd_one_pass_kernelI11Fp32IOFp32WLi256ELi60ELi480EEv26Group_norm_nhwc_bwd_params)
        /*0824*/ 	.word	0x00000000


	//----- nvinfo : EIATTR_MIN_STACK_SIZE
	.align		4
.L_387:
        /*0828*/ 	.byte	0x04, 0x12
        /*082a*/ 	.short	(.L_389 - .L_388)
	.align		4
.L_388:
        /*082c*/ 	.word	index@(_Z35group_norm_nhwc_bwd_one_pass_kernelI11Fp32IOFp32WLi512ELi60ELi480EEv26Group_norm_nhwc_bwd_params)
        /*0830*/ 	.word	0x000002f0


	//----- nvinfo : EIATTR_MIN_STACK_SIZE
	.align		4
.L_389:
        /*0834*/ 	.byte	0x04, 0x12
        /*0836*/ 	.short	(.L_391 - .L_390)
	.align		4
.L_390:
        /*0838*/ 	.word	index@(_Z35group_norm_nhwc_bwd_one_pass_kernelI11Fp32IOBf16WLi64ELi60ELi480EEv26Group_norm_nhwc_bwd_params)
        /*083c*/ 	.word	0x00000000


	//----- nvinfo : EIATTR_MIN_STACK_SIZE
	.align		4
.L_391:
        /*0840*/ 	.byte	0x04, 0x12
        /*0842*/ 	.short	(.L_393 - .L_392)
	.align		4
.L_392:
        /*0844*/ 	.word	index@(_Z35group_norm_nhwc_bwd_one_pass_kernelI11Fp32IOBf16WLi128ELi60ELi480EEv26Group_norm_nhwc_bwd_params)
        /*0848*/ 	.word	0x00000000


	//----- nvinfo : EIATTR_MIN_STACK_SIZE
	.align		4
.L_393:
        /*084c*/ 	.byte	0x04, 0x12
        /*084e*/ 	.short	(.L_395 - .L_394)
	.align		4
.L_394:
        /*0850*/ 	.word	index@(_Z35group_norm_nhwc_bwd_one_pass_kernelI11Fp32IOBf16WLi256ELi60ELi480EEv26Group_norm_nhwc_bwd_params)
        /*0854*/ 	.word	0x00000000


	//----- nvinfo : EIATTR_MIN_STACK_SIZE
	.align		4
.L_395:
        /*0858*/ 	.byte	0x04, 0x12
        /*085a*/ 	.short	(.L_397 - .L_396)
	.align		4
.L_396:
        /*085c*/ 	.word	index@(_Z35group_norm_nhwc_bwd_one_pass_kernelI11Fp32IOBf16WLi512ELi60ELi480EEv26Group_norm_nhwc_bwd_params)
        /*0860*/ 	.word	0x000002f0


	//----- nvinfo : EIATTR_MIN_STACK_SIZE
	.align		4
.L_397:
        /*0864*/ 	.byte	0x04, 0x12
        /*0866*/ 	.short	(.L_399 - .L_398)
	.align		4
.L_398:
        /*0868*/ 	.word	index@(_Z35group_norm_nhwc_bwd_one_pass_kernelI11Fp32IOFp16WLi64ELi60ELi480EEv26Group_norm_nhwc_bwd_params)
        /*086c*/ 	.word	0x00000000


	//----- nvinfo : EIATTR_MIN_STACK_SIZE
	.align		4
.L_399:
        /*0870*/ 	.byte	0x04, 0x12
        /*0872*/ 	.short	(.L_401 - .L_400)
	.align		4
.L_400:
        /*0874*/ 	.word	index@(_Z35group_norm_nhwc_bwd_one_pass_kernelI11Fp32IOFp16WLi128ELi60ELi480EEv26Group_norm_nhwc_bwd_params)
        /*0878*/ 	.word	0x00000000


	//----- nvinfo : EIATTR_MIN_STACK_SIZE
	.align		4
.L_401:
        /*087c*/ 	.byte	0x04, 0x12
        /*087e*/ 	.short	(.L_403 - .L_402)
	.align		4
.L_402:
        /*0880*/ 	.word	index@(_Z35group_norm_nhwc_bwd_one_pass_kernelI11Fp32IOFp16WLi256ELi60ELi480EEv26Group_norm_nhwc_bwd_params)
        /*0884*/ 	.word	0x00000000


	//----- nvinfo : EIATTR_MIN_STACK_SIZE
	.align		4
.L_403:
        /*0888*/ 	.byte	0x04, 0x12
        /*088a*/ 	.short	(.L_405 - .L_404)
	.align		4
.L_404:
        /*088c*/ 	.word	index@(_Z35group_norm_nhwc_bwd_one_pass_kernelI11Fp32IOFp16WLi512ELi60ELi480EEv26Group_norm_nhwc_bwd_params)
        /*0890*/ 	.word	0x000002f0


	//----- nvinfo : EIATTR_MIN_STACK_SIZE
	.align		4
.L_405:
        /*0894*/ 	.byte	0x04, 0x12
        /*0896*/ 	.short	(.L_407 - .L_406)
	.align		4
.L_406:
        /*0898*/ 	.word	index@(_Z35group_norm_nhwc_fwd_one_pass_kernelI11Bf16IOFp32WLi64ELi60ELi480EEv26Group_norm_nhwc_fwd_params)
        /*089c*/ 	.word	0x00000000


	//----- nvinfo : EIATTR_MIN_STACK_SIZE
	.align		4
.L_407:
        /*08a0*/ 	.byte	0x04, 0x12
        /*08a2*/ 	.short	(.L_409 - .L_408)
	.align		4
.L_408:
        /*08a4*/ 	.word	index@(_Z35group_norm_nhwc_fwd_one_pass_kernelI11Bf16IOFp32WLi128ELi60ELi480EEv26Group_norm_nhwc_fwd_params)
        /*08a8*/ 	.word	0x00000000


	//----- nvinfo : EIATTR_MIN_STACK_SIZE
	.align		4
.L_409:
        /*08ac*/ 	.byte	0x04, 0x12
        /*08ae*/ 	.short	(.L_411 - .L_410)
	.align		4
.L_410:
        /*08b0*/ 	.word	index@(_Z35group_norm_nhwc_fwd_one_pass_kernelI11Bf16IOFp32WLi256ELi60ELi480EEv26Group_norm_nhwc_fwd_params)
        /*08b4*/ 	.word	0x00000000


	//----- nvinfo : EIATTR_MIN_STACK_SIZE
	.align		4
.L_411:
        /*08b8*/ 	.byte	0x04, 0x12
        /*08ba*/ 	.short	(.L_413 - .L_412)
	.align		4
.L_412:
        /*08bc*/ 	.word	index@(_Z35group_norm_nhwc_fwd_one_pass_kernelI11Bf16IOFp32WLi512ELi60ELi480EEv26Group_norm_nhwc_fwd_params)
        /*08c0*/ 	.word	0x00000000


	//----- nvinfo : EIATTR_MIN_STACK_SIZE
	.align		4
.L_413:
        /*08c4*/ 	.byte	0x04, 0x12
        /*08c6*/ 	.short	(.L_415 - .L_414)
	.align		4
.L_414:
        /*08c8*/ 	.word	index@(_Z35group_norm_nhwc_fwd_one_pass_kernelI11Bf16IOBf16WLi64ELi60ELi480EEv26Group_norm_nhwc_fwd_params)
        /*08cc*/ 	.word	0x00000000


	//----- nvinfo : EIATTR_MIN_STACK_SIZE
	.align		4
.L_415:
        /*08d0*/ 	.byte	0x04, 0x12
        /*08d2*/ 	.short	(.L_417 - .L_416)
	.align		4
.L_416:
        /*08d4*/ 	.word	index@(_Z35group_norm_nhwc_fwd_one_pass_kernelI11Bf16IOBf16WLi128ELi60ELi480EEv26Group_norm_nhwc_fwd_params)
        /*08d8*/ 	.word	0x00000000


	//----- nvinfo : EIATTR_MIN_STACK_SIZE
	.align		4
.L_417:
        /*08dc*/ 	.byte	0x04, 0x12
        /*08de*/ 	.short	(.L_419 - .L_418)
	.align		4
.L_418:
        /*08e0*/ 	.word	index@(_Z35group_norm_nhwc_fwd_one_pass_kernelI11Bf16IOBf16WLi256ELi60ELi480EEv26Group_norm_nhwc_fwd_params)
        /*08e4*/ 	.word	0x00000000


	//----- nvinfo : EIATTR_MIN_STACK_SIZE
	.align		4
.L_419:
        /*08e8*/ 	.byte	0x04, 0x12
        /*08ea*/ 	.short	(.L_421 - .L_420)
	.align		4
.L_420:
        /*08ec*/ 	.word	index@(_Z35group_norm_nhwc_fwd_one_pass_kernelI11Bf16IOBf16WLi512ELi60ELi480EEv26Group_norm_nhwc_fwd_params)
        /*08f0*/ 	.word	0x00000000


	//----- nvinfo : EIATTR_MIN_STACK_SIZE
	.align		4
.L_421:
        /*08f4*/ 	.byte	0x04, 0x12
        /*08f6*/ 	.short	(.L_423 - .L_422)
	.align		4
.L_422:
        /*08f8*/ 	.word	index@(_Z35group_norm_nhwc_fwd_one_pass_kernelI11Bf16IOFp16WLi64ELi60ELi480EEv26Group_norm_nhwc_fwd_params)
        /*08fc*/ 	.word	0x00000000


	//----- nvinfo : EIATTR_MIN_STACK_SIZE
	.align		4
.L_423:
        /*0900*/ 	.byte	0x04, 0x12
        /*0902*/ 	.short	(.L_425 - .L_424)
	.align		4
.L_424:
        /*0904*/ 	.word	index@(_Z35group_norm_nhwc_fwd_one_pass_kernelI11Bf16IOFp16WLi128ELi60ELi480EEv26Group_norm_nhwc_fwd_params)
        /*0908*/ 	.word	0x00000000


	//----- nvinfo : EIATTR_MIN_STACK_SIZE
	.align		4
.L_425:
        /*090c*/ 	.byte	0x04, 0x12
        /*090e*/ 	.short	(.L_427 - .L_426)
	.align		4
.L_426:
        /*0910*/ 	.word	index@(_Z35group_norm_nhwc_fwd_one_pass_kernelI11Bf16IOFp16WLi256ELi60ELi480EEv26Group_norm_nhwc_fwd_params)
        /*0914*/ 	.word	0x00000000


	//----- nvinfo : EIATTR_MIN_STACK_SIZE
	.align		4
.L_427:
        /*0918*/ 	.byte	0x04, 0x12
        /*091a*/ 	.short	(.L_429 - .L_428)
	.align		4
.L_428:
        /*091c*/ 	.word	index@(_Z35group_norm_nhwc_fwd_one_pass_kernelI11Bf16IOFp16WLi512ELi60ELi480EEv26Group_norm_nhwc_fwd_params)
        /*0920*/ 	.word	0x00000000


	//----- nvinfo : EIATTR_MIN_STACK_SIZE
	.align		4
.L_429:
        /*0924*/ 	.byte	0x04, 0x12
        /*0926*/ 	.short	(.L_431 - .L_430)
	.align		4
.L_430:
        /*0928*/ 	.word	index@(_Z35group_norm_nhwc_fwd_one_pass_kernelI11Fp16IOFp32WLi64ELi60ELi480EEv26Group_norm_nhwc_fwd_params)
        /*092c*/ 	.word	0x00000000


	//----- nvinfo : EIATTR_MIN_STACK_SIZE
	.align		4
.L_431:
        /*0930*/ 	.byte	0x04, 0x12
        /*0932*/ 	.short	(.L_433 - .L_432)
	.align		4
.L_432:
        /*0934*/ 	.word	index@(_Z35group_norm_nhwc_fwd_one_pass_kernelI11Fp16IOFp32WLi128ELi60ELi480EEv26Group_norm_nhwc_fwd_params)
        /*0938*/ 	.word	0x00000000


	//----- nvinfo : EIATTR_MIN_STACK_SIZE
	.align		4
.L_433:
        /*093c*/ 	.byte	0x04, 0x12
        /*093e*/ 	.short	(.L_435 - .L_434)
	.align		4
.L_434:
        /*0940*/ 	.word	index@(_Z35group_norm_nhwc_fwd_one_pass_kernelI11Fp16IOFp32WLi256ELi60ELi480EEv26Group_norm_nhwc_fwd_params)
        /*0944*/ 	.word	0x00000000


	//----- nvinfo : EIATTR_MIN_STACK_SIZE
	.align		4
.L_435:
        /*0948*/ 	.byte	0x04, 0x12
        /*094a*/ 	.short	(.L_437 - .L_436)
	.align		4
.L_436:
        /*094c*/ 	.word	index@(_Z35group_norm_nhwc_fwd_one_pass_kernelI11Fp16IOFp32WLi512ELi60ELi480EEv26Group_norm_nhwc_fwd_params)
        /*0950*/ 	.word	0x00000000


	//----- nvinfo : EIATTR_MIN_STACK_SIZE
	.align		4
.L_437:
        /*0954*/ 	.byte	0x04, 0x12
        /*0956*/ 	.short	(.L_439 - .L_438)
	.align		4
.L_438:
        /*0958*/ 	.word	index@(_Z35group_norm_nhwc_fwd_one_pass_kernelI11Fp16IOBf16WLi64ELi60ELi480EEv26Group_norm_nhwc_fwd_params)
        /*095c*/ 	.word	0x00000000


	//----- nvinfo : EIATTR_MIN_STACK_SIZE
	.align		4
.L_439:
        /*0960*/ 	.byte	0x04, 0x12
        /*0962*/ 	.short	(.L_441 - .L_440)
	.align		4
.L_440:
        /*0964*/ 	.word	index@(_Z35group_norm_nhwc_fwd_one_pass_kernelI11Fp16IOBf16WLi128ELi60ELi480EEv26Group_norm_nhwc_fwd_params)
        /*0968*/ 	.word	0x00000000


	//----- nvinfo : EIATTR_MIN_STACK_SIZE
	.align		4
.L_441:
        /*096c*/ 	.byte	0x04, 0x12
        /*096e*/ 	.short	(.L_443 - .L_442)
	.align		4
.L_442:
        /*0970*/ 	.word	index@(_Z35group_norm_nhwc_fwd_one_pass_kernelI11Fp16IOBf16WLi256ELi60ELi480EEv26Group_norm_nhwc_fwd_params)
        /*0974*/ 	.word	0x00000000


	//----- nvinfo : EIATTR_MIN_STACK_SIZE
	.align		4
.L_443:
        /*0978*/ 	.byte	0x04, 0x12
        /*097a*/ 	.short	(.L_445 - .L_444)
	.align		4
.L_444:
        /*097c*/ 	.word	index@(_Z35group_norm_nhwc_fwd_one_pass_kernelI11Fp16IOBf16WLi512ELi60ELi480EEv26Group_norm_nhwc_fwd_params)
        /*0980*/ 	.word	0x00000000


	//----- nvinfo : EIATTR_MIN_STACK_SIZE
	.align		4
.L_445:
        /*0984*/ 	.byte	0x04, 0x12
        /*0986*/ 	.short	(.L_447 - .L_446)
	.align		4
.L_446:
        /*0988*/ 	.word	index@(_Z35group_norm_nhwc_fwd_one_pass_kernelI11Fp16IOFp16WLi64ELi60ELi480EEv26Group_norm_nhwc_fwd_params)
        /*098c*/ 	.word	0x00000000


	//----- nvinfo : EIATTR_MIN_STACK_SIZE
	.align		4
.L_447:
        /*0990*/ 	.byte	0x04, 0x12
        /*0992*/ 	.short	(.L_449 - .L_448)
	.align		4
.L_448:
        /*0994*/ 	.word	index@(_Z35group_norm_nhwc_fwd_one_pass_kernelI11Fp16IOFp16WLi128ELi60ELi480EEv26Group_norm_nhwc_fwd_params)
        /*0998*/ 	.word	0x00000000


	//----- nvinfo : EIATTR_MIN_STACK_SIZE
	.align		4
.L_449:
        /*099c*/ 	.byte	0x04, 0x12
        /*099e*/ 	.short	(.L_451 - .L_450)
	.align		4
.L_450:
        /*09a0*/ 	.word	index@(_Z35group_norm_nhwc_fwd_one_pass_kernelI11Fp16IOFp16WLi256ELi60ELi480EEv26Group_norm_nhwc_fwd_params)
        /*09a4*/ 	.word	0x00000000


	//----- nvinfo : EIATTR_MIN_STACK_SIZE
	.align		4
.L_451:
        /*09a8*/ 	.byte	0x04, 0x12
        /*09aa*/ 	.short	(.L_453 - .L_452)
	.align		4
.L_452:
        /*09ac*/ 	.word	index@(_Z35group_norm_nhwc_fwd_one_pass_kernelI11Fp16IOFp16WLi512ELi60ELi480EEv26Group_norm_nhwc_fwd_params)
        /*09b0*/ 	.word	0x00000000


	//----- nvinfo : EIATTR_MIN_STACK_SIZE
	.align		4
.L_453:
        /*09b4*/ 	.byte	0x04, 0x12
        /*09b6*/ 	.short	(.L_455 - .L_454)
	.align		4
.L_454:
        /*09b8*/ 	.word	index@(_Z35group_norm_nhwc_fwd_one_pass_kernelI11Fp32IOFp32WLi64ELi60ELi480EEv26Group_norm_nhwc_fwd_params)
        /*09bc*/ 	.word	0x00000000


	//----- nvinfo : EIATTR_MIN_STACK_SIZE
	.align		4
.L_455:
        /*09c0*/ 	.byte	0x04, 0x12
        /*09c2*/ 	.short	(.L_457 - .L_456)
	.align		4
.L_456:
        /*09c4*/ 	.word	index@(_Z35group_norm_nhwc_fwd_one_pass_kernelI11Fp32IOFp32WLi128ELi60ELi480EEv26Group_norm_nhwc_fwd_params)
        /*09c8*/ 	.word	0x00000000


	//----- nvinfo : EIATTR_MIN_STACK_SIZE
	.align		4
.L_457:
        /*09cc*/ 	.byte	0x04, 0x12
        /*09ce*/ 	.short	(.L_459 - .L_458)
	.align		4
.L_458:
        /*09d0*/ 	.word	index@(_Z35group_norm_nhwc_fwd_one_pass_kernelI11Fp32IOFp32WLi256ELi60ELi480EEv26Group_norm_nhwc_fwd_params)
        /*09d4*/ 	.word	0x00000000


	//----- nvinfo : EIATTR_MIN_STACK_SIZE
	.align		4
.L_459:
        /*09d8*/ 	.byte	0x04, 0x12
        /*09da*/ 	.short	(.L_461 - .L_460)
	.align		4
.L_460:
        /*09dc*/ 	.word	index@(_Z35group_norm_nhwc_fwd_one_pass_kernelI11Fp32IOFp32WLi512ELi60ELi480EEv26Group_norm_nhwc_fwd_params)
        /*09e0*/ 	.word	0x00000000


	//----- nvinfo : EIATTR_MIN_STACK_SIZE
	.align		4
.L_461:
        /*09e4*/ 	.byte	0x04, 0x12
        /*09e6*/ 	.short	(.L_463 - .L_462)
	.align		4
.L_462:
        /*09e8*/ 	.word	index@(_Z35group_norm_nhwc_fwd_one_pass_kernelI11Fp32IOBf16WLi64ELi60ELi480EEv26Group_norm_nhwc_fwd_params)
        /*09ec*/ 	.word	0x00000000


	//----- nvinfo : EIATTR_MIN_STACK_SIZE
	.align		4
.L_463:
        /*09f0*/ 	.byte	0x04, 0x12
        /*09f2*/ 	.short	(.L_465 - .L_464)
	.align		4
.L_464:
        /*09f4*/ 	.word	index@(_Z35group_norm_nhwc_fwd_one_pass_kernelI11Fp32IOBf16WLi128ELi60ELi480EEv26Group_norm_nhwc_fwd_params)
        /*09f8*/ 	.word	0x00000000


	//----- nvinfo : EIATTR_MIN_STACK_SIZE
	.align		4
.L_465:
        /*09fc*/ 	.byte	0x04, 0x12
        /*09fe*/ 	.short	(.L_467 - .L_466)
	.align		4
.L_466:
        /*0a00*/ 	.word	index@(_Z35group_norm_nhwc_fwd_one_pass_kernelI11Fp32IOBf16WLi256ELi60ELi480EEv26Group_norm_nhwc_fwd_params)
        /*0a04*/ 	.word	0x00000000


	//----- nvinfo : EIATTR_MIN_STACK_SIZE
	.align		4
.L_467:
        /*0a08*/ 	.byte	0x04, 0x12
        /*0a0a*/ 	.short	(.L_469 - .L_468)
	.align		4
.L_468:
        /*0a0c*/ 	.word	index@(_Z35group_norm_nhwc_fwd_one_pass_kernelI11Fp32IOBf16WLi512ELi60ELi480EEv26Group_norm_nhwc_fwd_params)
        /*0a10*/ 	.word	0x00000000


	//----- nvinfo : EIATTR_MIN_STACK_SIZE
	.align		4
.L_469:
        /*0a14*/ 	.byte	0x04, 0x12
        /*0a16*/ 	.short	(.L_471 - .L_470)
	.align		4
.L_470:
        /*0a18*/ 	.word	index@(_Z35group_norm_nhwc_fwd_one_pass_kernelI11Fp32IOFp16WLi64ELi60ELi480EEv26Group_norm_nhwc_fwd_params)
        /*0a1c*/ 	.word	0x00000000


	//----- nvinfo : EIATTR_MIN_STACK_SIZE
	.align		4
.L_471:
        /*0a20*/ 	.byte	0x04, 0x12
        /*0a22*/ 	.short	(.L_473 - .L_472)
	.align		4
.L_472:
        /*0a24*/ 	.word	index@(_Z35group_norm_nhwc_fwd_one_pass_kernelI11Fp32IOFp16WLi128ELi60ELi480EEv26Group_norm_nhwc_fwd_params)
        /*0a28*/ 	.word	0x00000000


	//----- nvinfo : EIATTR_MIN_STACK_SIZE
	.align		4
.L_473:
        /*0a2c*/ 	.byte	0x04, 0x12
        /*0a2e*/ 	.short	(.L_475 - .L_474)
	.align		4
.L_474:
        /*0a30*/ 	.word	index@(_Z35group_norm_nhwc_fwd_one_pass_kernelI11Fp32IOFp16WLi256ELi60ELi480EEv26Group_norm_nhwc_fwd_params)
        /*0a34*/ 	.word	0x00000000


	//----- nvinfo : EIATTR_MIN_STACK_SIZE
	.align		4
.L_475:
        /*0a38*/ 	.byte	0x04, 0x12
        /*0a3a*/ 	.short	(.L_477 - .L_476)
	.align		4
.L_476:
        /*0a3c*/ 	.word	index@(_Z35group_norm_nhwc_fwd_one_pass_kernelI11Fp32IOFp16WLi512ELi60ELi480EEv26Group_norm_nhwc_fwd_params)
        /*0a40*/ 	.word	0x00000000
.L_477:


//--------------------- .nv.compat                --------------------------
	.section	.nv.compat,"",@"SHT_CUDA_COMPAT_INFO"
	.align	4
        /*0000*/ 	.byte	0x02, 0x09, 0x01, 0x00, 0x02, 0x02, 0x01, 0x00, 0x02, 0x05, 0x05, 0x00, 0x03, 0x07, 0x01, 0x01
        /*0010*/ 	.byte	0x02, 0x03, 0x00, 0x00, 0x02, 0x06, 0x01, 0x00, 0x04, 0x0b, 0x08, 0x00, 0x09, 0x00, 0x00, 0x00
        /*0020*/ 	.byte	0x00, 0x00, 0x00, 0x00


//--------------------- .nv.info._ZN3cub18CUB_300001_SM_10006detail11EmptyKernelIvEEvv --------------------------
	.section	.nv.info._ZN3cub18CUB_300001_SM_10006detail11EmptyKernelIvEEvv,"",@"SHT_CUDA_INFO"
	.sectionflags	@""
	.align	4


	//----- nvinfo : EIATTR_CUDA_API_VERSION
	.align		4
        /*0000*/ 	.byte	0x04, 0x37
        /*0002*/ 	.short	(.L_479 - .L_478)
.L_478:
        /*0004*/ 	.word	0x00000082


	//----- nvinfo : EIATTR_SPARSE_MMA_MASK
	.align		4
.L_479:
        /*0008*/ 	.byte	0x03, 0x50
        /*000a*/ 	.short	0x0000


	//----- nvinfo : EIATTR_MAXREG_COUNT
	.align		4
        /*000c*/ 	.byte	0x03, 0x1b
        /*000e*/ 	.short	0x00ff


	//----- nvinfo : EIATTR_MERCURY_ISA_VERSION
	.align		4
        /*0010*/ 	.byte	0x03, 0x5f
        /*0012*/ 	.short	0x0101


	//----- nvinfo : EIATTR_VRC_CTA_INIT_COUNT
	.align		4
        /*0014*/ 	.byte	0x02, 0x4a
	.zero		1
	.zero		1


	//----- nvinfo : EIATTR_EXIT_INSTR_OFFSETS
	.align		4
        /*0018*/ 	.byte	0x04, 0x1c
        /*001a*/ 	.short	(.L_481 - .L_480)


	//   ....[0]....
.L_480:
        /*001c*/ 	.word	0x00000010


	//----- nvinfo : EIATTR_SW_WAR
	.align		4
.L_481:
        /*0020*/ 	.byte	0x04, 0x36
        /*0022*/ 	.short	(.L_483 - .L_482)
.L_482:
        /*0024*/ 	.word	0x00000008
.L_483:


//--------------------- .nv.info._Z35group_norm_nhwc_bwd_one_pass_kernelI11Bf16IOFp32WLi64ELi60ELi480EEv26Group_norm_nhwc_bwd_params --------------------------
	.section	.nv.info._Z35group_norm_nhwc_bwd_one_pass_kernelI11Bf16IOFp32WLi64ELi60ELi480EEv26Group_norm_nhwc_bwd_params,"",@"SHT_CUDA_INFO"
	.sectionflags	@""
	.align	4


	//----- nvinfo : EIATTR_CUDA_API_VERSION
	.align		4
        /*0000*/ 	.byte	0x04, 0x37
        /*0002*/ 	.short	(.L_485 - .L_484)
.L_484:
        /*0004*/ 	.word	0x00000082


	//----- nvinfo : EIATTR_KPARAM_INFO
	.align		4
.L_485:
        /*0008*/ 	.byte	0x04, 0x17
        /*000a*/ 	.short	(.L_487 - .L_486)
.L_486:
        /*000c*/ 	.word	0x00000000
        /*0010*/ 	.short	0x0000
        /*0012*/ 	.short	0x0000
        /*0014*/ 	.byte	0x00, 0xf0, 0xe1, 0x02


	//----- nvinfo : EIATTR_SPARSE_MMA_MASK
	.align		4
.L_487:
        /*0018*/ 	.byte	0x03, 0x50
        /*001a*/ 	.short	0x0000


	//----- nvinfo : EIATTR_MAXREG_COUNT
	.align		4
        /*001c*/ 	.byte	0x03, 0x1b
        /*001e*/ 	.short	0x0080


	//----- nvinfo : EIATTR_NUM_BARRIERS
	.align		4
        /*0020*/ 	.byte	0x02, 0x4c
        /*0022*/ 	.byte	0x01
	.zero		1


	//----- nvinfo : EIATTR_MERCURY_ISA_VERSION
	.align		4
        /*0024*/ 	.byte	0x03, 0x5f
        /*0026*/ 	.short	0x0101


	//----- nvinfo : EIATTR_INT_WARP_WIDE_INSTR_OFFSETS
	.align		4
        /*0028*/ 	.byte	0x04, 0x31
        /*002a*/ 	.short	(.L_489 - .L_488)


	//   ....[0]....
.L_488:
        /*002c*/ 	.word	0x00001b60


	//----- nvinfo : EIATTR_COOP_GROUP_MASK_REGIDS
	.align		4
.L_489:
        /*0030*/ 	.byte	0x04, 0x29
        /*0032*/ 	.short	(.L_491 - .L_490)


	//   ....[0]....
.L_490:
        /*0034*/ 	.word	0xffffffff


	//   ....[1]....
        /*0038*/ 	.word	0xffffffff


	//   ....[2]....
        /*003c*/ 	.word	0xffffffff


	//   ....[3]....
        /*0040*/ 	.word	0xffffffff


	//   ....[4]....
        /*0044*/ 	.word	0xffffffff


	//   ....[5]....
        /*0048*/ 	.word	0xffffffff


	//   ....[6]....
        /*004c*/ 	.word	0xffffffff


	//   ....[7]....
        /*0050*/ 	.word	0xffffffff


	//   ....[8]....
        /*0054*/ 	.word	0xffffffff


	//   ....[9]....
        /*0058*/ 	.word	0xffffffff


	//----- nvinfo : EIATTR_COOP_GROUP_INSTR_OFFSETS
	.align		4
.L_491:
        /*005c*/ 	.byte	0x04, 0x28
        /*005e*/ 	.short	(.L_493 - .L_492)


	//   ....[0]....
.L_492:
        /*0060*/ 	.word	0x000018f0


	//   ....[1]....
        /*0064*/ 	.word	0x00001930


	//   ....[2]....
        /*0068*/ 	.word	0x000019b0


	//   ....[3]....
        /*006c*/ 	.word	0x000019d0


	//   ....[4]....
        /*0070*/ 	.word	0x00001a40


	//   ....[5]....
        /*0074*/ 	.word	0x00001a60


	//   ....[6]....
        /*0078*/ 	.word	0x00001a90


	//   ....[7]....
        /*007c*/ 	.word	0x00001ab0


	//   ....[8]....
        /*0080*/ 	.word	0x00001b00


	//   ....[9]....
        /*0084*/ 	.word	0x00001b10


	//----- nvinfo : EIATTR_VRC_CTA_INIT_COUNT
	.align		4
.L_493:
        /*0088*/ 	.byte	0x02, 0x4a
	.zero		1
	.zero		1


	//----- nvinfo : EIATTR_EXIT_INSTR_OFFSETS
	.align		4
        /*008c*/ 	.byte	0x04, 0x1c
        /*008e*/ 	.short	(.L_495 - .L_494)


	//   ....[0]....
.L_494:
        /*0090*/ 	.word	0x00003f70


	//   ....[1]....
        /*0094*/ 	.word	0x000040a0


	//   ....[2]....
        /*0098*/ 	.word	0x00004690


	//   ....[3]....
        /*009c*/ 	.word	0x00004c40


	//----- nvinfo : EIATTR_MAX_THREADS
	.align		4
.L_495:
        /*00a0*/ 	.byte	0x04, 0x05
        /*00a2*/ 	.short	(.L_497 - .L_496)
.L_496:
        /*00a4*/ 	.word	0x000001e0
        /*00a8*/ 	.word	0x00000001
        /*00ac*/ 	.word	0x00000001


	//----- nvinfo : EIATTR_CRS_STACK_SIZE
	.align		4
.L_497:
        /*00b0*/ 	.byte	0x04, 0x1e
        /*00b2*/ 	.short	(.L_499 - .L_498)
.L_498:
        /*00b4*/ 	.word	0x00000000


	//----- nvinfo : EIATTR_CBANK_PARAM_SIZE
	.align		4
.L_499:
        /*00b8*/ 	.byte	0x03, 0x19
        /*00ba*/ 	.short	0x00b8


	//----- nvinfo : EIATTR_PARAM_CBANK
	.align		4
        /*00bc*/ 	.byte	0x04, 0x0a
        /*00be*/ 	.short	(.L_501 - .L_500)
	.align		4
.L_500:
        /*00c0*/ 	.word	index@(.nv.constant0._Z35group_norm_nhwc_bwd_one_pass_kernelI11Bf16IOFp32WLi64ELi60ELi480EEv26Group_norm_nhwc_bwd_params)
        /*00c4*/ 	.short	0x0380
        /*00c6*/ 	.short	0x00b8


	//----- nvinfo : EIATTR_SW_WAR
	.align		4
.L_501:
        /*00c8*/ 	.byte	0x04, 0x36
        /*00ca*/ 	.short	(.L_503 - .L_502)
.L_502:
        /*00cc*/ 	.word	0x00000008
.L_503:


//--------------------- .nv.info._Z35group_norm_nhwc_bwd_one_pass_kernelI11Bf16IOFp32WLi128ELi60ELi480EEv26Group_norm_nhwc_bwd_params --------------------------
	.section	.nv.info._Z35group_norm_nhwc_bwd_one_pass_kernelI11Bf16IOFp32WLi128ELi60ELi480EEv26Group_norm_nhwc_bwd_params,"",@"SHT_CUDA_INFO"
	.sectionflags	@""
	.align	4


	//----- nvinfo : EIATTR_CUDA_API_VERSION
	.align		4
        /*0000*/ 	.byte	0x04, 0x37
        /*0002*/ 	.short	(.L_505 - .L_504)
.L_504:
        /*0004*/ 	.word	0x00000082


	//----- nvinfo : EIATTR_KPARAM_INFO
	.align		4
.L_505:
        /*0008*/ 	.byte	0x04, 0x17
        /*000a*/ 	.short	(.L_507 - .L_506)
.L_506:
        /*000c*/ 	.word	0x00000000
        /*0010*/ 	.short	0x0000
        /*0012*/ 	.short	0x0000
        /*0014*/ 	.byte	0x00, 0xf0, 0xe1, 0x02


	//----- nvinfo : EIATTR_SPARSE_MMA_MASK
	.align		4
.L_507:
        /*0018*/ 	.byte	0x03, 0x50
        /*001a*/ 	.short	0x0000


	//----- nvinfo : EIATTR_MAXREG_COUNT
	.align		4
        /*001c*/ 	.byte	0x03, 0x1b
        /*001e*/ 	.short	0x0080


	//----- nvinfo : EIATTR_NUM_BARRIERS
	.align		4
        /*0020*/ 	.byte	0x02, 0x4c
        /*0022*/ 	.byte	0x01
	.zero		1


	//----- nvinfo : EIATTR_MERCURY_ISA_VERSION
	.align		4
        /*0024*/ 	.byte	0x03, 0x5f
        /*0026*/ 	.short	0x0101


	//----- nvinfo : EIATTR_INT_WARP_WIDE_INSTR_OFFSETS
	.align		4
        /*0028*/ 	.byte	0x04, 0x31
        /*002a*/ 	.short	(.L_509 - .L_508)


	//   ....[0]....
.L_508:
        /*002c*/ 	.word	0x00002f50


	//----- nvinfo : EIATTR_COOP_GROUP_MASK_REGIDS
	.align		4
.L_509:
        /*0030*/ 	.byte	0x04, 0x29
        /*0032*/ 	.short	(.L_511 - .L_510)


	//   ....[0]....
.L_510:
        /*0034*/ 	.word	0xffffffff


	//   ....[1]....
        /*0038*/ 	.word	0xffffffff


	//   ....[2]....
        /*003c*/ 	.word	0xffffffff


	//   ....[3]....
        /*0040*/ 	.word	0xffffffff


	//   ....[4]....
        /*0044*/ 	.word	0xffffffff


	//   ....[5]....
        /*0048*/ 	.word	0xffffffff


	//   ....[6]....
        /*004c*/ 	.word	0xffffffff


	//   ....[7]....
        /*0050*/ 	.word	0xffffffff


	//   ....[8]....
        /*0054*/ 	.word	0xffffffff


	//   ....[9]....
        /*0058*/ 	.word	0xffffffff


	//----- nvinfo : EIATTR_COOP_GROUP_INSTR_OFFSETS
	.align		4
.L_511:
        /*005c*/ 	.byte	0x04, 0x28
        /*005e*/ 	.short	(.L_513 - .L_512)


	//   ....[0]....
.L_512:
        /*0060*/ 	.word	0x00002ce0


	//   ....[1]....
        /*0064*/ 	.word	0x00002d20


	//   ....[2]....
        /*0068*/ 	.word	0x00002dc0


	//   ....[3]....
        /*006c*/ 	.word	0x00002df0


	//   ....[4]....
        /*0070*/ 	.word	0x00002e30


	//   ....[5]....
        /*0074*/ 	.word	0x00002e50


	//   ....[6]....
        /*0078*/ 	.word	0x00002e80


	//   ....[7]....
        /*007c*/ 	.word	0x00002ea0


	//   ....[8]....
        /*0080*/ 	.word	0x00002ef0


	//   ....[9]....
        /*0084*/ 	.word	0x00002f00


	//----- nvinfo : EIATTR_VRC_CTA_INIT_COUNT
	.align		4
.L_513:
        /*0088*/ 	.byte	0x02, 0x4a
	.zero		1
	.zero		1


	//----- nvinfo : EIATTR_EXIT_INSTR_OFFSETS
	.align		4
        /*008c*/ 	.byte	0x04, 0x1c
        /*008e*/ 	.short	(.L_515 - .L_514)


	//   ....[0]....
.L_514:
        /*0090*/ 	.word	0x00005ec0


	//   ....[1]....
        /*0094*/ 	.word	0x00005ff0


	//   ....[2]....
        /*0098*/ 	.word	0x000065e0


	//   ....[3]....
        /*009c*/ 	.word	0x00006b90


	//----- nvinfo : EIATTR_MAX_THREADS
	.align		4
.L_515:
        /*00a0*/ 	.byte	0x04, 0x05
        /*00a2*/ 	.short	(.L_517 - .L_516)
.L_516:
        /*00a4*/ 	.word	0x000001e0
        /*00a8*/ 	.word	0x00000001
        /*00ac*/ 	.word	0x00000001


	//----- nvinfo : EIATTR_CRS_STACK_SIZE
	.align		4
.L_517:
        /*00b0*/ 	.byte	0x04, 0x1e
        /*00b2*/ 	.short	(.L_519 - .L_518)
.L_518:
        /*00b4*/ 	.word	0x00000000


	//----- nvinfo : EIATTR_CBANK_PARAM_SIZE
	.align		4
.L_519:
        /*00b8*/ 	.byte	0x03, 0x19
        /*00ba*/ 	.short	0x00b8


	//----- nvinfo : EIATTR_PARAM_CBANK
	.align		4
        /*00bc*/ 	.byte	0x04, 0x0a
        /*00be*/ 	.short	(.L_521 - .L_520)
	.align		4
.L_520:
        /*00c0*/ 	.word	index@(.nv.constant0._Z35group_norm_nhwc_bwd_one_pass_kernelI11Bf16IOFp32WLi128ELi60ELi480EEv26Group_norm_nhwc_bwd_params)
        /*00c4*/ 	.short	0x0380
        /*00c6*/ 	.short	0x00b8


	//----- nvinfo : EIATTR_SW_WAR
	.align		4
.L_521:
        /*00c8*/ 	.byte	0x04, 0x36
        /*00ca*/ 	.short	(.L_523 - .L_522)
.L_522:
        /*00cc*/ 	.word	0x00000008
.L_523:


//--------------------- .nv.info._Z35group_norm_nhwc_bwd_one_pass_kernelI11Bf16IOFp32WLi256ELi60ELi480EEv26Group_norm_nhwc_bwd_params --------------------------
	.section	.nv.info._Z35group_norm_nhwc_bwd_one_pass_kernelI11Bf16IOFp32WLi256ELi60ELi480EEv26Group_norm_nhwc_bwd_params,"",@"SHT_CUDA_INFO"
	.sectionflags	@""
	.align	4


	//----- nvinfo : EIATTR_CUDA_API_VERSION
	.align		4
        /*0000*/ 	.byte	0x04, 0x37
        /*0002*/ 	.short	(.L_525 - .L_524)
.L_524:
        /*0004*/ 	.word	0x00000082


	//----- nvinfo : EIATTR_KPARAM_INFO
	.align		4
.L_525:
        /*0008*/ 	.byte	0x04, 0x17
        /*000a*/ 	.short	(.L_527 - .L_526)
.L_526:
        /*000c*/ 	.word	0x00000000
        /*0010*/ 	.short	0x0000
        /*0012*/ 	.short	0x0000
        /*0014*/ 	.byte	0x00, 0xf0, 0xe1, 0x02


	//----- nvinfo : EIATTR_SPARSE_MMA_MASK
	.align		4
.L_527:
        /*0018*/ 	.byte	0x03, 0x50
        /*001a*/ 	.short	0x0000


	//----- nvinfo : EIATTR_MAXREG_COUNT
	.align		4
        /*001c*/ 	.byte	0x03, 0x1b
        /*001e*/ 	.short	0x0080


	//----- nvinfo : EIATTR_NUM_BARRIERS
	.align		4
        /*0020*/ 	.byte	0x02, 0x4c
        /*0022*/ 	.byte	0x01
	.zero		1


	//----- nvinfo : EIATTR_MERCURY_ISA_VERSION
	.align		4
        /*0024*/ 	.byte	0x03, 0x5f
        /*0026*/ 	.short	0x0101


	//----- nvinfo : EIATTR_INT_WARP_WIDE_INSTR_OFFSETS
	.align		4
        /*0028*/ 	.byte	0x04, 0x31
        /*002a*/ 	.short	(.L_529 - .L_528)


	//   ....[0]....
.L_528:
        /*002c*/ 	.word	0x00005630


	//----- nvinfo : EIATTR_COOP_GROUP_MASK_REGIDS
	.align		4
.L_529:
        /*0030*/ 	.byte	0x04, 0x29
        /*0032*/ 	.short	(.L_531 - .L_530)


	//   ....[0]....
.L_530:
        /*0034*/ 	.word	0xffffffff


	//   ....[1]....
        /*0038*/ 	.word	0xffffffff


	//   ....[2]....
        /*003c*/ 	.word	0xffffffff


	//   ....[3]....
        /*0040*/ 	.word	0xffffffff


	//   ....[4]....
        /*0044*/ 	.word	0xffffffff


	//   ....[5]....
        /*0048*/ 	.word	0xffffffff


	//   ....[6]....
        /*004c*/ 	.word	0xffffffff


	//   ....[7]....
        /*0050*/ 	.word	0xffffffff


	//   ....[8]....
        /*0054*/ 	.word	0xffffffff


	//   ....[9]....
        /*0058*/ 	.word	0xffffffff


	//----- nvinfo : EIATTR_COOP_GROUP_INSTR_OFFSETS
	.align		4
.L_531:
        /*005c*/ 	.byte	0x04, 0x28
        /*005e*/ 	.short	(.L_533 - .L_532)


	//   ....[0]....
.L_532:
        /*0060*/ 	.word	0x000053a0


	//   ....[1]....
        /*0064*/ 	.word	0x000053e0


	//   ....[2]....
        /*0068*/ 	.word	0x00005460


	//   ....[3]....
        /*006c*/ 	.word	0x00005480


	//   ....[4]....
        /*0070*/ 	.word	0x00005500


	//   ....[5]....
        /*0074*/ 	.word	0x00005520


	//   ....[6]....
        /*0078*/ 	.word	0x00005570


	//   ....[7]....
        /*007c*/ 	.word	0x00005580


	//   ....[8]....
        /*0080*/ 	.word	0x000055d0


	//   ....[9]....
        /*0084*/ 	.word	0x000055e0


	//----- nvinfo : EIATTR_VRC_CTA_INIT_COUNT
	.align		4
.L_533:
        /*0088*/ 	.byte	0x02, 0x4a
	.zero		1
	.zero		1


	//----- nvinfo : EIATTR_EXIT_INSTR_OFFSETS
	.align		4
        /*008c*/ 	.byte	0x04, 0x1c
        /*008e*/ 	.short	(.L_535 - .L_534)


	//   ....[0]....
.L_534:
        /*0090*/ 	.word	0x0000a170


	//   ....[1]....
        /*0094*/ 	.word	0x0000a2a0


	//   ....[2]....
        /*0098*/ 	.word	0x0000a8a0


	//   ....[3]....
        /*009c*/ 	.word	0x0000ae50


	//----- nvinfo : EIATTR_MAX_THREADS
	.align		4
.L_535:
        /*00a0*/ 	.byte	0x04, 0x05
        /*00a2*/ 	.short	(.L_537 - .L_536)
.L_536:
        /*00a4*/ 	.word	0x000001e0
        /*00a8*/ 	.word	0x00000001
        /*00ac*/ 	.word	0x00000001


	//----- nvinfo : EIATTR_CRS_STACK_SIZE
	.align		4
.L_537:
        /*00b0*/ 	.byte	0x04, 0x1e
        /*00b2*/ 	.short	(.L_539 - .L_538)
.L_538:
        /*00b4*/ 	.word	0x00000000


	//----- nvinfo : EIATTR_CBANK_PARAM_SIZE
	.align		4
.L_539:
        /*00b8*/ 	.byte	0x03, 0x19
        /*00ba*/ 	.short	0x00b8


	//----- nvinfo : EIATTR_PARAM_CBANK
	.align		4
        /*00bc*/ 	.byte	0x04, 0x0a
        /*00be*/ 	.short	(.L_541 - .L_540)
	.align		4
.L_540:
        /*00c0*/ 	.word	index@(.nv.constant0._Z35group_norm_nhwc_bwd_one_pass_kernelI11Bf16IOFp32WLi256ELi60ELi480EEv26Group_norm_nhwc_bwd_params)
        /*00c4*/ 	.short	0x0380
        /*00c6*/ 	.short	0x00b8


	//----- nvinfo : EIATTR_SW_WAR
	.align		4
.L_541:
        /*00c8*/ 	.byte	0x04, 0x36
        /*00ca*/ 	.short	(.L_543 - .L_542)
.L_542:
        /*00cc*/ 	.word	0x00000008
.L_543:


//--------------------- .nv.info._Z35group_norm_nhwc_bwd_one_pass_kernelI11Bf16IOFp32WLi512ELi60ELi480EEv26Group_norm_nhwc_bwd_params --------------------------
	.section	.nv.info._Z35group_norm_nhwc_bwd_one_pass_kernelI11Bf16IOFp32WLi512ELi60ELi480EEv26Group_norm_nhwc_bwd_params,"",@"SHT_CUDA_INFO"
	.sectionflags	@""
	.align	4


	//----- nvinfo : EIATTR_CUDA_API_VERSION
	.align		4
        /*0000*/ 	.byte	0x04, 0x37
        /*0002*/ 	.short	(.L_545 - .L_544)
.L_544:
        /*0004*/ 	.word	0x00000082


	//----- nvinfo : EIATTR_KPARAM_INFO
	.align		4
.L_545:
        /*0008*/ 	.byte	0x04, 0x17
        /*000a*/ 	.short	(.L_547 - .L_546)
.L_546:
        /*000c*/ 	.word	0x00000000
        /*0010*/ 	.short	0x0000
        /*0012*/ 	.short	0x0000
        /*0014*/ 	.byte	0x00, 0xf0, 0xe1, 0x02


	//----- nvinfo : EIATTR_SPARSE_MMA_MASK
	.align		4
.L_547:
        /*0018*/ 	.byte	0x03, 0x50
        /*001a*/ 	.short	0x0000


	//----- nvinfo : EIATTR_MAXREG_COUNT
	.align		4
        /*001c*/ 	.byte	0x03, 0x1b
        /*001e*/ 	.short	0x0080


	//----- nvinfo : EIATTR_NUM_BARRIERS
	.align		4
        /*0020*/ 	.byte	0x02, 0x4c
        /*0022*/ 	.byte	0x01
	.zero		1


	//----- nvinfo : EIATTR_ANNOTATIONS
	.align		4
        /*0024*/ 	.byte	0x04, 0x55
        /*0026*/ 	.short	(.L_549 - .L_548)


	//   ....[0]....
.L_548:
        /*0028*/ 	.word	0x00000001
        /*002c*/ 	.byte	0x90, 0x01, 0x00, 0x00, 0x01, 0x00, 0x00, 0x00, 0xa0, 0x01, 0x00, 0x00, 0x01, 0x00, 0x00, 0x00
        /* <DEDUP_REMOVED lines=81> */
        /*054c*/ 	.byte	0xb0, 0xb6, 0x00, 0x00


	//----- nvinfo : EIATTR_MERCURY_ISA_VERSION
	.align		4
.L_549:
        /*0550*/ 	.byte	0x03, 0x5f
        /*0552*/ 	.short	0x0101


	//----- nvinfo : EIATTR_INT_WARP_WIDE_INSTR_OFFSETS
	.align		4
        /*0554*/ 	.byte	0x04, 0x31
        /*0556*/ 	.short	(.L_551 - .L_550)


	//   ....[0]....
.L_550:
        /*0558*/ 	.word	0x0000c940


	//   ....[1]....
        /*055c*/ 	.word	0x0000dc80


	//   ....[2]....
        /*0560*/ 	.word	0x0000dcc0


	//   ....[3]....
        /*0564*/ 	.word	0x0000dd00


	//   ....[4]....
        /*0568*/ 	.word	0x0000dd40


	//   ....[5]....
        /*056c*/ 	.word	0x0000df60


	//----- nvinfo : EIATTR_COOP_GROUP_MASK_REGIDS
	.align		4
.L_551:
        /*0570*/ 	.byte	0x04, 0x29
        /*0572*/ 	.short	(.L_553 - .L_552)


	//   ....[0]....
.L_552:
        /*0574*/ 	.word	0xffffffff


	//   ....[1]....
        /*0578*/ 	.word	0xffffffff


	//   ....[2]....
        /*057c*/ 	.word	0xffffffff


	//   ....[3]....
        /*0580*/ 	.word	0xffffffff


	//   ....[4]....
        /*0584*/ 	.word	0xffffffff


	//   ....[5]....
        /*0588*/ 	.word	0xffffffff


	//   ....[6]....
        /*058c*/ 	.word	0xffffffff


	//   ....[7]....
        /*0590*/ 	.word	0xffffffff


	//   ....[8]....
        /*0594*/ 	.word	0xffffffff


	//   ....[9]....
        /*0598*/ 	.word	0xffffffff


	//----- nvinfo : EIATTR_COOP_GROUP_INSTR_OFFSETS
	.align		4
.L_553:
        /*059c*/ 	.byte	0x04, 0x28
        /*059e*/ 	.short	(.L_555 - .L_554)


	//   ....[0]....
.L_554:
        /*05a0*/ 	.word	0x0000c6e0


	//   ....[1]....
        /*05a4*/ 	.word	0x0000c710


	//   ....[2]....
        /*05a8*/ 	.word	0x0000c7c0


	//   ....[3]....
        /*05ac*/ 	.word	0x0000c7d0


	//   ....[4]....
        /*05b0*/ 	.word	0x0000c800


	//   ....[5]....
        /*05b4*/ 	.word	0x0000c820


	//   ....[6]....
        /*05b8*/ 	.word	0x0000c850


	//   ....[7]....
        /*05bc*/ 	.word	0x0000c870


	//   ....[8]....
        /*05c0*/ 	.word	0x0000c8e0


	//   ....[9]....
        /*05c4*/ 	.word	0x0000c8f0


	//----- nvinfo : EIATTR_VRC_CTA_INIT_COUNT
	.align		4
.L_555:
        /*05c8*/ 	.byte	0x02, 0x4a
	.zero		1
	.zero		1


	//----- nvinfo : EIATTR_EXIT_INSTR_OFFSETS
	.align		4
        /*05cc*/ 	.byte	0x04, 0x1c
        /*05ce*/ 	.short	(.L_557 - .L_556)


	//   ....[0]....
.L_556:
        /*05d0*/ 	.word	0x0000eae0


	//   ....[1]....
        /*05d4*/ 	.word	0x0000ec10


	//   ....[2]....
        /*05d8*/ 	.word	0x0000f210


	//   ....[3]....
        /*05dc*/ 	.word	0x0000f7c0


	//----- nvinfo : EIATTR_MAX_THREADS
	.align		4
.L_557:
        /*05e0*/ 	.byte	0x04, 0x05
        /*05e2*/ 	.short	(.L_559 - .L_558)
.L_558:
        /*05e4*/ 	.word	0x000001e0
        /*05e8*/ 	.word	0x00000001
        /*05ec*/ 	.word	0x00000001


	//----- nvinfo : EIATTR_CRS_STACK_SIZE
	.align		4
.L_559:
        /*05f0*/ 	.byte	0x04, 0x1e
        /*05f2*/ 	.short	(.L_561 - .L_560)
.L_560:
        /*05f4*/ 	.word	0x00000000


	//----- nvinfo : EIATTR_CBANK_PARAM_SIZE
	.align		4
.L_561:
        /*05f8*/ 	.byte	0x03, 0x19
        /*05fa*/ 	.short	0x00b8


	//----- nvinfo : EIATTR_PARAM_CBANK
	.align		4
        /*05fc*/ 	.byte	0x04, 0x0a
        /*05fe*/ 	.short	(.L_563 - .L_562)
	.align		4
.L_562:
        /*0600*/ 	.word	index@(.nv.constant0._Z35group_norm_nhwc_bwd_one_pass_kernelI11Bf16IOFp32WLi512ELi60ELi480EEv26Group_norm_nhwc_bwd_params)
        /*0604*/ 	.short	0x0380
        /*0606*/ 	.short	0x00b8


	//----- nvinfo : EIATTR_SW_WAR
	.align		4
.L_563:
        /*0608*/ 	.byte	0x04, 0x36
        /*060a*/ 	.short	(.L_565 - .L_564)
.L_564:
        /*060c*/ 	.word	0x00000008
.L_565:


//--------------------- .nv.info._Z35group_norm_nhwc_bwd_one_pass_kernelI11Bf16IOBf16WLi64ELi60ELi480EEv26Group_norm_nhwc_bwd_params --------------------------
	.section	.nv.info._Z35group_norm_nhwc_bwd_one_pass_kernelI11Bf16IOBf16WLi64ELi60ELi480EEv26Group_norm_nhwc_bwd_params,"",@"SHT_CUDA_INFO"
	.sectionflags	@""
	.align	4


	//----- nvinfo : EIATTR_CUDA_API_VERSION
	.align		4
        /*0000*/ 	.byte	0x04, 0x37
        /*0002*/ 	.short	(.L_567 - .L_566)
.L_566:
        /*0004*/ 	.word	0x00000082


	//----- nvinfo : EIATTR_KPARAM_INFO
	.align		4
.L_567:
        /*0008*/ 	.byte	0x04, 0x17
        /*000a*/ 	.short	(.L_569 - .L_568)
.L_568:
        /*000c*/ 	.word	0x00000000
        /*0010*/ 	.short	0x0000
        /*0012*/ 	.short	0x0000
        /*0014*/ 	.byte	0x00, 0xf0, 0xe1, 0x02


	//----- nvinfo : EIATTR_SPARSE_MMA_MASK
	.align		4
.L_569:
        /*0018*/ 	.byte	0x03, 0x50
        /*001a*/ 	.short	0x0000


	//----- nvinfo : EIATTR_MAXREG_COUNT
	.align		4
        /*001c*/ 	.byte	0x03, 0x1b
        /*001e*/ 	.short	0x0080


	//----- nvinfo : EIATTR_NUM_BARRIERS
	.align		4
        /*0020*/ 	.byte	0x02, 0x4c
        /*0022*/ 	.byte	0x01
	.zero		1


	//----- nvinfo : EIATTR_MERCURY_ISA_VERSION
	.align		4
        /*0024*/ 	.byte	0x03, 0x5f
        /*0026*/ 	.short	0x0101


	//----- nvinfo : EIATTR_INT_WARP_WIDE_INSTR_OFFSETS
	.align		4
        /*0028*/ 	.byte	0x04, 0x31
        /*002a*/ 	.short	(.L_571 - .L_570)


	//   ....[0]....
.L_570:
        /*002c*/ 	.word	0x00001bf0


	//----- nvinfo : EIATTR_COOP_GROUP_MASK_REGIDS
	.align		4
.L_571:
        /*0030*/ 	.byte	0x04, 0x29
        /*0032*/ 	.short	(.L_573 - .L_572)


	//   ....[0]....
.L_572:
        /*0034*/ 	.word	0xffffffff


	//   ....[1]....
        /*0038*/ 	.word	0xffffffff


	//   ....[2]....
        /*003c*/ 	.word	0xffffffff


	//   ....[3]....
        /*0040*/ 	.word	0xffffffff


	//   ....[4]....
        /*0044*/ 	.word	0xffffffff


	//   ....[5]....
        /*0048*/ 	.word	0xffffffff


	//   ....[6]....
        /*004c*/ 	.word	0xffffffff


	//   ....[7]....
        /*0050*/ 	.word	0xffffffff


	//   ....[8]....
        /*0054*/ 	.word	0xffffffff


	//   ....[9]....
        /*0058*/ 	.word	0xffffffff


	//----- nvinfo : EIATTR_COOP_GROUP_INSTR_OFFSETS
	.align		4
.L_573:
        /*005c*/ 	.byte	0x04, 0x28
        /*005e*/ 	.short	(.L_575 - .L_574)


	//   ....[0]....
.L_574:
        /*0060*/ 	.word	0x00001980


	//   ....[1]....
        /*0064*/ 	.word	0x000019c0


	//   ....[2]....
        /*0068*/ 	.word	0x00001a40


	//   ....[3]....
        /*006c*/ 	.word	0x00001a60


	//   ....[4]....
        /*0070*/ 	.word	0x00001ad0


	//   ....[5]....
        /*0074*/ 	.word	0x00001af0


	//   ....[6]....
        /*0078*/ 	.word	0x00001b20


	//   ....[7]....
        /*007c*/ 	.word	0x00001b40


	//   ....[8]....
        /*0080*/ 	.word	0x00001b90


	//   ....[9]....
        /*0084*/ 	.word	0x00001ba0


	//----- nvinfo : EIATTR_VRC_CTA_INIT_COUNT
	.align		4
.L_575:
        /*0088*/ 	.byte	0x02, 0x4a
	.zero		1
	.zero		1


	//----- nvinfo : EIATTR_EXIT_INSTR_OFFSETS
	.align		4
        /*008c*/ 	.byte	0x04, 0x1c
        /*008e*/ 	.short	(.L_577 - .L_576)


	//   ....[0]....
.L_576:
        /*0090*/ 	.word	0x00004000


	//   ....[1]....
        /*0094*/ 	.word	0x00004130


	//   ....[2]....
        /*0098*/ 	.word	0x00004740


	//   ....[3]....
        /*009c*/ 	.word	0x00004d40


	//----- nvinfo : EIATTR_MAX_THREADS
	.align		4
.L_577:
        /*00a0*/ 	.byte	0x04, 0x05
        /*00a2*/ 	.short	(.L_579 - .L_578)
.L_578:
        /*00a4*/ 	.word	0x000001e0
        /*00a8*/ 	.word	0x00000001
        /*00ac*/ 	.word	0x00000001


	//----- nvinfo : EIATTR_CRS_STACK_SIZE
	.align		4
.L_579:
        /*00b0*/ 	.byte	0x04, 0x1e
        /*00b2*/ 	.short	(.L_581 - .L_580)
.L_580:
        /*00b4*/ 	.word	0x00000000


	//----- nvinfo : EIATTR_CBANK_PARAM_SIZE
	.align		4
.L_581:
        /*00b8*/ 	.byte	0x03, 0x19
        /*00ba*/ 	.short	0x00b8


	//----- nvinfo : EIATTR_PARAM_CBANK
	.align		4
        /*00bc*/ 	.byte	0x04, 0x0a
        /*00be*/ 	.short	(.L_583 - .L_582)
	.align		4
.L_582:
        /*00c0*/ 	.word	index@(.nv.constant0._Z35group_norm_nhwc_bwd_one_pass_kernelI11Bf16IOBf16WLi64ELi60ELi480EEv26Group_norm_nhwc_bwd_params)
        /*00c4*/ 	.short	0x0380
        /*00c6*/ 	.short	0x00b8


	//----- nvinfo : EIATTR_SW_WAR
	.align		4
.L_583:
        /*00c8*/ 	.byte	0x04, 0x36
        /*00ca*/ 	.short	(.L_585 - .L_584)
.L_584:
        /*00cc*/ 	.word	0x00000008
.L_585:


//--------------------- .nv.info._Z35group_norm_nhwc_bwd_one_pass_kernelI11Bf16IOBf16WLi128ELi60ELi480EEv26Group_norm_nhwc_bwd_params --------------------------
	.section	.nv.info._Z35group_norm_nhwc_bwd_one_pass_kernelI11Bf16IOBf16WLi128ELi60ELi480EEv26Group_norm_nhwc_bwd_params,"",@"SHT_CUDA_INFO"
	.sectionflags	@""
	.align	4


	//----- nvinfo : EIATTR_CUDA_API_VERSION
	.align		4
        /*0000*/ 	.byte	0x04, 0x37
        /*0002*/ 	.short	(.L_587 - .L_586)
.L_586:
        /*0004*/ 	.word	0x00000082


	//----- nvinfo : EIATTR_KPARAM_INFO
	.align		4
.L_587:
        /*0008*/ 	.byte	0x04, 0x17
        /*000a*/ 	.short	(.L_589 - .L_588)
.L_588:
        /*000c*/ 	.word	0x00000000
        /*0010*/ 	.short	0x0000
        /*0012*/ 	.short	0x0000
        /*0014*/ 	.byte	0x00, 0xf0, 0xe1, 0x02


	//----- nvinfo : EIATTR_SPARSE_MMA_MASK
	.align		4
.L_589:
        /*0018*/ 	.byte	0x03, 0x50
        /*001a*/ 	.short	0x0000


	//----- nvinfo : EIATTR_MAXREG_COUNT
	.align		4
        /*001c*/ 	.byte	0x03, 0x1b
        /*001e*/ 	.short	0x0080


	//----- nvinfo : EIATTR_NUM_BARRIERS
	.align		4
        /*0020*/ 	.byte	0x02, 0x4c
        /*0022*/ 	.byte	0x01
	.zero		1


	//----- nvinfo : EIATTR_MERCURY_ISA_VERSION
	.align		4
        /*0024*/ 	.byte	0x03, 0x5f
        /*0026*/ 	.short	0x0101


	//----- nvinfo : EIATTR_INT_WARP_WIDE_INSTR_OFFSETS
	.align		4
        /*0028*/ 	.byte	0x04, 0x31
        /*002a*/ 	.short	(.L_591 - .L_590)


	//   ....[0]....
.L_590:
        /*002c*/ 	.word	0x00002fa0


	//----- nvinfo : EIATTR_COOP_GROUP_MASK_REGIDS
	.align		4
.L_591:
        /*0030*/ 	.byte	0x04, 0x29
        /*0032*/ 	.short	(.L_593 - .L_592)


	//   ....[0]....
.L_592:
        /*0034*/ 	.word	0xffffffff


	//   ....[1]....
        /*0038*/ 	.word	0xffffffff


	//   ....[2]....
        /*003c*/ 	.word	0xffffffff


	//   ....[3]....
        /*0040*/ 	.word	0xffffffff


	//   ....[4]....
        /*0044*/ 	.word	0xffffffff


	//   ....[5]....
        /*0048*/ 	.word	0xffffffff


	//   ....[6]....
        /*004c*/ 	.word	0xffffffff


	//   ....[7]....
        /*0050*/ 	.word	0xffffffff


	//   ....[8]....
        /*0054*/ 	.word	0xffffffff


	//   ....[9]....
        /*0058*/ 	.word	0xffffffff


	//----- nvinfo : EIATTR_COOP_GROUP_INSTR_OFFSETS
	.align		4
.L_593:
        /*005c*/ 	.byte	0x04, 0x28
        /*005e*/ 	.short	(.L_595 - .L_594)


	//   ....[0]....
.L_594:
        /*0060*/ 	.word	0x00002d40


	//   ....[1]....
        /*0064*/ 	.word	0x00002d80


	//   ....[2]....
        /*0068*/ 	.word	0x00002e10


	//   ....[3]....
        /*006c*/ 	.word	0x00002e40


	//   ....[4]....
        /*0070*/ 	.word	0x00002e80


	//   ....[5]....
        /*0074*/ 	.word	0x00002ea0


	//   ....[6]....
        /*0078*/ 	.word	0x00002ed0


	//   ....[7]....
        /*007c*/ 	.word	0x00002ef0


	//   ....[8]....
        /*0080*/ 	.word	0x00002f40


	//   ....[9]....
        /*0084*/ 	.word	0x00002f50


	//----- nvinfo : EIATTR_VRC_CTA_INIT_COUNT
	.align		4
.L_595:
        /*0088*/ 	.byte	0x02, 0x4a
	.zero		1
	.zero		1


	//----- nvinfo : EIATTR_EXIT_INSTR_OFFSETS
	.align		4
        /*008c*/ 	.byte	0x04, 0x1c
        /*008e*/ 	.short	(.L_597 - .L_596)


	//   ....[0]....
.L_596:
        /*0090*/ 	.word	0x00005f10


	//   ....[1]....
        /*0094*/ 	.word	0x00006040


	//   ....[2]....
        /*0098*/ 	.word	0x00006640


	//   ....[3]....
        /*009c*/ 	.word	0x00006c40


	//----- nvinfo : EIATTR_MAX_THREADS
	.align		4
.L_597:
        /*00a0*/ 	.byte	0x04, 0x05
        /*00a2*/ 	.short	(.L_599 - .L_598)
.L_598:
        /*00a4*/ 	.word	0x000001e0
        /*00a8*/ 	.word	0x00000001
        /*00ac*/ 	.word	0x00000001


	//----- nvinfo : EIATTR_CRS_STACK_SIZE
	.align		4
.L_599:
        /*00b0*/ 	.byte	0x04, 0x1e
        /*00b2*/ 	.short	(.L_601 - .L_600)
.L_600:
        /*00b4*/ 	.word	0x00000000


	//----- nvinfo : EIATTR_CBANK_PARAM_SIZE
	.align		4
.L_601:
        /*00b8*/ 	.byte	0x03, 0x19
        /*00ba*/ 	.short	0x00b8


	//----- nvinfo : EIATTR_PARAM_CBANK
	.align		4
        /*00bc*/ 	.byte	0x04, 0x0a
        /*00be*/ 	.short	(.L_603 - .L_602)
	.align		4
.L_602:
        /*00c0*/ 	.word	index@(.nv.constant0._Z35group_norm_nhwc_bwd_one_pass_kernelI11Bf16IOBf16WLi128ELi60ELi480EEv26Group_norm_nhwc_bwd_params)
        /*00c4*/ 	.short	0x0380
        /*00c6*/ 	.short	0x00b8


	//----- nvinfo : EIATTR_SW_WAR
	.align		4
.L_603:
        /*00c8*/ 	.byte	0x04, 0x36
        /*00ca*/ 	.short	(.L_605 - .L_604)
.L_604:
        /*00cc*/ 	.word	0x00000008
.L_605:


//--------------------- .nv.info._Z35group_norm_nhwc_bwd_one_pass_kernelI11Bf16IOBf16WLi256ELi60ELi480EEv26Group_norm_nhwc_bwd_params --------------------------
	.section	.nv.info._Z35group_norm_nhwc_bwd_one_pass_kernelI11Bf16IOBf16WLi256ELi60ELi480EEv26Group_norm_nhwc_bwd_params,"",@"SHT_CUDA_INFO"
	.sectionflags	@""
	.align	4


	//----- nvinfo : EIATTR_CUDA_API_VERSION
	.align		4
        /*0000*/ 	.byte	0x04, 0x37
        /*0002*/ 	.short	(.L_607 - .L_606)
.L_606:
        /*0004*/ 	.word	0x00000082


	//----- nvinfo : EIATTR_KPARAM_INFO
	.align		4
.L_607:
        /*0008*/ 	.byte	0x04, 0x17
        /*000a*/ 	.short	(.L_609 - .L_608)
.L_608:
        /*000c*/ 	.word	0x00000000
        /*0010*/ 	.short	0x0000
        /*0012*/ 	.short	0x0000
        /*0014*/ 	.byte	0x00, 0xf0, 0xe1, 0x02


	//----- nvinfo : EIATTR_SPARSE_MMA_MASK
	.align		4
.L_609:
        /*0018*/ 	.byte	0x03, 0x50
        /*001a*/ 	.short	0x0000


	//----- nvinfo : EIATTR_MAXREG_COUNT
	.align		4
        /*001c*/ 	.byte	0x03, 0x1b
        /*001e*/ 	.short	0x0080


	//----- nvinfo : EIATTR_NUM_BARRIERS
	.align		4
        /*0020*/ 	.byte	0x02, 0x4c
        /*0022*/ 	.byte	0x01
	.zero		1


	//----- nvinfo : EIATTR_MERCURY_ISA_VERSION
	.align		4
        /*0024*/ 	.byte	0x03, 0x5f
        /*0026*/ 	.short	0x0101


	//----- nvinfo : EIATTR_INT_WARP_WIDE_INSTR_OFFSETS
	.align		4
        /*0028*/ 	.byte	0x04, 0x31
        /*002a*/ 	.short	(.L_611 - .L_610)


	//   ....[0]....
.L_610:
        /*002c*/ 	.word	0x000056c0


	//----- nvinfo : EIATTR_COOP_GROUP_MASK_REGIDS
	.align		4
.L_611:
        /*0030*/ 	.byte	0x04, 0x29
        /*0032*/ 	.short	(.L_613 - .L_612)


	//   ....[0]....
.L_612:
        /*0034*/ 	.word	0xffffffff


	//   ....[1]....
        /*0038*/ 	.word	0xffffffff


	//   ....[2]....
        /*003c*/ 	.word	0xffffffff


	//   ....[3]....
        /*0040*/ 	.word	0xffffffff


	//   ....[4]....
        /*0044*/ 	.word	0xffffffff


	//   ....[5]....
        /*0048*/ 	.word	0xffffffff


	//   ....[6]....
        /*004c*/ 	.word	0xffffffff


	//   ....[7]....
        /*0050*/ 	.word	0xffffffff


	//   ....[8]....
        /*0054*/ 	.word	0xffffffff


	//   ....[9]....
        /*0058*/ 	.word	0xffffffff


	//----- nvinfo : EIATTR_COOP_GROUP_INSTR_OFFSETS
	.align		4
.L_613:
        /*005c*/ 	.byte	0x04, 0x28
        /*005e*/ 	.short	(.L_615 - .L_614)


	//   ....[0]....
.L_614:
        /*0060*/ 	.word	0x00005430


	//   ....[1]....
        /*0064*/ 	.word	0x00005470


	//   ....[2]....
        /*0068*/ 	.word	0x00005500


	//   ....[3]....
        /*006c*/ 	.word	0x00005520


	//   ....[4]....
        /*0070*/ 	.word	0x000055a0


	//   ....[5]....
        /*0074*/ 	.word	0x000055c0


	//   ....[6]....
        /*0078*/ 	.word	0x000055f0


	//   ....[7]....
        /*007c*/ 	.word	0x00005610


	//   ....[8]....
        /*0080*/ 	.word	0x00005660


	//   ....[9]....
        /*0084*/ 	.word	0x00005670


	//----- nvinfo : EIATTR_VRC_CTA_INIT_COUNT
	.align		4
.L_615:
        /*0088*/ 	.byte	0x02, 0x4a
	.zero		1
	.zero		1


	//----- nvinfo : EIATTR_EXIT_INSTR_OFFSETS
	.align		4
        /*008c*/ 	.byte	0x04, 0x1c
        /*008e*/ 	.short	(.L_617 - .L_616)


	//   ....[0]....
.L_616:
        /*0090*/ 	.word	0x0000a200


	//   ....[1]....
        /*0094*/ 	.word	0x0000a330


	//   ....[2]....
        /*0098*/ 	.word	0x0000a950


	//   ....[3]....
        /*009c*/ 	.word	0x0000af50


	//----- nvinfo : EIATTR_MAX_THREADS
	.align		4
.L_617:
        /*00a0*/ 	.byte	0x04, 0x05
        /*00a2*/ 	.short	(.L_619 - .L_618)
.L_618:
        /*00a4*/ 	.word	0x000001e0
        /*00a8*/ 	.word	0x00000001
        /*00ac*/ 	.word	0x00000001


	//----- nvinfo : EIATTR_CRS_STACK_SIZE
	.align		4
.L_619:
        /*00b0*/ 	.byte	0x04, 0x1e
        /*00b2*/ 	.short	(.L_621 - .L_620)
.L_620:
        /*00b4*/ 	.word	0x00000000


	//----- nvinfo : EIATTR_CBANK_PARAM_SIZE
	.align		4
.L_621:
        /*00b8*/ 	.byte	0x03, 0x19
        /*00ba*/ 	.short	0x00b8


	//----- nvinfo : EIATTR_PARAM_CBANK
	.align		4
        /*00bc*/ 	.byte	0x04, 0x0a
        /*00be*/ 	.short	(.L_623 - .L_622)
	.align		4
.L_622:
        /*00c0*/ 	.word	index@(.nv.constant0._Z35group_norm_nhwc_bwd_one_pass_kernelI11Bf16IOBf16WLi256ELi60ELi480EEv26Group_norm_nhwc_bwd_params)
        /*00c4*/ 	.short	0x0380
        /*00c6*/ 	.short	0x00b8


	//----- nvinfo : EIATTR_SW_WAR
	.align		4
.L_623:
        /*00c8*/ 	.byte	0x04, 0x36
        /*00ca*/ 	.short	(.L_625 - .L_624)
.L_624:
        /*00cc*/ 	.word	0x00000008
.L_625:


//--------------------- .nv.info._Z35group_norm_nhwc_bwd_one_pass_kernelI11Bf16IOBf16WLi512ELi60ELi480EEv26Group_norm_nhwc_bwd_params --------------------------
	.section	.nv.info._Z35group_norm_nhwc_bwd_one_pass_kernelI11Bf16IOBf16WLi512ELi60ELi480EEv26Group_norm_nhwc_bwd_params,"",@"SHT_CUDA_INFO"
	.sectionflags	@""
	.align	4


	//----- nvinfo : EIATTR_CUDA_API_VERSION
	.align		4
        /*0000*/ 	.byte	0x04, 0x37
        /*0002*/ 	.short	(.L_627 - .L_626)
.L_626:
        /*0004*/ 	.word	0x00000082


	//----- nvinfo : EIATTR_KPARAM_INFO
	.align		4
.L_627:
        /*0008*/ 	.byte	0x04, 0x17
        /*000a*/ 	.short	(.L_629 - .L_628)
.L_628:
        /*000c*/ 	.word	0x00000000
        /*0010*/ 	.short	0x0000
        /*0012*/ 	.short	0x0000
        /*0014*/ 	.byte	0x00, 0xf0, 0xe1, 0x02


	//----- nvinfo : EIATTR_SPARSE_MMA_MASK
	.align		4
.L_629:
        /*0018*/ 	.byte	0x03, 0x50
        /*001a*/ 	.short	0x0000


	//----- nvinfo : EIATTR_MAXREG_COUNT
	.align		4
        /*001c*/ 	.byte	0x03, 0x1b
        /*001e*/ 	.short	0x0080


	//----- nvinfo : EIATTR_NUM_BARRIERS
	.align		4
        /*0020*/ 	.byte	0x02, 0x4c
        /*0022*/ 	.byte	0x01
	.zero		1


	//----- nvinfo : EIATTR_ANNOTATIONS
	.align		4
        /*0024*/ 	.byte	0x04, 0x55
        /*0026*/ 	.short	(.L_631 - .L_630)


	//   ....[0]....
.L_630:
        /* <DEDUP_REMOVED lines=84> */


	//----- nvinfo : EIATTR_MERCURY_ISA_VERSION
	.align		4
.L_631:
        /*0550*/ 	.byte	0x03, 0x5f
        /*0552*/ 	.short	0x0101


	//----- nvinfo : EIATTR_INT_WARP_WIDE_INSTR_OFFSETS
	.align		4
        /*0554*/ 	.byte	0x04, 0x31
        /*0556*/ 	.short	(.L_633 - .L_632)


	//   ....[0]....
.L_632:
        /*0558*/ 	.word	0x0000ca40


	//   ....[1]....
        /*055c*/ 	.word	0x0000dd80


	//   ....[2]....
        /*0560*/ 	.word	0x0000ddc0


	//   ....[3]....
        /*0564*/ 	.word	0x0000de00


	//   ....[4]....
        /*0568*/ 	.word	0x0000de40


	//   ....[5]....
        /*056c*/ 	.word	0x0000e060


	//----- nvinfo : EIATTR_COOP_GROUP_MASK_REGIDS
	.align		4
.L_633:
        /*0570*/ 	.byte	0x04, 0x29
        /*0572*/ 	.short	(.L_635 - .L_634)


	//   ....[0]....
.L_634:
        /*0574*/ 	.word	0xffffffff


	//   ....[1]....
        /*0578*/ 	.word	0xffffffff


	//   ....[2]....
        /*057c*/ 	.word	0xffffffff


	//   ....[3]....
        /*0580*/ 	.word	0xffffffff


	//   ....[4]....
        /*0584*/ 	.word	0xffffffff


	//   ....[5]....
        /*0588*/ 	.word	0xffffffff


	//   ....[6]....
        /*058c*/ 	.word	0xffffffff


	//   ....[7]....
        /*0590*/ 	.word	0xffffffff


	//   ....[8]....
        /*0594*/ 	.word	0xffffffff


	//   ....[9]....
        /*0598*/ 	.word	0xffffffff


	//----- nvinfo : EIATTR_COOP_GROUP_INSTR_OFFSETS
	.align		4
.L_635:
        /*059c*/ 	.byte	0x04, 0x28
        /*059e*/ 	.short	(.L_637 - .L_636)


	//   ....[0]....
.L_636:
        /*05a0*/ 	.word	0x0000c7d0


	//   ....[1]....
        /*05a4*/ 	.word	0x0000c810


	//   ....[2]....
        /*05a8*/ 	.word	0x0000c8c0


	//   ....[3]....
        /*05ac*/ 	.word	0x0000c8d0


	//   ....[4]....
        /*05b0*/ 	.word	0x0000c900


	//   ....[5]....
        /*05b4*/ 	.word	0x0000c920


	//   ....[6]....
        /*05b8*/ 	.word	0x0000c950


	//   ....[7]....
        /*05bc*/ 	.word	0x0000c970


	//   ....[8]....
        /*05c0*/ 	.word	0x0000c9e0


	//   ....[9]....
        /*05c4*/ 	.word	0x0000c9f0


	//----- nvinfo : EIATTR_VRC_CTA_INIT_COUNT
	.align		4
.L_637:
        /*05c8*/ 	.byte	0x02, 0x4a
	.zero		1
	.zero		1


	//----- nvinfo : EIATTR_EXIT_INSTR_OFFSETS
	.align		4
        /*05cc*/ 	.byte	0x04, 0x1c
        /*05ce*/ 	.short	(.L_639 - .L_638)


	//   ....[0]....
.L_638:
        /*05d0*/ 	.word	0x0000ebe0


	//   ....[1]....
        /*05d4*/ 	.word	0x0000ed10


	//   ....[2]....
        /*05d8*/ 	.word	0x0000f330


	//   ....[3]....
        /*05dc*/ 	.word	0x0000f930


	//----- nvinfo : EIATTR_MAX_THREADS
	.align		4
.L_639:
        /*05e0*/ 	.byte	0x04, 0x05
        /*05e2*/ 	.short	(.L_641 - .L_640)
.L_640:
        /*05e4*/ 	.word	0x000001e0
        /*05e8*/ 	.word	0x00000001
        /*05ec*/ 	.word	0x00000001


	//----- nvinfo : EIATTR_CRS_STACK_SIZE
	.align		4
.L_641:
        /*05f0*/ 	.byte	0x04, 0x1e
        /*05f2*/ 	.short	(.L_643 - .L_642)
.L_642:
        /*05f4*/ 	.word	0x00000000


	//----- nvinfo : EIATTR_CBANK_PARAM_SIZE
	.align		4
.L_643:
        /*05f8*/ 	.byte	0x03, 0x19
        /*05fa*/ 	.short	0x00b8


	//----- nvinfo : EIATTR_PARAM_CBANK
	.align		4
        /*05fc*/ 	.byte	0x04, 0x0a
        /*05fe*/ 	.short	(.L_645 - .L_644)
	.align		4
.L_644:
        /*0600*/ 	.word	index@(.nv.constant0._Z35group_norm_nhwc_bwd_one_pass_kernelI11Bf16IOBf16WLi512ELi60ELi480EEv26Group_norm_nhwc_bwd_params)
        /*0604*/ 	.short	0x0380
        /*0606*/ 	.short	0x00b8


	//----- nvinfo : EIATTR_SW_WAR
	.align		4
.L_645:
        /*0608*/ 	.byte	0x04, 0x36
        /*060a*/ 	.short	(.L_647 - .L_646)
.L_646:
        /*060c*/ 	.word	0x00000008
.L_647:


//--------------------- .nv.info._Z35group_norm_nhwc_bwd_one_pass_kernelI11Bf16IOFp16WLi64ELi60ELi480EEv26Group_norm_nhwc_bwd_params --------------------------
	.section	.nv.info._Z35group_norm_nhwc_bwd_one_pass_kernelI11Bf16IOFp16WLi64ELi60ELi480EEv26Group_norm_nhwc_bwd_params,"",@"SHT_CUDA_INFO"
	.sectionflags	@""
	.align	4


	//----- nvinfo : EIATTR_CUDA_API_VERSION
	.align		4
        /*0000*/ 	.byte	0x04, 0x37
        /*0002*/ 	.short	(.L_649 - .L_648)
.L_648:
        /*0004*/ 	.word	0x00000082


	//----- nvinfo : EIATTR_KPARAM_INFO
	.align		4
.L_649:
        /*0008*/ 	.byte	0x04, 0x17
        /*000a*/ 	.short	(.L_651 - .L_650)
.L_650:
        /*000c*/ 	.word	0x00000000
        /*0010*/ 	.short	0x0000
        /*0012*/ 	.short	0x0000
        /*0014*/ 	.byte	0x00, 0xf0, 0xe1, 0x02


	//----- nvinfo : EIATTR_SPARSE_MMA_MASK
	.align		4
.L_651:
        /*0018*/ 	.byte	0x03, 0x50
        /*001a*/ 	.short	0x0000


	//----- nvinfo : EIATTR_MAXREG_COUNT
	.align		4
        /*001c*/ 	.byte	0x03, 0x1b
        /*001e*/ 	.short	0x0080


	//----- nvinfo : EIATTR_NUM_BARRIERS
	.align		4
        /*0020*/ 	.byte	0x02, 0x4c
        /*0022*/ 	.byte	0x01
	.zero		1


	//----- nvinfo : EIATTR_MERCURY_ISA_VERSION
	.align		4
        /*0024*/ 	.byte	0x03, 0x5f
        /*0026*/ 	.short	0x0101


	//----- nvinfo : EIATTR_INT_WARP_WIDE_INSTR_OFFSETS
	.align		4
        /*0028*/ 	.byte	0x04, 0x31
        /*002a*/ 	.short	(.L_653 - .L_652)


	//   ....[0]....
.L_652:
        /*002c*/ 	.word	0x00001c00


	//----- nvinfo : EIATTR_COOP_GROUP_MASK_REGIDS
	.align		4
.L_653:
        /*0030*/ 	.byte	0x04, 0x29
        /*0032*/ 	.short	(.L_655 - .L_654)


	//   ....[0]....
.L_654:
        /*0034*/ 	.word	0xffffffff


	//   ....[1]....
        /*0038*/ 	.word	0xffffffff


	//   ....[2]....
        /*003c*/ 	.word	0xffffffff


	//   ....[3]....
        /*0040*/ 	.word	0xffffffff


	//   ....[4]....
        /*0044*/ 	.word	0xffffffff


	//   ....[5]....
        /*0048*/ 	.word	0xffffffff


	//   ....[6]....
        /*004c*/ 	.word	0xffffffff


	//   ....[7]....
        /*0050*/ 	.word	0xffffffff


	//   ....[8]....
        /*0054*/ 	.word	0xffffffff


	//   ....[9]....
        /*0058*/ 	.word	0xffffffff


	//----- nvinfo : EIATTR_COOP_GROUP_INSTR_OFFSETS
	.align		4
.L_655:
        /*005c*/ 	.byte	0x04, 0x28
        /*005e*/ 	.short	(.L_657 - .L_656)


	//   ....[0]....
.L_656:
        /*0060*/ 	.word	0x00001990


	//   ....[1]....
        /*0064*/ 	.word	0x000019d0


	//   ....[2]....
        /*0068*/ 	.word	0x00001a50


	//   ....[3]....
        /*006c*/ 	.word	0x00001a70


	//   ....[4]....
        /*0070*/ 	.word	0x00001ae0


	//   ....[5]....
        /*0074*/ 	.word	0x00001b00


	//   ....[6]....
        /*0078*/ 	.word	0x00001b30


	//   ....[7]....
        /*007c*/ 	.word	0x00001b50


	//   ....[8]....
        /*0080*/ 	.word	0x00001ba0


	//   ....[9]....
        /*0084*/ 	.word	0x00001bb0


	//----- nvinfo : EIATTR_VRC_CTA_INIT_COUNT
	.align		4
.L_657:
        /*0088*/ 	.byte	0x02, 0x4a
	.zero		1
	.zero		1


	//----- nvinfo : EIATTR_EXIT_INSTR_OFFSETS
	.align		4
        /*008c*/ 	.byte	0x04, 0x1c
        /*008e*/ 	.short	(.L_659 - .L_658)


	//   ....[0]....
.L_658:
        /*0090*/ 	.word	0x00004010


	//   ....[1]....
        /*0094*/ 	.word	0x00004140


	//   ....[2]....
        /*0098*/ 	.word	0x00004750


	//   ....[3]....
        /*009c*/ 	.word	0x00004d50


	//----- nvinfo : EIATTR_MAX_THREADS
	.align		4
.L_659:
        /*00a0*/ 	.byte	0x04, 0x05
        /*00a2*/ 	.short	(.L_661 - .L_660)
.L_660:
        /*00a4*/ 	.word	0x000001e0
        /*00a8*/ 	.word	0x00000001
        /*00ac*/ 	.word	0x00000001


	//----- nvinfo : EIATTR_CRS_STACK_SIZE
	.align		4
.L_661:
        /*00b0*/ 	.byte	0x04, 0x1e
        /*00b2*/ 	.short	(.L_663 - .L_662)
.L_662:
        /*00b4*/ 	.word	0x00000000


	//----- nvinfo : EIATTR_CBANK_PARAM_SIZE
	.align		4
.L_663:
        /*00b8*/ 	.byte	0x03, 0x19
        /*00ba*/ 	.short	0x00b8


	//----- nvinfo : EIATTR_PARAM_CBANK
	.align		4
        /*00bc*/ 	.byte	0x04, 0x0a
        /*00be*/ 	.short	(.L_665 - .L_664)
	.align		4
.L_664:
        /*00c0*/ 	.word	index@(.nv.constant0._Z35group_norm_nhwc_bwd_one_pass_kernelI11Bf16IOFp16WLi64ELi60ELi480EEv26Group_norm_nhwc_bwd_params)
        /*00c4*/ 	.short	0x0380
        /*00c6*/ 	.short	0x00b8


	//----- nvinfo : EIATTR_SW_WAR
	.align		4
.L_665:
        /*00c8*/ 	.byte	0x04, 0x36
        /*00ca*/ 	.short	(.L_667 - .L_666)
.L_666:
        /*00cc*/ 	.word	0x00000008
.L_667:


//--------------------- .nv.info._Z35group_norm_nhwc_bwd_one_pass_kernelI11Bf16IOFp16WLi128ELi60ELi480EEv26Group_norm_nhwc_bwd_params --------------------------
	.section	.nv.info._Z35group_norm_nhwc_bwd_one_pass_kernelI11Bf16IOFp16WLi128ELi60ELi480EEv26Group_norm_nhwc_bwd_params,"",@"SHT_CUDA_INFO"
	.sectionflags	@""
	.align	4


	//----- nvinfo : EIATTR_CUDA_API_VERSION
	.align		4
        /*0000*/ 	.byte	0x04, 0x37
        /*0002*/ 	.short	(.L_669 - .L_668)
.L_668:
        /*0004*/ 	.word	0x00000082


	//----- nvinfo : EIATTR_KPARAM_INFO
	.align		4
.L_669:
        /*0008*/ 	.byte	0x04, 0x17
        /*000a*/ 	.short	(.L_671 - .L_670)
.L_670:
        /*000c*/ 	.word	0x00000000
        /*0010*/ 	.short	0x0000
        /*0012*/ 	.short	0x0000
        /*0014*/ 	.byte	0x00, 0xf0, 0xe1, 0x02


	//----- nvinfo : EIATTR_SPARSE_MMA_MASK
	.align		4
.L_671:
        /*0018*/ 	.byte	0x03, 0x50
        /*001a*/ 	.short	0x0000


	//----- nvinfo : EIATTR_MAXREG_COUNT
	.align		4
        /*001c*/ 	.byte	0x03, 0x1b
        /*001e*/ 	.short	0x0080


	//----- nvinfo : EIATTR_NUM_BARRIERS
	.align		4
        /*0020*/ 	.byte	0x02, 0x4c
        /*0022*/ 	.byte	0x01
	.zero		1


	//----- nvinfo : EIATTR_MERCURY_ISA_VERSION
	.align		4
        /*0024*/ 	.byte	0x03, 0x5f
        /*0026*/ 	.short	0x0101


	//----- nvinfo : EIATTR_INT_WARP_WIDE_INSTR_OFFSETS
	.align		4
        /*0028*/ 	.byte	0x04, 0x31
        /*002a*/ 	.short	(.L_673 - .L_672)


	//   ....[0]....
.L_672:
        /*002c*/ 	.word	0x00002fa0


	//----- nvinfo : EIATTR_COOP_GROUP_MASK_REGIDS
	.align		4
.L_673:
        /*0030*/ 	.byte	0x04, 0x29
        /*0032*/ 	.short	(.L_675 - .L_674)


	//   ....[0]....
.L_674:
        /*0034*/ 	.word	0xffffffff


	//   ....[1]....
        /*0038*/ 	.word	0xffffffff


	//   ....[2]....
        /*003c*/ 	.word	0xffffffff


	//   ....[3]....
        /*0040*/ 	.word	0xffffffff


	//   ....[4]....
        /*0044*/ 	.word	0xffffffff


	//   ....[5]....
        /*0048*/ 	.word	0xffffffff


	//   ....[6]....
        /*004c*/ 	.word	0xffffffff


	//   ....[7]....
        /*0050*/ 	.word	0xffffffff


	//   ....[8]....
        /*0054*/ 	.word	0xffffffff


	//   ....[9]....
        /*0058*/ 	.word	0xffffffff


	//----- nvinfo : EIATTR_COOP_GROUP_INSTR_OFFSETS
	.align		4
.L_675:
        /*005c*/ 	.byte	0x04, 0x28
        /*005e*/ 	.short	(.L_677 - .L_676)


	//   ....[0]....
.L_676:
        /*0060*/ 	.word	0x00002d40


	//   ....[1]....
        /*0064*/ 	.word	0x00002d80


	//   ....[2]....
        /*0068*/ 	.word	0x00002e10


	//   ....[3]....
        /*006c*/ 	.word	0x00002e40


	//   ....[4]....
        /*0070*/ 	.word	0x00002e80


	//   ....[5]....
        /*0074*/ 	.word	0x00002ea0


	//   ....[6]....
        /*0078*/ 	.word	0x00002ed0


	//   ....[7]....
        /*007c*/ 	.word	0x00002ef0


	//   ....[8]....
        /*0080*/ 	.word	0x00002f40


	//   ....[9]....
        /*0084*/ 	.word	0x00002f50


	//----- nvinfo : EIATTR_VRC_CTA_INIT_COUNT
	.align		4
.L_677:
        /*0088*/ 	.byte	0x02, 0x4a
	.zero		1
	.zero		1


	//----- nvinfo : EIATTR_EXIT_INSTR_OFFSETS
	.align		4
        /*008c*/ 	.byte	0x04, 0x1c
        /*008e*/ 	.short	(.L_679 - .L_678)


	//   ....[0]....
.L_678:
        /*0090*/ 	.word	0x00005f10


	//   ....[1]....
        /*0094*/ 	.word	0x00006040


	//   ....[2]....
        /*0098*/ 	.word	0x00006640


	//   ....[3]....
        /*009c*/ 	.word	0x00006c40


	//----- nvinfo : EIATTR_MAX_THREADS
	.align		4
.L_679:
        /*00a0*/ 	.byte	0x04, 0x05
        /*00a2*/ 	.short	(.L_681 - .L_680)
.L_680:
        /*00a4*/ 	.word	0x000001e0
        /*00a8*/ 	.word	0x00000001
        /*00ac*/ 	.word	0x00000001


	//----- nvinfo : EIATTR_CRS_STACK_SIZE
	.align		4
.L_681:
        /*00b0*/ 	.byte	0x04, 0x1e
        /*00b2*/ 	.short	(.L_683 - .L_682)
.L_682:
        /*00b4*/ 	.word	0x00000000


	//----- nvinfo : EIATTR_CBANK_PARAM_SIZE
	.align		4
.L_683:
        /*00b8*/ 	.byte	0x03, 0x19
        /*00ba*/ 	.short	0x00b8


	//----- nvinfo : EIATTR_PARAM_CBANK
	.align		4
        /*00bc*/ 	.byte	0x04, 0x0a
        /*00be*/ 	.short	(.L_685 - .L_684)
	.align		4
.L_684:
        /*00c0*/ 	.word	index@(.nv.constant0._Z35group_norm_nhwc_bwd_one_pass_kernelI11Bf16IOFp16WLi128ELi60ELi480EEv26Group_norm_nhwc_bwd_params)
        /*00c4*/ 	.short	0x0380
        /*00c6*/ 	.short	0x00b8


	//----- nvinfo : EIATTR_SW_WAR
	.align		4
.L_685:
        /*00c8*/ 	.byte	0x04, 0x36
        /*00ca*/ 	.short	(.L_687 - .L_686)
.L_686:
        /*00cc*/ 	.word	0x00000008
.L_687:


//--------------------- .nv.info._Z35group_norm_nhwc_bwd_one_pass_kernelI11Bf16IOFp16WLi256ELi60ELi480EEv26Group_norm_nhwc_bwd_params --------------------------
	.section	.nv.info._Z35group_norm_nhwc_bwd_one_pass_kernelI11Bf16IOFp16WLi256ELi60ELi480EEv26Group_norm_nhwc_bwd_params,"",@"SHT_CUDA_INFO"
	.sectionflags	@""
	.align	4


	//----- nvinfo : EIATTR_CUDA_API_VERSION
	.align		4
        /*0000*/ 	.byte	0x04, 0x37
        /*0002*/ 	.short	(.L_689 - .L_688)
.L_688:
        /*0004*/ 	.word	0x00000082


	//----- nvinfo : EIATTR_KPARAM_INFO
	.align		4
.L_689:
        /*0008*/ 	.byte	0x04, 0x17
        /*000a*/ 	.short	(.L_691 - .L_690)
.L_690:
        /*000c*/ 	.word	0x00000000
        /*0010*/ 	.short	0x0000
        /*0012*/ 	.short	0x0000
        /*0014*/ 	.byte	0x00, 0xf0, 0xe1, 0x02


	//----- nvinfo : EIATTR_SPARSE_MMA_MASK
	.align		4
.L_691:
        /*0018*/ 	.byte	0x03, 0x50
        /*001a*/ 	.short	0x0000


	//----- nvinfo : EIATTR_MAXREG_COUNT
	.align		4
        /*001c*/ 	.byte	0x03, 0x1b
        /*001e*/ 	.short	0x0080


	//----- nvinfo : EIATTR_NUM_BARRIERS
	.align		4
        /*0020*/ 	.byte	0x02, 0x4c
        /*0022*/ 	.byte	0x01
	.zero		1


	//----- nvinfo : EIATTR_MERCURY_ISA_VERSION
	.align		4
        /*0024*/ 	.byte	0x03, 0x5f
        /*0026*/ 	.short	0x0101


	//----- nvinfo : EIATTR_INT_WARP_WIDE_INSTR_OFFSETS
	.align		4
        /*0028*/ 	.byte	0x04, 0x31
        /*002a*/ 	.short	(.L_693 - .L_692)


	//   ....[0]....
.L_692:
        /*002c*/ 	.word	0x000056b0


	//----- nvinfo : EIATTR_COOP_GROUP_MASK_REGIDS
	.align		4
.L_693:
        /*0030*/ 	.byte	0x04, 0x29
        /*0032*/ 	.short	(.L_695 - .L_694)


	//   ....[0]....
.L_694:
        /*0034*/ 	.word	0xffffffff


	//   ....[1]....
        /*0038*/ 	.word	0xffffffff


	//   ....[2]....
        /*003c*/ 	.word	0xffffffff


	//   ....[3]....
        /*0040*/ 	.word	0xffffffff


	//   ....[4]....
        /*0044*/ 	.word	0xffffffff


	//   ....[5]....
        /*0048*/ 	.word	0xffffffff


	//   ....[6]....
        /*004c*/ 	.word	0xffffffff


	//   ....[7]....
        /*0050*/ 	.word	0xffffffff


	//   ....[8]....
        /*0054*/ 	.word	0xffffffff


	//   ....[9]....
        /*0058*/ 	.word	0xffffffff


	//----- nvinfo : EIATTR_COOP_GROUP_INSTR_OFFSETS
	.align		4
.L_695:
        /*005c*/ 	.byte	0x04, 0x28
        /*005e*/ 	.short	(.L_697 - .L_696)


	//   ....[0]....
.L_696:
        /*0060*/ 	.word	0x00005420


	//   ....[1]....
        /*0064*/ 	.word	0x00005460


	//   ....[2]....
        /*0068*/ 	.word	0x000054f0


	//   ....[3]....
        /*006c*/ 	.word	0x00005510


	//   ....[4]....
        /*0070*/ 	.word	0x00005590


	//   ....[5]....
        /*0074*/ 	.word	0x000055b0


	//   ....[6]....
        /*0078*/ 	.word	0x000055e0


	//   ....[7]....
        /*007c*/ 	.word	0x00005600


	//   ....[8]....
        /*0080*/ 	.word	0x00005650


	//   ....[9]....
        /*0084*/ 	.word	0x00005660


	//----- nvinfo : EIATTR_VRC_CTA_INIT_COUNT
	.align		4
.L_697:
        /*0088*/ 	.byte	0x02, 0x4a
	.zero		1
	.zero		1


	//----- nvinfo : EIATTR_EXIT_INSTR_OFFSETS
	.align		4
        /*008c*/ 	.byte	0x04, 0x1c
        /*008e*/ 	.short	(.L_699 - .L_698)


	//   ....[0]....
.L_698:
        /*0090*/ 	.word	0x0000a1f0


	//   ....[1]....
        /*0094*/ 	.word	0x0000a320


	//   ....[2]....
        /*0098*/ 	.word	0x0000a940


	//   ....[3]....
        /*009c*/ 	.word	0x0000af40


	//----- nvinfo : EIATTR_MAX_THREADS
	.align		4
.L_699:
        /*00a0*/ 	.byte	0x04, 0x05
        /*00a2*/ 	.short	(.L_701 - .L_700)
.L_700:
        /*00a4*/ 	.word	0x000001e0
        /*00a8*/ 	.word	0x00000001
        /*00ac*/ 	.word	0x00000001


	//----- nvinfo : EIATTR_CRS_STACK_SIZE
	.align		4
.L_701:
        /*00b0*/ 	.byte	0x04, 0x1e
        /*00b2*/ 	.short	(.L_703 - .L_702)
.L_702:
        /*00b4*/ 	.word	0x00000000


	//----- nvinfo : EIATTR_CBANK_PARAM_SIZE
	.align		4
.L_703:
        /*00b8*/ 	.byte	0x03, 0x19
        /*00ba*/ 	.short	0x00b8


	//----- nvinfo : EIATTR_PARAM_CBANK
	.align		4
        /*00bc*/ 	.byte	0x04, 0x0a
        /*00be*/ 	.short	(.L_705 - .L_704)
	.align		4
.L_704:
        /*00c0*/ 	.word	index@(.nv.constant0._Z35group_norm_nhwc_bwd_one_pass_kernelI11Bf16IOFp16WLi256ELi60ELi480EEv26Group_norm_nhwc_bwd_params)
        /*00c4*/ 	.short	0x0380
        /*00c6*/ 	.short	0x00b8


	//----- nvinfo : EIATTR_SW_WAR
	.align		4
.L_705:
        /*00c8*/ 	.byte	0x04, 0x36
        /*00ca*/ 	.short	(.L_707 - .L_706)
.L_706:
        /*00cc*/ 	.word	0x00000008
.L_707:


//--------------------- .nv.info._Z35group_norm_nhwc_bwd_one_pass_kernelI11Bf16IOFp16WLi512ELi60ELi480EEv26Group_norm_nhwc_bwd_params --------------------------
	.section	.nv.info._Z35group_norm_nhwc_bwd_one_pass_kernelI11Bf16IOFp16WLi512ELi60ELi480EEv26Group_norm_nhwc_bwd_params,"",@"SHT_CUDA_INFO"
	.sectionflags	@""
	.align	4


	//----- nvinfo : EIATTR_CUDA_API_VERSION
	.align		4
        /*0000*/ 	.byte	0x04, 0x37
        /*0002*/ 	.short	(.L_709 - .L_708)
.L_708:
        /*0004*/ 	.word	0x00000082


	//----- nvinfo : EIATTR_KPARAM_INFO
	.align		4
.L_709:
        /*0008*/ 	.byte	0x04, 0x17
        /*000a*/ 	.short	(.L_711 - .L_710)
.L_710:
        /*000c*/ 	.word	0x00000000
        /*0010*/ 	.short	0x0000
        /*0012*/ 	.short	0x0000
        /*0014*/ 	.byte	0x00, 0xf0, 0xe1, 0x02


	//----- nvinfo : EIATTR_SPARSE_MMA_MASK
	.align		4
.L_711:
        /*0018*/ 	.byte	0x03, 0x50
        /*001a*/ 	.short	0x0000


	//----- nvinfo : EIATTR_MAXREG_COUNT
	.align		4
        /*001c*/ 	.byte	0x03, 0x1b
        /*001e*/ 	.short	0x0080


	//----- nvinfo : EIATTR_NUM_BARRIERS
	.align		4
        /*0020*/ 	.byte	0x02, 0x4c
        /*0022*/ 	.byte	0x01
	.zero		1


	//----- nvinfo : EIATTR_ANNOTATIONS
	.align		4
        /*0024*/ 	.byte	0x04, 0x55
        /*0026*/ 	.short	(.L_713 - .L_712)


	//   ....[0]....
.L_712:
        /* <DEDUP_REMOVED lines=84> */


	//----- nvinfo : EIATTR_MERCURY_ISA_VERSION
	.align		4
.L_713:
        /*0550*/ 	.byte	0x03, 0x5f
        /*0552*/ 	.short	0x0101


	//----- nvinfo : EIATTR_INT_WARP_WIDE_INSTR_OFFSETS
	.align		4
        /*0554*/ 	.byte	0x04, 0x31
        /*0556*/ 	.short	(.L_715 - .L_714)


	//   ....[0]....
.L_714:
        /*0558*/ 	.word	0x0000ca40


	//   ....[1]....
        /*055c*/ 	.word	0x0000dd80


	//   ....[2]....
        /*0560*/ 	.word	0x0000ddc0


	//   ....[3]....
        /*0564*/ 	.word	0x0000de00


	//   ....[4]....
        /*0568*/ 	.word	0x0000de40


	//   ....[5]....
        /*056c*/ 	.word	0x0000e060


	//----- nvinfo : EIATTR_COOP_GROUP_MASK_REGIDS
	.align		4
.L_715:
        /*0570*/ 	.byte	0x04, 0x29
        /*0572*/ 	.short	(.L_717 - .L_716)


	//   ....[0]....
.L_716:
        /*0574*/ 	.word	0xffffffff


	//   ....[1]....
        /*0578*/ 	.word	0xffffffff


	//   ....[2]....
        /*057c*/ 	.word	0xffffffff


	//   ....[3]....
        /*0580*/ 	.word	0xffffffff


	//   ....[4]....
        /*0584*/ 	.word	0xffffffff


	//   ....[5]....
        /*0588*/ 	.word	0xffffffff


	//   ....[6]....
        /*058c*/ 	.word	0xffffffff


	//   ....[7]....
        /*0590*/ 	.word	0xffffffff


	//   ....[8]....
        /*0594*/ 	.word	0xffffffff


	//   ....[9]....
        /*0598*/ 	.word	0xffffffff


	//----- nvinfo : EIATTR_COOP_GROUP_INSTR_OFFSETS
	.align		4
.L_717:
        /*059c*/ 	.byte	0x04, 0x28
        /*059e*/ 	.short	(.L_719 - .L_718)


	//   ....[0]....
.L_718:
        /*05a0*/ 	.word	0x0000c7d0


	//   ....[1]....
        /*05a4*/ 	.word	0x0000c810


	//   ....[2]....
        /*05a8*/ 	.word	0x0000c8c0


	//   ....[3]....
        /*05ac*/ 	.word	0x0000c8d0


	//   ....[4]....
        /*05b0*/ 	.word	0x0000c900


	//   ....[5]....
        /*05b4*/ 	.word	0x0000c920


	//   ....[6]....
        /*05b8*/ 	.word	0x0000c950


	//   ....[7]....
        /*05bc*/ 	.word	0x0000c970


	//   ....[8]....
        /*05c0*/ 	.word	0x0000c9e0


	//   ....[9]....
        /*05c4*/ 	.word	0x0000c9f0


	//----- nvinfo : EIATTR_VRC_CTA_INIT_COUNT
	.align		4
.L_719:
        /*05c8*/ 	.byte	0x02, 0x4a
	.zero		1
	.zero		1


	//----- nvinfo : EIATTR_EXIT_INSTR_OFFSETS
	.align		4
        /*05cc*/ 	.byte	0x04, 0x1c
        /*05ce*/ 	.short	(.L_721 - .L_720)


	//   ....[0]....
.L_720:
        /*05d0*/ 	.word	0x0000ebe0


	//   ....[1]....
        /*05d4*/ 	.word	0x0000ed10


	//   ....[2]....
        /*05d8*/ 	.word	0x0000f330


	//   ....[3]....
        /*05dc*/ 	.word	0x0000f930


	//----- nvinfo : EIATTR_MAX_THREADS
	.align		4
.L_721:
        /*05e0*/ 	.byte	0x04, 0x05
        /*05e2*/ 	.short	(.L_723 - .L_722)
.L_722:
        /*05e4*/ 	.word	0x000001e0
        /*05e8*/ 	.word	0x00000001
        /*05ec*/ 	.word	0x00000001


	//----- nvinfo : EIATTR_CRS_STACK_SIZE
	.align		4
.L_723:
        /*05f0*/ 	.byte	0x04, 0x1e
        /*05f2*/ 	.short	(.L_725 - .L_724)
.L_724:
        /*05f4*/ 	.word	0x00000000


	//----- nvinfo : EIATTR_CBANK_PARAM_SIZE
	.align		4
.L_725:
        /*05f8*/ 	.byte	0x03, 0x19
        /*05fa*/ 	.short	0x00b8


	//----- nvinfo : EIATTR_PARAM_CBANK
	.align		4
        /*05fc*/ 	.byte	0x04, 0x0a
        /*05fe*/ 	.short	(.L_727 - .L_726)
	.align		4
.L_726:
        /*0600*/ 	.word	index@(.nv.constant0._Z35group_norm_nhwc_bwd_one_pass_kernelI11Bf16IOFp16WLi512ELi60ELi480EEv26Group_norm_nhwc_bwd_params)
        /*0604*/ 	.short	0x0380
        /*0606*/ 	.short	0x00b8


	//----- nvinfo : EIATTR_SW_WAR
	.align		4
.L_727:
        /*0608*/ 	.byte	0x04, 0x36
        /*060a*/ 	.short	(.L_729 - .L_728)
.L_728:
        /*060c*/ 	.word	0x00000008
.L_729:


//--------------------- .nv.info._Z35group_norm_nhwc_bwd_one_pass_kernelI11Fp16IOFp32WLi64ELi60ELi480EEv26Group_norm_nhwc_bwd_params --------------------------
	.section	.nv.info._Z35group_norm_nhwc_bwd_one_pass_kernelI11Fp16IOFp32WLi64ELi60ELi480EEv26Group_norm_nhwc_bwd_params,"",@"SHT_CUDA_INFO"
	.sectionflags	@""
	.align	4


	//----- nvinfo : EIATTR_CUDA_API_VERSION
	.align		4
        /*0000*/ 	.byte	0x04, 0x37
        /*0002*/ 	.short	(.L_731 - .L_730)
.L_730:
        /*0004*/ 	.word	0x00000082


	//----- nvinfo : EIATTR_KPARAM_INFO
	.align		4
.L_731:
        /*0008*/ 	.byte	0x04, 0x17
        /*000a*/ 	.short	(.L_733 - .L_732)
.L_732:
        /*000c*/ 	.word	0x00000000
        /*0010*/ 	.short	0x0000
        /*0012*/ 	.short	0x0000
        /*0014*/ 	.byte	0x00, 0xf0, 0xe1, 0x02


	//----- nvinfo : EIATTR_SPARSE_MMA_MASK
	.align		4
.L_733:
        /*0018*/ 	.byte	0x03, 0x50
        /*001a*/ 	.short	0x0000


	//----- nvinfo : EIATTR_MAXREG_COUNT
	.align		4
        /*001c*/ 	.byte	0x03, 0x1b
        /*001e*/ 	.short	0x0080


	//----- nvinfo : EIATTR_NUM_BARRIERS
	.align		4
        /*0020*/ 	.byte	0x02, 0x4c
        /*0022*/ 	.byte	0x01
	.zero		1


	//----- nvinfo : EIATTR_MERCURY_ISA_VERSION
	.align		4
        /*0024*/ 	.byte	0x03, 0x5f
        /*0026*/ 	.short	0x0101


	//----- nvinfo : EIATTR_INT_WARP_WIDE_INSTR_OFFSETS
	.align		4
        /*0028*/ 	.byte	0x04, 0x31
        /*002a*/ 	.short	(.L_735 - .L_734)


	//   ....[0]....
.L_734:
        /*002c*/ 	.word	0x00001b90


	//----- nvinfo : EIATTR_COOP_GROUP_MASK_REGIDS
	.align		4
.L_735:
        /*0030*/ 	.byte	0x04, 0x29
        /*0032*/ 	.short	(.L_737 - .L_736)


	//   ....[0]....
.L_736:
        /*0034*/ 	.word	0xffffffff


	//   ....[1]....
        /*0038*/ 	.word	0xffffffff


	//   ....[2]....
        /*003c*/ 	.word	0xffffffff


	//   ....[3]....
        /*0040*/ 	.word	0xffffffff


	//   ....[4]....
        /*0044*/ 	.word	0xffffffff


	//   ....[5]....
        /*0048*/ 	.word	0xffffffff


	//   ....[6]....
        /*004c*/ 	.word	0xffffffff


	//   ....[7]....
        /*0050*/ 	.word	0xffffffff


	//   ....[8]....
        /*0054*/ 	.word	0xffffffff


	//   ....[9]....
        /*0058*/ 	.word	0xffffffff


	//----- nvinfo : EIATTR_COOP_GROUP_INSTR_OFFSETS
	.align		4
.L_737:
        /*005c*/ 	.byte	0x04, 0x28
        /*005e*/ 	.short	(.L_739 - .L_738)


	//   ....[0]....
.L_738:
        /*0060*/ 	.word	0x00001920


	//   ....[1]....
        /*0064*/ 	.word	0x00001950


	//   ....[2]....
        /*0068*/ 	.word	0x00001a10


	//   ....[3]....
        /*006c*/ 	.word	0x00001a20


	//   ....[4]....
        /*0070*/ 	.word	0x00001a50


	//   ....[5]....
        /*0074*/ 	.word	0x00001a70


	//   ....[6]....
        /*0078*/ 	.word	0x00001aa0


	//   ....[7]....
        /*007c*/ 	.word	0x00001ac0


	//   ....[8]....
        /*0080*/ 	.word	0x00001b30


	//   ....[9]....
        /*0084*/ 	.word	0x00001b40


	//----- nvinfo : EIATTR_VRC_CTA_INIT_COUNT
	.align		4
.L_739:
        /*0088*/ 	.byte	0x02, 0x4a
	.zero		1
	.zero		1


	//----- nvinfo : EIATTR_EXIT_INSTR_OFFSETS
	.align		4
        /*008c*/ 	.byte	0x04, 0x1c
        /*008e*/ 	.short	(.L_741 - .L_740)


	//   ....[0]....
.L_740:
        /*0090*/ 	.word	0x000040a0


	//   ....[1]....
        /*0094*/ 	.word	0x000041e0


	//   ....[2]....
        /*0098*/ 	.word	0x00004850


	//   ....[3]....
        /*009c*/ 	.word	0x00004e30


	//----- nvinfo : EIATTR_MAX_THREADS
	.align		4
.L_741:
        /*00a0*/ 	.byte	0x04, 0x05
        /*00a2*/ 	.short	(.L_743 - .L_742)
.L_742:
        /*00a4*/ 	.word	0x000001e0
        /*00a8*/ 	.word	0x00000001
        /*00ac*/ 	.word	0x00000001


	//----- nvinfo : EIATTR_CRS_STACK_SIZE
	.align		4
.L_743:
        /*00b0*/ 	.byte	0x04, 0x1e
        /*00b2*/ 	.short	(.L_745 - .L_744)
.L_744:
        /*00b4*/ 	.word	0x00000000


	//----- nvinfo : EIATTR_CBANK_PARAM_SIZE
	.align		4
.L_745:
        /*00b8*/ 	.byte	0x03, 0x19
        /*00ba*/ 	.short	0x00b8


	//----- nvinfo : EIATTR_PARAM_CBANK
	.align		4
        /*00bc*/ 	.byte	0x04, 0x0a
        /*00be*/ 	.short	(.L_747 - .L_746)
	.align		4
.L_746:
        /*00c0*/ 	.word	index@(.nv.constant0._Z35group_norm_nhwc_bwd_one_pass_kernelI11Fp16IOFp32WLi64ELi60ELi480EEv26Group_norm_nhwc_bwd_params)
        /*00c4*/ 	.short	0x0380
        /*00c6*/ 	.short	0x00b8


	//----- nvinfo : EIATTR_SW_WAR
	.align		4
.L_747:
        /*00c8*/ 	.byte	0x04, 0x36
        /*00ca*/ 	.short	(.L_749 - .L_748)
.L_748:
        /*00cc*/ 	.word	0x00000008
.L_749:


//--------------------- .nv.info._Z35group_norm_nhwc_bwd_one_pass_kernelI11Fp16IOFp32WLi128ELi60ELi480EEv26Group_norm_nhwc_bwd_params --------------------------
	.section	.nv.info._Z35group_norm_nhwc_bwd_one_pass_kernelI11Fp16IOFp32WLi128ELi60ELi480EEv26Group_norm_nhwc_bwd_params,"",@"SHT_CUDA_INFO"
	.sectionflags	@""
	.align	4


	//----- nvinfo : EIATTR_CUDA_API_VERSION
	.align		4
        /*0000*/ 	.byte	0x04, 0x37
        /*0002*/ 	.short	(.L_751 - .L_750)
.L_750:
        /*0004*/ 	.word	0x00000082


	//----- nvinfo : EIATTR_KPARAM_INFO
	.align		4
.L_751:
        /*0008*/ 	.byte	0x04, 0x17
        /*000a*/ 	.short	(.L_753 - .L_752)
.L_752:
        /*000c*/ 	.word	0x00000000
        /*0010*/ 	.short	0x0000
        /*0012*/ 	.short	0x0000
        /*0014*/ 	.byte	0x00, 0xf0, 0xe1, 0x02


	//----- nvinfo : EIATTR_SPARSE_MMA_MASK
	.align		4
.L_753:
        /*0018*/ 	.byte	0x03, 0x50
        /*001a*/ 	.short	0x0000


	//----- nvinfo : EIATTR_MAXREG_COUNT
	.align		4
        /*001c*/ 	.byte	0x03, 0x1b
        /*001e*/ 	.short	0x0080


	//----- nvinfo : EIATTR_NUM_BARRIERS
	.align		4
        /*0020*/ 	.byte	0x02, 0x4c
        /*0022*/ 	.byte	0x01
	.zero		1


	//----- nvinfo : EIATTR_MERCURY_ISA_VERSION
	.align		4
        /*0024*/ 	.byte	0x03, 0x5f
        /*0026*/ 	.short	0x0101


	//----- nvinfo : EIATTR_INT_WARP_WIDE_INSTR_OFFSETS
	.align		4
        /*0028*/ 	.byte	0x04, 0x31
        /*002a*/ 	.short	(.L_755 - .L_754)


	//   ....[0]....
.L_754:
        /*002c*/ 	.word	0x00002e40


	//----- nvinfo : EIATTR_COOP_GROUP_MASK_REGIDS
	.align		4
.L_755:
        /*0030*/ 	.byte	0x04, 0x29
        /*0032*/ 	.short	(.L_757 - .L_756)


	//   ....[0]....
.L_756:
        /*0034*/ 	.word	0xffffffff


	//   ....[1]....
        /*0038*/ 	.word	0xffffffff


	//   ....[2]....
        /*003c*/ 	.word	0xffffffff


	//   ....[3]....
        /*0040*/ 	.word	0xffffffff


	//   ....[4]....
        /*0044*/ 	.word	0xffffffff


	//   ....[5]....
        /*0048*/ 	.word	0xffffffff


	//   ....[6]....
        /*004c*/ 	.word	0xffffffff


	//   ....[7]....
        /*0050*/ 	.word	0xffffffff


	//   ....[8]....
        /*0054*/ 	.word	0xffffffff


	//   ....[9]....
        /*0058*/ 	.word	0xffffffff


	//----- nvinfo : EIATTR_COOP_GROUP_INSTR_OFFSETS
	.align		4
.L_757:
        /*005c*/ 	.byte	0x04, 0x28
        /*005e*/ 	.short	(.L_759 - .L_758)


	//   ....[0]....
.L_758:
        /*0060*/ 	.word	0x00002c00


	//   ....[1]....
        /*0064*/ 	.word	0x00002c40


	//   ....[2]....
        /*0068*/ 	.word	0x00002cc0


	//   ....[3]....
        /*006c*/ 	.word	0x00002ce0


	//   ....[4]....
        /*0070*/ 	.word	0x00002d20


	//   ....[5]....
        /*0074*/ 	.word	0x00002d40


	//   ....[6]....
        /*0078*/ 	.word	0x00002d70


	//   ....[7]....
        /*007c*/ 	.word	0x00002d90


	//   ....[8]....
        /*0080*/ 	.word	0x00002de0


	//   ....[9]....
        /*0084*/ 	.word	0x00002df0


	//----- nvinfo : EIATTR_VRC_CTA_INIT_COUNT
	.align		4
.L_759:
        /*0088*/ 	.byte	0x02, 0x4a
	.zero		1
	.zero		1


	//----- nvinfo : EIATTR_EXIT_INSTR_OFFSETS
	.align		4
        /*008c*/ 	.byte	0x04, 0x1c
        /*008e*/ 	.short	(.L_761 - .L_760)


	//   ....[0]....
.L_760:
        /*0090*/ 	.word	0x00005e00


	//   ....[1]....
        /*0094*/ 	.word	0x00005f30


	//   ....[2]....
        /*0098*/ 	.word	0x00006510


	//   ....[3]....
        /*009c*/ 	.word	0x00006ac0


	//----- nvinfo : EIATTR_MAX_THREADS
	.align		4
.L_761:
        /*00a0*/ 	.byte	0x04, 0x05
        /*00a2*/ 	.short	(.L_763 - .L_762)
.L_762:
        /*00a4*/ 	.word	0x000001e0
        /*00a8*/ 	.word	0x00000001
        /*00ac*/ 	.word	0x00000001


	//----- nvinfo : EIATTR_CRS_STACK_SIZE
	.align		4
.L_763:
        /*00b0*/ 	.byte	0x04, 0x1e
        /*00b2*/ 	.short	(.L_765 - .L_764)
.L_764:
        /*00b4*/ 	.word	0x00000000


	//----- nvinfo : EIATTR_CBANK_PARAM_SIZE
	.align		4
.L_765:
        /*00b8*/ 	.byte	0x03, 0x19
        /*00ba*/ 	.short	0x00b8


	//----- nvinfo : EIATTR_PARAM_CBANK
	.align		4
        /*00bc*/ 	.byte	0x04, 0x0a
        /*00be*/ 	.short	(.L_767 - .L_766)
	.align		4
.L_766:
        /*00c0*/ 	.word	index@(.nv.constant0._Z35group_norm_nhwc_bwd_one_pass_kernelI11Fp16IOFp32WLi128ELi60ELi480EEv26Group_norm_nhwc_bwd_params)
        /*00c4*/ 	.short	0x0380
        /*00c6*/ 	.short	0x00b8


	//----- nvinfo : EIATTR_SW_WAR
	.align		4
.L_767:
        /*00c8*/ 	.byte	0x04, 0x36
        /*00ca*/ 	.short	(.L_769 - .L_768)
.L_768:
        /*00cc*/ 	.word	0x00000008
.L_769:


//--------------------- .nv.info._Z35group_norm_nhwc_bwd_one_pass_kernelI11Fp16IOFp32WLi256ELi60ELi480EEv26Group_norm_nhwc_bwd_params --------------------------
	.section	.nv.info._Z35group_norm_nhwc_bwd_one_pass_kernelI11Fp16IOFp32WLi256ELi60ELi480EEv26Group_norm_nhwc_bwd_params,"",@"SHT_CUDA_INFO"
	.sectionflags	@""
	.align	4


	//----- nvinfo : EIATTR_CUDA_API_VERSION
	.align		4
        /*0000*/ 	.byte	0x04, 0x37
        /*0002*/ 	.short	(.L_771 - .L_770)
.L_770:
        /*0004*/ 	.word	0x00000082


	//----- nvinfo : EIATTR_KPARAM_INFO
	.align		4
.L_771:
        /*0008*/ 	.byte	0x04, 0x17
        /*000a*/ 	.short	(.L_773 - .L_772)
.L_772:
        /*000c*/ 	.word	0x00000000
        /*0010*/ 	.short	0x0000
        /*0012*/ 	.short	0x0000
        /*0014*/ 	.byte	0x00, 0xf0, 0xe1, 0x02


	//----- nvinfo : EIATTR_SPARSE_MMA_MASK
	.align		4
.L_773:
        /*0018*/ 	.byte	0x03, 0x50
        /*001a*/ 	.short	0x0000


	//----- nvinfo : EIATTR_MAXREG_COUNT
	.align		4
        /*001c*/ 	.byte	0x03, 0x1b
        /*001e*/ 	.short	0x0080


	//----- nvinfo : EIATTR_NUM_BARRIERS
	.align		4
        /*0020*/ 	.byte	0x02, 0x4c
        /*0022*/ 	.byte	0x01
	.zero		1


	//----- nvinfo : EIATTR_MERCURY_ISA_VERSION
	.align		4
        /*0024*/ 	.byte	0x03, 0x5f
        /*0026*/ 	.short	0x0101


	//----- nvinfo : EIATTR_INT_WARP_WIDE_INSTR_OFFSETS
	.align		4
        /*0028*/ 	.byte	0x04, 0x31
        /*002a*/ 	.short	(.L_775 - .L_774)


	//   ....[0]....
.L_774:
        /*002c*/ 	.word	0x00005480


	//----- nvinfo : EIATTR_COOP_GROUP_MASK_REGIDS
	.align		4
.L_775:
        /*0030*/ 	.byte	0x04, 0x29
        /*0032*/ 	.short	(.L_777 - .L_776)


	//   ....[0]....
.L_776:
        /*0034*/ 	.word	0xffffffff


	//   ....[1]....
        /*0038*/ 	.word	0xffffffff


	//   ....[2]....
        /*003c*/ 	.word	0xffffffff


	//   ....[3]....
        /*0040*/ 	.word	0xffffffff


	//   ....[4]....
        /*0044*/ 	.word	0xffffffff


	//   ....[5]....
        /*0048*/ 	.word	0xffffffff


	//   ....[6]....
        /*004c*/ 	.word	0xffffffff


	//   ....[7]....
        /*0050*/ 	.word	0xffffffff


	//   ....[8]....
        /*0054*/ 	.word	0xffffffff


	//   ....[9]....
        /*0058*/ 	.word	0xffffffff


	//----- nvinfo : EIATTR_COOP_GROUP_INSTR_OFFSETS
	.align		4
.L_777:
        /*005c*/ 	.byte	0x04, 0x28
        /*005e*/ 	.short	(.L_779 - .L_778)


	//   ....[0]....
.L_778:
        /*0060*/ 	.word	0x00005230


	//   ....[1]....
        /*0064*/ 	.word	0x00005270


	//   ....[2]....
        /*0068*/ 	.word	0x000052f0


	//   ....[3]....
        /*006c*/ 	.word	0x00005310


	//   ....[4]....
        /*0070*/ 	.word	0x00005360


	//   ....[5]....
        /*0074*/ 	.word	0x00005380


	//   ....[6]....
        /*0078*/ 	.word	0x000053b0


	//   ....[7]....
        /*007c*/ 	.word	0x000053d0


	//   ....[8]....
        /*0080*/ 	.word	0x00005420


	//   ....[9]....
        /*0084*/ 	.word	0x00005430


	//----- nvinfo : EIATTR_VRC_CTA_INIT_COUNT
	.align		4
.L_779:
        /*0088*/ 	.byte	0x02, 0x4a
	.zero		1
	.zero		1


	//----- nvinfo : EIATTR_EXIT_INSTR_OFFSETS
	.align		4
        /*008c*/ 	.byte	0x04, 0x1c
        /*008e*/ 	.short	(.L_781 - .L_780)


	//   ....[0]....
.L_780:
        /*0090*/ 	.word	0x0000a0c0


	//   ....[1]....
        /*0094*/ 	.word	0x0000a1f0


	//   ....[2]....
        /*0098*/ 	.word	0x0000a7e0


	//   ....[3]....
        /*009c*/ 	.word	0x0000ad90


	//----- nvinfo : EIATTR_MAX_THREADS
	.align		4
.L_781:
        /*00a0*/ 	.byte	0x04, 0x05
        /*00a2*/ 	.short	(.L_783 - .L_782)
.L_782:
        /*00a4*/ 	.word	0x000001e0
        /*00a8*/ 	.word	0x00000001
        /*00ac*/ 	.word	0x00000001


	//----- nvinfo : EIATTR_CRS_STACK_SIZE
	.align		4
.L_783:
        /*00b0*/ 	.byte	0x04, 0x1e
        /*00b2*/ 	.short	(.L_785 - .L_784)
.L_784:
        /*00b4*/ 	.word	0x00000000


	//----- nvinfo : EIATTR_CBANK_PARAM_SIZE
	.align		4
.L_785:
        /*00b8*/ 	.byte	0x03, 0x19
        /*00ba*/ 	.short	0x00b8


	//----- nvinfo : EIATTR_PARAM_CBANK
	.align		4
        /*00bc*/ 	.byte	0x04, 0x0a
        /*00be*/ 	.short	(.L_787 - .L_786)
	.align		4
.L_786:
        /*00c0*/ 	.word	index@(.nv.constant0._Z35group_norm_nhwc_bwd_one_pass_kernelI11Fp16IOFp32WLi256ELi60ELi480EEv26Group_norm_nhwc_bwd_params)
        /*00c4*/ 	.short	0x0380
        /*00c6*/ 	.short	0x00b8


	//----- nvinfo : EIATTR_SW_WAR
	.align		4
.L_787:
        /*00c8*/ 	.byte	0x04, 0x36
        /*00ca*/ 	.short	(.L_789 - .L_788)
.L_788:
        /*00cc*/ 	.word	0x00000008
.L_789:


//--------------------- .nv.info._Z35group_norm_nhwc_bwd_one_pass_kernelI11Fp16IOFp32WLi512ELi60ELi480EEv26Group_norm_nhwc_bwd_params --------------------------
	.section	.nv.info._Z35group_norm_nhwc_bwd_one_pass_kernelI11Fp16IOFp32WLi512ELi60ELi480EEv26Group_norm_nhwc_bwd_params,"",@"SHT_CUDA_INFO"
	.sectionflags	@""
	.align	4


	//----- nvinfo : EIATTR_CUDA_API_VERSION
	.align		4
        /*0000*/ 	.byte	0x04, 0x37
        /*0002*/ 	.short	(.L_791 - .L_790)
.L_790:
        /*0004*/ 	.word	0x00000082


	//----- nvinfo : EIATTR_KPARAM_INFO
	.align		4
.L_791:
        /*0008*/ 	.byte	0x04, 0x17
        /*000a*/ 	.short	(.L_793 - .L_792)
.L_792:
        /*000c*/ 	.word	0x00000000
        /*0010*/ 	.short	0x0000
        /*0012*/ 	.short	0x0000
        /*0014*/ 	.byte	0x00, 0xf0, 0xe1, 0x02


	//----- nvinfo : EIATTR_SPARSE_MMA_MASK
	.align		4
.L_793:
        /*0018*/ 	.byte	0x03, 0x50
        /*001a*/ 	.short	0x0000


	//----- nvinfo : EIATTR_MAXREG_COUNT
	.align		4
        /*001c*/ 	.byte	0x03, 0x1b
        /*001e*/ 	.short	0x0080


	//----- nvinfo : EIATTR_NUM_BARRIERS
	.align		4
        /*0020*/ 	.byte	0x02, 0x4c
        /*0022*/ 	.byte	0x01
	.zero		1


	//----- nvinfo : EIATTR_MERCURY_ISA_VERSION
	.align		4
        /*0024*/ 	.byte	0x03, 0x5f
        /*0026*/ 	.short	0x0101


	//----- nvinfo : EIATTR_INT_WARP_WIDE_INSTR_OFFSETS
	.align		4
        /*0028*/ 	.byte	0x04, 0x31
        /*002a*/ 	.short	(.L_795 - .L_794)


	//   ....[0]....
.L_794:
        /*002c*/ 	.word	0x0000bc40


	//   ....[1]....
        /*0030*/ 	.word	0x0000cf80


	//   ....[2]....
        /*0034*/ 	.word	0x0000cfc0


	//   ....[3]....
        /*0038*/ 	.word	0x0000d000


	//   ....[4]....
        /*003c*/ 	.word	0x0000d040


	//   ....[5]....
        /*0040*/ 	.word	0x0000d260


	//----- nvinfo : EIATTR_COOP_GROUP_MASK_REGIDS
	.align		4
.L_795:
        /*0044*/ 	.byte	0x04, 0x29
        /*0046*/ 	.short	(.L_797 - .L_796)


	//   ....[0]....
.L_796:
        /*0048*/ 	.word	0xffffffff


	//   ....[1]....
        /*004c*/ 	.word	0xffffffff


	//   ....[2]....
        /*0050*/ 	.word	0xffffffff


	//   ....[3]....
        /*0054*/ 	.word	0xffffffff


	//   ....[4]....
        /*0058*/ 	.word	0xffffffff


	//   ....[5]....
        /*005c*/ 	.word	0xffffffff


	//   ....[6]....
        /*0060*/ 	.word	0xffffffff


	//   ....[7]....
        /*0064*/ 	.word	0xffffffff


	//   ....[8]....
        /*0068*/ 	.word	0xffffffff


	//   ....[9]....
        /*006c*/ 	.word	0xffffffff


	//----- nvinfo : EIATTR_COOP_GROUP_INSTR_OFFSETS
	.align		4
.L_797:
        /*0070*/ 	.byte	0x04, 0x28
        /*0072*/ 	.short	(.L_799 - .L_798)


	//   ....[0]....
.L_798:
        /*0074*/ 	.word	0x0000b9d0


	//   ....[1]....
        /*0078*/ 	.word	0x0000ba10


	//   ....[2]....
        /*007c*/ 	.word	0x0000baa0


	//   ....[3]....
        /*0080*/ 	.word	0x0000bab0


	//   ....[4]....
        /*0084*/ 	.word	0x0000bae0


	//   ....[5]....
        /*0088*/ 	.word	0x0000bb00


	//   ....[6]....
        /*008c*/ 	.word	0x0000bb40


	//   ....[7]....
        /*0090*/ 	.word	0x0000bb50


	//   ....[8]....
        /*0094*/ 	.word	0x0000bbe0


	//   ....[9]....
        /*0098*/ 	.word	0x0000bbf0


	//----- nvinfo : EIATTR_VRC_CTA_INIT_COUNT
	.align		4
.L_799:
        /*009c*/ 	.byte	0x02, 0x4a
	.zero		1
	.zero		1


	//----- nvinfo : EIATTR_EXIT_INSTR_OFFSETS
	.align		4
        /*00a0*/ 	.byte	0x04, 0x1c
        /*00a2*/ 	.short	(.L_801 - .L_800)


	//   ....[0]....
.L_800:
        /*00a4*/ 	.word	0x0000dda0


	//   ....[1]....
        /*00a8*/ 	.word	0x0000ded0


	//   ....[2]....
        /*00ac*/ 	.word	0x0000e4d0


	//   ....[3]....
        /*00b0*/ 	.word	0x0000ea80


	//----- nvinfo : EIATTR_MAX_THREADS
	.align		4
.L_801:
        /*00b4*/ 	.byte	0x04, 0x05
        /*00b6*/ 	.short	(.L_803 - .L_802)
.L_802:
        /*00b8*/ 	.word	0x000001e0
        /*00bc*/ 	.word	0x00000001
        /*00c0*/ 	.word	0x00000001


	//----- nvinfo : EIATTR_CRS_STACK_SIZE
	.align		4
.L_803:
        /*00c4*/ 	.byte	0x04, 0x1e
        /*00c6*/ 	.short	(.L_805 - .L_804)
.L_804:
        /*00c8*/ 	.word	0x00000000


	//----- nvinfo : EIATTR_CBANK_PARAM_SIZE
	.align		4
.L_805:
        /*00cc*/ 	.byte	0x03, 0x19
        /*00ce*/ 	.short	0x00b8


	//----- nvinfo : EIATTR_PARAM_CBANK
	.align		4
        /*00d0*/ 	.byte	0x04, 0x0a
        /*00d2*/ 	.short	(.L_807 - .L_806)
	.align		4
.L_806:
        /*00d4*/ 	.word	index@(.nv.constant0._Z35group_norm_nhwc_bwd_one_pass_kernelI11Fp16IOFp32WLi512ELi60ELi480EEv26Group_norm_nhwc_bwd_params)
        /*00d8*/ 	.short	0x0380
        /*00da*/ 	.short	0x00b8


	//----- nvinfo : EIATTR_SW_WAR
	.align		4
.L_807:
        /*00dc*/ 	.byte	0x04, 0x36
        /*00de*/ 	.short	(.L_809 - .L_808)
.L_808:
        /*00e0*/ 	.word	0x00000008
.L_809:


//--------------------- .nv.info._Z35group_norm_nhwc_bwd_one_pass_kernelI11Fp16IOBf16WLi64ELi60ELi480EEv26Group_norm_nhwc_bwd_params --------------------------
	.section	.nv.info._Z35group_norm_nhwc_bwd_one_pass_kernelI11Fp16IOBf16WLi64ELi60ELi480EEv26Group_norm_nhwc_bwd_params,"",@"SHT_CUDA_INFO"
	.sectionflags	@""
	.align	4


	//----- nvinfo : EIATTR_CUDA_API_VERSION
	.align		4
        /*0000*/ 	.byte	0x04, 0x37
        /*0002*/ 	.short	(.L_811 - .L_810)
.L_810:
        /*0004*/ 	.word	0x00000082


	//----- nvinfo : EIATTR_KPARAM_INFO
	.align		4
.L_811:
        /*0008*/ 	.byte	0x04, 0x17
        /*000a*/ 	.short	(.L_813 - .L_812)
.L_812:
        /*000c*/ 	.word	0x00000000
        /*0010*/ 	.short	0x0000
        /*0012*/ 	.short	0x0000
        /*0014*/ 	.byte	0x00, 0xf0, 0xe1, 0x02


	//----- nvinfo : EIATTR_SPARSE_MMA_MASK
	.align		4
.L_813:
        /*0018*/ 	.byte	0x03, 0x50
        /*001a*/ 	.short	0x0000


	//----- nvinfo : EIATTR_MAXREG_COUNT
	.align		4
        /*001c*/ 	.byte	0x03, 0x1b
        /*001e*/ 	.short	0x0080


	//----- nvinfo : EIATTR_NUM_BARRIERS
	.align		4
        /*0020*/ 	.byte	0x02, 0x4c
        /*0022*/ 	.byte	0x01
	.zero		1


	//----- nvinfo : EIATTR_MERCURY_ISA_VERSION
	.align		4
        /*0024*/ 	.byte	0x03, 0x5f
        /*0026*/ 	.short	0x0101


	//----- nvinfo : EIATTR_INT_WARP_WIDE_INSTR_OFFSETS
	.align		4
        /*0028*/ 	.byte	0x04, 0x31
        /*002a*/ 	.short	(.L_815 - .L_814)


	//   ....[0]....
.L_814:
        /*002c*/ 	.word	0x00001be0


	//----- nvinfo : EIATTR_COOP_GROUP_MASK_REGIDS
	.align		4
.L_815:
        /*0030*/ 	.byte	0x04, 0x29
        /*0032*/ 	.short	(.L_817 - .L_816)


	//   ....[0]....
.L_816:
        /*0034*/ 	.word	0xffffffff


	//   ....[1]....
        /*0038*/ 	.word	0xffffffff


	//   ....[2]....
        /*003c*/ 	.word	0xffffffff


	//   ....[3]....
        /*0040*/ 	.word	0xffffffff


	//   ....[4]....
        /*0044*/ 	.word	0xffffffff


	//   ....[5]....
        /*0048*/ 	.word	0xffffffff


	//   ....[6]....
        /*004c*/ 	.word	0xffffffff


	//   ....[7]....
        /*0050*/ 	.word	0xffffffff


	//   ....[8]....
        /*0054*/ 	.word	0xffffffff


	//   ....[9]....
        /*0058*/ 	.word	0xffffffff


	//----- nvinfo : EIATTR_COOP_GROUP_INSTR_OFFSETS
	.align		4
.L_817:
        /*005c*/ 	.byte	0x04, 0x28
        /*005e*/ 	.short	(.L_819 - .L_818)


	//   ....[0]....
.L_818:
        /*0060*/ 	.word	0x00001970


	//   ....[1]....
        /*0064*/ 	.word	0x000019a0


	//   ....[2]....
        /*0068*/ 	.word	0x00001a60


	//   ....[3]....
        /*006c*/ 	.word	0x00001a70


	//   ....[4]....
        /*0070*/ 	.word	0x00001aa0


	//   ....[5]....
        /*0074*/ 	.word	0x00001ac0


	//   ....[6]....
        /*0078*/ 	.word	0x00001af0


	//   ....[7]....
        /*007c*/ 	.word	0x00001b10


	//   ....[8]....
        /*0080*/ 	.word	0x00001b80


	//   ....[9]....
        /*0084*/ 	.word	0x00001b90


	//----- nvinfo : EIATTR_VRC_CTA_INIT_COUNT
	.align		4
.L_819:
        /*0088*/ 	.byte	0x02, 0x4a
	.zero		1
	.zero		1


	//----- nvinfo : EIATTR_EXIT_INSTR_OFFSETS
	.align		4
        /*008c*/ 	.byte	0x04, 0x1c
        /*008e*/ 	.short	(.L_821 - .L_820)


	//   ....[0]....
.L_820:
        /*0090*/ 	.word	0x000040f0


	//   ....[1]....
        /*0094*/ 	.word	0x00004230


	//   ....[2]....
        /*0098*/ 	.word	0x000048c0


	//   ....[3]....
        /*009c*/ 	.word	0x00004ef0


	//----- nvinfo : EIATTR_MAX_THREADS
	.align		4
.L_821:
        /*00a0*/ 	.byte	0x04, 0x05
        /*00a2*/ 	.short	(.L_823 - .L_822)
.L_822:
        /*00a4*/ 	.word	0x000001e0
        /*00a8*/ 	.word	0x00000001
        /*00ac*/ 	.word	0x00000001


	//----- nvinfo : EIATTR_CRS_STACK_SIZE
	.align		4
.L_823:
        /*00b0*/ 	.byte	0x04, 0x1e
        /*00b2*/ 	.short	(.L_825 - .L_824)
.L_824:
        /*00b4*/ 	.word	0x00000000


	//----- nvinfo : EIATTR_CBANK_PARAM_SIZE
	.align		4
.L_825:
        /*00b8*/ 	.byte	0x03, 0x19
        /*00ba*/ 	.short	0x00b8


	//----- nvinfo : EIATTR_PARAM_CBANK
	.align		4
        /*00bc*/ 	.byte	0x04, 0x0a
        /*00be*/ 	.short	(.L_827 - .L_826)
	.align		4
.L_826:
        /*00c0*/ 	.word	index@(.nv.constant0._Z35group_norm_nhwc_bwd_one_pass_kernelI11Fp16IOBf16WLi64ELi60ELi480EEv26Group_norm_nhwc_bwd_params)
        /*00c4*/ 	.short	0x0380
        /*00c6*/ 	.short	0x00b8


	//----- nvinfo : EIATTR_SW_WAR
	.align		4
.L_827:
        /*00c8*/ 	.byte	0x04, 0x36
        /*00ca*/ 	.short	(.L_829 - .L_828)
.L_828:
        /*00cc*/ 	.word	0x00000008
.L_829:


//--------------------- .nv.info._Z35group_norm_nhwc_bwd_one_pass_kernelI11Fp16IOBf16WLi128ELi60ELi480EEv26Group_norm_nhwc_bwd_params --------------------------
	.section	.nv.info._Z35group_norm_nhwc_bwd_one_pass_kernelI11Fp16IOBf16WLi128ELi60ELi480EEv26Group_norm_nhwc_bwd_params,"",@"SHT_CUDA_INFO"
	.sectionflags	@""
	.align	4


	//----- nvinfo : EIATTR_CUDA_API_VERSION
	.align		4
        /*0000*/ 	.byte	0x04, 0x37
        /*0002*/ 	.short	(.L_831 - .L_830)
.L_830:
        /*0004*/ 	.word	0x00000082


	//----- nvinfo : EIATTR_KPARAM_INFO
	.align		4
.L_831:
        /*0008*/ 	.byte	0x04, 0x17
        /*000a*/ 	.short	(.L_833 - .L_832)
.L_832:
        /*000c*/ 	.word	0x00000000
        /*0010*/ 	.short	0x0000
        /*0012*/ 	.short	0x0000
        /*0014*/ 	.byte	0x00, 0xf0, 0xe1, 0x02


	//----- nvinfo : EIATTR_SPARSE_MMA_MASK
	.align		4
.L_833:
        /*0018*/ 	.byte	0x03, 0x50
        /*001a*/ 	.short	0x0000


	//----- nvinfo : EIATTR_MAXREG_COUNT
	.align		4
        /*001c*/ 	.byte	0x03, 0x1b
        /*001e*/ 	.short	0x0080


	//----- nvinfo : EIATTR_NUM_BARRIERS
	.align		4
        /*0020*/ 	.byte	0x02, 0x4c
        /*0022*/ 	.byte	0x01
	.zero		1


	//----- nvinfo : EIATTR_MERCURY_ISA_VERSION
	.align		4
        /*0024*/ 	.byte	0x03, 0x5f
        /*0026*/ 	.short	0x0101


	//----- nvinfo : EIATTR_INT_WARP_WIDE_INSTR_OFFSETS
	.align		4
        /*0028*/ 	.byte	0x04, 0x31
        /*002a*/ 	.short	(.L_835 - .L_834)


	//   ....[0]....
.L_834:
        /*002c*/ 	.word	0x00002e90


	//----- nvinfo : EIATTR_COOP_GROUP_MASK_REGIDS
	.align		4
.L_835:
        /*0030*/ 	.byte	0x04, 0x29
        /*0032*/ 	.short	(.L_837 - .L_836)


	//   ....[0]....
.L_836:
        /*0034*/ 	.word	0xffffffff


	//   ....[1]....
        /*0038*/ 	.word	0xffffffff


	//   ....[2]....
        /*003c*/ 	.word	0xffffffff


	//   ....[3]....
        /*0040*/ 	.word	0xffffffff


	//   ....[4]....
        /*0044*/ 	.word	0xffffffff


	//   ....[5]....
        /*0048*/ 	.word	0xffffffff


	//   ....[6]....
        /*004c*/ 	.word	0xffffffff


	//   ....[7]....
        /*0050*/ 	.word	0xffffffff


	//   ....[8]....
        /*0054*/ 	.word	0xffffffff


	//   ....[9]....
        /*0058*/ 	.word	0xffffffff


	//----- nvinfo : EIATTR_COOP_GROUP_INSTR_OFFSETS
	.align		4
.L_837:
        /*005c*/ 	.byte	0x04, 0x28
        /*005e*/ 	.short	(.L_839 - .L_838)


	//   ....[0]....
.L_838:
        /*0060*/ 	.word	0x00002c20


	//   ....[1]....
        /*0064*/ 	.word	0x00002c60


	//   ....[2]....
        /*0068*/ 	.word	0x00002d00


	//   ....[3]....
        /*006c*/ 	.word	0x00002d30


	//   ....[4]....
        /*0070*/ 	.word	0x00002d70


	//   ....[5]....
        /*0074*/ 	.word	0x00002d90


	//   ....[6]....
        /*0078*/ 	.word	0x00002dc0


	//   ....[7]....
        /*007c*/ 	.word	0x00002de0


	//   ....[8]....
        /*0080*/ 	.word	0x00002e30


	//   ....[9]....
        /*0084*/ 	.word	0x00002e40


	//----- nvinfo : EIATTR_VRC_CTA_INIT_COUNT
	.align		4
.L_839:
        /*0088*/ 	.byte	0x02, 0x4a
	.zero		1
	.zero		1


	//----- nvinfo : EIATTR_EXIT_INSTR_OFFSETS
	.align		4
        /*008c*/ 	.byte	0x04, 0x1c
        /*008e*/ 	.short	(.L_841 - .L_840)


	//   ....[0]....
.L_840:
        /*0090*/ 	.word	0x00005e50


	//   ....[1]....
        /*0094*/ 	.word	0x00005f80


	//   ....[2]....
        /*0098*/ 	.word	0x00006580


	//   ....[3]....
        /*009c*/ 	.word	0x00006b80


	//----- nvinfo : EIATTR_MAX_THREADS
	.align		4
.L_841:
        /*00a0*/ 	.byte	0x04, 0x05
        /*00a2*/ 	.short	(.L_843 - .L_842)
.L_842:
        /*00a4*/ 	.word	0x000001e0
        /*00a8*/ 	.word	0x00000001
        /*00ac*/ 	.word	0x00000001


	//----- nvinfo : EIATTR_CRS_STACK_SIZE
	.align		4
.L_843:
        /*00b0*/ 	.byte	0x04, 0x1e
        /*00b2*/ 	.short	(.L_845 - .L_844)
.L_844:
        /*00b4*/ 	.word	0x00000000


	//----- nvinfo : EIATTR_CBANK_PARAM_SIZE
	.align		4
.L_845:
        /*00b8*/ 	.byte	0x03, 0x19
        /*00ba*/ 	.short	0x00b8


	//----- nvinfo : EIATTR_PARAM_CBANK
	.align		4
        /*00bc*/ 	.byte	0x04, 0x0a
        /*00be*/ 	.short	(.L_847 - .L_846)
	.align		4
.L_846:
        /*00c0*/ 	.word	index@(.nv.constant0._Z35group_norm_nhwc_bwd_one_pass_kernelI11Fp16IOBf16WLi128ELi60ELi480EEv26Group_norm_nhwc_bwd_params)
        /*00c4*/ 	.short	0x0380
        /*00c6*/ 	.short	0x00b8


	//----- nvinfo : EIATTR_SW_WAR
	.align		4
.L_847:
        /*00c8*/ 	.byte	0x04, 0x36
        /*00ca*/ 	.short	(.L_849 - .L_848)
.L_848:
        /*00cc*/ 	.word	0x00000008
.L_849:


//--------------------- .nv.info._Z35group_norm_nhwc_bwd_one_pass_kernelI11Fp16IOBf16WLi256ELi60ELi480EEv26Group_norm_nhwc_bwd_params --------------------------
	.section	.nv.info._Z35group_norm_nhwc_bwd_one_pass_kernelI11Fp16IOBf16WLi256ELi60ELi480EEv26Group_norm_nhwc_bwd_params,"",@"SHT_CUDA_INFO"
	.sectionflags	@""
	.align	4


	//----- nvinfo : EIATTR_CUDA_API_VERSION
	.align		4
        /*0000*/ 	.byte	0x04, 0x37
        /*0002*/ 	.short	(.L_851 - .L_850)
.L_850:
        /*0004*/ 	.word	0x00000082


	//----- nvinfo : EIATTR_KPARAM_INFO
	.align		4
.L_851:
        /*0008*/ 	.byte	0x04, 0x17
        /*000a*/ 	.short	(.L_853 - .L_852)
.L_852:
        /*000c*/ 	.word	0x00000000
        /*0010*/ 	.short	0x0000
        /*0012*/ 	.short	0x0000
        /*0014*/ 	.byte	0x00, 0xf0, 0xe1, 0x02


	//----- nvinfo : EIATTR_SPARSE_MMA_MASK
	.align		4
.L_853:
        /*0018*/ 	.byte	0x03, 0x50
        /*001a*/ 	.short	0x0000


	//----- nvinfo : EIATTR_MAXREG_COUNT
	.align		4
        /*001c*/ 	.byte	0x03, 0x1b
        /*001e*/ 	.short	0x0080


	//----- nvinfo : EIATTR_NUM_BARRIERS
	.align		4
        /*0020*/ 	.byte	0x02, 0x4c
        /*0022*/ 	.byte	0x01
	.zero		1


	//----- nvinfo : EIATTR_MERCURY_ISA_VERSION
	.align		4
        /*0024*/ 	.byte	0x03, 0x5f
        /*0026*/ 	.short	0x0101


	//----- nvinfo : EIATTR_INT_WARP_WIDE_INSTR_OFFSETS
	.align		4
        /*0028*/ 	.byte	0x04, 0x31
        /*002a*/ 	.short	(.L_855 - .L_854)


	//   ....[0]....
.L_854:
        /*002c*/ 	.word	0x000054e0


	//----- nvinfo : EIATTR_COOP_GROUP_MASK_REGIDS
	.align		4
.L_855:
        /*0030*/ 	.byte	0x04, 0x29
        /*0032*/ 	.short	(.L_857 - .L_856)


	//   ....[0]....
.L_856:
        /*0034*/ 	.word	0xffffffff


	//   ....[1]....
        /*0038*/ 	.word	0xffffffff


	//   ....[2]....
        /*003c*/ 	.word	0xffffffff


	//   ....[3]....
        /*0040*/ 	.word	0xffffffff


	//   ....[4]....
        /*0044*/ 	.word	0xffffffff


	//   ....[5]....
        /*0048*/ 	.word	0xffffffff


	//   ....[6]....
        /*004c*/ 	.word	0xffffffff


	//   ....[7]....
        /*0050*/ 	.word	0xffffffff


	//   ....[8]....
        /*0054*/ 	.word	0xffffffff


	//   ....[9]....
        /*0058*/ 	.word	0xffffffff


	//----- nvinfo : EIATTR_COOP_GROUP_INSTR_OFFSETS
	.align		4
.L_857:
        /*005c*/ 	.byte	0x04, 0x28
        /*005e*/ 	.short	(.L_859 - .L_858)


	//   ....[0]....
.L_858:
        /*0060*/ 	.word	0x00005290


	//   ....[1]....
        /*0064*/ 	.word	0x000052d0


	//   ....[2]....
        /*0068*/ 	.word	0x00005340


	//   ....[3]....
        /*006c*/ 	.word	0x00005360


	//   ....[4]....
        /*0070*/ 	.word	0x00005390


	//   ....[5]....
        /*0074*/ 	.word	0x000053b0


	//   ....[6]....
        /*0078*/ 	.word	0x000053f0


	//   ....[7]....
        /*007c*/ 	.word	0x00005410


	//   ....[8]....
        /*0080*/ 	.word	0x00005480


	//   ....[9]....
        /*0084*/ 	.word	0x00005490


	//----- nvinfo : EIATTR_VRC_CTA_INIT_COUNT
	.align		4
.L_859:
        /*0088*/ 	.byte	0x02, 0x4a
	.zero		1
	.zero		1


	//----- nvinfo : EIATTR_EXIT_INSTR_OFFSETS
	.align		4
        /*008c*/ 	.byte	0x04, 0x1c
        /*008e*/ 	.short	(.L_861 - .L_860)


	//   ....[0]....
.L_860:
        /*0090*/ 	.word	0x0000a120


	//   ....[1]....
        /*0094*/ 	.word	0x0000a250


	//   ....[2]....
        /*0098*/ 	.word	0x0000a860


	//   ....[3]....
        /*009c*/ 	.word	0x0000ae60


	//----- nvinfo : EIATTR_MAX_THREADS
	.align		4
.L_861:
        /*00a0*/ 	.byte	0x04, 0x05
        /*00a2*/ 	.short	(.L_863 - .L_862)
.L_862:
        /*00a4*/ 	.word	0x000001e0
        /*00a8*/ 	.word	0x00000001
        /*00ac*/ 	.word	0x00000001


	//----- nvinfo : EIATTR_CRS_STACK_SIZE
	.align		4
.L_863:
        /*00b0*/ 	.byte	0x04, 0x1e
        /*00b2*/ 	.short	(.L_865 - .L_864)
.L_864:
        /*00b4*/ 	.word	0x00000000


	//----- nvinfo : EIATTR_CBANK_PARAM_SIZE
	.align		4
.L_865:
        /*00b8*/ 	.byte	0x03, 0x19
        /*00ba*/ 	.short	0x00b8


	//----- nvinfo : EIATTR_PARAM_CBANK
	.align		4
        /*00bc*/ 	.byte	0x04, 0x0a
        /*00be*/ 	.short	(.L_867 - .L_866)
	.align		4
.L_866:
        /*00c0*/ 	.word	index@(.nv.constant0._Z35group_norm_nhwc_bwd_one_pass_kernelI11Fp16IOBf16WLi256ELi60ELi480EEv26Group_norm_nhwc_bwd_params)
        /*00c4*/ 	.short	0x0380
        /*00c6*/ 	.short	0x00b8


	//----- nvinfo : EIATTR_SW_WAR
	.align		4
.L_867:
        /*00c8*/ 	.byte	0x04, 0x36
        /*00ca*/ 	.short	(.L_869 - .L_868)
.L_868:
        /*00cc*/ 	.word	0x00000008
.L_869:


//--------------------- .nv.info._Z35group_norm_nhwc_bwd_one_pass_kernelI11Fp16IOBf16WLi512ELi60ELi480EEv26Group_norm_nhwc_bwd_params --------------------------
	.section	.nv.info._Z35group_norm_nhwc_bwd_one_pass_kernelI11Fp16IOBf16WLi512ELi60ELi480EEv26Group_norm_nhwc_bwd_params,"",@"SHT_CUDA_INFO"
	.sectionflags	@""
	.align	4


	//----- nvinfo : EIATTR_CUDA_API_VERSION
	.align		4
        /*0000*/ 	.byte	0x04, 0x37
        /*0002*/ 	.short	(.L_871 - .L_870)
.L_870:
        /*0004*/ 	.word	0x00000082


	//----- nvinfo : EIATTR_KPARAM_INFO
	.align		4
.L_871:
        /*0008*/ 	.byte	0x04, 0x17
        /*000a*/ 	.short	(.L_873 - .L_872)
.L_872:
        /*000c*/ 	.word	0x00000000
        /*0010*/ 	.short	0x0000
        /*0012*/ 	.short	0x0000
        /*0014*/ 	.byte	0x00, 0xf0, 0xe1, 0x02


	//----- nvinfo : EIATTR_SPARSE_MMA_MASK
	.align		4
.L_873:
        /*0018*/ 	.byte	0x03, 0x50
        /*001a*/ 	.short	0x0000


	//----- nvinfo : EIATTR_MAXREG_COUNT
	.align		4
        /*001c*/ 	.byte	0x03, 0x1b
        /*001e*/ 	.short	0x0080


	//----- nvinfo : EIATTR_NUM_BARRIERS
	.align		4
        /*0020*/ 	.byte	0x02, 0x4c
        /*0022*/ 	.byte	0x01
	.zero		1


	//----- nvinfo : EIATTR_MERCURY_ISA_VERSION
	.align		4
        /*0024*/ 	.byte	0x03, 0x5f
        /*0026*/ 	.short	0x0101


	//----- nvinfo : EIATTR_INT_WARP_WIDE_INSTR_OFFSETS
	.align		4
        /*0028*/ 	.byte	0x04, 0x31
        /*002a*/ 	.short	(.L_875 - .L_874)


	//   ....[0]....
.L_874:
        /*002c*/ 	.word	0x0000bce0


	//   ....[1]....
        /*0030*/ 	.word	0x0000d020


	//   ....[2]....
        /*0034*/ 	.word	0x0000d060


	//   ....[3]....
        /*0038*/ 	.word	0x0000d0a0


	//   ....[4]....
        /*003c*/ 	.word	0x0000d0e0


	//   ....[5]....
        /*0040*/ 	.word	0x0000d300


	//----- nvinfo : EIATTR_COOP_GROUP_MASK_REGIDS
	.align		4
.L_875:
        /*0044*/ 	.byte	0x04, 0x29
        /*0046*/ 	.short	(.L_877 - .L_876)


	//   ....[0]....
.L_876:
        /*0048*/ 	.word	0xffffffff


	//   ....[1]....
        /*004c*/ 	.word	0xffffffff


	//   ....[2]....
        /*0050*/ 	.word	0xffffffff


	//   ....[3]....
        /*0054*/ 	.word	0xffffffff


	//   ....[4]....
        /*0058*/ 	.word	0xffffffff


	//   ....[5]....
        /*005c*/ 	.word	0xffffffff


	//   ....[6]....
        /*0060*/ 	.word	0xffffffff


	//   ....[7]....
        /*0064*/ 	.word	0xffffffff


	//   ....[8]....
        /*0068*/ 	.word	0xffffffff


	//   ....[9]....
        /*006c*/ 	.word	0xffffffff


	//----- nvinfo : EIATTR_COOP_GROUP_INSTR_OFFSETS
	.align		4
.L_877:
        /*0070*/ 	.byte	0x04, 0x28
        /*0072*/ 	.short	(.L_879 - .L_878)


	//   ....[0]....
.L_878:
        /*0074*/ 	.word	0x0000ba70


	//   ....[1]....
        /*0078*/ 	.word	0x0000bab0


	//   ....[2]....
        /*007c*/ 	.word	0x0000bb40


	//   ....[3]....
        /*0080*/ 	.word	0x0000bb50


	//   ....[4]....
        /*0084*/ 	.word	0x0000bb80


	//   ....[5]....
        /*0088*/ 	.word	0x0000bba0


	//   ....[6]....
        /*008c*/ 	.word	0x0000bbe0


	//   ....[7]....
        /*0090*/ 	.word	0x0000bbf0


	//   ....[8]....
        /*0094*/ 	.word	0x0000bc80


	//   ....[9]....
        /*0098*/ 	.word	0x0000bc90


	//----- nvinfo : EIATTR_VRC_CTA_INIT_COUNT
	.align		4
.L_879:
        /*009c*/ 	.byte	0x02, 0x4a
	.zero		1
	.zero		1


	//----- nvinfo : EIATTR_EXIT_INSTR_OFFSETS
	.align		4
        /*00a0*/ 	.byte	0x04, 0x1c
        /*00a2*/ 	.short	(.L_881 - .L_880)


	//   ....[0]....
.L_880:
        /*00a4*/ 	.word	0x0000de40


	//   ....[1]....
        /*00a8*/ 	.word	0x0000df70


	//   ....[2]....
        /*00ac*/ 	.word	0x0000e590


	//   ....[3]....
        /*00b0*/ 	.word	0x0000eb90


	//----- nvinfo : EIATTR_MAX_THREADS
	.align		4
.L_881:
        /*00b4*/ 	.byte	0x04, 0x05
        /*00b6*/ 	.short	(.L_883 - .L_882)
.L_882:
        /*00b8*/ 	.word	0x000001e0
        /*00bc*/ 	.word	0x00000001
        /*00c0*/ 	.word	0x00000001


	//----- nvinfo : EIATTR_CRS_STACK_SIZE
	.align		4
.L_883:
        /*00c4*/ 	.byte	0x04, 0x1e
        /*00c6*/ 	.short	(.L_885 - .L_884)
.L_884:
        /*00c8*/ 	.word	0x00000000


	//----- nvinfo : EIATTR_CBANK_PARAM_SIZE
	.align		4
.L_885:
        /*00cc*/ 	.byte	0x03, 0x19
        /*00ce*/ 	.short	0x00b8


	//----- nvinfo : EIATTR_PARAM_CBANK
	.align		4
        /*00d0*/ 	.byte	0x04, 0x0a
        /*00d2*/ 	.short	(.L_887 - .L_886)
	.align		4
.L_886:
        /*00d4*/ 	.word	index@(.nv.constant0._Z35group_norm_nhwc_bwd_one_pass_kernelI11Fp16IOBf16WLi512ELi60ELi480EEv26Group_norm_nhwc_bwd_params)
        /*00d8*/ 	.short	0x0380
        /*00da*/ 	.short	0x00b8


	//----- nvinfo : EIATTR_SW_WAR
	.align		4
.L_887:
        /*00dc*/ 	.byte	0x04, 0x36
        /*00de*/ 	.short	(.L_889 - .L_888)
.L_888:
        /*00e0*/ 	.word	0x00000008
.L_889:


//--------------------- .nv.info._Z35group_norm_nhwc_bwd_one_pass_kernelI11Fp16IOFp16WLi64ELi60ELi480EEv26Group_norm_nhwc_bwd_params --------------------------
	.section	.nv.info._Z35group_norm_nhwc_bwd_one_pass_kernelI11Fp16IOFp16WLi64ELi60ELi480EEv26Group_norm_nhwc_bwd_params,"",@"SHT_CUDA_INFO"
	.sectionflags	@""
	.align	4


	//----- nvinfo : EIATTR_CUDA_API_VERSION
	.align		4
        /*0000*/ 	.byte	0x04, 0x37
        /*0002*/ 	.short	(.L_891 - .L_890)
.L_890:
        /*0004*/ 	.word	0x00000082


	//----- nvinfo : EIATTR_KPARAM_INFO
	.align		4
.L_891:
        /*0008*/ 	.byte	0x04, 0x17
        /*000a*/ 	.short	(.L_893 - .L_892)
.L_892:
        /*000c*/ 	.word	0x00000000
        /*0010*/ 	.short	0x0000
        /*0012*/ 	.short	0x0000
        /*0014*/ 	.byte	0x00, 0xf0, 0xe1, 0x02


	//----- nvinfo : EIATTR_SPARSE_MMA_MASK
	.align		4
.L_893:
        /*0018*/ 	.byte	0x03, 0x50
        /*001a*/ 	.short	0x0000


	//----- nvinfo : EIATTR_MAXREG_COUNT
	.align		4
        /*001c*/ 	.byte	0x03, 0x1b
        /*001e*/ 	.short	0x0080


	//----- nvinfo : EIATTR_NUM_BARRIERS
	.align		4
        /*0020*/ 	.byte	0x02, 0x4c
        /*0022*/ 	.byte	0x01
	.zero		1


	//----- nvinfo : EIATTR_MERCURY_ISA_VERSION
	.align		4
        /*0024*/ 	.byte	0x03, 0x5f
        /*0026*/ 	.short	0x0101


	//----- nvinfo : EIATTR_INT_WARP_WIDE_INSTR_OFFSETS
	.align		4
        /*0028*/ 	.byte	0x04, 0x31
        /*002a*/ 	.short	(.L_895 - .L_894)


	//   ....[0]....
.L_894:
        /*002c*/ 	.word	0x00001be0


	//----- nvinfo : EIATTR_COOP_GROUP_MASK_REGIDS
	.align		4
.L_895:
        /*0030*/ 	.byte	0x04, 0x29
        /*0032*/ 	.short	(.L_897 - .L_896)


	//   ....[0]....
.L_896:
        /*0034*/ 	.word	0xffffffff


	//   ....[1]....
        /*0038*/ 	.word	0xffffffff


	//   ....[2]....
        /*003c*/ 	.word	0xffffffff


	//   ....[3]....
        /*0040*/ 	.word	0xffffffff


	//   ....[4]....
        /*0044*/ 	.word	0xffffffff


	//   ....[5]....
        /*0048*/ 	.word	0xffffffff


	//   ....[6]....
        /*004c*/ 	.word	0xffffffff


	//   ....[7]....
        /*0050*/ 	.word	0xffffffff


	//   ....[8]....
        /*0054*/ 	.word	0xffffffff


	//   ....[9]....
        /*0058*/ 	.word	0xffffffff


	//----- nvinfo : EIATTR_COOP_GROUP_INSTR_OFFSETS
	.align		4
.L_897:
        /*005c*/ 	.byte	0x04, 0x28
        /*005e*/ 	.short	(.L_899 - .L_898)


	//   ....[0]....
.L_898:
        /*0060*/ 	.word	0x00001970


	//   ....[1]....
        /*0064*/ 	.word	0x000019a0


	//   ....[2]....
        /*0068*/ 	.word	0x00001a60


	//   ....[3]....
        /*006c*/ 	.word	0x00001a70


	//   ....[4]....
        /*0070*/ 	.word	0x00001aa0


	//   ....[5]....
        /*0074*/ 	.word	0x00001ac0


	//   ....[6]....
        /*0078*/ 	.word	0x00001af0


	//   ....[7]....
        /*007c*/ 	.word	0x00001b10


	//   ....[8]....
        /*0080*/ 	.word	0x00001b80


	//   ....[9]....
        /*0084*/ 	.word	0x00001b90


	//----- nvinfo : EIATTR_VRC_CTA_INIT_COUNT
	.align		4
.L_899:
        /*0088*/ 	.byte	0x02, 0x4a
	.zero		1
	.zero		1


	//----- nvinfo : EIATTR_EXIT_INSTR_OFFSETS
	.align		4
        /*008c*/ 	.byte	0x04, 0x1c
        /*008e*/ 	.short	(.L_901 - .L_900)


	//   ....[0]....
.L_900:
        /*0090*/ 	.word	0x000040f0


	//   ....[1]....
        /*0094*/ 	.word	0x00004230


	//   ....[2]....
        /*0098*/ 	.word	0x000048c0


	//   ....[3]....
        /*009c*/ 	.word	0x00004ef0


	//----- nvinfo : EIATTR_MAX_THREADS
	.align		4
.L_901:
        /*00a0*/ 	.byte	0x04, 0x05
        /*00a2*/ 	.short	(.L_903 - .L_902)
.L_902:
        /*00a4*/ 	.word	0x000001e0
        /*00a8*/ 	.word	0x00000001
        /*00ac*/ 	.word	0x00000001


	//----- nvinfo : EIATTR_CRS_STACK_SIZE
	.align		4
.L_903:
        /*00b0*/ 	.byte	0x04, 0x1e
        /*00b2*/ 	.short	(.L_905 - .L_904)
.L_904:
        /*00b4*/ 	.word	0x00000000


	//----- nvinfo : EIATTR_CBANK_PARAM_SIZE
	.align		4
.L_905:
        /*00b8*/ 	.byte	0x03, 0x19
        /*00ba*/ 	.short	0x00b8


	//----- nvinfo : EIATTR_PARAM_CBANK
	.align		4
        /*00bc*/ 	.byte	0x04, 0x0a
        /*00be*/ 	.short	(.L_907 - .L_906)
	.align		4
.L_906:
        /*00c0*/ 	.word	index@(.nv.constant0._Z35group_norm_nhwc_bwd_one_pass_kernelI11Fp16IOFp16WLi64ELi60ELi480EEv26Group_norm_nhwc_bwd_params)
        /*00c4*/ 	.short	0x0380
        /*00c6*/ 	.short	0x00b8


	//----- nvinfo : EIATTR_SW_WAR
	.align		4
.L_907:
        /*00c8*/ 	.byte	0x04, 0x36
        /*00ca*/ 	.short	(.L_909 - .L_908)
.L_908:
        /*00cc*/ 	.word	0x00000008
.L_909:


//--------------------- .nv.info._Z35group_norm_nhwc_bwd_one_pass_kernelI11Fp16IOFp16WLi128ELi60ELi480EEv26Group_norm_nhwc_bwd_params --------------------------
	.section	.nv.info._Z35group_norm_nhwc_bwd_one_pass_kernelI11Fp16IOFp16WLi128ELi60ELi480EEv26Group_norm_nhwc_bwd_params,"",@"SHT_CUDA_INFO"
	.sectionflags	@""
	.align	4


	//----- nvinfo : EIATTR_CUDA_API_VERSION
	.align		4
        /*0000*/ 	.byte	0x04, 0x37
        /*0002*/ 	.short	(.L_911 - .L_910)
.L_910:
        /*0004*/ 	.word	0x00000082


	//----- nvinfo : EIATTR_KPARAM_INFO
	.align		4
.L_911:
        /*0008*/ 	.byte	0x04, 0x17
        /*000a*/ 	.short	(.L_913 - .L_912)
.L_912:
        /*000c*/ 	.word	0x00000000
        /*0010*/ 	.short	0x0000
        /*0012*/ 	.short	0x0000
        /*0014*/ 	.byte	0x00, 0xf0, 0xe1, 0x02


	//----- nvinfo : EIATTR_SPARSE_MMA_MASK
	.align		4
.L_913:
        /*0018*/ 	.byte	0x03, 0x50
        /*001a*/ 	.short	0x0000


	//----- nvinfo : EIATTR_MAXREG_COUNT
	.align		4
        /*001c*/ 	.byte	0x03, 0x1b
        /*001e*/ 	.short	0x0080


	//----- nvinfo : EIATTR_NUM_BARRIERS
	.align		4
        /*0020*/ 	.byte	0x02, 0x4c
        /*0022*/ 	.byte	0x01
	.zero		1


	//----- nvinfo : EIATTR_MERCURY_ISA_VERSION
	.align		4
        /*0024*/ 	.byte	0x03, 0x5f
        /*0026*/ 	.short	0x0101


	//----- nvinfo : EIATTR_INT_WARP_WIDE_INSTR_OFFSETS
	.align		4
        /*0028*/ 	.byte	0x04, 0x31
        /*002a*/ 	.short	(.L_915 - .L_914)


	//   ....[0]....
.L_914:
        /*002c*/ 	.word	0x00002e90


	//----- nvinfo : EIATTR_COOP_GROUP_MASK_REGIDS
	.align		4
.L_915:
        /*0030*/ 	.byte	0x04, 0x29
        /*0032*/ 	.short	(.L_917 - .L_916)


	//   ....[0]....
.L_916:
        /*0034*/ 	.word	0xffffffff


	//   ....[1]....
        /*0038*/ 	.word	0xffffffff


	//   ....[2]....
        /*003c*/ 	.word	0xffffffff


	//   ....[3]....
        /*0040*/ 	.word	0xffffffff


	//   ....[4]....
        /*0044*/ 	.word	0xffffffff


	//   ....[5]....
        /*0048*/ 	.word	0xffffffff


	//   ....[6]....
        /*004c*/ 	.word	0xffffffff


	//   ....[7]....
        /*0050*/ 	.word	0xffffffff


	//   ....[8]....
        /*0054*/ 	.word	0xffffffff


	//   ....[9]....
        /*0058*/ 	.word	0xffffffff


	//----- nvinfo : EIATTR_COOP_GROUP_INSTR_OFFSETS
	.align		4
.L_917:
        /*005c*/ 	.byte	0x04, 0x28
        /*005e*/ 	.short	(.L_919 - .L_918)


	//   ....[0]....
.L_918:
        /*0060*/ 	.word	0x00002c20


	//   ....[1]....
        /*0064*/ 	.word	0x00002c60


	//   ....[2]....
        /*0068*/ 	.word	0x00002d00


	//   ....[3]....
        /*006c*/ 	.word	0x00002d30


	//   ....[4]....
        /*0070*/ 	.word	0x00002d70


	//   ....[5]....
        /*0074*/ 	.word	0x00002d90


	//   ....[6]....
        /*0078*/ 	.word	0x00002dc0


	//   ....[7]....
        /*007c*/ 	.word	0x00002de0


	//   ....[8]....
        /*0080*/ 	.word	0x00002e30


	//   ....[9]....
        /*0084*/ 	.word	0x00002e40


	//----- nvinfo : EIATTR_VRC_CTA_INIT_COUNT
	.align		4
.L_919:
        /*0088*/ 	.byte	0x02, 0x4a
	.zero		1
	.zero		1


	//----- nvinfo : EIATTR_EXIT_INSTR_OFFSETS
	.align		4
        /*008c*/ 	.byte	0x04, 0x1c
        /*008e*/ 	.short	(.L_921 - .L_920)


	//   ....[0]....
.L_920:
        /*0090*/ 	.word	0x00005e50


	//   ....[1]....
        /*0094*/ 	.word	0x00005f80


	//   ....[2]....
        /*0098*/ 	.word	0x00006580


	//   ....[3]....
        /*009c*/ 	.word	0x00006b80


	//----- nvinfo : EIATTR_MAX_THREADS
	.align		4
.L_921:
        /*00a0*/ 	.byte	0x04, 0x05
        /*00a2*/ 	.short	(.L_923 - .L_922)
.L_922:
        /*00a4*/ 	.word	0x000001e0
        /*00a8*/ 	.word	0x00000001
        /*00ac*/ 	.word	0x00000001


	//----- nvinfo : EIATTR_CRS_STACK_SIZE
	.align		4
.L_923:
        /*00b0*/ 	.byte	0x04, 0x1e
        /*00b2*/ 	.short	(.L_925 - .L_924)
.L_924:
        /*00b4*/ 	.word	0x00000000


	//----- nvinfo : EIATTR_CBANK_PARAM_SIZE
	.align		4
.L_925:
        /*00b8*/ 	.byte	0x03, 0x19
        /*00ba*/ 	.short	0x00b8


	//----- nvinfo : EIATTR_PARAM_CBANK
	.align		4
        /*00bc*/ 	.byte	0x04, 0x0a
        /*00be*/ 	.short	(.L_927 - .L_926)
	.align		4
.L_926:
        /*00c0*/ 	.word	index@(.nv.constant0._Z35group_norm_nhwc_bwd_one_pass_kernelI11Fp16IOFp16WLi128ELi60ELi480EEv26Group_norm_nhwc_bwd_params)
        /*00c4*/ 	.short	0x0380
        /*00c6*/ 	.short	0x00b8


	//----- nvinfo : EIATTR_SW_WAR
	.align		4
.L_927:
        /*00c8*/ 	.byte	0x04, 0x36
        /*00ca*/ 	.short	(.L_929 - .L_928)
.L_928:
        /*00cc*/ 	.word	0x00000008
.L_929:


//--------------------- .nv.info._Z35group_norm_nhwc_bwd_one_pass_kernelI11Fp16IOFp16WLi256ELi60ELi480EEv26Group_norm_nhwc_bwd_params --------------------------
	.section	.nv.info._Z35group_norm_nhwc_bwd_one_pass_kernelI11Fp16IOFp16WLi256ELi60ELi480EEv26Group_norm_nhwc_bwd_params,"",@"SHT_CUDA_INFO"
	.sectionflags	@""
	.align	4


	//----- nvinfo : EIATTR_CUDA_API_VERSION
	.align		4
        /*0000*/ 	.byte	0x04, 0x37
        /*0002*/ 	.short	(.L_931 - .L_930)
.L_930:
        /*0004*/ 	.word	0x00000082


	//----- nvinfo : EIATTR_KPARAM_INFO
	.align		4
.L_931:
        /*0008*/ 	.byte	0x04, 0x17
        /*000a*/ 	.short	(.L_933 - .L_932)
.L_932:
        /*000c*/ 	.word	0x00000000
        /*0010*/ 	.short	0x0000
        /*0012*/ 	.short	0x0000
        /*0014*/ 	.byte	0x00, 0xf0, 0xe1, 0x02


	//----- nvinfo : EIATTR_SPARSE_MMA_MASK
	.align		4
.L_933:
        /*0018*/ 	.byte	0x03, 0x50
        /*001a*/ 	.short	0x0000


	//----- nvinfo : EIATTR_MAXREG_COUNT
	.align		4
        /*001c*/ 	.byte	0x03, 0x1b
        /*001e*/ 	.short	0x0080


	//----- nvinfo : EIATTR_NUM_BARRIERS
	.align		4
        /*0020*/ 	.byte	0x02, 0x4c
        /*0022*/ 	.byte	0x01
	.zero		1


	//----- nvinfo : EIATTR_MERCURY_ISA_VERSION
	.align		4
        /*0024*/ 	.byte	0x03, 0x5f
        /*0026*/ 	.short	0x0101


	//----- nvinfo : EIATTR_INT_WARP_WIDE_INSTR_OFFSETS
	.align		4
        /*0028*/ 	.byte	0x04, 0x31
        /*002a*/ 	.short	(.L_935 - .L_934)


	//   ....[0]....
.L_934:
        /*002c*/ 	.word	0x000054e0


	//----- nvinfo : EIATTR_COOP_GROUP_MASK_REGIDS
	.align		4
.L_935:
        /*0030*/ 	.byte	0x04, 0x29
        /*0032*/ 	.short	(.L_937 - .L_936)


	//   ....[0]....
.L_936:
        /*0034*/ 	.word	0xffffffff


	//   ....[1]....
        /*0038*/ 	.word	0xffffffff


	//   ....[2]....
        /*003c*/ 	.word	0xffffffff


	//   ....[3]....
        /*0040*/ 	.word	0xffffffff


	//   ....[4]....
        /*0044*/ 	.word	0xffffffff


	//   ....[5]....
        /*0048*/ 	.word	0xffffffff


	//   ....[6]....
        /*004c*/ 	.word	0xffffffff


	//   ....[7]....
        /*0050*/ 	.word	0xffffffff


	//   ....[8]....
        /*0054*/ 	.word	0xffffffff


	//   ....[9]....
        /*0058*/ 	.word	0xffffffff


	//----- nvinfo : EIATTR_COOP_GROUP_INSTR_OFFSETS
	.align		4
.L_937:
        /*005c*/ 	.byte	0x04, 0x28
        /*005e*/ 	.short	(.L_939 - .L_938)


	//   ....[0]....
.L_938:
        /*0060*/ 	.word	0x00005290


	//   ....[1]....
        /*0064*/ 	.word	0x000052d0


	//   ....[2]....
        /*0068*/ 	.word	0x00005340


	//   ....[3]....
        /*006c*/ 	.word	0x00005360


	//   ....[4]....
        /*0070*/ 	.word	0x00005390


	//   ....[5]....
        /*0074*/ 	.word	0x000053b0


	//   ....[6]....
        /*0078*/ 	.word	0x000053f0


	//   ....[7]....
        /*007c*/ 	.word	0x00005410


	//   ....[8]....
        /*0080*/ 	.word	0x00005480


	//   ....[9]....
        /*0084*/ 	.word	0x00005490


	//----- nvinfo : EIATTR_VRC_CTA_INIT_COUNT
	.align		4
.L_939:
        /*0088*/ 	.byte	0x02, 0x4a
	.zero		1
	.zero		1


	//----- nvinfo : EIATTR_EXIT_INSTR_OFFSETS
	.align		4
        /*008c*/ 	.byte	0x04, 0x1c
        /*008e*/ 	.short	(.L_941 - .L_940)


	//   ....[0]....
.L_940:
        /*0090*/ 	.word	0x0000a120


	//   ....[1]....
        /*0094*/ 	.word	0x0000a250


	//   ....[2]....
        /*0098*/ 	.word	0x0000a860


	//   ....[3]....
        /*009c*/ 	.word	0x0000ae60


	//----- nvinfo : EIATTR_MAX_THREADS
	.align		4
.L_941:
        /*00a0*/ 	.byte	0x04, 0x05
        /*00a2*/ 	.short	(.L_943 - .L_942)
.L_942:
        /*00a4*/ 	.word	0x000001e0
        /*00a8*/ 	.word	0x00000001
        /*00ac*/ 	.word	0x00000001


	//----- nvinfo : EIATTR_CRS_STACK_SIZE
	.align		4
.L_943:
        /*00b0*/ 	.byte	0x04, 0x1e
        /*00b2*/ 	.short	(.L_945 - .L_944)
.L_944:
        /*00b4*/ 	.word	0x00000000


	//----- nvinfo : EIATTR_CBANK_PARAM_SIZE
	.align		4
.L_945:
        /*00b8*/ 	.byte	0x03, 0x19
        /*00ba*/ 	.short	0x00b8


	//----- nvinfo : EIATTR_PARAM_CBANK
	.align		4
        /*00bc*/ 	.byte	0x04, 0x0a
        /*00be*/ 	.short	(.L_947 - .L_946)
	.align		4
.L_946:
        /*00c0*/ 	.word	index@(.nv.constant0._Z35group_norm_nhwc_bwd_one_pass_kernelI11Fp16IOFp16WLi256ELi60ELi480EEv26Group_norm_nhwc_bwd_params)
        /*00c4*/ 	.short	0x0380
        /*00c6*/ 	.short	0x00b8


	//----- nvinfo : EIATTR_SW_WAR
	.align		4
.L_947:
        /*00c8*/ 	.byte	0x04, 0x36
        /*00ca*/ 	.short	(.L_949 - .L_948)
.L_948:
        /*00cc*/ 	.word	0x00000008
.L_949:


//--------------------- .nv.info._Z35group_norm_nhwc_bwd_one_pass_kernelI11Fp16IOFp16WLi512ELi60ELi480EEv26Group_norm_nhwc_bwd_params --------------------------
	.section	.nv.info._Z35group_norm_nhwc_bwd_one_pass_kernelI11Fp16IOFp16WLi512ELi60ELi480EEv26Group_norm_nhwc_bwd_params,"",@"SHT_CUDA_INFO"
	.sectionflags	@""
	.align	4


	//----- nvinfo : EIATTR_CUDA_API_VERSION
	.align		4
        /*0000*/ 	.byte	0x04, 0x37
        /*0002*/ 	.short	(.L_951 - .L_950)
.L_950:
        /*0004*/ 	.word	0x00000082


	//----- nvinfo : EIATTR_KPARAM_INFO
	.align		4
.L_951:
        /*0008*/ 	.byte	0x04, 0x17
        /*000a*/ 	.short	(.L_953 - .L_952)
.L_952:
        /*000c*/ 	.word	0x00000000
        /*0010*/ 	.short	0x0000
        /*0012*/ 	.short	0x0000
        /*0014*/ 	.byte	0x00, 0xf0, 0xe1, 0x02


	//----- nvinfo : EIATTR_SPARSE_MMA_MASK
	.align		4
.L_953:
        /*0018*/ 	.byte	0x03, 0x50
        /*001a*/ 	.short	0x0000


	//----- nvinfo : EIATTR_MAXREG_COUNT
	.align		4
        /*001c*/ 	.byte	0x03, 0x1b
        /*001e*/ 	.short	0x0080


	//----- nvinfo : EIATTR_NUM_BARRIERS
	.align		4
        /*0020*/ 	.byte	0x02, 0x4c
        /*0022*/ 	.byte	0x01
	.zero		1


	//----- nvinfo : EIATTR_MERCURY_ISA_VERSION
	.align		4
        /*0024*/ 	.byte	0x03, 0x5f
        /*0026*/ 	.short	0x0101


	//----- nvinfo : EIATTR_INT_WARP_WIDE_INSTR_OFFSETS
	.align		4
        /*0028*/ 	.byte	0x04, 0x31
        /*002a*/ 	.short	(.L_955 - .L_954)


	//   ....[0]....
.L_954:
        /*002c*/ 	.word	0x0000bcb0


	//   ....[1]....
        /*0030*/ 	.word	0x0000cff0


	//   ....[2]....
        /*0034*/ 	.word	0x0000d030


	//   ....[3]....
        /*0038*/ 	.word	0x0000d070


	//   ....[4]....
        /*003c*/ 	.word	0x0000d0b0


	//   ....[5]....
        /*0040*/ 	.word	0x0000d2d0


	//----- nvinfo : EIATTR_COOP_GROUP_MASK_REGIDS
	.align		4
.L_955:
        /*0044*/ 	.byte	0x04, 0x29
        /*0046*/ 	.short	(.L_957 - .L_956)


	//   ....[0]....
.L_956:
        /*0048*/ 	.word	0xffffffff


	//   ....[1]....
        /*004c*/ 	.word	0xffffffff


	//   ....[2]....
        /*0050*/ 	.word	0xffffffff


	//   ....[3]....
        /*0054*/ 	.word	0xffffffff


	//   ....[4]....
        /*0058*/ 	.word	0xffffffff


	//   ....[5]....
        /*005c*/ 	.word	0xffffffff


	//   ....[6]....
        /*0060*/ 	.word	0xffffffff


	//   ....[7]....
        /*0064*/ 	.word	0xffffffff


	//   ....[8]....
        /*0068*/ 	.word	0xffffffff


	//   ....[9]....
        /*006c*/ 	.word	0xffffffff


	//----- nvinfo : EIATTR_COOP_GROUP_INSTR_OFFSETS
	.align		4
.L_957:
        /*0070*/ 	.byte	0x04, 0x28
        /*0072*/ 	.short	(.L_959 - .L_958)


	//   ....[0]....
.L_958:
        /*0074*/ 	.word	0x0000ba40


	//   ....[1]....
        /*0078*/ 	.word	0x0000ba80


	//   ....[2]....
        /*007c*/ 	.word	0x0000bb10


	//   ....[3]....
        /*0080*/ 	.word	0x0000bb20


	//   ....[4]....
        /*0084*/ 	.word	0x0000bb50


	//   ....[5]....
        /*0088*/ 	.word	0x0000bb70


	//   ....[6]....
        /*008c*/ 	.word	0x0000bbb0


	//   ....[7]....
        /*0090*/ 	.word	0x0000bbc0


	//   ....[8]....
        /*0094*/ 	.word	0x0000bc50


	//   ....[9]....
        /*0098*/ 	.word	0x0000bc60


	//----- nvinfo : EIATTR_VRC_CTA_INIT_COUNT
	.align		4
.L_959:
        /*009c*/ 	.byte	0x02, 0x4a
	.zero		1
	.zero		1


	//----- nvinfo : EIATTR_EXIT_INSTR_OFFSETS
	.align		4
        /*00a0*/ 	.byte	0x04, 0x1c
        /*00a2*/ 	.short	(.L_961 - .L_960)


	//   ....[0]....
.L_960:
        /*00a4*/ 	.word	0x0000de10


	//   ....[1]....
        /*00a8*/ 	.word	0x0000df40


	//   ....[2]....
        /*00ac*/ 	.word	0x0000e560


	//   ....[3]....
        /*00b0*/ 	.word	0x0000eb60


	//----- nvinfo : EIATTR_MAX_THREADS
	.align		4
.L_961:
        /*00b4*/ 	.byte	0x04, 0x05
        /*00b6*/ 	.short	(.L_963 - .L_962)
.L_962:
        /*00b8*/ 	.word	0x000001e0
        /*00bc*/ 	.word	0x00000001
        /*00c0*/ 	.word	0x00000001


	//----- nvinfo : EIATTR_CRS_STACK_SIZE
	.align		4
.L_963:
        /*00c4*/ 	.byte	0x04, 0x1e
        /*00c6*/ 	.short	(.L_965 - .L_964)
.L_964:
        /*00c8*/ 	.word	0x00000000


	//----- nvinfo : EIATTR_CBANK_PARAM_SIZE
	.align		4
.L_965:
        /*00cc*/ 	.byte	0x03, 0x19
        /*00ce*/ 	.short	0x00b8


	//----- nvinfo : EIATTR_PARAM_CBANK
	.align		4
        /*00d0*/ 	.byte	0x04, 0x0a
        /*00d2*/ 	.short	(.L_967 - .L_966)
	.align		4
.L_966:
        /*00d4*/ 	.word	index@(.nv.constant0._Z35group_norm_nhwc_bwd_one_pass_kernelI11Fp16IOFp16WLi512ELi60ELi480EEv26Group_norm_nhwc_bwd_params)
        /*00d8*/ 	.short	0x0380
        /*00da*/ 	.short	0x00b8


	//----- nvinfo : EIATTR_SW_WAR
	.align		4
.L_967:
        /*00dc*/ 	.byte	0x04, 0x36
        /*00de*/ 	.short	(.L_969 - .L_968)
.L_968:
        /*00e0*/ 	.word	0x00000008
.L_969:


//--------------------- .nv.info._Z35group_norm_nhwc_bwd_one_pass_kernelI11Fp32IOFp32WLi64ELi60ELi480EEv26Group_norm_nhwc_bwd_params --------------------------
	.section	.nv.info._Z35group_norm_nhwc_bwd_one_pass_kernelI11Fp32IOFp32WLi64ELi60ELi480EEv26Group_norm_nhwc_bwd_params,"",@"SHT_CUDA_INFO"
	.sectionflags	@""
	.align	4


	//----- nvinfo : EIATTR_CUDA_API_VERSION
	.align		4
        /*0000*/ 	.byte	0x04, 0x37
        /*0002*/ 	.short	(.L_971 - .L_970)
.L_970:
        /*0004*/ 	.word	0x00000082


	//----- nvinfo : EIATTR_KPARAM_INFO
	.align		4
.L_971:
        /*0008*/ 	.byte	0x04, 0x17
        /*000a*/ 	.short	(.L_973 - .L_972)
.L_972:
        /*000c*/ 	.word	0x00000000
        /*0010*/ 	.short	0x0000
        /*0012*/ 	.short	0x0000
        /*0014*/ 	.byte	0x00, 0xf0, 0xe1, 0x02


	//----- nvinfo : EIATTR_SPARSE_MMA_MASK
	.align		4
.L_973:
        /*0018*/ 	.byte	0x03, 0x50
        /*001a*/ 	.short	0x0000


	//----- nvinfo : EIATTR_MAXREG_COUNT
	.align		4
        /*001c*/ 	.byte	0x03, 0x1b
        /*001e*/ 	.short	0x0080


	//----- nvinfo : EIATTR_NUM_BARRIERS
	.align		4
        /*0020*/ 	.byte	0x02, 0x4c
        /*0022*/ 	.byte	0x01
	.zero		1


	//----- nvinfo : EIATTR_MERCURY_ISA_VERSION
	.align		4
        /*0024*/ 	.byte	0x03, 0x5f
        /*0026*/ 	.short	0x0101


	//----- nvinfo : EIATTR_INT_WARP_WIDE_INSTR_OFFSETS
	.align		4
        /*0028*/ 	.byte	0x04, 0x31
        /*002a*/ 	.short	(.L_975 - .L_974)


	//   ....[0]....
.L_974:
        /*002c*/ 	.word	0x00001950


	//----- nvinfo : EIATTR_COOP_GROUP_MASK_REGIDS
	.align		4
.L_975:
        /*0030*/ 	.byte	0x04, 0x29
        /*0032*/ 	.short	(.L_977 - .L_976)


	//   ....[0]....
.L_976:
        /*0034*/ 	.word	0xffffffff


	//   ....[1]....
        /*0038*/ 	.word	0xffffffff


	//   ....[2]....
        /*003c*/ 	.word	0xffffffff


	//   ....[3]....
        /*0040*/ 	.word	0xffffffff


	//   ....[4]....
        /*0044*/ 	.word	0xffffffff


	//   ....[5]....
        /*0048*/ 	.word	0xffffffff


	//   ....[6]....
        /*004c*/ 	.word	0xffffffff


	//   ....[7]....
        /*0050*/ 	.word	0xffffffff


	//   ....[8]....
        /*0054*/ 	.word	0xffffffff


	//   ....[9]....
        /*0058*/ 	.word	0xffffffff


	//----- nvinfo : EIATTR_COOP_GROUP_INSTR_OFFSETS
	.align		4
.L_977:
        /*005c*/ 	.byte	0x04, 0x28
        /*005e*/ 	.short	(.L_979 - .L_978)


	//   ....[0]....
.L_978:
        /*0060*/ 	.word	0x000016d0


	//   ....[1]....
        /*0064*/ 	.word	0x00001710


	//   ....[2]....
        /*0068*/ 	.word	0x000017c0


	//   ....[3]....
        /*006c*/ 	.word	0x000017f0


	//   ....[4]....
        /*0070*/ 	.word	0x00001830


	//   ....[5]....
        /*0074*/ 	.word	0x00001850


	//   ....[6]....
        /*0078*/ 	.word	0x00001880


	//   ....[7]....
        /*007c*/ 	.word	0x000018a0


	//   ....[8]....
        /*0080*/ 	.word	0x000018f0


	//   ....[9]....
        /*0084*/ 	.word	0x00001900


	//----- nvinfo : EIATTR_VRC_CTA_INIT_COUNT
	.align		4
.L_979:
        /*0088*/ 	.byte	0x02, 0x4a
	.zero		1
	.zero		1


	//----- nvinfo : EIATTR_EXIT_INSTR_OFFSETS
	.align		4
        /*008c*/ 	.byte	0x04, 0x1c
        /*008e*/ 	.short	(.L_981 - .L_980)


	//   ....[0]....
.L_980:
        /*0090*/ 	.word	0x00003ad0


	//   ....[1]....
        /*0094*/ 	.word	0x00003c00


	//   ....[2]....
        /*0098*/ 	.word	0x000041d0


	//   ....[3]....
        /*009c*/ 	.word	0x00004780


	//----- nvinfo : EIATTR_MAX_THREADS
	.align		4
.L_981:
        /*00a0*/ 	.byte	0x04, 0x05
        /*00a2*/ 	.short	(.L_983 - .L_982)
.L_982:
        /*00a4*/ 	.word	0x000001e0
        /*00a8*/ 	.word	0x00000001
        /*00ac*/ 	.word	0x00000001


	//----- nvinfo : EIATTR_CRS_STACK_SIZE
	.align		4
.L_983:
        /*00b0*/ 	.byte	0x04, 0x1e
        /*00b2*/ 	.short	(.L_985 - .L_984)
.L_984:
        /*00b4*/ 	.word	0x00000000


	//----- nvinfo : EIATTR_CBANK_PARAM_SIZE
	.align		4
.L_985:
        /*00b8*/ 	.byte	0x03, 0x19
        /*00ba*/ 	.short	0x00b8


	//----- nvinfo : EIATTR_PARAM_CBANK
	.align		4
        /*00bc*/ 	.byte	0x04, 0x0a
        /*00be*/ 	.short	(.L_987 - .L_986)
	.align		4
.L_986:
        /*00c0*/ 	.word	index@(.nv.constant0._Z35group_norm_nhwc_bwd_one_pass_kernelI11Fp32IOFp32WLi64ELi60ELi480EEv26Group_norm_nhwc_bwd_params)
        /*00c4*/ 	.short	0x0380
        /*00c6*/ 	.short	0x00b8


	//----- nvinfo : EIATTR_SW_WAR
	.align		4
.L_987:
        /*00c8*/ 	.byte	0x04, 0x36
        /*00ca*/ 	.short	(.L_989 - .L_988)
.L_988:
        /*00cc*/ 	.word	0x00000008
.L_989:


//--------------------- .nv.info._Z35group_norm_nhwc_bwd_one_pass_kernelI11Fp32IOFp32WLi128ELi60ELi480EEv26Group_norm_nhwc_bwd_params --------------------------
	.section	.nv.info._Z35group_norm_nhwc_bwd_one_pass_kernelI11Fp32IOFp32WLi128ELi60ELi480EEv26Group_norm_nhwc_bwd_params,"",@"SHT_CUDA_INFO"
	.sectionflags	@""
	.align	4


	//----- nvinfo : EIATTR_CUDA_API_VERSION
	.align		4
        /*0000*/ 	.byte	0x04, 0x37
        /*0002*/ 	.short	(.L_991 - .L_990)
.L_990:
        /*0004*/ 	.word	0x00000082


	//----- nvinfo : EIATTR_KPARAM_INFO
	.align		4
.L_991:
        /*0008*/ 	.byte	0x04, 0x17
        /*000a*/ 	.short	(.L_993 - .L_992)
.L_992:
        /*000c*/ 	.word	0x00000000
        /*0010*/ 	.short	0x0000
        /*0012*/ 	.short	0x0000
        /*0014*/ 	.byte	0x00, 0xf0, 0xe1, 0x02


	//----- nvinfo : EIATTR_SPARSE_MMA_MASK
	.align		4
.L_993:
        /*0018*/ 	.byte	0x03, 0x50
        /*001a*/ 	.short	0x0000


	//----- nvinfo : EIATTR_MAXREG_COUNT
	.align		4
        /*001c*/ 	.byte	0x03, 0x1b
        /*001e*/ 	.short	0x0080


	//----- nvinfo : EIATTR_NUM_BARRIERS
	.align		4
        /*0020*/ 	.byte	0x02, 0x4c
        /*0022*/ 	.byte	0x01
	.zero		1


	//----- nvinfo : EIATTR_ANNOTATIONS
	.align		4
        /*0024*/ 	.byte	0x04, 0x55
        /*0026*/ 	.short	(.L_995 - .L_994)


	//   ....[0]....
.L_994:
        /*0028*/ 	.word	0x00000001
        /*002c*/ 	.byte	0x50, 0x01, 0x00, 0x00, 0x01, 0x00, 0x00, 0x00, 0x60, 0x01, 0x00, 0x00


	//----- nvinfo : EIATTR_MERCURY_ISA_VERSION
	.align		4
.L_995:
        /*0038*/ 	.byte	0x03, 0x5f
        /*003a*/ 	.short	0x0101


	//----- nvinfo : EIATTR_INT_WARP_WIDE_INSTR_OFFSETS
	.align		4
        /*003c*/ 	.byte	0x04, 0x31
        /*003e*/ 	.short	(.L_997 - .L_996)


	//   ....[0]....
.L_996:
        /*0040*/ 	.word	0x00002b20


	//----- nvinfo : EIATTR_COOP_GROUP_MASK_REGIDS
	.align		4
.L_997:
        /*0044*/ 	.byte	0x04, 0x29
        /*0046*/ 	.short	(.L_999 - .L_998)


	//   ....[0]....
.L_998:
        /*0048*/ 	.word	0xffffffff


	//   ....[1]....
        /*004c*/ 	.word	0xffffffff


	//   ....[2]....
        /*0050*/ 	.word	0xffffffff


	//   ....[3]....
        /*0054*/ 	.word	0xffffffff


	//   ....[4]....
        /*0058*/ 	.word	0xffffffff


	//   ....[5]....
        /*005c*/ 	.word	0xffffffff


	//   ....[6]....
        /*0060*/ 	.word	0xffffffff


	//   ....[7]....
        /*0064*/ 	.word	0xffffffff


	//   ....[8]....
        /*0068*/ 	.word	0xffffffff


	//   ....[9]....
        /*006c*/ 	.word	0xffffffff


	//----- nvinfo : EIATTR_COOP_GROUP_INSTR_OFFSETS
	.align		4
.L_999:
        /*0070*/ 	.byte	0x04, 0x28
        /*0072*/ 	.short	(.L_1001 - .L_1000)


	//   ....[0]....
.L_1000:
        /*0074*/ 	.word	0x000028c0


	//   ....[1]....
        /*0078*/ 	.word	0x00002900


	//   ....[2]....
        /*007c*/ 	.word	0x00002980


	//   ....[3]....
        /*0080*/ 	.word	0x00002990


	//   ....[4]....
        /*0084*/ 	.word	0x000029e0


	//   ....[5]....
        /*0088*/ 	.word	0x000029f0


	//   ....[6]....
        /*008c*/ 	.word	0x00002a20


	//   ....[7]....
        /*0090*/ 	.word	0x00002a50


	//   ....[8]....
        /*0094*/ 	.word	0x00002ac0


	//   ....[9]....
        /*0098*/ 	.word	0x00002ad0


	//----- nvinfo : EIATTR_VRC_CTA_INIT_COUNT
	.align		4
.L_1001:
        /*009c*/ 	.byte	0x02, 0x4a
	.zero		1
	.zero		1


	//----- nvinfo : EIATTR_EXIT_INSTR_OFFSETS
	.align		4
        /*00a0*/ 	.byte	0x04, 0x1c
        /*00a2*/ 	.short	(.L_1003 - .L_1002)


	//   ....[0]....
.L_1002:
        /*00a4*/ 	.word	0x00006150


	//   ....[1]....
        /*00a8*/ 	.word	0x00006280


	//   ....[2]....
        /*00ac*/ 	.word	0x00006860


	//   ....[3]....
        /*00b0*/ 	.word	0x00006e10


	//----- nvinfo : EIATTR_MAX_THREADS
	.align		4
.L_1003:
        /*00b4*/ 	.byte	0x04, 0x05
        /*00b6*/ 	.short	(.L_1005 - .L_1004)
.L_1004:
        /*00b8*/ 	.word	0x000001e0
        /*00bc*/ 	.word	0x00000001
        /*00c0*/ 	.word	0x00000001


	//----- nvinfo : EIATTR_CRS_STACK_SIZE
	.align		4
.L_1005:
        /*00c4*/ 	.byte	0x04, 0x1e
        /*00c6*/ 	.short	(.L_1007 - .L_1006)
.L_1006:
        /*00c8*/ 	.word	0x00000000


	//----- nvinfo : EIATTR_CBANK_PARAM_SIZE
	.align		4
.L_1007:
        /*00cc*/ 	.byte	0x03, 0x19
        /*00ce*/ 	.short	0x00b8


	//----- nvinfo : EIATTR_PARAM_CBANK
	.align		4
        /*00d0*/ 	.byte	0x04, 0x0a
        /*00d2*/ 	.short	(.L_1009 - .L_1008)
	.align		4
.L_1008:
        /*00d4*/ 	.word	index@(.nv.constant0._Z35group_norm_nhwc_bwd_one_pass_kernelI11Fp32IOFp32WLi128ELi60ELi480EEv26Group_norm_nhwc_bwd_params)
        /*00d8*/ 	.short	0x0380
        /*00da*/ 	.short	0x00b8


	//----- nvinfo : EIATTR_SW_WAR
	.align		4
.L_1009:
        /*00dc*/ 	.byte	0x04, 0x36
        /*00de*/ 	.short	(.L_1011 - .L_1010)
.L_1010:
        /*00e0*/ 	.word	0x00000008
.L_1011:


//--------------------- .nv.info._Z35group_norm_nhwc_bwd_one_pass_kernelI11Fp32IOFp32WLi256ELi60ELi480EEv26Group_norm_nhwc_bwd_params --------------------------
	.section	.nv.info._Z35group_norm_nhwc_bwd_one_pass_kernelI11Fp32IOFp32WLi256ELi60ELi480EEv26Group_norm_nhwc_bwd_params,"",@"SHT_CUDA_INFO"
	.sectionflags	@""
	.align	4


	//----- nvinfo : EIATTR_CUDA_API_VERSION
	.align		4
        /*0000*/ 	.byte	0x04, 0x37
        /*0002*/ 	.short	(.L_1013 - .L_1012)
.L_1012:
        /*0004*/ 	.word	0x00000082


	//----- nvinfo : EIATTR_KPARAM_INFO
	.align		4
.L_1013:
        /*0008*/ 	.byte	0x04, 0x17
        /*000a*/ 	.short	(.L_1015 - .L_1014)
.L_1014:
        /*000c*/ 	.word	0x00000000
        /*0010*/ 	.short	0x0000
        /*0012*/ 	.short	0x0000
        /*0014*/ 	.byte	0x00, 0xf0, 0xe1, 0x02


	//----- nvinfo : EIATTR_SPARSE_MMA_MASK
	.align		4
.L_1015:
        /*0018*/ 	.byte	0x03, 0x50
        /*001a*/ 	.short	0x0000


	//----- nvinfo : EIATTR_MAXREG_COUNT
	.align		4
        /*001c*/ 	.byte	0x03, 0x1b
        /*001e*/ 	.short	0x0080


	//----- nvinfo : EIATTR_NUM_BARRIERS
	.align		4
        /*0020*/ 	.byte	0x02, 0x4c
        /*0022*/ 	.byte	0x01
	.zero		1


	//----- nvinfo : EIATTR_MERCURY_ISA_VERSION
	.align		4
        /*0024*/ 	.byte	0x03, 0x5f
        /*0026*/ 	.short	0x0101


	//----- nvinfo : EIATTR_INT_WARP_WIDE_INSTR_OFFSETS
	.align		4
        /*0028*/ 	.byte	0x04, 0x31
        /*002a*/ 	.short	(.L_1017 - .L_1016)


	//   ....[0]....
.L_1016:
        /*002c*/ 	.word	0x00004d10


	//----- nvinfo : EIATTR_COOP_GROUP_MASK_REGIDS
	.align		4
.L_1017:
        /*0030*/ 	.byte	0x04, 0x29
        /*0032*/ 	.short	(.L_1019 - .L_1018)


	//   ....[0]....
.L_1018:
        /*0034*/ 	.word	0xffffffff


	//   ....[1]....
        /*0038*/ 	.word	0xffffffff


	//   ....[2]....
        /*003c*/ 	.word	0xffffffff


	//   ....[3]....
        /*0040*/ 	.word	0xffffffff


	//   ....[4]....
        /*0044*/ 	.word	0xffffffff


	//   ....[5]....
        /*0048*/ 	.word	0xffffffff


	//   ....[6]....
        /*004c*/ 	.word	0xffffffff


	//   ....[7]....
        /*0050*/ 	.word	0xffffffff


	//   ....[8]....
        /*0054*/ 	.word	0xffffffff


	//   ....[9]....
        /*0058*/ 	.word	0xffffffff


	//----- nvinfo : EIATTR_COOP_GROUP_INSTR_OFFSETS
	.align		4
.L_1019:
        /*005c*/ 	.byte	0x04, 0x28
        /*005e*/ 	.short	(.L_1021 - .L_1020)


	//   ....[0]....
.L_1020:
        /*0060*/ 	.word	0x00004ab0


	//   ....[1]....
        /*0064*/ 	.word	0x00004af0


	//   ....[2]....
        /*0068*/ 	.word	0x00004b80


	//   ....[3]....
        /*006c*/ 	.word	0x00004bb0


	//   ....[4]....
        /*0070*/ 	.word	0x00004bf0


	//   ....[5]....
        /*0074*/ 	.word	0x00004c10


	//   ....[6]....
        /*0078*/ 	.word	0x00004c40


	//   ....[7]....
        /*007c*/ 	.word	0x00004c60


	//   ....[8]....
        /*0080*/ 	.word	0x00004cb0


	//   ....[9]....
        /*0084*/ 	.word	0x00004cc0


	//----- nvinfo : EIATTR_VRC_CTA_INIT_COUNT
	.align		4
.L_1021:
        /*0088*/ 	.byte	0x02, 0x4a
	.zero		1
	.zero		1


	//----- nvinfo : EIATTR_EXIT_INSTR_OFFSETS
	.align		4
        /*008c*/ 	.byte	0x04, 0x1c
        /*008e*/ 	.short	(.L_1023 - .L_1022)


	//   ....[0]....
.L_1022:
        /*0090*/ 	.word	0x000090d0


	//   ....[1]....
        /*0094*/ 	.word	0x00009200


	//   ....[2]....
        /*0098*/ 	.word	0x000097f0


	//   ....[3]....
        /*009c*/ 	.word	0x00009da0


	//----- nvinfo : EIATTR_MAX_THREADS
	.align		4
.L_1023:
        /*00a0*/ 	.byte	0x04, 0x05
        /*00a2*/ 	.short	(.L_1025 - .L_1024)
.L_1024:
        /*00a4*/ 	.word	0x000001e0
        /*00a8*/ 	.word	0x00000001
        /*00ac*/ 	.word	0x00000001


	//----- nvinfo : EIATTR_CRS_STACK_SIZE
	.align		4
.L_1025:
        /*00b0*/ 	.byte	0x04, 0x1e
        /*00b2*/ 	.short	(.L_1027 - .L_1026)
.L_1026:
        /*00b4*/ 	.word	0x00000000


	//----- nvinfo : EIATTR_CBANK_PARAM_SIZE
	.align		4
.L_1027:
        /*00b8*/ 	.byte	0x03, 0x19
        /*00ba*/ 	.short	0x00b8


	//----- nvinfo : EIATTR_PARAM_CBANK
	.align		4
        /*00bc*/ 	.byte	0x04, 0x0a
        /*00be*/ 	.short	(.L_1029 - .L_1028)
	.align		4
.L_1028:
        /*00c0*/ 	.word	index@(.nv.constant0._Z35group_norm_nhwc_bwd_one_pass_kernelI11Fp32IOFp32WLi256ELi60ELi480EEv26Group_norm_nhwc_bwd_params)
        /*00c4*/ 	.short	0x0380
        /*00c6*/ 	.short	0x00b8


	//----- nvinfo : EIATTR_SW_WAR
	.align		4
.L_1029:
        /*00c8*/ 	.byte	0x04, 0x36
        /*00ca*/ 	.short	(.L_1031 - .L_1030)
.L_1030:
        /*00cc*/ 	.word	0x00000008
.L_1031:


//--------------------- .nv.info._Z35group_norm_nhwc_bwd_one_pass_kernelI11Fp32IOFp32WLi512ELi60ELi480EEv26Group_norm_nhwc_bwd_params --------------------------
	.section	.nv.info._Z35group_norm_nhwc_bwd_one_pass_kernelI11Fp32IOFp32WLi512ELi60ELi480EEv26Group_norm_nhwc_bwd_params,"",@"SHT_CUDA_INFO"
	.sectionflags	@""
	.align	4


	//----- nvinfo : EIATTR_CUDA_API_VERSION
	.align		4
        /*0000*/ 	.byte	0x04, 0x37
        /*0002*/ 	.short	(.L_1033 - .L_1032)
.L_1032:
        /*0004*/ 	.word	0x00000082


	//----- nvinfo : EIATTR_KPARAM_INFO
	.align		4
.L_1033:
        /*0008*/ 	.byte	0x04, 0x17
        /*000a*/ 	.short	(.L_1035 - .L_1034)
.L_1034:
        /*000c*/ 	.word	0x00000000
        /*0010*/ 	.short	0x0000
        /*0012*/ 	.short	0x0000
        /*0014*/ 	.byte	0x00, 0xf0, 0xe1, 0x02


	//----- nvinfo : EIATTR_SPARSE_MMA_MASK
	.align		4
.L_1035:
        /*0018*/ 	.byte	0x03, 0x50
        /*001a*/ 	.short	0x0000


	//----- nvinfo : EIATTR_MAXREG_COUNT
	.align		4
        /*001c*/ 	.byte	0x03, 0x1b
        /*001e*/ 	.short	0x0080


	//----- nvinfo : EIATTR_NUM_BARRIERS
	.align		4
        /*0020*/ 	.byte	0x02, 0x4c
        /*0022*/ 	.byte	0x01
	.zero		1


	//----- nvinfo : EIATTR_ANNOTATIONS
	.align		4
        /*0024*/ 	.byte	0x04, 0x55
        /*0026*/ 	.short	(.L_1037 - .L_1036)


	//   ....[0]....
.L_1036:
        /* <DEDUP_REMOVED lines=63> */
        /*040c*/ 	.byte	0x90, 0xa3, 0x00, 0x00, 0x01, 0x00, 0x00, 0x00, 0xa0, 0xa3, 0x00, 0x00


	//----- nvinfo : EIATTR_MERCURY_ISA_VERSION
	.align		4
.L_1037:
        /*0418*/ 	.byte	0x03, 0x5f
        /*041a*/ 	.short	0x0101


	//----- nvinfo : EIATTR_INT_WARP_WIDE_INSTR_OFFSETS
	.align		4
        /*041c*/ 	.byte	0x04, 0x31
        /*041e*/ 	.short	(.L_1039 - .L_1038)


	//   ....[0]....
.L_1038:
        /*0420*/ 	.word	0x0000b630


	//   ....[1]....
        /*0424*/ 	.word	0x0000c970


	//   ....[2]....
        /*0428*/ 	.word	0x0000c9b0


	//   ....[3]....
        /*042c*/ 	.word	0x0000c9f0


	//   ....[4]....
        /*0430*/ 	.word	0x0000ca30


	//   ....[5]....
        /*0434*/ 	.word	0x0000cc50


	//----- nvinfo : EIATTR_COOP_GROUP_MASK_REGIDS
	.align		4
.L_1039:
        /*0438*/ 	.byte	0x04, 0x29
        /*043a*/ 	.short	(.L_1041 - .L_1040)


	//   ....[0]....
.L_1040:
        /*043c*/ 	.word	0xffffffff


	//   ....[1]....
        /*0440*/ 	.word	0xffffffff


	//   ....[2]....
        /*0444*/ 	.word	0xffffffff


	//   ....[3]....
        /*0448*/ 	.word	0xffffffff


	//   ....[4]....
        /*044c*/ 	.word	0xffffffff


	//   ....[5]....
        /*0450*/ 	.word	0xffffffff


	//   ....[6]....
        /*0454*/ 	.word	0xffffffff


	//   ....[7]....
        /*0458*/ 	.word	0xffffffff


	//   ....[8]....
        /*045c*/ 	.word	0xffffffff


	//   ....[9]....
        /*0460*/ 	.word	0xffffffff


	//----- nvinfo : EIATTR_COOP_GROUP_INSTR_OFFSETS
	.align		4
.L_1041:
        /*0464*/ 	.byte	0x04, 0x28
        /*0466*/ 	.short	(.L_1043 - .L_1042)


	//   ....[0]....
.L_1042:
        /*0468*/ 	.word	0x0000b3c0


	//   ....[1]....
        /*046c*/ 	.word	0x0000b400


	//   ....[2]....
        /*0470*/ 	.word	0x0000b4b0


	//   ....[3]....
        /*0474*/ 	.word	0x0000b4c0


	//   ....[4]....
        /*0478*/ 	.word	0x0000b4f0


	//   ....[5]....
        /*047c*/ 	.word	0x0000b510


	//   ....[6]....
        /*0480*/ 	.word	0x0000b540


	//   ....[7]....
        /*0484*/ 	.word	0x0000b560


	//   ....[8]....
        /*0488*/ 	.word	0x0000b5d0


	//   ....[9]....
        /*048c*/ 	.word	0x0000b5e0


	//----- nvinfo : EIATTR_VRC_CTA_INIT_COUNT
	.align		4
.L_1043:
        /*0490*/ 	.byte	0x02, 0x4a
	.zero		1
	.zero		1


	//----- nvinfo : EIATTR_EXIT_INSTR_OFFSETS
	.align		4
        /*0494*/ 	.byte	0x04, 0x1c
        /*0496*/ 	.short	(.L_1045 - .L_1044)


	//   ....[0]....
.L_1044:
        /*0498*/ 	.word	0x0000d6f0


	//   ....[1]....
        /*049c*/ 	.word	0x0000d820


	//   ....[2]....
        /*04a0*/ 	.word	0x0000de20


	//   ....[3]....
        /*04a4*/ 	.word	0x0000e3d0


	//----- nvinfo : EIATTR_MAX_THREADS
	.align		4
.L_1045:
        /*04a8*/ 	.byte	0x04, 0x05
        /*04aa*/ 	.short	(.L_1047 - .L_1046)
.L_1046:
        /*04ac*/ 	.word	0x000001e0
        /*04b0*/ 	.word	0x00000001
        /*04b4*/ 	.word	0x00000001


	//----- nvinfo : EIATTR_CRS_STACK_SIZE
	.align		4
.L_1047:
        /*04b8*/ 	.byte	0x04, 0x1e
        /*04ba*/ 	.short	(.L_1049 - .L_1048)
.L_1048:
        /*04bc*/ 	.word	0x00000000


	//----- nvinfo : EIATTR_CBANK_PARAM_SIZE
	.align		4
.L_1049:
        /*04c0*/ 	.byte	0x03, 0x19
        /*04c2*/ 	.short	0x00b8


	//----- nvinfo : EIATTR_PARAM_CBANK
	.align		4
        /*04c4*/ 	.byte	0x04, 0x0a
        /*04c6*/ 	.short	(.L_1051 - .L_1050)
	.align		4
.L_1050:
        /*04c8*/ 	.word	index@(.nv.constant0._Z35group_norm_nhwc_bwd_one_pass_kernelI11Fp32IOFp32WLi512ELi60ELi480EEv26Group_norm_nhwc_bwd_params)
        /*04cc*/ 	.short	0x0380
        /*04ce*/ 	.short	0x00b8


	//----- nvinfo : EIATTR_SW_WAR
	.align		4
.L_1051:
        /*04d0*/ 	.byte	0x04, 0x36
        /*04d2*/ 	.short	(.L_1053 - .L_1052)
.L_1052:
        /*04d4*/ 	.word	0x00000008
.L_1053:


//--------------------- .nv.info._Z35group_norm_nhwc_bwd_one_pass_kernelI11Fp32IOBf16WLi64ELi60ELi480EEv26Group_norm_nhwc_bwd_params --------------------------
	.section	.nv.info._Z35group_norm_nhwc_bwd_one_pass_kernelI11Fp32IOBf16WLi64ELi60ELi480EEv26Group_norm_nhwc_bwd_params,"",@"SHT_CUDA_INFO"
	.sectionflags	@""
	.align	4


	//----- nvinfo : EIATTR_CUDA_API_VERSION
	.align		4
        /*0000*/ 	.byte	0x04, 0x37
        /*0002*/ 	.short	(.L_1055 - .L_1054)
.L_1054:
        /*0004*/ 	.word	0x00000082


	//----- nvinfo : EIATTR_KPARAM_INFO
	.align		4
.L_1055:
        /*0008*/ 	.byte	0x04, 0x17
        /*000a*/ 	.short	(.L_1057 - .L_1056)
.L_1056:
        /*000c*/ 	.word	0x00000000
        /*0010*/ 	.short	0x0000
        /*0012*/ 	.short	0x0000
        /*0014*/ 	.byte	0x00, 0xf0, 0xe1, 0x02


	//----- nvinfo : EIATTR_SPARSE_MMA_MASK
	.align		4
.L_1057:
        /*0018*/ 	.byte	0x03, 0x50
        /*001a*/ 	.short	0x0000


	//----- nvinfo : EIATTR_MAXREG_COUNT
	.align		4
        /*001c*/ 	.byte	0x03, 0x1b
        /*001e*/ 	.short	0x0080


	//----- nvinfo : EIATTR_NUM_BARRIERS
	.align		4
        /*0020*/ 	.byte	0x02, 0x4c
        /*0022*/ 	.byte	0x01
	.zero		1


	//----- nvinfo : EIATTR_MERCURY_ISA_VERSION
	.align		4
        /*0024*/ 	.byte	0x03, 0x5f
        /*0026*/ 	.short	0x0101


	//----- nvinfo : EIATTR_INT_WARP_WIDE_INSTR_OFFSETS
	.align		4
        /*0028*/ 	.byte	0x04, 0x31
        /*002a*/ 	.short	(.L_1059 - .L_1058)


	//   ....[0]....
.L_1058:
        /*002c*/ 	.word	0x000019c0


	//----- nvinfo : EIATTR_COOP_GROUP_MASK_REGIDS
	.align		4
.L_1059:
        /*0030*/ 	.byte	0x04, 0x29
        /*0032*/ 	.short	(.L_1061 - .L_1060)


	//   ....[0]....
.L_1060:
        /*0034*/ 	.word	0xffffffff


	//   ....[1]....
        /*0038*/ 	.word	0xffffffff


	//   ....[2]....
        /*003c*/ 	.word	0xffffffff


	//   ....[3]....
        /*0040*/ 	.word	0xffffffff


	//   ....[4]....
        /*0044*/ 	.word	0xffffffff


	//   ....[5]....
        /*0048*/ 	.word	0xffffffff


	//   ....[6]....
        /*004c*/ 	.word	0xffffffff


	//   ....[7]....
        /*0050*/ 	.word	0xffffffff


	//   ....[8]....
        /*0054*/ 	.word	0xffffffff


	//   ....[9]....
        /*0058*/ 	.word	0xffffffff


	//----- nvinfo : EIATTR_COOP_GROUP_INSTR_OFFSETS
	.align		4
.L_1061:
        /*005c*/ 	.byte	0x04, 0x28
        /*005e*/ 	.short	(.L_1063 - .L_1062)


	//   ....[0]....
.L_1062:
        /*0060*/ 	.word	0x00001770


	//   ....[1]....
        /*0064*/ 	.word	0x000017b0


	//   ....[2]....
        /*0068*/ 	.word	0x00001840


	//   ....[3]....
        /*006c*/ 	.word	0x00001860


	//   ....[4]....
        /*0070*/ 	.word	0x000018a0


	//   ....[5]....
        /*0074*/ 	.word	0x000018c0


	//   ....[6]....
        /*0078*/ 	.word	0x000018f0


	//   ....[7]....
        /*007c*/ 	.word	0x00001910


	//   ....[8]....
        /*0080*/ 	.word	0x00001960


	//   ....[9]....
        /*0084*/ 	.word	0x00001970


	//----- nvinfo : EIATTR_VRC_CTA_INIT_COUNT
	.align		4
.L_1063:
        /*0088*/ 	.byte	0x02, 0x4a
	.zero		1
	.zero		1


	//----- nvinfo : EIATTR_EXIT_INSTR_OFFSETS
	.align		4
        /*008c*/ 	.byte	0x04, 0x1c
        /*008e*/ 	.short	(.L_1065 - .L_1064)


	//   ....[0]....
.L_1064:
        /*0090*/ 	.word	0x00003b40


	//   ....[1]....
        /*0094*/ 	.word	0x00003c70


	//   ....[2]....
        /*0098*/ 	.word	0x00004280


	//   ....[3]....
        /*009c*/ 	.word	0x00004880


	//----- nvinfo : EIATTR_MAX_THREADS
	.align		4
.L_1065:
        /*00a0*/ 	.byte	0x04, 0x05
        /*00a2*/ 	.short	(.L_1067 - .L_1066)
.L_1066:
        /*00a4*/ 	.word	0x000001e0
        /*00a8*/ 	.word	0x00000001
        /*00ac*/ 	.word	0x00000001


	//----- nvinfo : EIATTR_CRS_STACK_SIZE
	.align		4
.L_1067:
        /*00b0*/ 	.byte	0x04, 0x1e
        /*00b2*/ 	.short	(.L_1069 - .L_1068)
.L_1068:
        /*00b4*/ 	.word	0x00000000


	//----- nvinfo : EIATTR_CBANK_PARAM_SIZE
	.align		4
.L_1069:
        /*00b8*/ 	.byte	0x03, 0x19
        /*00ba*/ 	.short	0x00b8


	//----- nvinfo : EIATTR_PARAM_CBANK
	.align		4
        /*00bc*/ 	.byte	0x04, 0x0a
        /*00be*/ 	.short	(.L_1071 - .L_1070)
	.align		4
.L_1070:
        /*00c0*/ 	.word	index@(.nv.constant0._Z35group_norm_nhwc_bwd_one_pass_kernelI11Fp32IOBf16WLi64ELi60ELi480EEv26Group_norm_nhwc_bwd_params)
        /*00c4*/ 	.short	0x0380
        /*00c6*/ 	.short	0x00b8


	//----- nvinfo : EIATTR_SW_WAR
	.align		4
.L_1071:
        /*00c8*/ 	.byte	0x04, 0x36
        /*00ca*/ 	.short	(.L_1073 - .L_1072)
.L_1072:
        /*00cc*/ 	.word	0x00000008
.L_1073:


//--------------------- .nv.info._Z35group_norm_nhwc_bwd_one_pass_kernelI11Fp32IOBf16WLi128ELi60ELi480EEv26Group_norm_nhwc_bwd_params --------------------------
	.section	.nv.info._Z35group_norm_nhwc_bwd_one_pass_kernelI11Fp32IOBf16WLi128ELi60ELi480EEv26Group_norm_nhwc_bwd_params,"",@"SHT_CUDA_INFO"
	.sectionflags	@""
	.align	4


	//----- nvinfo : EIATTR_CUDA_API_VERSION
	.align		4
        /*0000*/ 	.byte	0x04, 0x37
        /*0002*/ 	.short	(.L_1075 - .L_1074)
.L_1074:
        /*0004*/ 	.word	0x00000082


	//----- nvinfo : EIATTR_KPARAM_INFO
	.align		4
.L_1075:
        /*0008*/ 	.byte	0x04, 0x17
        /*000a*/ 	.short	(.L_1077 - .L_1076)
.L_1076:
        /*000c*/ 	.word	0x00000000
        /*0010*/ 	.short	0x0000
        /*0012*/ 	.short	0x0000
        /*0014*/ 	.byte	0x00, 0xf0, 0xe1, 0x02


	//----- nvinfo : EIATTR_SPARSE_MMA_MASK
	.align		4
.L_1077:
        /*0018*/ 	.byte	0x03, 0x50
        /*001a*/ 	.short	0x0000


	//----- nvinfo : EIATTR_MAXREG_COUNT
	.align		4
        /*001c*/ 	.byte	0x03, 0x1b
        /*001e*/ 	.short	0x0080


	//----- nvinfo : EIATTR_NUM_BARRIERS
	.align		4
        /*0020*/ 	.byte	0x02, 0x4c
        /*0022*/ 	.byte	0x01
	.zero		1


	//----- nvinfo : EIATTR_MERCURY_ISA_VERSION
	.align		4
        /*0024*/ 	.byte	0x03, 0x5f
        /*0026*/ 	.short	0x0101


	//----- nvinfo : EIATTR_INT_WARP_WIDE_INSTR_OFFSETS
	.align		4
        /*0028*/ 	.byte	0x04, 0x31
        /*002a*/ 	.short	(.L_1079 - .L_1078)


	//   ....[0]....
.L_1078:
        /*002c*/ 	.word	0x00002b40


	//----- nvinfo : EIATTR_COOP_GROUP_MASK_REGIDS
	.align		4
.L_1079:
        /*0030*/ 	.byte	0x04, 0x29
        /*0032*/ 	.short	(.L_1081 - .L_1080)


	//   ....[0]....
.L_1080:
        /*0034*/ 	.word	0xffffffff


	//   ....[1]....
        /*0038*/ 	.word	0xffffffff


	//   ....[2]....
        /*003c*/ 	.word	0xffffffff


	//   ....[3]....
        /*0040*/ 	.word	0xffffffff


	//   ....[4]....
        /*0044*/ 	.word	0xffffffff


	//   ....[5]....
        /*0048*/ 	.word	0xffffffff


	//   ....[6]....
        /*004c*/ 	.word	0xffffffff


	//   ....[7]....
        /*0050*/ 	.word	0xffffffff


	//   ....[8]....
        /*0054*/ 	.word	0xffffffff


	//   ....[9]....
        /*0058*/ 	.word	0xffffffff


	//----- nvinfo : EIATTR_COOP_GROUP_INSTR_OFFSETS
	.align		4
.L_1081:
        /*005c*/ 	.byte	0x04, 0x28
        /*005e*/ 	.short	(.L_1083 - .L_1082)


	//   ....[0]....
.L_1082:
        /*0060*/ 	.word	0x000028c0


	//   ....[1]....
        /*0064*/ 	.word	0x00002900


	//   ....[2]....
        /*0068*/ 	.word	0x000029a0


	//   ....[3]....
        /*006c*/ 	.word	0x000029c0


	//   ....[4]....
        /*0070*/ 	.word	0x00002a20


	//   ....[5]....
        /*0074*/ 	.word	0x00002a40


	//   ....[6]....
        /*0078*/ 	.word	0x00002a70


	//   ....[7]....
        /*007c*/ 	.word	0x00002a90


	//   ....[8]....
        /*0080*/ 	.word	0x00002ae0


	//   ....[9]....
        /*0084*/ 	.word	0x00002af0


	//----- nvinfo : EIATTR_VRC_CTA_INIT_COUNT
	.align		4
.L_1083:
        /*0088*/ 	.byte	0x02, 0x4a
	.zero		1
	.zero		1


	//----- nvinfo : EIATTR_EXIT_INSTR_OFFSETS
	.align		4
        /*008c*/ 	.byte	0x04, 0x1c
        /*008e*/ 	.short	(.L_1085 - .L_1084)


	//   ....[0]....
.L_1084:
        /*0090*/ 	.word	0x00006170


	//   ....[1]....
        /*0094*/ 	.word	0x000062a0


	//   ....[2]....
        /*0098*/ 	.word	0x000068b0


	//   ....[3]....
        /*009c*/ 	.word	0x00006eb0


	//----- nvinfo : EIATTR_MAX_THREADS
	.align		4
.L_1085:
        /*00a0*/ 	.byte	0x04, 0x05
        /*00a2*/ 	.short	(.L_1087 - .L_1086)
.L_1086:
        /*00a4*/ 	.word	0x000001e0
        /*00a8*/ 	.word	0x00000001
        /*00ac*/ 	.word	0x00000001


	//----- nvinfo : EIATTR_CRS_STACK_SIZE
	.align		4
.L_1087:
        /*00b0*/ 	.byte	0x04, 0x1e
        /*00b2*/ 	.short	(.L_1089 - .L_1088)
.L_1088:
        /*00b4*/ 	.word	0x00000000


	//----- nvinfo : EIATTR_CBANK_PARAM_SIZE
	.align		4
.L_1089:
        /*00b8*/ 	.byte	0x03, 0x19
        /*00ba*/ 	.short	0x00b8


	//----- nvinfo : EIATTR_PARAM_CBANK
	.align		4
        /*00bc*/ 	.byte	0x04, 0x0a
        /*00be*/ 	.short	(.L_1091 - .L_1090)
	.align		4
.L_1090:
        /*00c0*/ 	.word	index@(.nv.constant0._Z35group_norm_nhwc_bwd_one_pass_kernelI11Fp32IOBf16WLi128ELi60ELi480EEv26Group_norm_nhwc_bwd_params)
        /*00c4*/ 	.short	0x0380
        /*00c6*/ 	.short	0x00b8


	//----- nvinfo : EIATTR_SW_WAR
	.align		4
.L_1091:
        /*00c8*/ 	.byte	0x04, 0x36
        /*00ca*/ 	.short	(.L_1093 - .L_1092)
.L_1092:
        /*00cc*/ 	.word	0x00000008
.L_1093:


//--------------------- .nv.info._Z35group_norm_nhwc_bwd_one_pass_kernelI11Fp32IOBf16WLi256ELi60ELi480EEv26Group_norm_nhwc_bwd_params --------------------------
	.section	.nv.info._Z35group_norm_nhwc_bwd_one_pass_kernelI11Fp32IOBf16WLi256ELi60ELi480EEv26Group_norm_nhwc_bwd_params,"",@"SHT_CUDA_INFO"
	.sectionflags	@""
	.align	4


	//----- nvinfo : EIATTR_CUDA_API_VERSION
	.align		4
        /*0000*/ 	.byte	0x04, 0x37
        /*0002*/ 	.short	(.L_1095 - .L_1094)
.L_1094:
        /*0004*/ 	.word	0x00000082


	//----- nvinfo : EIATTR_KPARAM_INFO
	.align		4
.L_1095:
        /*0008*/ 	.byte	0x04, 0x17
        /*000a*/ 	.short	(.L_1097 - .L_1096)
.L_1096:
        /*000c*/ 	.word	0x00000000
        /*0010*/ 	.short	0x0000
        /*0012*/ 	.short	0x0000
        /*0014*/ 	.byte	0x00, 0xf0, 0xe1, 0x02


	//----- nvinfo : EIATTR_SPARSE_MMA_MASK
	.align		4
.L_1097:
        /*0018*/ 	.byte	0x03, 0x50
        /*001a*/ 	.short	0x0000


	//----- nvinfo : EIATTR_MAXREG_COUNT
	.align		4
        /*001c*/ 	.byte	0x03, 0x1b
        /*001e*/ 	.short	0x0080


	//----- nvinfo : EIATTR_NUM_BARRIERS
	.align		4
        /*0020*/ 	.byte	0x02, 0x4c
        /*0022*/ 	.byte	0x01
	.zero		1


	//----- nvinfo : EIATTR_MERCURY_ISA_VERSION
	.align		4
        /*0024*/ 	.byte	0x03, 0x5f
        /*0026*/ 	.short	0x0101


	//----- nvinfo : EIATTR_INT_WARP_WIDE_INSTR_OFFSETS
	.align		4
        /*0028*/ 	.byte	0x04, 0x31
        /*002a*/ 	.short	(.L_1099 - .L_1098)


	//   ....[0]....
.L_1098:
        /*002c*/ 	.word	0x00004d80


	//----- nvinfo : EIATTR_COOP_GROUP_MASK_REGIDS
	.align		4
.L_1099:
        /*0030*/ 	.byte	0x04, 0x29
        /*0032*/ 	.short	(.L_1101 - .L_1100)


	//   ....[0]....
.L_1100:
        /*0034*/ 	.word	0xffffffff


	//   ....[1]....
        /*0038*/ 	.word	0xffffffff


	//   ....[2]....
        /*003c*/ 	.word	0xffffffff


	//   ....[3]....
        /*0040*/ 	.word	0xffffffff


	//   ....[4]....
        /*0044*/ 	.word	0xffffffff


	//   ....[5]....
        /*0048*/ 	.word	0xffffffff


	//   ....[6]....
        /*004c*/ 	.word	0xffffffff


	//   ....[7]....
        /*0050*/ 	.word	0xffffffff


	//   ....[8]....
        /*0054*/ 	.word	0xffffffff


	//   ....[9]....
        /*0058*/ 	.word	0xffffffff


	//----- nvinfo : EIATTR_COOP_GROUP_INSTR_OFFSETS
	.align		4
.L_1101:
        /*005c*/ 	.byte	0x04, 0x28
        /*005e*/ 	.short	(.L_1103 - .L_1102)


	//   ....[0]....
.L_1102:
        /*0060*/ 	.word	0x00004b20


	//   ....[1]....
        /*0064*/ 	.word	0x00004b60


	//   ....[2]....
        /*0068*/ 	.word	0x00004bf0


	//   ....[3]....
        /*006c*/ 	.word	0x00004c20


	//   ....[4]....
        /*0070*/ 	.word	0x00004c60


	//   ....[5]....
        /*0074*/ 	.word	0x00004c80


	//   ....[6]....
        /*0078*/ 	.word	0x00004cb0


	//   ....[7]....
        /*007c*/ 	.word	0x00004cd0


	//   ....[8]....
        /*0080*/ 	.word	0x00004d20


	//   ....[9]....
        /*0084*/ 	.word	0x00004d30


	//----- nvinfo : EIATTR_VRC_CTA_INIT_COUNT
	.align		4
.L_1103:
        /*0088*/ 	.byte	0x02, 0x4a
	.zero		1
	.zero		1


	//----- nvinfo : EIATTR_EXIT_INSTR_OFFSETS
	.align		4
        /*008c*/ 	.byte	0x04, 0x1c
        /*008e*/ 	.short	(.L_1105 - .L_1104)


	//   ....[0]....
.L_1104:
        /*0090*/ 	.word	0x00009140


	//   ....[1]....
        /*0094*/ 	.word	0x00009270


	//   ....[2]....
        /*0098*/ 	.word	0x00009880


	//   ....[3]....
        /*009c*/ 	.word	0x00009e80


	//----- nvinfo : EIATTR_MAX_THREADS
	.align		4
.L_1105:
        /*00a0*/ 	.byte	0x04, 0x05
        /*00a2*/ 	.short	(.L_1107 - .L_1106)
.L_1106:
        /*00a4*/ 	.word	0x000001e0
        /*00a8*/ 	.word	0x00000001
        /*00ac*/ 	.word	0x00000001


	//----- nvinfo : EIATTR_CRS_STACK_SIZE
	.align		4
.L_1107:
        /*00b0*/ 	.byte	0x04, 0x1e
        /*00b2*/ 	.short	(.L_1109 - .L_1108)
.L_1108:
        /*00b4*/ 	.word	0x00000000


	//----- nvinfo : EIATTR_CBANK_PARAM_SIZE
	.align		4
.L_1109:
        /*00b8*/ 	.byte	0x03, 0x19
        /*00ba*/ 	.short	0x00b8


	//----- nvinfo : EIATTR_PARAM_CBANK
	.align		4
        /*00bc*/ 	.byte	0x04, 0x0a
        /*00be*/ 	.short	(.L_1111 - .L_1110)
	.align		4
.L_1110:
        /*00c0*/ 	.word	index@(.nv.constant0._Z35group_norm_nhwc_bwd_one_pass_kernelI11Fp32IOBf16WLi256ELi60ELi480EEv26Group_norm_nhwc_bwd_params)
        /*00c4*/ 	.short	0x0380
        /*00c6*/ 	.short	0x00b8


	//----- nvinfo : EIATTR_SW_WAR
	.align		4
.L_1111:
        /*00c8*/ 	.byte	0x04, 0x36
        /*00ca*/ 	.short	(.L_1113 - .L_1112)
.L_1112:
        /*00cc*/ 	.word	0x00000008
.L_1113:


//--------------------- .nv.info._Z35group_norm_nhwc_bwd_one_pass_kernelI11Fp32IOBf16WLi512ELi60ELi480EEv26Group_norm_nhwc_bwd_params --------------------------
	.section	.nv.info._Z35group_norm_nhwc_bwd_one_pass_kernelI11Fp32IOBf16WLi512ELi60ELi480EEv26Group_norm_nhwc_bwd_params,"",@"SHT_CUDA_INFO"
	.sectionflags	@""
	.align	4


	//----- nvinfo : EIATTR_CUDA_API_VERSION
	.align		4
        /*0000*/ 	.byte	0x04, 0x37
        /*0002*/ 	.short	(.L_1115 - .L_1114)
.L_1114:
        /*0004*/ 	.word	0x00000082


	//----- nvinfo : EIATTR_KPARAM_INFO
	.align		4
.L_1115:
        /*0008*/ 	.byte	0x04, 0x17
        /*000a*/ 	.short	(.L_1117 - .L_1116)
.L_1116:
        /*000c*/ 	.word	0x00000000
        /*0010*/ 	.short	0x0000
        /*0012*/ 	.short	0x0000
        /*0014*/ 	.byte	0x00, 0xf0, 0xe1, 0x02


	//----- nvinfo : EIATTR_SPARSE_MMA_MASK
	.align		4
.L_1117:
        /*0018*/ 	.byte	0x03, 0x50
        /*001a*/ 	.short	0x0000


	//----- nvinfo : EIATTR_MAXREG_COUNT
	.align		4
        /*001c*/ 	.byte	0x03, 0x1b
        /*001e*/ 	.short	0x0080


	//----- nvinfo : EIATTR_NUM_BARRIERS
	.align		4
        /*0020*/ 	.byte	0x02, 0x4c
        /*0022*/ 	.byte	0x01
	.zero		1


	//----- nvinfo : EIATTR_ANNOTATIONS
	.align		4
        /*0024*/ 	.byte	0x04, 0x55
        /*0026*/ 	.short	(.L_1119 - .L_1118)


	//   ....[0]....
.L_1118:
        /* <DEDUP_REMOVED lines=62> */


	//----- nvinfo : EIATTR_MERCURY_ISA_VERSION
	.align		4
.L_1119:
        /*03f8*/ 	.byte	0x03, 0x5f
        /*03fa*/ 	.short	0x0101


	//----- nvinfo : EIATTR_INT_WARP_WIDE_INSTR_OFFSETS
	.align		4
        /*03fc*/ 	.byte	0x04, 0x31
        /*03fe*/ 	.short	(.L_1121 - .L_1120)


	//   ....[0]....
.L_1120:
        /*0400*/ 	.word	0x0000b5a0


	//   ....[1]....
        /*0404*/ 	.word	0x0000c8e0


	//   ....[2]....
        /*0408*/ 	.word	0x0000c920


	//   ....[3]....
        /*040c*/ 	.word	0x0000c960


	//   ....[4]....
        /*0410*/ 	.word	0x0000c9a0


	//   ....[5]....
        /*0414*/ 	.word	0x0000cbc0


	//----- nvinfo : EIATTR_COOP_GROUP_MASK_REGIDS
	.align		4
.L_1121:
        /*0418*/ 	.byte	0x04, 0x29
        /*041a*/ 	.short	(.L_1123 - .L_1122)


	//   ....[0]....
.L_1122:
        /*041c*/ 	.word	0xffffffff


	//   ....[1]....
        /*0420*/ 	.word	0xffffffff


	//   ....[2]....
        /*0424*/ 	.word	0xffffffff


	//   ....[3]....
        /*0428*/ 	.word	0xffffffff


	//   ....[4]....
        /*042c*/ 	.word	0xffffffff


	//   ....[5]....
        /*0430*/ 	.word	0xffffffff


	//   ....[6]....
        /*0434*/ 	.word	0xffffffff


	//   ....[7]....
        /*0438*/ 	.word	0xffffffff


	//   ....[8]....
        /*043c*/ 	.word	0xffffffff


	//   ....[9]....
        /*0440*/ 	.word	0xffffffff


	//----- nvinfo : EIATTR_COOP_GROUP_INSTR_OFFSETS
	.align		4
.L_1123:
        /*0444*/ 	.byte	0x04, 0x28
        /*0446*/ 	.short	(.L_1125 - .L_1124)


	//   ....[0]....
.L_1124:
        /*0448*/ 	.word	0x0000b330


	//   ....[1]....
        /*044c*/ 	.word	0x0000b370


	//   ....[2]....
        /*0450*/ 	.word	0x0000b420


	//   ....[3]....
        /*0454*/ 	.word	0x0000b430


	//   ....[4]....
        /*0458*/ 	.word	0x0000b460


	//   ....[5]....
        /*045c*/ 	.word	0x0000b480


	//   ....[6]....
        /*0460*/ 	.word	0x0000b4b0


	//   ....[7]....
        /*0464*/ 	.word	0x0000b4d0


	//   ....[8]....
        /*0468*/ 	.word	0x0000b540


	//   ....[9]....
        /*046c*/ 	.word	0x0000b550


	//----- nvinfo : EIATTR_VRC_CTA_INIT_COUNT
	.align		4
.L_1125:
        /*0470*/ 	.byte	0x02, 0x4a
	.zero		1
	.zero		1


	//----- nvinfo : EIATTR_EXIT_INSTR_OFFSETS
	.align		4
        /*0474*/ 	.byte	0x04, 0x1c
        /*0476*/ 	.short	(.L_1127 - .L_1126)


	//   ....[0]....
.L_1126:
        /*0478*/ 	.word	0x0000d660


	//   ....[1]....
        /*047c*/ 	.word	0x0000d790


	//   ....[2]....
        /*0480*/ 	.word	0x0000ddb0


	//   ....[3]....
        /*0484*/ 	.word	0x0000e3b0


	//----- nvinfo : EIATTR_MAX_THREADS
	.align		4
.L_1127:
        /*0488*/ 	.byte	0x04, 0x05
        /*048a*/ 	.short	(.L_1129 - .L_1128)
.L_1128:
        /*048c*/ 	.word	0x000001e0
        /*0490*/ 	.word	0x00000001
        /*0494*/ 	.word	0x00000001


	//----- nvinfo : EIATTR_CRS_STACK_SIZE
	.align		4
.L_1129:
        /*0498*/ 	.byte	0x04, 0x1e
        /*049a*/ 	.short	(.L_1131 - .L_1130)
.L_1130:
        /*049c*/ 	.word	0x00000000


	//----- nvinfo : EIATTR_CBANK_PARAM_SIZE
	.align		4
.L_1131:
        /*04a0*/ 	.byte	0x03, 0x19
        /*04a2*/ 	.short	0x00b8


	//----- nvinfo : EIATTR_PARAM_CBANK
	.align		4
        /*04a4*/ 	.byte	0x04, 0x0a
        /*04a6*/ 	.short	(.L_1133 - .L_1132)
	.align		4
.L_1132:
        /*04a8*/ 	.word	index@(.nv.constant0._Z35group_norm_nhwc_bwd_one_pass_kernelI11Fp32IOBf16WLi512ELi60ELi480EEv26Group_norm_nhwc_bwd_params)
        /*04ac*/ 	.short	0x0380
        /*04ae*/ 	.short	0x00b8


	//----- nvinfo : EIATTR_SW_WAR
	.align		4
.L_1133:
        /*04b0*/ 	.byte	0x04, 0x36
        /*04b2*/ 	.short	(.L_1135 - .L_1134)
.L_1134:
        /*04b4*/ 	.word	0x00000008
.L_1135:


//--------------------- .nv.info._Z35group_norm_nhwc_bwd_one_pass_kernelI11Fp32IOFp16WLi64ELi60ELi480EEv26Group_norm_nhwc_bwd_params --------------------------
	.section	.nv.info._Z35group_norm_nhwc_bwd_one_pass_kernelI11Fp32IOFp16WLi64ELi60ELi480EEv26Group_norm_nhwc_bwd_params,"",@"SHT_CUDA_INFO"
	.sectionflags	@""
	.align	4


	//----- nvinfo : EIATTR_CUDA_API_VERSION
	.align		4
        /*0000*/ 	.byte	0x04, 0x37
        /*0002*/ 	.short	(.L_1137 - .L_1136)
.L_1136:
        /*0004*/ 	.word	0x00000082


	//----- nvinfo : EIATTR_KPARAM_INFO
	.align		4
.L_1137:
        /*0008*/ 	.byte	0x04, 0x17
        /*000a*/ 	.short	(.L_1139 - .L_1138)
.L_1138:
        /*000c*/ 	.word	0x00000000
        /*0010*/ 	.short	0x0000
        /*0012*/ 	.short	0x0000
        /*0014*/ 	.byte	0x00, 0xf0, 0xe1, 0x02


	//----- nvinfo : EIATTR_SPARSE_MMA_MASK
	.align		4
.L_1139:
        /*0018*/ 	.byte	0x03, 0x50
        /*001a*/ 	.short	0x0000


	//----- nvinfo : EIATTR_MAXREG_COUNT
	.align		4
        /*001c*/ 	.byte	0x03, 0x1b
        /*001e*/ 	.short	0x0080


	//----- nvinfo : EIATTR_NUM_BARRIERS
	.align		4
        /*0020*/ 	.byte	0x02, 0x4c
        /*0022*/ 	.byte	0x01
	.zero		1


	//----- nvinfo : EIATTR_MERCURY_ISA_VERSION
	.align		4
        /*0024*/ 	.byte	0x03, 0x5f
        /*0026*/ 	.short	0x0101


	//----- nvinfo : EIATTR_INT_WARP_WIDE_INSTR_OFFSETS
	.align		4
        /*0028*/ 	.byte	0x04, 0x31
        /*002a*/ 	.short	(.L_1141 - .L_1140)


	//   ....[0]....
.L_1140:
        /*002c*/ 	.word	0x000019c0


	//----- nvinfo : EIATTR_COOP_GROUP_MASK_REGIDS
	.align		4
.L_1141:
        /*0030*/ 	.byte	0x04, 0x29
        /*0032*/ 	.short	(.L_1143 - .L_1142)


	//   ....[0]....
.L_1142:
        /*0034*/ 	.word	0xffffffff


	//   ....[1]....
        /*0038*/ 	.word	0xffffffff


	//   ....[2]....
        /*003c*/ 	.word	0xffffffff


	//   ....[3]....
        /*0040*/ 	.word	0xffffffff


	//   ....[4]....
        /*0044*/ 	.word	0xffffffff


	//   ....[5]....
        /*0048*/ 	.word	0xffffffff


	//   ....[6]....
        /*004c*/ 	.word	0xffffffff


	//   ....[7]....
        /*0050*/ 	.word	0xffffffff


	//   ....[8]....
        /*0054*/ 	.word	0xffffffff


	//   ....[9]....
        /*0058*/ 	.word	0xffffffff


	//----- nvinfo : EIATTR_COOP_GROUP_INSTR_OFFSETS
	.align		4
.L_1143:
        /*005c*/ 	.byte	0x04, 0x28
        /*005e*/ 	.short	(.L_1145 - .L_1144)


	//   ....[0]....
.L_1144:
        /*0060*/ 	.word	0x00001770


	//   ....[1]....
        /*0064*/ 	.word	0x000017b0


	//   ....[2]....
        /*0068*/ 	.word	0x00001840


	//   ....[3]....
        /*006c*/ 	.word	0x00001860


	//   ....[4]....
        /*0070*/ 	.word	0x000018a0


	//   ....[5]....
        /*0074*/ 	.word	0x000018c0


	//   ....[6]....
        /*0078*/ 	.word	0x000018f0


	//   ....[7]....
        /*007c*/ 	.word	0x00001910


	//   ....[8]....
        /*0080*/ 	.word	0x00001960


	//   ....[9]....
        /*0084*/ 	.word	0x00001970


	//----- nvinfo : EIATTR_VRC_CTA_INIT_COUNT
	.align		4
.L_1145:
        /*0088*/ 	.byte	0x02, 0x4a
	.zero		1
	.zero		1


	//----- nvinfo : EIATTR_EXIT_INSTR_OFFSETS
	.align		4
        /*008c*/ 	.byte	0x04, 0x1c
        /*008e*/ 	.short	(.L_1147 - .L_1146)


	//   ....[0]....
.L_1146:
        /*0090*/ 	.word	0x00003b40


	//   ....[1]....
        /*0094*/ 	.word	0x00003c70


	//   ....[2]....
        /*0098*/ 	.word	0x00004280


	//   ....[3]....
        /*009c*/ 	.word	0x00004880


	//----- nvinfo : EIATTR_MAX_THREADS
	.align		4
.L_1147:
        /*00a0*/ 	.byte	0x04, 0x05
        /*00a2*/ 	.short	(.L_1149 - .L_1148)
.L_1148:
        /*00a4*/ 	.word	0x000001e0
        /*00a8*/ 	.word	0x00000001
        /*00ac*/ 	.word	0x00000001


	//----- nvinfo : EIATTR_CRS_STACK_SIZE
	.align		4
.L_1149:
        /*00b0*/ 	.byte	0x04, 0x1e
        /*00b2*/ 	.short	(.L_1151 - .L_1150)
.L_1150:
        /*00b4*/ 	.word	0x00000000


	//----- nvinfo : EIATTR_CBANK_PARAM_SIZE
	.align		4
.L_1151:
        /*00b8*/ 	.byte	0x03, 0x19
        /*00ba*/ 	.short	0x00b8


	//----- nvinfo : EIATTR_PARAM_CBANK
	.align		4
        /*00bc*/ 	.byte	0x04, 0x0a
        /*00be*/ 	.short	(.L_1153 - .L_1152)
	.align		4
.L_1152:
        /*00c0*/ 	.word	index@(.nv.constant0._Z35group_norm_nhwc_bwd_one_pass_kernelI11Fp32IOFp16WLi64ELi60ELi480EEv26Group_norm_nhwc_bwd_params)
        /*00c4*/ 	.short	0x0380
        /*00c6*/ 	.short	0x00b8


	//----- nvinfo : EIATTR_SW_WAR
	.align		4
.L_1153:
        /*00c8*/ 	.byte	0x04, 0x36
        /*00ca*/ 	.short	(.L_1155 - .L_1154)
.L_1154:
        /*00cc*/ 	.word	0x00000008
.L_1155:


//--------------------- .nv.info._Z35group_norm_nhwc_bwd_one_pass_kernelI11Fp32IOFp16WLi128ELi60ELi480EEv26Group_norm_nhwc_bwd_params --------------------------
	.section	.nv.info._Z35group_norm_nhwc_bwd_one_pass_kernelI11Fp32IOFp16WLi128ELi60ELi480EEv26Group_norm_nhwc_bwd_params,"",@"SHT_CUDA_INFO"
	.sectionflags	@""
	.align	4


	//----- nvinfo : EIATTR_CUDA_API_VERSION
	.align		4
        /*0000*/ 	.byte	0x04, 0x37
        /*0002*/ 	.short	(.L_1157 - .L_1156)
.L_1156:
        /*0004*/ 	.word	0x00000082


	//----- nvinfo : EIATTR_KPARAM_INFO
	.align		4
.L_1157:
        /*0008*/ 	.byte	0x04, 0x17
        /*000a*/ 	.short	(.L_1159 - .L_1158)
.L_1158:
        /*000c*/ 	.word	0x00000000
        /*0010*/ 	.short	0x0000
        /*0012*/ 	.short	0x0000
        /*0014*/ 	.byte	0x00, 0xf0, 0xe1, 0x02


	//----- nvinfo : EIATTR_SPARSE_MMA_MASK
	.align		4
.L_1159:
        /*0018*/ 	.byte	0x03, 0x50
        /*001a*/ 	.short	0x0000


	//----- nvinfo : EIATTR_MAXREG_COUNT
	.align		4
        /*001c*/ 	.byte	0x03, 0x1b
        /*001e*/ 	.short	0x0080


	//----- nvinfo : EIATTR_NUM_BARRIERS
	.align		4
        /*0020*/ 	.byte	0x02, 0x4c
        /*0022*/ 	.byte	0x01
	.zero		1


	//----- nvinfo : EIATTR_MERCURY_ISA_VERSION
	.align		4
        /*0024*/ 	.byte	0x03, 0x5f
        /*0026*/ 	.short	0x0101


	//----- nvinfo : EIATTR_INT_WARP_WIDE_INSTR_OFFSETS
	.align		4
        /*0028*/ 	.byte	0x04, 0x31
        /*002a*/ 	.short	(.L_1161 - .L_1160)


	//   ....[0]....
.L_1160:
        /*002c*/ 	.word	0x00002b40


	//----- nvinfo : EIATTR_COOP_GROUP_MASK_REGIDS
	.align		4
.L_1161:
        /*0030*/ 	.byte	0x04, 0x29
        /*0032*/ 	.short	(.L_1163 - .L_1162)


	//   ....[0]....
.L_1162:
        /*0034*/ 	.word	0xffffffff


	//   ....[1]....
        /*0038*/ 	.word	0xffffffff


	//   ....[2]....
        /*003c*/ 	.word	0xffffffff


	//   ....[3]....
        /*0040*/ 	.word	0xffffffff


	//   ....[4]....
        /*0044*/ 	.word	0xffffffff


	//   ....[5]....
        /*0048*/ 	.word	0xffffffff


	//   ....[6]....
        /*004c*/ 	.word	0xffffffff


	//   ....[7]....
        /*0050*/ 	.word	0xffffffff


	//   ....[8]....
        /*0054*/ 	.word	0xffffffff


	//   ....[9]....
        /*0058*/ 	.word	0xffffffff


	//----- nvinfo : EIATTR_COOP_GROUP_INSTR_OFFSETS
	.align		4
.L_1163:
        /*005c*/ 	.byte	0x04, 0x28
        /*005e*/ 	.short	(.L_1165 - .L_1164)


	//   ....[0]....
.L_1164:
        /*0060*/ 	.word	0x000028c0


	//   ....[1]....
        /*0064*/ 	.word	0x00002900


	//   ....[2]....
        /*0068*/ 	.word	0x000029a0


	//   ....[3]....
        /*006c*/ 	.word	0x000029c0


	//   ....[4]....
        /*0070*/ 	.word	0x00002a20


	//   ....[5]....
        /*0074*/ 	.word	0x00002a40


	//   ....[6]....
        /*0078*/ 	.word	0x00002a70


	//   ....[7]....
        /*007c*/ 	.word	0x00002a90


	//   ....[8]....
        /*0080*/ 	.word	0x00002ae0


	//   ....[9]....
        /*0084*/ 	.word	0x00002af0


	//----- nvinfo : EIATTR_VRC_CTA_INIT_COUNT
	.align		4
.L_1165:
        /*0088*/ 	.byte	0x02, 0x4a
	.zero		1
	.zero		1


	//----- nvinfo : EIATTR_EXIT_INSTR_OFFSETS
	.align		4
        /*008c*/ 	.byte	0x04, 0x1c
        /*008e*/ 	.short	(.L_1167 - .L_1166)


	//   ....[0]....
.L_1166:
        /*0090*/ 	.word	0x00006170


	//   ....[1]....
        /*0094*/ 	.word	0x000062a0


	//   ....[2]....
        /*0098*/ 	.word	0x000068b0


	//   ....[3]....
        /*009c*/ 	.word	0x00006eb0


	//----- nvinfo : EIATTR_MAX_THREADS
	.align		4
.L_1167:
        /*00a0*/ 	.byte	0x04, 0x05
        /*00a2*/ 	.short	(.L_1169 - .L_1168)
.L_1168:
        /*00a4*/ 	.word	0x000001e0
        /*00a8*/ 	.word	0x00000001
        /*00ac*/ 	.word	0x00000001


	//----- nvinfo : EIATTR_CRS_STACK_SIZE
	.align		4
.L_1169:
        /*00b0*/ 	.byte	0x04, 0x1e
        /*00b2*/ 	.short	(.L_1171 - .L_1170)
.L_1170:
        /*00b4*/ 	.word	0x00000000


	//----- nvinfo : EIATTR_CBANK_PARAM_SIZE
	.align		4
.L_1171:
        /*00b8*/ 	.byte	0x03, 0x19
        /*00ba*/ 	.short	0x00b8


	//----- nvinfo : EIATTR_PARAM_CBANK
	.align		4
        /*00bc*/ 	.byte	0x04, 0x0a
        /*00be*/ 	.short	(.L_1173 - .L_1172)
	.align		4
.L_1172:
        /*00c0*/ 	.word	index@(.nv.constant0._Z35group_norm_nhwc_bwd_one_pass_kernelI11Fp32IOFp16WLi128ELi60ELi480EEv26Group_norm_nhwc_bwd_params)
        /*00c4*/ 	.short	0x0380
        /*00c6*/ 	.short	0x00b8


	//----- nvinfo : EIATTR_SW_WAR
	.align		4
.L_1173:
        /*00c8*/ 	.byte	0x04, 0x36
        /*00ca*/ 	.short	(.L_1175 - .L_1174)
.L_1174:
        /*00cc*/ 	.word	0x00000008
.L_1175:


//--------------------- .nv.info._Z35group_norm_nhwc_bwd_one_pass_kernelI11Fp32IOFp16WLi256ELi60ELi480EEv26Group_norm_nhwc_bwd_params --------------------------
	.section	.nv.info._Z35group_norm_nhwc_bwd_one_pass_kernelI11Fp32IOFp16WLi256ELi60ELi480EEv26Group_norm_nhwc_bwd_params,"",@"SHT_CUDA_INFO"
	.sectionflags	@""
	.align	4


	//----- nvinfo : EIATTR_CUDA_API_VERSION
	.align		4
        /*0000*/ 	.byte	0x04, 0x37
        /*0002*/ 	.short	(.L_1177 - .L_1176)
.L_1176:
        /*0004*/ 	.word	0x00000082


	//----- nvinfo : EIATTR_KPARAM_INFO
	.align		4
.L_1177:
        /*0008*/ 	.byte	0x04, 0x17
        /*000a*/ 	.short	(.L_1179 - .L_1178)
.L_1178:
        /*000c*/ 	.word	0x00000000
        /*0010*/ 	.short	0x0000
        /*0012*/ 	.short	0x0000
        /*0014*/ 	.byte	0x00, 0xf0, 0xe1, 0x02


	//----- nvinfo : EIATTR_SPARSE_MMA_MASK
	.align		4
.L_1179:
        /*0018*/ 	.byte	0x03, 0x50
        /*001a*/ 	.short	0x0000


	//----- nvinfo : EIATTR_MAXREG_COUNT
	.align		4
        /*001c*/ 	.byte	0x03, 0x1b
        /*001e*/ 	.short	0x0080


	//----- nvinfo : EIATTR_NUM_BARRIERS
	.align		4
        /*0020*/ 	.byte	0x02, 0x4c
        /*0022*/ 	.byte	0x01
	.zero		1


	//----- nvinfo : EIATTR_MERCURY_ISA_VERSION
	.align		4
        /*0024*/ 	.byte	0x03, 0x5f
        /*0026*/ 	.short	0x0101


	//----- nvinfo : EIATTR_INT_WARP_WIDE_INSTR_OFFSETS
	.align		4
        /*0028*/ 	.byte	0x04, 0x31
        /*002a*/ 	.short	(.L_1181 - .L_1180)


	//   ....[0]....
.L_1180:
        /*002c*/ 	.word	0x00004d80


	//----- nvinfo : EIATTR_COOP_GROUP_MASK_REGIDS
	.align		4
.L_1181:
        /*0030*/ 	.byte	0x04, 0x29
        /*0032*/ 	.short	(.L_1183 - .L_1182)


	//   ....[0]....
.L_1182:
        /*0034*/ 	.word	0xffffffff


	//   ....[1]....
        /*0038*/ 	.word	0xffffffff


	//   ....[2]....
        /*003c*/ 	.word	0xffffffff


	//   ....[3]....
        /*0040*/ 	.word	0xffffffff


	//   ....[4]....
        /*0044*/ 	.word	0xffffffff


	//   ....[5]....
        /*0048*/ 	.word	0xffffffff


	//   ....[6]....
        /*004c*/ 	.word	0xffffffff


	//   ....[7]....
        /*0050*/ 	.word	0xffffffff


	//   ....[8]....
        /*0054*/ 	.word	0xffffffff


	//   ....[9]....
        /*0058*/ 	.word	0xffffffff


	//----- nvinfo : EIATTR_COOP_GROUP_INSTR_OFFSETS
	.align		4
.L_1183:
        /*005c*/ 	.byte	0x04, 0x28
        /*005e*/ 	.short	(.L_1185 - .L_1184)


	//   ....[0]....
.L_1184:
        /*0060*/ 	.word	0x00004b20


	//   ....[1]....
        /*0064*/ 	.word	0x00004b60


	//   ....[2]....
        /*0068*/ 	.word	0x00004bf0


	//   ....[3]....
        /*006c*/ 	.word	0x00004c20


	//   ....[4]....
        /*0070*/ 	.word	0x00004c60


	//   ....[5]....
        /*0074*/ 	.word	0x00004c80


	//   ....[6]....
        /*0078*/ 	.word	0x00004cb0


	//   ....[7]....
        /*007c*/ 	.word	0x00004cd0


	//   ....[8]....
        /*0080*/ 	.word	0x00004d20


	//   ....[9]....
        /*0084*/ 	.word	0x00004d30


	//----- nvinfo : EIATTR_VRC_CTA_INIT_COUNT
	.align		4
.L_1185:
        /*0088*/ 	.byte	0x02, 0x4a
	.zero		1
	.zero		1


	//----- nvinfo : EIATTR_EXIT_INSTR_OFFSETS
	.align		4
        /*008c*/ 	.byte	0x04, 0x1c
        /*008e*/ 	.short	(.L_1187 - .L_1186)


	//   ....[0]....
.L_1186:
        /*0090*/ 	.word	0x00009140


	//   ....[1]....
        /*0094*/ 	.word	0x00009270


	//   ....[2]....
        /*0098*/ 	.word	0x00009880


	//   ....[3]....
        /*009c*/ 	.word	0x00009e80


	//----- nvinfo : EIATTR_MAX_THREADS
	.align		4
.L_1187:
        /*00a0*/ 	.byte	0x04, 0x05
        /*00a2*/ 	.short	(.L_1189 - .L_1188)
.L_1188:
        /*00a4*/ 	.word	0x000001e0
        /*00a8*/ 	.word	0x00000001
        /*00ac*/ 	.word	0x00000001


	//----- nvinfo : EIATTR_CRS_STACK_SIZE
	.align		4
.L_1189:
        /*00b0*/ 	.byte	0x04, 0x1e
        /*00b2*/ 	.short	(.L_1191 - .L_1190)
.L_1190:
        /*00b4*/ 	.word	0x00000000


	//----- nvinfo : EIATTR_CBANK_PARAM_SIZE
	.align		4
.L_1191:
        /*00b8*/ 	.byte	0x03, 0x19
        /*00ba*/ 	.short	0x00b8


	//----- nvinfo : EIATTR_PARAM_CBANK
	.align		4
        /*00bc*/ 	.byte	0x04, 0x0a
        /*00be*/ 	.short	(.L_1193 - .L_1192)
	.align		4
.L_1192:
        /*00c0*/ 	.word	index@(.nv.constant0._Z35group_norm_nhwc_bwd_one_pass_kernelI11Fp32IOFp16WLi256ELi60ELi480EEv26Group_norm_nhwc_bwd_params)
        /*00c4*/ 	.short	0x0380
        /*00c6*/ 	.short	0x00b8


	//----- nvinfo : EIATTR_SW_WAR
	.align		4
.L_1193:
        /*00c8*/ 	.byte	0x04, 0x36
        /*00ca*/ 	.short	(.L_1195 - .L_1194)
.L_1194:
        /*00cc*/ 	.word	0x00000008
.L_1195:


//--------------------- .nv.info._Z35group_norm_nhwc_bwd_one_pass_kernelI11Fp32IOFp16WLi512ELi60ELi480EEv26Group_norm_nhwc_bwd_params --------------------------
	.section	.nv.info._Z35group_norm_nhwc_bwd_one_pass_kernelI11Fp32IOFp16WLi512ELi60ELi480EEv26Group_norm_nhwc_bwd_params,"",@"SHT_CUDA_INFO"
	.sectionflags	@""
	.align	4


	//----- nvinfo : EIATTR_CUDA_API_VERSION
	.align		4
        /*0000*/ 	.byte	0x04, 0x37
        /*0002*/ 	.short	(.L_1197 - .L_1196)
.L_1196:
        /*0004*/ 	.word	0x00000082


	//----- nvinfo : EIATTR_KPARAM_INFO
	.align		4
.L_1197:
        /*0008*/ 	.byte	0x04, 0x17
        /*000a*/ 	.short	(.L_1199 - .L_1198)
.L_1198:
        /*000c*/ 	.word	0x00000000
        /*0010*/ 	.short	0x0000
        /*0012*/ 	.short	0x0000
        /*0014*/ 	.byte	0x00, 0xf0, 0xe1, 0x02


	//----- nvinfo : EIATTR_SPARSE_MMA_MASK
	.align		4
.L_1199:
        /*0018*/ 	.byte	0x03, 0x50
        /*001a*/ 	.short	0x0000


	//----- nvinfo : EIATTR_MAXREG_COUNT
	.align		4
        /*001c*/ 	.byte	0x03, 0x1b
        /*001e*/ 	.short	0x0080


	//----- nvinfo : EIATTR_NUM_BARRIERS
	.align		4
        /*0020*/ 	.byte	0x02, 0x4c
        /*0022*/ 	.byte	0x01
	.zero		1


	//----- nvinfo : EIATTR_ANNOTATIONS
	.align		4
        /*0024*/ 	.byte	0x04, 0x55
        /*0026*/ 	.short	(.L_1201 - .L_1200)


	//   ....[0]....
.L_1200:
        /* <DEDUP_REMOVED lines=62> */


	//----- nvinfo : EIATTR_MERCURY_ISA_VERSION
	.align		4
.L_1201:
        /*03f8*/ 	.byte	0x03, 0x5f
        /*03fa*/ 	.short	0x0101


	//----- nvinfo : EIATTR_INT_WARP_WIDE_INSTR_OFFSETS
	.align		4
        /*03fc*/ 	.byte	0x04, 0x31
        /*03fe*/ 	.short	(.L_1203 - .L_1202)


	//   ....[0]....
.L_1202:
        /*0400*/ 	.word	0x0000b5d0


	//   ....[1]....
        /*0404*/ 	.word	0x0000c910


	//   ....[2]....
        /*0408*/ 	.word	0x0000c950


	//   ....[3]....
        /*040c*/ 	.word	0x0000c990


	//   ....[4]....
        /*0410*/ 	.word	0x0000c9d0


	//   ....[5]....
        /*0414*/ 	.word	0x0000cbf0


	//----- nvinfo : EIATTR_COOP_GROUP_MASK_REGIDS
	.align		4
.L_1203:
        /*0418*/ 	.byte	0x04, 0x29
        /*041a*/ 	.short	(.L_1205 - .L_1204)


	//   ....[0]....
.L_1204:
        /*041c*/ 	.word	0xffffffff


	//   ....[1]....
        /*0420*/ 	.word	0xffffffff


	//   ....[2]....
        /*0424*/ 	.word	0xffffffff


	//   ....[3]....
        /*0428*/ 	.word	0xffffffff


	//   ....[4]....
        /*042c*/ 	.word	0xffffffff


	//   ....[5]....
        /*0430*/ 	.word	0xffffffff


	//   ....[6]....
        /*0434*/ 	.word	0xffffffff


	//   ....[7]....
        /*0438*/ 	.word	0xffffffff


	//   ....[8]....
        /*043c*/ 	.word	0xffffffff


	//   ....[9]....
        /*0440*/ 	.word	0xffffffff


	//----- nvinfo : EIATTR_COOP_GROUP_INSTR_OFFSETS
	.align		4
.L_1205:
        /*0444*/ 	.byte	0x04, 0x28
        /*0446*/ 	.short	(.L_1207 - .L_1206)


	//   ....[0]....
.L_1206:
        /*0448*/ 	.word	0x0000b360


	//   ....[1]....
        /*044c*/ 	.word	0x0000b3a0


	//   ....[2]....
        /*0450*/ 	.word	0x0000b450


	//   ....[3]....
        /*0454*/ 	.word	0x0000b460


	//   ....[4]....
        /*0458*/ 	.word	0x0000b490


	//   ....[5]....
        /*045c*/ 	.word	0x0000b4b0


	//   ....[6]....
        /*0460*/ 	.word	0x0000b4e0


	//   ....[7]....
        /*0464*/ 	.word	0x0000b500


	//   ....[8]....
        /*0468*/ 	.word	0x0000b570


	//   ....[9]....
        /*046c*/ 	.word	0x0000b580


	//----- nvinfo : EIATTR_VRC_CTA_INIT_COUNT
	.align		4
.L_1207:
        /*0470*/ 	.byte	0x02, 0x4a
	.zero		1
	.zero		1


	//----- nvinfo : EIATTR_EXIT_INSTR_OFFSETS
	.align		4
        /*0474*/ 	.byte	0x04, 0x1c
        /*0476*/ 	.short	(.L_1209 - .L_1208)


	//   ....[0]....
.L_1208:
        /*0478*/ 	.word	0x0000d690


	//   ....[1]....
        /*047c*/ 	.word	0x0000d7c0


	//   ....[2]....
        /*0480*/ 	.word	0x0000dde0


	//   ....[3]....
        /*0484*/ 	.word	0x0000e3e0


	//----- nvinfo : EIATTR_MAX_THREADS
	.align		4
.L_1209:
        /*0488*/ 	.byte	0x04, 0x05
        /*048a*/ 	.short	(.L_1211 - .L_1210)
.L_1210:
        /*048c*/ 	.word	0x000001e0
        /*0490*/ 	.word	0x00000001
        /*0494*/ 	.word	0x00000001


	//----- nvinfo : EIATTR_CRS_STACK_SIZE
	.align		4
.L_1211:
        /*0498*/ 	.byte	0x04, 0x1e
        /*049a*/ 	.short	(.L_1213 - .L_1212)
.L_1212:
        /*049c*/ 	.word	0x00000000


	//----- nvinfo : EIATTR_CBANK_PARAM_SIZE
	.align		4
.L_1213:
        /*04a0*/ 	.byte	0x03, 0x19
        /*04a2*/ 	.short	0x00b8


	//----- nvinfo : EIATTR_PARAM_CBANK
	.align		4
        /*04a4*/ 	.byte	0x04, 0x0a
        /*04a6*/ 	.short	(.L_1215 - .L_1214)
	.align		4
.L_1214:
        /*04a8*/ 	.word	index@(.nv.constant0._Z35group_norm_nhwc_bwd_one_pass_kernelI11Fp32IOFp16WLi512ELi60ELi480EEv26Group_norm_nhwc_bwd_params)
        /*04ac*/ 	.short	0x0380
        /*04ae*/ 	.short	0x00b8


	//----- nvinfo : EIATTR_SW_WAR
	.align		4
.L_1215:
        /*04b0*/ 	.byte	0x04, 0x36
        /*04b2*/ 	.short	(.L_1217 - .L_1216)
.L_1216:
        /*04b4*/ 	.word	0x00000008
.L_1217:


//--------------------- .nv.info._Z35group_norm_nhwc_fwd_one_pass_kernelI11Bf16IOFp32WLi64ELi60ELi480EEv26Group_norm_nhwc_fwd_params --------------------------
	.section	.nv.info._Z35group_norm_nhwc_fwd_one_pass_kernelI11Bf16IOFp32WLi64ELi60ELi480EEv26Group_norm_nhwc_fwd_params,"",@"SHT_CUDA_INFO"
	.sectionflags	@""
	.align	4


	//----- nvinfo : EIATTR_CUDA_API_VERSION
	.align		4
        /*0000*/ 	.byte	0x04, 0x37
        /*0002*/ 	.short	(.L_1219 - .L_1218)
.L_1218:
        /*0004*/ 	.word	0x00000082


	//----- nvinfo : EIATTR_KPARAM_INFO
	.align		4
.L_1219:
        /*0008*/ 	.byte	0x04, 0x17
        /*000a*/ 	.short	(.L_1221 - .L_1220)
.L_1220:
        /*000c*/ 	.word	0x00000000
        /*0010*/ 	.short	0x0000
        /*0012*/ 	.short	0x0000
        /*0014*/ 	.byte	0x00, 0xf0, 0x81, 0x02


	//----- nvinfo : EIATTR_SPARSE_MMA_MASK
	.align		4
.L_1221:
        /*0018*/ 	.byte	0x03, 0x50
        /*001a*/ 	.short	0x0000


	//----- nvinfo : EIATTR_MAXREG_COUNT
	.align		4
        /*001c*/ 	.byte	0x03, 0x1b
        /*001e*/ 	.short	0x0080


	//----- nvinfo : EIATTR_NUM_BARRIERS
	.align		4
        /*0020*/ 	.byte	0x02, 0x4c
        /*0022*/ 	.byte	0x01
	.zero		1


	//----- nvinfo : EIATTR_MERCURY_ISA_VERSION
	.align		4
        /*0024*/ 	.byte	0x03, 0x5f
        /*0026*/ 	.short	0x0101


	//----- nvinfo : EIATTR_INT_WARP_WIDE_INSTR_OFFSETS
	.align		4
        /*0028*/ 	.byte	0x04, 0x31
        /*002a*/ 	.short	(.L_1223 - .L_1222)


	//   ....[0]....
.L_1222:
        /*002c*/ 	.word	0x00001340


	//   ....[1]....
        /*0030*/ 	.word	0x000013b0


	//   ....[2]....
        /*0034*/ 	.word	0x000013c0


	//   ....[3]....
        /*0038*/ 	.word	0x000013f0


	//   ....[4]....
        /*003c*/ 	.word	0x000015b0


	//   ....[5]....
        /*0040*/ 	.word	0x00001610


	//   ....[6]....
        /*0044*/ 	.word	0x00001630


	//   ....[7]....
        /*0048*/ 	.word	0x00001660


	//   ....[8]....
        /*004c*/ 	.word	0x00001990


	//   ....[9]....
        /*0050*/ 	.word	0x000019b0


	//   ....[10]....
        /*0054*/ 	.word	0x000019d0


	//   ....[11]....
        /*0058*/ 	.word	0x000019f0


	//   ....[12]....
        /*005c*/ 	.word	0x00001c50


	//   ....[13]....
        /*0060*/ 	.word	0x00001c70


	//----- nvinfo : EIATTR_COOP_GROUP_MASK_REGIDS
	.align		4
.L_1223:
        /*0064*/ 	.byte	0x04, 0x29
        /*0066*/ 	.short	(.L_1225 - .L_1224)


	//   ....[0]....
.L_1224:
        /*0068*/ 	.word	0xffffffff


	//   ....[1]....
        /*006c*/ 	.word	0xffffffff


	//   ....[2]....
        /*0070*/ 	.word	0xffffffff


	//   ....[3]....
        /*0074*/ 	.word	0xffffffff


	//   ....[4]....
        /*0078*/ 	.word	0xffffffff


	//   ....[5]....
        /*007c*/ 	.word	0xffffffff


	//   ....[6]....
        /*0080*/ 	.word	0xffffffff


	//   ....[7]....
        /*0084*/ 	.word	0xffffffff


	//   ....[8]....
        /*0088*/ 	.word	0xffffffff


	//   ....[9]....
        /*008c*/ 	.word	0xffffffff


	//----- nvinfo : EIATTR_COOP_GROUP_INSTR_OFFSETS
	.align		4
.L_1225:
        /*0090*/ 	.byte	0x04, 0x28
        /*0092*/ 	.short	(.L_1227 - .L_1226)


	//   ....[0]....
.L_1226:
        /*0094*/ 	.word	0x00000aa0


	//   ....[1]....
        /*0098*/ 	.word	0x00000ab0


	//   ....[2]....
        /*009c*/ 	.word	0x00000ae0


	//   ....[3]....
        /*00a0*/ 	.word	0x00000af0


	//   ....[4]....
        /*00a4*/ 	.word	0x00000b30


	//   ....[5]....
        /*00a8*/ 	.word	0x00000b40


	//   ....[6]....
        /*00ac*/ 	.word	0x00000b80


	//   ....[7]....
        /*00b0*/ 	.word	0x00000b90


	//   ....[8]....
        /*00b4*/ 	.word	0x00000bf0


	//   ....[9]....
        /*00b8*/ 	.word	0x00000c00


	//----- nvinfo : EIATTR_VRC_CTA_INIT_COUNT
	.align		4
.L_1227:
        /*00bc*/ 	.byte	0x02, 0x4a
	.zero		1
	.zero		1


	//----- nvinfo : EIATTR_EXIT_INSTR_OFFSETS
	.align		4
        /*00c0*/ 	.byte	0x04, 0x1c
        /*00c2*/ 	.short	(.L_1229 - .L_1228)


	//   ....[0]....
.L_1228:
        /*00c4*/ 	.word	0x00000070


	//   ....[1]....
        /*00c8*/ 	.word	0x00003020


	//----- nvinfo : EIATTR_MAX_THREADS
	.align		4
.L_1229:
        /*00cc*/ 	.byte	0x04, 0x05
        /*00ce*/ 	.short	(.L_1231 - .L_1230)
.L_1230:
        /*00d0*/ 	.word	0x000001e0
        /*00d4*/ 	.word	0x00000001
        /*00d8*/ 	.word	0x00000001


	//----- nvinfo : EIATTR_CRS_STACK_SIZE
	.align		4
.L_1231:
        /*00dc*/ 	.byte	0x04, 0x1e
        /*00de*/ 	.short	(.L_1233 - .L_1232)
.L_1232:
        /*00e0*/ 	.word	0x00000000


	//----- nvinfo : EIATTR_CBANK_PARAM_SIZE
	.align		4
.L_1233:
        /*00e4*/ 	.byte	0x03, 0x19
        /*00e6*/ 	.short	0x00a0


	//----- nvinfo : EIATTR_PARAM_CBANK
	.align		4
        /*00e8*/ 	.byte	0x04, 0x0a
        /*00ea*/ 	.short	(.L_1235 - .L_1234)
	.align		4
.L_1234:
        /*00ec*/ 	.word	index@(.nv.constant0._Z35group_norm_nhwc_fwd_one_pass_kernelI11Bf16IOFp32WLi64ELi60ELi480EEv26Group_norm_nhwc_fwd_params)
        /*00f0*/ 	.short	0x0380
        /*00f2*/ 	.short	0x00a0


	//----- nvinfo : EIATTR_SW_WAR
	.align		4
.L_1235:
        /*00f4*/ 	.byte	0x04, 0x36
        /*00f6*/ 	.short	(.L_1237 - .L_1236)
.L_1236:
        /*00f8*/ 	.word	0x00000008
.L_1237:


//--------------------- .nv.info._Z35group_norm_nhwc_fwd_one_pass_kernelI11Bf16IOFp32WLi128ELi60ELi480EEv26Group_norm_nhwc_fwd_params --------------------------
	.section	.nv.info._Z35group_norm_nhwc_fwd_one_pass_kernelI11Bf16IOFp32WLi128ELi60ELi480EEv26Group_norm_nhwc_fwd_params,"",@"SHT_CUDA_INFO"
	.sectionflags	@""
	.align	4


	//----- nvinfo : EIATTR_CUDA_API_VERSION
	.align		4
        /*0000*/ 	.byte	0x04, 0x37
        /*0002*/ 	.short	(.L_1239 - .L_1238)
.L_1238:
        /*0004*/ 	.word	0x00000082


	//----- nvinfo : EIATTR_KPARAM_INFO
	.align		4
.L_1239:
        /*0008*/ 	.byte	0x04, 0x17
        /*000a*/ 	.short	(.L_1241 - .L_1240)
.L_1240:
        /*000c*/ 	.word	0x00000000
        /*0010*/ 	.short	0x0000
        /*0012*/ 	.short	0x0000
        /*0014*/ 	.byte	0x00, 0xf0, 0x81, 0x02


	//----- nvinfo : EIATTR_SPARSE_MMA_MASK
	.align		4
.L_1241:
        /*0018*/ 	.byte	0x03, 0x50
        /*001a*/ 	.short	0x0000


	//----- nvinfo : EIATTR_MAXREG_COUNT
	.align		4
        /*001c*/ 	.byte	0x03, 0x1b
        /*001e*/ 	.short	0x0080


	//----- nvinfo : EIATTR_NUM_BARRIERS
	.align		4
        /*0020*/ 	.byte	0x02, 0x4c
        /*0022*/ 	.byte	0x01
	.zero		1


	//----- nvinfo : EIATTR_MERCURY_ISA_VERSION
	.align		4
        /*0024*/ 	.byte	0x03, 0x5f
        /*0026*/ 	.short	0x0101


	//----- nvinfo : EIATTR_INT_WARP_WIDE_INSTR_OFFSETS
	.align		4
        /*0028*/ 	.byte	0x04, 0x31
        /*002a*/ 	.short	(.L_1243 - .L_1242)


	//   ....[0]....
.L_1242:
        /*002c*/ 	.word	0x000019d0


	//   ....[1]....
        /*0030*/ 	.word	0x00001a50


	//   ....[2]....
        /*0034*/ 	.word	0x00001af0


	//   ....[3]....
        /*0038*/ 	.word	0x00001b90


	//   ....[4]....
        /*003c*/ 	.word	0x00001c30


	//   ....[5]....
        /*0040*/ 	.word	0x00001cd0


	//   ....[6]....
        /*0044*/ 	.word	0x00001d70


	//   ....[7]....
        /*0048*/ 	.word	0x00001e10


	//   ....[8]....
        /*004c*/ 	.word	0x00001fe0


	//   ....[9]....
        /*0050*/ 	.word	0x00002070


	//   ....[10]....
        /*0054*/ 	.word	0x00002120


	//   ....[11]....
        /*0058*/ 	.word	0x000021d0


	//   ....[12]....
        /*005c*/ 	.word	0x00002300


	//   ....[13]....
        /*0060*/ 	.word	0x00002390


	//----- nvinfo : EIATTR_COOP_GROUP_MASK_REGIDS
	.align		4
.L_1243:
        /*0064*/ 	.byte	0x04, 0x29
        /*0066*/ 	.short	(.L_1245 - .L_1244)


	//   ....[0]....
.L_1244:
        /*0068*/ 	.word	0xffffffff


	//   ....[1]....
        /*006c*/ 	.word	0xffffffff


	//   ....[2]....
        /*0070*/ 	.word	0xffffffff


	//   ....[3]....
        /*0074*/ 	.word	0xffffffff


	//   ....[4]....
        /*0078*/ 	.word	0xffffffff


	//   ....[5]....
        /*007c*/ 	.word	0xffffffff


	//   ....[6]....
        /*0080*/ 	.word	0xffffffff


	//   ....[7]....
        /*0084*/ 	.word	0xffffffff


	//   ....[8]....
        /*0088*/ 	.word	0xffffffff


	//   ....[9]....
        /*008c*/ 	.word	0xffffffff


	//----- nvinfo : EIATTR_COOP_GROUP_INSTR_OFFSETS
	.align		4
.L_1245:
        /*0090*/ 	.byte	0x04, 0x28
        /*0092*/ 	.short	(.L_1247 - .L_1246)


	//   ....[0]....
.L_1246:
        /*0094*/ 	.word	0x000011c0


	//   ....[1]....
        /*0098*/ 	.word	0x000011d0


	//   ....[2]....
        /*009c*/ 	.word	0x00001200


	//   ....[3]....
        /*00a0*/ 	.word	0x00001210


	//   ....[4]....
        /*00a4*/ 	.word	0x00001250


	//   ....[5]....
        /*00a8*/ 	.word	0x00001260


	//   ....[6]....
        /*00ac*/ 	.word	0x000012a0


	//   ....[7]....
        /*00b0*/ 	.word	0x000012b0


	//   ....[8]....
        /*00b4*/ 	.word	0x00001330


	//   ....[9]....
        /*00b8*/ 	.word	0x00001340


	//----- nvinfo : EIATTR_VRC_CTA_INIT_COUNT
	.align		4
.L_1247:
        /*00bc*/ 	.byte	0x02, 0x4a
	.zero		1
	.zero		1


	//----- nvinfo : EIATTR_EXIT_INSTR_OFFSETS
	.align		4
        /*00c0*/ 	.byte	0x04, 0x1c
        /*00c2*/ 	.short	(.L_1249 - .L_1248)


	//   ....[0]....
.L_1248:
        /*00c4*/ 	.word	0x00000070


	//   ....[1]....
        /*00c8*/ 	.word	0x00004500


	//----- nvinfo : EIATTR_MAX_THREADS
	.align		4
.L_1249:
        /*00cc*/ 	.byte	0x04, 0x05
        /*00ce*/ 	.short	(.L_1251 - .L_1250)
.L_1250:
        /*00d0*/ 	.word	0x000001e0
        /*00d4*/ 	.word	0x00000001
        /*00d8*/ 	.word	0x00000001


	//----- nvinfo : EIATTR_CRS_STACK_SIZE
	.align		4
.L_1251:
        /*00dc*/ 	.byte	0x04, 0x1e
        /*00de*/ 	.short	(.L_1253 - .L_1252)
.L_1252:
        /*00e0*/ 	.word	0x00000000


	//----- nvinfo : EIATTR_CBANK_PARAM_SIZE
	.align		4
.L_1253:
        /*00e4*/ 	.byte	0x03, 0x19
        /*00e6*/ 	.short	0x00a0


	//----- nvinfo : EIATTR_PARAM_CBANK
	.align		4
        /*00e8*/ 	.byte	0x04, 0x0a
        /*00ea*/ 	.short	(.L_1255 - .L_1254)
	.align		4
.L_1254:
        /*00ec*/ 	.word	index@(.nv.constant0._Z35group_norm_nhwc_fwd_one_pass_kernelI11Bf16IOFp32WLi128ELi60ELi480EEv26Group_norm_nhwc_fwd_params)
        /*00f0*/ 	.short	0x0380
        /*00f2*/ 	.short	0x00a0


	//----- nvinfo : EIATTR_SW_WAR
	.align		4
.L_1255:
        /*00f4*/ 	.byte	0x04, 0x36
        /*00f6*/ 	.short	(.L_1257 - .L_1256)
.L_1256:
        /*00f8*/ 	.word	0x00000008
.L_1257:


//--------------------- .nv.info._Z35group_norm_nhwc_fwd_one_pass_kernelI11Bf16IOFp32WLi256ELi60ELi480EEv26Group_norm_nhwc_fwd_params --------------------------
	.section	.nv.info._Z35group_norm_nhwc_fwd_one_pass_kernelI11Bf16IOFp32WLi256ELi60ELi480EEv26Group_norm_nhwc_fwd_params,"",@"SHT_CUDA_INFO"
	.sectionflags	@""
	.align	4


	//----- nvinfo : EIATTR_CUDA_API_VERSION
	.align		4
        /*0000*/ 	.byte	0x04, 0x37
        /*0002*/ 	.short	(.L_1259 - .L_1258)
.L_1258:
        /*0004*/ 	.word	0x00000082


	//----- nvinfo : EIATTR_KPARAM_INFO
	.align		4
.L_1259:
        /*0008*/ 	.byte	0x04, 0x17
        /*000a*/ 	.short	(.L_1261 - .L_1260)
.L_1260:
        /*000c*/ 	.word	0x00000000
        /*0010*/ 	.short	0x0000
        /*0012*/ 	.short	0x0000
        /*0014*/ 	.byte	0x00, 0xf0, 0x81, 0x02


	//----- nvinfo : EIATTR_SPARSE_MMA_MASK
	.align		4
.L_1261:
        /*0018*/ 	.byte	0x03, 0x50
        /*001a*/ 	.short	0x0000


	//----- nvinfo : EIATTR_MAXREG_COUNT
	.align		4
        /*001c*/ 	.byte	0x03, 0x1b
        /*001e*/ 	.short	0x0080


	//----- nvinfo : EIATTR_NUM_BARRIERS
	.align		4
        /*0020*/ 	.byte	0x02, 0x4c
        /*0022*/ 	.byte	0x01
	.zero		1


	//----- nvinfo : EIATTR_MERCURY_ISA_VERSION
	.align		4
        /*0024*/ 	.byte	0x03, 0x5f
        /*0026*/ 	.short	0x0101


	//----- nvinfo : EIATTR_COOP_GROUP_MASK_REGIDS
	.align		4
        /*0028*/ 	.byte	0x04, 0x29
        /*002a*/ 	.short	(.L_1263 - .L_1262)


	//   ....[0]....
.L_1262:
        /*002c*/ 	.word	0xffffffff


	//   ....[1]....
        /*0030*/ 	.word	0xffffffff


	//   ....[2]....
        /*0034*/ 	.word	0xffffffff


	//   ....[3]....
        /*0038*/ 	.word	0xffffffff


	//   ....[4]....
        /*003c*/ 	.word	0xffffffff


	//   ....[5]....
        /*0040*/ 	.word	0xffffffff


	//   ....[6]....
        /*0044*/ 	.word	0xffffffff


	//   ....[7]....
        /*0048*/ 	.word	0xffffffff


	//   ....[8]....
        /*004c*/ 	.word	0xffffffff


	//   ....[9]....
        /*0050*/ 	.word	0xffffffff


	//----- nvinfo : EIATTR_COOP_GROUP_INSTR_OFFSETS
	.align		4
.L_1263:
        /*0054*/ 	.byte	0x04, 0x28
        /*0056*/ 	.short	(.L_1265 - .L_1264)


	//   ....[0]....
.L_1264:
        /*0058*/ 	.word	0x00001c20


	//   ....[1]....
        /*005c*/ 	.word	0x00001c30


	//   ....[2]....
        /*0060*/ 	.word	0x00001c70


	//   ....[3]....
        /*0064*/ 	.word	0x00001c80


	//   ....[4]....
        /*0068*/ 	.word	0x00001cc0


	//   ....[5]....
        /*006c*/ 	.word	0x00001cd0


	//   ....[6]....
        /*0070*/ 	.word	0x00001d10


	//   ....[7]....
        /*0074*/ 	.word	0x00001d20


	//   ....[8]....
        /*0078*/ 	.word	0x00001da0


	//   ....[9]....
        /*007c*/ 	.word	0x00001db0


	//----- nvinfo : EIATTR_VRC_CTA_INIT_COUNT
	.align		4
.L_1265:
        /*0080*/ 	.byte	0x02, 0x4a
	.zero		1
	.zero		1


	//----- nvinfo : EIATTR_EXIT_INSTR_OFFSETS
	.align		4
        /*0084*/ 	.byte	0x04, 0x1c
        /*0086*/ 	.short	(.L_1267 - .L_1266)


	//   ....[0]....
.L_1266:
        /*0088*/ 	.word	0x00000060


	//   ....[1]....
        /*008c*/ 	.word	0x000065f0


	//----- nvinfo : EIATTR_MAX_THREADS
	.align		4
.L_1267:
        /*0090*/ 	.byte	0x04, 0x05
        /*0092*/ 	.short	(.L_1269 - .L_1268)
.L_1268:
        /*0094*/ 	.word	0x000001e0
        /*0098*/ 	.word	0x00000001
        /*009c*/ 	.word	0x00000001


	//----- nvinfo : EIATTR_CRS_STACK_SIZE
	.align		4
.L_1269:
        /*00a0*/ 	.byte	0x04, 0x1e
        /*00a2*/ 	.short	(.L_1271 - .L_1270)
.L_1270:
        /*00a4*/ 	.word	0x00000000


	//----- nvinfo : EIATTR_CBANK_PARAM_SIZE
	.align		4
.L_1271:
        /*00a8*/ 	.byte	0x03, 0x19
        /*00aa*/ 	.short	0x00a0


	//----- nvinfo : EIATTR_PARAM_CBANK
	.align		4
        /*00ac*/ 	.byte	0x04, 0x0a
        /*00ae*/ 	.short	(.L_1273 - .L_1272)
	.align		4
.L_1272:
        /*00b0*/ 	.word	index@(.nv.constant0._Z35group_norm_nhwc_fwd_one_pass_kernelI11Bf16IOFp32WLi256ELi60ELi480EEv26Group_norm_nhwc_fwd_params)
        /*00b4*/ 	.short	0x0380
        /*00b6*/ 	.short	0x00a0


	//----- nvinfo : EIATTR_SW_WAR
	.align		4
.L_1273:
        /*00b8*/ 	.byte	0x04, 0x36
        /*00ba*/ 	.short	(.L_1275 - .L_1274)
.L_1274:
        /*00bc*/ 	.word	0x00000008
.L_1275:


//--------------------- .nv.info._Z35group_norm_nhwc_fwd_one_pass_kernelI11Bf16IOFp32WLi512ELi60ELi480EEv26Group_norm_nhwc_fwd_params --------------------------
	.section	.nv.info._Z35group_norm_nhwc_fwd_one_pass_kernelI11Bf16IOFp32WLi512ELi60ELi480EEv26Group_norm_nhwc_fwd_params,"",@"SHT_CUDA_INFO"
	.sectionflags	@""
	.align	4


	//----- nvinfo : EIATTR_CUDA_API_VERSION
	.align		4
        /*0000*/ 	.byte	0x04, 0x37
        /*0002*/ 	.short	(.L_1277 - .L_1276)
.L_1276:
        /*0004*/ 	.word	0x00000082


	//----- nvinfo : EIATTR_KPARAM_INFO
	.align		4
.L_1277:
        /*0008*/ 	.byte	0x04, 0x17
        /*000a*/ 	.short	(.L_1279 - .L_1278)
.L_1278:
        /*000c*/ 	.word	0x00000000
        /*0010*/ 	.short	0x0000
        /*0012*/ 	.short	0x0000
        /*0014*/ 	.byte	0x00, 0xf0, 0x81, 0x02


	//----- nvinfo : EIATTR_SPARSE_MMA_MASK
	.align		4
.L_1279:
        /*0018*/ 	.byte	0x03, 0x50
        /*001a*/ 	.short	0x0000


	//----- nvinfo : EIATTR_MAXREG_COUNT
	.align		4
        /*001c*/ 	.byte	0x03, 0x1b
        /*001e*/ 	.short	0x0080


	//----- nvinfo : EIATTR_NUM_BARRIERS
	.align		4
        /*0020*/ 	.byte	0x02, 0x4c
        /*0022*/ 	.byte	0x01
	.zero		1


	//----- nvinfo : EIATTR_MERCURY_ISA_VERSION
	.align		4
        /*0024*/ 	.byte	0x03, 0x5f
        /*0026*/ 	.short	0x0101


	//----- nvinfo : EIATTR_COOP_GROUP_MASK_REGIDS
	.align		4
        /*0028*/ 	.byte	0x04, 0x29
        /*002a*/ 	.short	(.L_1281 - .L_1280)


	//   ....[0]....
.L_1280:
        /*002c*/ 	.word	0xffffffff


	//   ....[1]....
        /*0030*/ 	.word	0xffffffff


	//   ....[2]....
        /*0034*/ 	.word	0xffffffff


	//   ....[3]....
        /*0038*/ 	.word	0xffffffff


	//   ....[4]....
        /*003c*/ 	.word	0xffffffff


	//   ....[5]....
        /*0040*/ 	.word	0xffffffff


	//   ....[6]....
        /*0044*/ 	.word	0xffffffff


	//   ....[7]....
        /*0048*/ 	.word	0xffffffff


	//   ....[8]....
        /*004c*/ 	.word	0xffffffff


	//   ....[9]....
        /*0050*/ 	.word	0xffffffff


	//----- nvinfo : EIATTR_COOP_GROUP_INSTR_OFFSETS
	.align		4
.L_1281:
        /*0054*/ 	.byte	0x04, 0x28
        /*0056*/ 	.short	(.L_1283 - .L_1282)


	//   ....[0]....
.L_1282:
        /*0058*/ 	.word	0x000033c0


	//   ....[1]....
        /*005c*/ 	.word	0x000033d0


	//   ....[2]....
        /*0060*/ 	.word	0x00003410


	//   ....[3]....
        /*0064*/ 	.word	0x00003420


	//   ....[4]....
        /*0068*/ 	.word	0x00003460


	//   ....[5]....
        /*006c*/ 	.word	0x00003470


	//   ....[6]....
        /*0070*/ 	.word	0x000034b0


	//   ....[7]....
        /*0074*/ 	.word	0x000034c0


	//   ....[8]....
        /*0078*/ 	.word	0x00003550


	//   ....[9]....
        /*007c*/ 	.word	0x00003560


	//----- nvinfo : EIATTR_VRC_CTA_INIT_COUNT
	.align		4
.L_1283:
        /*0080*/ 	.byte	0x02, 0x4a
	.zero		1
	.zero		1


	//----- nvinfo : EIATTR_EXIT_INSTR_OFFSETS
	.align		4
        /*0084*/ 	.byte	0x04, 0x1c
        /*0086*/ 	.short	(.L_1285 - .L_1284)


	//   ....[0]....
.L_1284:
        /*0088*/ 	.word	0x00000060


	//   ....[1]....
        /*008c*/ 	.word	0x0000bb60


	//----- nvinfo : EIATTR_MAX_THREADS
	.align		4
.L_1285:
        /*0090*/ 	.byte	0x04, 0x05
        /*0092*/ 	.short	(.L_1287 - .L_1286)
.L_1286:
        /*0094*/ 	.word	0x000001e0
        /*0098*/ 	.word	0x00000001
        /*009c*/ 	.word	0x00000001


	//----- nvinfo : EIATTR_CRS_STACK_SIZE
	.align		4
.L_1287:
        /*00a0*/ 	.byte	0x04, 0x1e
        /*00a2*/ 	.short	(.L_1289 - .L_1288)
.L_1288:
        /*00a4*/ 	.word	0x00000000


	//----- nvinfo : EIATTR_CBANK_PARAM_SIZE
	.align		4
.L_1289:
        /*00a8*/ 	.byte	0x03, 0x19
        /*00aa*/ 	.short	0x00a0


	//----- nvinfo : EIATTR_PARAM_CBANK
	.align		4
        /*00ac*/ 	.byte	0x04, 0x0a
        /*00ae*/ 	.short	(.L_1291 - .L_1290)
	.align		4
.L_1290:
        /*00b0*/ 	.word	index@(.nv.constant0._Z35group_norm_nhwc_fwd_one_pass_kernelI11Bf16IOFp32WLi512ELi60ELi480EEv26Group_norm_nhwc_fwd_params)
        /*00b4*/ 	.short	0x0380
        /*00b6*/ 	.short	0x00a0


	//----- nvinfo : EIATTR_SW_WAR
	.align		4
.L_1291:
        /*00b8*/ 	.byte	0x04, 0x36
        /*00ba*/ 	.short	(.L_1293 - .L_1292)
.L_1292:
        /*00bc*/ 	.word	0x00000008
.L_1293:


//--------------------- .nv.info._Z35group_norm_nhwc_fwd_one_pass_kernelI11Bf16IOBf16WLi64ELi60ELi480EEv26Group_norm_nhwc_fwd_params --------------------------
	.section	.nv.info._Z35group_norm_nhwc_fwd_one_pass_kernelI11Bf16IOBf16WLi64ELi60ELi480EEv26Group_norm_nhwc_fwd_params,"",@"SHT_CUDA_INFO"
	.sectionflags	@""
	.align	4


	//----- nvinfo : EIATTR_CUDA_API_VERSION
	.align		4
        /*0000*/ 	.byte	0x04, 0x37
        /*0002*/ 	.short	(.L_1295 - .L_1294)
.L_1294:
        /*0004*/ 	.word	0x00000082


	//----- nvinfo : EIATTR_KPARAM_INFO
	.align		4
.L_1295:
        /*0008*/ 	.byte	0x04, 0x17
        /*000a*/ 	.short	(.L_1297 - .L_1296)
.L_1296:
        /*000c*/ 	.word	0x00000000
        /*0010*/ 	.short	0x0000
        /*0012*/ 	.short	0x0000
        /*0014*/ 	.byte	0x00, 0xf0, 0x81, 0x02


	//----- nvinfo : EIATTR_SPARSE_MMA_MASK
	.align		4
.L_1297:
        /*0018*/ 	.byte	0x03, 0x50
        /*001a*/ 	.short	0x0000


	//----- nvinfo : EIATTR_MAXREG_COUNT
	.align		4
        /*001c*/ 	.byte	0x03, 0x1b
        /*001e*/ 	.short	0x0080


	//----- nvinfo : EIATTR_NUM_BARRIERS
	.align		4
        /*0020*/ 	.byte	0x02, 0x4c
        /*0022*/ 	.byte	0x01
	.zero		1


	//----- nvinfo : EIATTR_MERCURY_ISA_VERSION
	.align		4
        /*0024*/ 	.byte	0x03, 0x5f
        /*0026*/ 	.short	0x0101


	//----- nvinfo : EIATTR_INT_WARP_WIDE_INSTR_OFFSETS
	.align		4
        /*0028*/ 	.byte	0x04, 0x31
        /*002a*/ 	.short	(.L_1299 - .L_1298)


	//   ....[0]....
.L_1298:
        /*002c*/ 	.word	0x00001340


	//   ....[1]....
        /*0030*/ 	.word	0x000013a0


	//   ....[2]....
        /*0034*/ 	.word	0x000013c0


	//   ....[3]....
        /*0038*/ 	.word	0x000013f0


	//   ....[4]....
        /*003c*/ 	.word	0x000015b0


	//   ....[5]....
        /*0040*/ 	.word	0x00001610


	//   ....[6]....
        /*0044*/ 	.word	0x00001630


	//   ....[7]....
        /*0048*/ 	.word	0x00001660


	//   ....[8]....
        /*004c*/ 	.word	0x00001990


	//   ....[9]....
        /*0050*/ 	.word	0x000019b0


	//   ....[10]....
        /*0054*/ 	.word	0x000019c0


	//   ....[11]....
        /*0058*/ 	.word	0x000019f0


	//   ....[12]....
        /*005c*/ 	.word	0x00001c50


	//   ....[13]....
        /*0060*/ 	.word	0x00001c70


	//----- nvinfo : EIATTR_COOP_GROUP_MASK_REGIDS
	.align		4
.L_1299:
        /*0064*/ 	.byte	0x04, 0x29
        /*0066*/ 	.short	(.L_1301 - .L_1300)


	//   ....[0]....
.L_1300:
        /*0068*/ 	.word	0xffffffff


	//   ....[1]....
        /*006c*/ 	.word	0xffffffff


	//   ....[2]....
        /*0070*/ 	.word	0xffffffff


	//   ....[3]....
        /*0074*/ 	.word	0xffffffff


	//   ....[4]....
        /*0078*/ 	.word	0xffffffff


	//   ....[5]....
        /*007c*/ 	.word	0xffffffff


	//   ....[6]....
        /*0080*/ 	.word	0xffffffff


	//   ....[7]....
        /*0084*/ 	.word	0xffffffff


	//   ....[8]....
        /*0088*/ 	.word	0xffffffff


	//   ....[9]....
        /*008c*/ 	.word	0xffffffff


	//----- nvinfo : EIATTR_COOP_GROUP_INSTR_OFFSETS
	.align		4
.L_1301:
        /*0090*/ 	.byte	0x04, 0x28
        /*0092*/ 	.short	(.L_1303 - .L_1302)


	//   ....[0]....
.L_1302:
        /*0094*/ 	.word	0x00000aa0


	//   ....[1]....
        /*0098*/ 	.word	0x00000ab0


	//   ....[2]....
        /*009c*/ 	.word	0x00000ae0


	//   ....[3]....
        /*00a0*/ 	.word	0x00000af0


	//   ....[4]....
        /*00a4*/ 	.word	0x00000b30


	//   ....[5]....
        /*00a8*/ 	.word	0x00000b40


	//   ....[6]....
        /*00ac*/ 	.word	0x00000b80


	//   ....[7]....
        /*00b0*/ 	.word	0x00000b90


	//   ....[8]....
        /*00b4*/ 	.word	0x00000bf0


	//   ....[9]....
        /*00b8*/ 	.word	0x00000c00


	//----- nvinfo : EIATTR_VRC_CTA_INIT_COUNT
	.align		4
.L_1303:
        /*00bc*/ 	.byte	0x02, 0x4a
	.zero		1
	.zero		1


	//----- nvinfo : EIATTR_EXIT_INSTR_OFFSETS
	.align		4
        /*00c0*/ 	.byte	0x04, 0x1c
        /*00c2*/ 	.short	(.L_1305 - .L_1304)


	//   ....[0]....
.L_1304:
        /*00c4*/ 	.word	0x00000070


	//   ....[1]....
        /*00c8*/ 	.word	0x00003080


	//----- nvinfo : EIATTR_MAX_THREADS
	.align		4
.L_1305:
        /*00cc*/ 	.byte	0x04, 0x05
        /*00ce*/ 	.short	(.L_1307 - .L_1306)
.L_1306:
        /*00d0*/ 	.word	0x000001e0
        /*00d4*/ 	.word	0x00000001
        /*00d8*/ 	.word	0x00000001


	//----- nvinfo : EIATTR_CRS_STACK_SIZE
	.align		4
.L_1307:
        /*00dc*/ 	.byte	0x04, 0x1e
        /*00de*/ 	.short	(.L_1309 - .L_1308)
.L_1308:
        /*00e0*/ 	.word	0x00000000


	//----- nvinfo : EIATTR_CBANK_PARAM_SIZE
	.align		4
.L_1309:
        /*00e4*/ 	.byte	0x03, 0x19
        /*00e6*/ 	.short	0x00a0


	//----- nvinfo : EIATTR_PARAM_CBANK
	.align		4
        /*00e8*/ 	.byte	0x04, 0x0a
        /*00ea*/ 	.short	(.L_1311 - .L_1310)
	.align		4
.L_1310:
        /*00ec*/ 	.word	index@(.nv.constant0._Z35group_norm_nhwc_fwd_one_pass_kernelI11Bf16IOBf16WLi64ELi60ELi480EEv26Group_norm_nhwc_fwd_params)
        /*00f0*/ 	.short	0x0380
        /*00f2*/ 	.short	0x00a0


	//----- nvinfo : EIATTR_SW_WAR
	.align		4
.L_1311:
        /*00f4*/ 	.byte	0x04, 0x36
        /*00f6*/ 	.short	(.L_1313 - .L_1312)
.L_1312:
        /*00f8*/ 	.word	0x00000008
.L_1313:


//--------------------- .nv.info._Z35group_norm_nhwc_fwd_one_pass_kernelI11Bf16IOBf16WLi128ELi60ELi480EEv26Group_norm_nhwc_fwd_params --------------------------
	.section	.nv.info._Z35group_norm_nhwc_fwd_one_pass_kernelI11Bf16IOBf16WLi128ELi60ELi480EEv26Group_norm_nhwc_fwd_params,"",@"SHT_CUDA_INFO"
	.sectionflags	@""
	.align	4


	//----- nvinfo : EIATTR_CUDA_API_VERSION
	.align		4
        /*0000*/ 	.byte	0x04, 0x37
        /*0002*/ 	.short	(.L_1315 - .L_1314)
.L_1314:
        /*0004*/ 	.word	0x00000082


	//----- nvinfo : EIATTR_KPARAM_INFO
	.align		4
.L_1315:
        /*0008*/ 	.byte	0x04, 0x17
        /*000a*/ 	.short	(.L_1317 - .L_1316)
.L_1316:
        /*000c*/ 	.word	0x00000000
        /*0010*/ 	.short	0x0000
        /*0012*/ 	.short	0x0000
        /*0014*/ 	.byte	0x00, 0xf0, 0x81, 0x02


	//----- nvinfo : EIATTR_SPARSE_MMA_MASK
	.align		4
.L_1317:
        /*0018*/ 	.byte	0x03, 0x50
        /*001a*/ 	.short	0x0000


	//----- nvinfo : EIATTR_MAXREG_COUNT
	.align		4
        /*001c*/ 	.byte	0x03, 0x1b
        /*001e*/ 	.short	0x0080


	//----- nvinfo : EIATTR_NUM_BARRIERS
	.align		4
        /*0020*/ 	.byte	0x02, 0x4c
        /*0022*/ 	.byte	0x01
	.zero		1


	//----- nvinfo : EIATTR_MERCURY_ISA_VERSION
	.align		4
        /*0024*/ 	.byte	0x03, 0x5f
        /*0026*/ 	.short	0x0101


	//----- nvinfo : EIATTR_INT_WARP_WIDE_INSTR_OFFSETS
	.align		4
        /*0028*/ 	.byte	0x04, 0x31
        /*002a*/ 	.short	(.L_1319 - .L_1318)


	//   ....[0]....
.L_1318:
        /*002c*/ 	.word	0x000019f0


	//   ....[1]....
        /*0030*/ 	.word	0x00001a70


	//   ....[2]....
        /*0034*/ 	.word	0x00001b10


	//   ....[3]....
        /*0038*/ 	.word	0x00001bb0


	//   ....[4]....
        /*003c*/ 	.word	0x00001c50


	//   ....[5]....
        /*0040*/ 	.word	0x00001cf0


	//   ....[6]....
        /*0044*/ 	.word	0x00001d90


	//   ....[7]....
        /*0048*/ 	.word	0x00001e30


	//   ....[8]....
        /*004c*/ 	.word	0x00002000


	//   ....[9]....
        /*0050*/ 	.word	0x00002090


	//   ....[10]....
        /*0054*/ 	.word	0x00002140


	//   ....[11]....
        /*0058*/ 	.word	0x000021f0


	//   ....[12]....
        /*005c*/ 	.word	0x00002320


	//   ....[13]....
        /*0060*/ 	.word	0x000023b0


	//----- nvinfo : EIATTR_COOP_GROUP_MASK_REGIDS
	.align		4
.L_1319:
        /*0064*/ 	.byte	0x04, 0x29
        /*0066*/ 	.short	(.L_1321 - .L_1320)


	//   ....[0]....
.L_1320:
        /*0068*/ 	.word	0xffffffff


	//   ....[1]....
        /*006c*/ 	.word	0xffffffff


	//   ....[2]....
        /*0070*/ 	.word	0xffffffff


	//   ....[3]....
        /*0074*/ 	.word	0xffffffff


	//   ....[4]....
        /*0078*/ 	.word	0xffffffff


	//   ....[5]....
        /*007c*/ 	.word	0xffffffff


	//   ....[6]....
        /*0080*/ 	.word	0xffffffff


	//   ....[7]....
        /*0084*/ 	.word	0xffffffff


	//   ....[8]....
        /*0088*/ 	.word	0xffffffff


	//   ....[9]....
        /*008c*/ 	.word	0xffffffff


	//----- nvinfo : EIATTR_COOP_GROUP_INSTR_OFFSETS
	.align		4
.L_1321:
        /*0090*/ 	.byte	0x04, 0x28
        /*0092*/ 	.short	(.L_1323 - .L_1322)


	//   ....[0]....
.L_1322:
        /*0094*/ 	.word	0x000011b0


	//   ....[1]....
        /*0098*/ 	.word	0x000011c0


	//   ....[2]....
        /*009c*/ 	.word	0x000011f0


	//   ....[3]....
        /*00a0*/ 	.word	0x00001200


	//   ....[4]....
        /*00a4*/ 	.word	0x00001240


	//   ....[5]....
        /*00a8*/ 	.word	0x00001250


	//   ....[6]....
        /*00ac*/ 	.word	0x00001290


	//   ....[7]....
        /*00b0*/ 	.word	0x000012a0


	//   ....[8]....
        /*00b4*/ 	.word	0x00001320


	//   ....[9]....
        /*00b8*/ 	.word	0x00001330


	//----- nvinfo : EIATTR_VRC_CTA_INIT_COUNT
	.align		4
.L_1323:
        /*00bc*/ 	.byte	0x02, 0x4a
	.zero		1
	.zero		1


	//----- nvinfo : EIATTR_EXIT_INSTR_OFFSETS
	.align		4
        /*00c0*/ 	.byte	0x04, 0x1c
        /*00c2*/ 	.short	(.L_1325 - .L_1324)


	//   ....[0]....
.L_1324:
        /*00c4*/ 	.word	0x00000070


	//   ....[1]....
        /*00c8*/ 	.word	0x00004590


	//----- nvinfo : EIATTR_MAX_THREADS
	.align		4
.L_1325:
        /*00cc*/ 	.byte	0x04, 0x05
        /*00ce*/ 	.short	(.L_1327 - .L_1326)
.L_1326:
        /*00d0*/ 	.word	0x000001e0
        /*00d4*/ 	.word	0x00000001
        /*00d8*/ 	.word	0x00000001


	//----- nvinfo : EIATTR_CRS_STACK_SIZE
	.align		4
.L_1327:
        /*00dc*/ 	.byte	0x04, 0x1e
        /*00de*/ 	.short	(.L_1329 - .L_1328)
.L_1328:
        /*00e0*/ 	.word	0x00000000


	//----- nvinfo : EIATTR_CBANK_PARAM_SIZE
	.align		4
.L_1329:
        /*00e4*/ 	.byte	0x03, 0x19
        /*00e6*/ 	.short	0x00a0


	//----- nvinfo : EIATTR_PARAM_CBANK
	.align		4
        /*00e8*/ 	.byte	0x04, 0x0a
        /*00ea*/ 	.short	(.L_1331 - .L_1330)
	.align		4
.L_1330:
        /*00ec*/ 	.word	index@(.nv.constant0._Z35group_norm_nhwc_fwd_one_pass_kernelI11Bf16IOBf16WLi128ELi60ELi480EEv26Group_norm_nhwc_fwd_params)
        /*00f0*/ 	.short	0x0380
        /*00f2*/ 	.short	0x00a0


	//----- nvinfo : EIATTR_SW_WAR
	.align		4
.L_1331:
        /*00f4*/ 	.byte	0x04, 0x36
        /*00f6*/ 	.short	(.L_1333 - .L_1332)
.L_1332:
        /*00f8*/ 	.word	0x00000008
.L_1333:


//--------------------- .nv.info._Z35group_norm_nhwc_fwd_one_pass_kernelI11Bf16IOBf16WLi256ELi60ELi480EEv26Group_norm_nhwc_fwd_params --------------------------
	.section	.nv.info._Z35group_norm_nhwc_fwd_one_pass_kernelI11Bf16IOBf16WLi256ELi60ELi480EEv26Group_norm_nhwc_fwd_params,"",@"SHT_CUDA_INFO"
	.sectionflags	@""
	.align	4


	//----- nvinfo : EIATTR_CUDA_API_VERSION
	.align		4
        /*0000*/ 	.byte	0x04, 0x37
        /*0002*/ 	.short	(.L_1335 - .L_1334)
.L_1334:
        /*0004*/ 	.word	0x00000082


	//----- nvinfo : EIATTR_KPARAM_INFO
	.align		4
.L_1335:
        /*0008*/ 	.byte	0x04, 0x17
        /*000a*/ 	.short	(.L_1337 - .L_1336)
.L_1336:
        /*000c*/ 	.word	0x00000000
        /*0010*/ 	.short	0x0000
        /*0012*/ 	.short	0x0000
        /*0014*/ 	.byte	0x00, 0xf0, 0x81, 0x02


	//----- nvinfo : EIATTR_SPARSE_MMA_MASK
	.align		4
.L_1337:
        /*0018*/ 	.byte	0x03, 0x50
        /*001a*/ 	.short	0x0000


	//----- nvinfo : EIATTR_MAXREG_COUNT
	.align		4
        /*001c*/ 	.byte	0x03, 0x1b
        /*001e*/ 	.short	0x0080


	//----- nvinfo : EIATTR_NUM_BARRIERS
	.align		4
        /*0020*/ 	.byte	0x02, 0x4c
        /*0022*/ 	.byte	0x01
	.zero		1


	//----- nvinfo : EIATTR_MERCURY_ISA_VERSION
	.align		4
        /*0024*/ 	.byte	0x03, 0x5f
        /*0026*/ 	.short	0x0101


	//----- nvinfo : EIATTR_COOP_GROUP_MASK_REGIDS
	.align		4
        /*0028*/ 	.byte	0x04, 0x29
        /*002a*/ 	.short	(.L_1339 - .L_1338)


	//   ....[0]....
.L_1338:
        /*002c*/ 	.word	0xffffffff


	//   ....[1]....
        /*0030*/ 	.word	0xffffffff


	//   ....[2]....
        /*0034*/ 	.word	0xffffffff


	//   ....[3]....
        /*0038*/ 	.word	0xffffffff


	//   ....[4]....
        /*003c*/ 	.word	0xffffffff


	//   ....[5]....
        /*0040*/ 	.word	0xffffffff


	//   ....[6]....
        /*0044*/ 	.word	0xffffffff


	//   ....[7]....
        /*0048*/ 	.word	0xffffffff


	//   ....[8]....
        /*004c*/ 	.word	0xffffffff


	//   ....[9]....
        /*0050*/ 	.word	0xffffffff


	//----- nvinfo : EIATTR_COOP_GROUP_INSTR_OFFSETS
	.align		4
.L_1339:
        /*0054*/ 	.byte	0x04, 0x28
        /*0056*/ 	.short	(.L_1341 - .L_1340)


	//   ....[0]....
.L_1340:
        /*0058*/ 	.word	0x00001c20


	//   ....[1]....
        /*005c*/ 	.word	0x00001c30


	//   ....[2]....
        /*0060*/ 	.word	0x00001c70


	//   ....[3]....
        /*0064*/ 	.word	0x00001c80


	//   ....[4]....
        /*0068*/ 	.word	0x00001cc0


	//   ....[5]....
        /*006c*/ 	.word	0x00001cd0


	//   ....[6]....
        /*0070*/ 	.word	0x00001d10


	//   ....[7]....
        /*0074*/ 	.word	0x00001d20


	//   ....[8]....
        /*0078*/ 	.word	0x00001da0


	//   ....[9]....
        /*007c*/ 	.word	0x00001db0


	//----- nvinfo : EIATTR_VRC_CTA_INIT_COUNT
	.align		4
.L_1341:
        /*0080*/ 	.byte	0x02, 0x4a
	.zero		1
	.zero		1


	//----- nvinfo : EIATTR_EXIT_INSTR_OFFSETS
	.align		4
        /*0084*/ 	.byte	0x04, 0x1c
        /*0086*/ 	.short	(.L_1343 - .L_1342)


	//   ....[0]....
.L_1342:
        /*0088*/ 	.word	0x00000060


	//   ....[1]....
        /*008c*/ 	.word	0x00006650


	//----- nvinfo : EIATTR_MAX_THREADS
	.align		4
.L_1343:
        /*0090*/ 	.byte	0x04, 0x05
        /*0092*/ 	.short	(.L_1345 - .L_1344)
.L_1344:
        /*0094*/ 	.word	0x000001e0
        /*0098*/ 	.word	0x00000001
        /*009c*/ 	.word	0x00000001


	//----- nvinfo : EIATTR_CRS_STACK_SIZE
	.align		4
.L_1345:
        /*00a0*/ 	.byte	0x04, 0x1e
        /*00a2*/ 	.short	(.L_1347 - .L_1346)
.L_1346:
        /*00a4*/ 	.word	0x00000000


	//----- nvinfo : EIATTR_CBANK_PARAM_SIZE
	.align		4
.L_1347:
        /*00a8*/ 	.byte	0x03, 0x19
        /*00aa*/ 	.short	0x00a0


	//----- nvinfo : EIATTR_PARAM_CBANK
	.align		4
        /*00ac*/ 	.byte	0x04, 0x0a
        /*00ae*/ 	.short	(.L_1349 - .L_1348)
	.align		4
.L_1348:
        /*00b0*/ 	.word	index@(.nv.constant0._Z35group_norm_nhwc_fwd_one_pass_kernelI11Bf16IOBf16WLi256ELi60ELi480EEv26Group_norm_nhwc_fwd_params)
        /*00b4*/ 	.short	0x0380
        /*00b6*/ 	.short	0x00a0


	//----- nvinfo : EIATTR_SW_WAR
	.align		4
.L_1349:
        /*00b8*/ 	.byte	0x04, 0x36
        /*00ba*/ 	.short	(.L_1351 - .L_1350)
.L_1350:
        /*00bc*/ 	.word	0x00000008
.L_1351:


//--------------------- .nv.info._Z35group_norm_nhwc_fwd_one_pass_kernelI11Bf16IOBf16WLi512ELi60ELi480EEv26Group_norm_nhwc_fwd_params --------------------------
	.section	.nv.info._Z35group_norm_nhwc_fwd_one_pass_kernelI11Bf16IOBf16WLi512ELi60ELi480EEv26Group_norm_nhwc_fwd_params,"",@"SHT_CUDA_INFO"
	.sectionflags	@""
	.align	4


	//----- nvinfo : EIATTR_CUDA_API_VERSION
	.align		4
        /*0000*/ 	.byte	0x04, 0x37
        /*0002*/ 	.short	(.L_1353 - .L_1352)
.L_1352:
        /*0004*/ 	.word	0x00000082


	//----- nvinfo : EIATTR_KPARAM_INFO
	.align		4
.L_1353:
        /*0008*/ 	.byte	0x04, 0x17
        /*000a*/ 	.short	(.L_1355 - .L_1354)
.L_1354:
        /*000c*/ 	.word	0x00000000
        /*0010*/ 	.short	0x0000
        /*0012*/ 	.short	0x0000
        /*0014*/ 	.byte	0x00, 0xf0, 0x81, 0x02


	//----- nvinfo : EIATTR_SPARSE_MMA_MASK
	.align		4
.L_1355:
        /*0018*/ 	.byte	0x03, 0x50
        /*001a*/ 	.short	0x0000


	//----- nvinfo : EIATTR_MAXREG_COUNT
	.align		4
        /*001c*/ 	.byte	0x03, 0x1b
        /*001e*/ 	.short	0x0080


	//----- nvinfo : EIATTR_NUM_BARRIERS
	.align		4
        /*0020*/ 	.byte	0x02, 0x4c
        /*0022*/ 	.byte	0x01
	.zero		1


	//----- nvinfo : EIATTR_MERCURY_ISA_VERSION
	.align		4
        /*0024*/ 	.byte	0x03, 0x5f
        /*0026*/ 	.short	0x0101


	//----- nvinfo : EIATTR_COOP_GROUP_MASK_REGIDS
	.align		4
        /*0028*/ 	.byte	0x04, 0x29
        /*002a*/ 	.short	(.L_1357 - .L_1356)


	//   ....[0]....
.L_1356:
        /*002c*/ 	.word	0xffffffff


	//   ....[1]....
        /*0030*/ 	.word	0xffffffff


	//   ....[2]....
        /*0034*/ 	.word	0xffffffff


	//   ....[3]....
        /*0038*/ 	.word	0xffffffff


	//   ....[4]....
        /*003c*/ 	.word	0xffffffff


	//   ....[5]....
        /*0040*/ 	.word	0xffffffff


	//   ....[6]....
        /*0044*/ 	.word	0xffffffff


	//   ....[7]....
        /*0048*/ 	.word	0xffffffff


	//   ....[8]....
        /*004c*/ 	.word	0xffffffff


	//   ....[9]....
        /*0050*/ 	.word	0xffffffff


	//----- nvinfo : EIATTR_COOP_GROUP_INSTR_OFFSETS
	.align		4
.L_1357:
        /*0054*/ 	.byte	0x04, 0x28
        /*0056*/ 	.short	(.L_1359 - .L_1358)


	//   ....[0]....
.L_1358:
        /*0058*/ 	.word	0x00003410


	//   ....[1]....
        /*005c*/ 	.word	0x00003420


	//   ....[2]....
        /*0060*/ 	.word	0x00003460


	//   ....[3]....
        /*0064*/ 	.word	0x00003470


	//   ....[4]....
        /*0068*/ 	.word	0x000034b0


	//   ....[5]....
        /*006c*/ 	.word	0x000034c0


	//   ....[6]....
        /*0070*/ 	.word	0x00003500


	//   ....[7]....
        /*0074*/ 	.word	0x00003510


	//   ....[8]....
        /*0078*/ 	.word	0x000035a0


	//   ....[9]....
        /*007c*/ 	.word	0x000035b0


	//----- nvinfo : EIATTR_VRC_CTA_INIT_COUNT
	.align		4
.L_1359:
        /*0080*/ 	.byte	0x02, 0x4a
	.zero		1
	.zero		1


	//----- nvinfo : EIATTR_EXIT_INSTR_OFFSETS
	.align		4
        /*0084*/ 	.byte	0x04, 0x1c
        /*0086*/ 	.short	(.L_1361 - .L_1360)


	//   ....[0]....
.L_1360:
        /*0088*/ 	.word	0x00000060


	//   ....[1]....
        /*008c*/ 	.word	0x0000bc10


	//----- nvinfo : EIATTR_MAX_THREADS
	.align		4
.L_1361:
        /*0090*/ 	.byte	0x04, 0x05
        /*0092*/ 	.short	(.L_1363 - .L_1362)
.L_1362:
        /*0094*/ 	.word	0x000001e0
        /*0098*/ 	.word	0x00000001
        /*009c*/ 	.word	0x00000001


	//----- nvinfo : EIATTR_CRS_STACK_SIZE
	.align		4
.L_1363:
        /*00a0*/ 	.byte	0x04, 0x1e
        /*00a2*/ 	.short	(.L_1365 - .L_1364)
.L_1364:
        /*00a4*/ 	.word	0x00000000


	//----- nvinfo : EIATTR_CBANK_PARAM_SIZE
	.align		4
.L_1365:
        /*00a8*/ 	.byte	0x03, 0x19
        /*00aa*/ 	.short	0x00a0


	//----- nvinfo : EIATTR_PARAM_CBANK
	.align		4
        /*00ac*/ 	.byte	0x04, 0x0a
        /*00ae*/ 	.short	(.L_1367 - .L_1366)
	.align		4
.L_1366:
        /*00b0*/ 	.word	index@(.nv.constant0._Z35group_norm_nhwc_fwd_one_pass_kernelI11Bf16IOBf16WLi512ELi60ELi480EEv26Group_norm_nhwc_fwd_params)
        /*00b4*/ 	.short	0x0380
        /*00b6*/ 	.short	0x00a0


	//----- nvinfo : EIATTR_SW_WAR
	.align		4
.L_1367:
        /*00b8*/ 	.byte	0x04, 0x36
        /*00ba*/ 	.short	(.L_1369 - .L_1368)
.L_1368:
        /*00bc*/ 	.word	0x00000008
.L_1369:


//--------------------- .nv.info._Z35group_norm_nhwc_fwd_one_pass_kernelI11Bf16IOFp16WLi64ELi60ELi480EEv26Group_norm_nhwc_fwd_params --------------------------
	.section	.nv.info._Z35group_norm_nhwc_fwd_one_pass_kernelI11Bf16IOFp16WLi64ELi60ELi480EEv26Group_norm_nhwc_fwd_params,"",@"SHT_CUDA_INFO"
	.sectionflags	@""
	.align	4


	//----- nvinfo : EIATTR_CUDA_API_VERSION
	.align		4
        /*0000*/ 	.byte	0x04, 0x37
        /*0002*/ 	.short	(.L_1371 - .L_1370)
.L_1370:
        /*0004*/ 	.word	0x00000082


	//----- nvinfo : EIATTR_KPARAM_INFO
	.align		4
.L_1371:
        /*0008*/ 	.byte	0x04, 0x17
        /*000a*/ 	.short	(.L_1373 - .L_1372)
.L_1372:
        /*000c*/ 	.word	0x00000000
        /*0010*/ 	.short	0x0000
        /*0012*/ 	.short	0x0000
        /*0014*/ 	.byte	0x00, 0xf0, 0x81, 0x02


	//----- nvinfo : EIATTR_SPARSE_MMA_MASK
	.align		4
.L_1373:
        /*0018*/ 	.byte	0x03, 0x50
        /*001a*/ 	.short	0x0000


	//----- nvinfo : EIATTR_MAXREG_COUNT
	.align		4
        /*001c*/ 	.byte	0x03, 0x1b
        /*001e*/ 	.short	0x0080


	//----- nvinfo : EIATTR_NUM_BARRIERS
	.align		4
        /*0020*/ 	.byte	0x02, 0x4c
        /*0022*/ 	.byte	0x01
	.zero		1


	//----- nvinfo : EIATTR_MERCURY_ISA_VERSION
	.align		4
        /*0024*/ 	.byte	0x03, 0x5f
        /*0026*/ 	.short	0x0101


	//----- nvinfo : EIATTR_INT_WARP_WIDE_INSTR_OFFSETS
	.align		4
        /*0028*/ 	.byte	0x04, 0x31
        /*002a*/ 	.short	(.L_1375 - .L_1374)


	//   ....[0]....
.L_1374:
        /*002c*/ 	.word	0x00001340


	//   ....[1]....
        /*0030*/ 	.word	0x000013b0


	//   ....[2]....
        /*0034*/ 	.word	0x000013c0


	//   ....[3]....
        /*0038*/ 	.word	0x000013f0


	//   ....[4]....
        /*003c*/ 	.word	0x000015b0


	//   ....[5]....
        /*0040*/ 	.word	0x00001610


	//   ....[6]....
        /*0044*/ 	.word	0x00001630


	//   ....[7]....
        /*0048*/ 	.word	0x00001660


	//   ....[8]....
        /*004c*/ 	.word	0x00001990


	//   ....[9]....
        /*0050*/ 	.word	0x000019b0


	//   ....[10]....
        /*0054*/ 	.word	0x000019d0


	//   ....[11]....
        /*0058*/ 	.word	0x000019f0


	//   ....[12]....
        /*005c*/ 	.word	0x00001c50


	//   ....[13]....
        /*0060*/ 	.word	0x00001c70


	//----- nvinfo : EIATTR_COOP_GROUP_MASK_REGIDS
	.align		4
.L_1375:
        /*0064*/ 	.byte	0x04, 0x29
        /*0066*/ 	.short	(.L_1377 - .L_1376)


	//   ....[0]....
.L_1376:
        /*0068*/ 	.word	0xffffffff


	//   ....[1]....
        /*006c*/ 	.word	0xffffffff


	//   ....[2]....
        /*0070*/ 	.word	0xffffffff


	//   ....[3]....
        /*0074*/ 	.word	0xffffffff


	//   ....[4]....
        /*0078*/ 	.word	0xffffffff


	//   ....[5]....
        /*007c*/ 	.word	0xffffffff


	//   ....[6]....
        /*0080*/ 	.word	0xffffffff


	//   ....[7]....
        /*0084*/ 	.word	0xffffffff


	//   ....[8]....
        /*0088*/ 	.word	0xffffffff


	//   ....[9]....
        /*008c*/ 	.word	0xffffffff


	//----- nvinfo : EIATTR_COOP_GROUP_INSTR_OFFSETS
	.align		4
.L_1377:
        /*0090*/ 	.byte	0x04, 0x28
        /*0092*/ 	.short	(.L_1379 - .L_1378)


	//   ....[0]....
.L_1378:
        /*0094*/ 	.word	0x00000aa0


	//   ....[1]....
        /*0098*/ 	.word	0x00000ab0


	//   ....[2]....
        /*009c*/ 	.word	0x00000ae0


	//   ....[3]....
        /*00a0*/ 	.word	0x00000af0


	//   ....[4]....
        /*00a4*/ 	.word	0x00000b30


	//   ....[5]....
        /*00a8*/ 	.word	0x00000b40


	//   ....[6]....
        /*00ac*/ 	.word	0x00000b80


	//   ....[7]....
        /*00b0*/ 	.word	0x00000b90


	//   ....[8]....
        /*00b4*/ 	.word	0x00000bf0


	//   ....[9]....
        /*00b8*/ 	.word	0x00000c00


	//----- nvinfo : EIATTR_VRC_CTA_INIT_COUNT
	.align		4
.L_1379:
        /*00bc*/ 	.byte	0x02, 0x4a
	.zero		1
	.zero		1


	//----- nvinfo : EIATTR_EXIT_INSTR_OFFSETS
	.align		4
        /*00c0*/ 	.byte	0x04, 0x1c
        /*00c2*/ 	.short	(.L_1381 - .L_1380)


	//   ....[0]....
.L_1380:
        /*00c4*/ 	.word	0x00000070


	//   ....[1]....
        /*00c8*/ 	.word	0x00003080


	//----- nvinfo : EIATTR_MAX_THREADS
	.align		4
.L_1381:
        /*00cc*/ 	.byte	0x04, 0x05
        /*00ce*/ 	.short	(.L_1383 - .L_1382)
.L_1382:
        /*00d0*/ 	.word	0x000001e0
        /*00d4*/ 	.word	0x00000001
        /*00d8*/ 	.word	0x00000001


	//----- nvinfo : EIATTR_CRS_STACK_SIZE
	.align		4
.L_1383:
        /*00dc*/ 	.byte	0x04, 0x1e
        /*00de*/ 	.short	(.L_1385 - .L_1384)
.L_1384:
        /*00e0*/ 	.word	0x00000000


	//----- nvinfo : EIATTR_CBANK_PARAM_SIZE
	.align		4
.L_1385:
        /*00e4*/ 	.byte	0x03, 0x19
        /*00e6*/ 	.short	0x00a0


	//----- nvinfo : EIATTR_PARAM_CBANK
	.align		4
        /*00e8*/ 	.byte	0x04, 0x0a
        /*00ea*/ 	.short	(.L_1387 - .L_1386)
	.align		4
.L_1386:
        /*00ec*/ 	.word	index@(.nv.constant0._Z35group_norm_nhwc_fwd_one_pass_kernelI11Bf16IOFp16WLi64ELi60ELi480EEv26Group_norm_nhwc_fwd_params)
        /*00f0*/ 	.short	0x0380
        /*00f2*/ 	.short	0x00a0


	//----- nvinfo : EIATTR_SW_WAR
	.align		4
.L_1387:
        /*00f4*/ 	.byte	0x04, 0x36
        /*00f6*/ 	.short	(.L_1389 - .L_1388)
.L_1388:
        /*00f8*/ 	.word	0x00000008
.L_1389:


//--------------------- .nv.info._Z35group_norm_nhwc_fwd_one_pass_kernelI11Bf16IOFp16WLi128ELi60ELi480EEv26Group_norm_nhwc_fwd_params --------------------------
	.section	.nv.info._Z35group_norm_nhwc_fwd_one_pass_kernelI11Bf16IOFp16WLi128ELi60ELi480EEv26Group_norm_nhwc_fwd_params,"",@"SHT_CUDA_INFO"
	.sectionflags	@""
	.align	4


	//----- nvinfo : EIATTR_CUDA_API_VERSION
	.align		4
        /*0000*/ 	.byte	0x04, 0x37
        /*0002*/ 	.short	(.L_1391 - .L_1390)
.L_1390:
        /*0004*/ 	.word	0x00000082


	//----- nvinfo : EIATTR_KPARAM_INFO
	.align		4
.L_1391:
        /*0008*/ 	.byte	0x04, 0x17
        /*000a*/ 	.short	(.L_1393 - .L_1392)
.L_1392:
        /*000c*/ 	.word	0x00000000
        /*0010*/ 	.short	0x0000
        /*0012*/ 	.short	0x0000
        /*0014*/ 	.byte	0x00, 0xf0, 0x81, 0x02


	//----- nvinfo : EIATTR_SPARSE_MMA_MASK
	.align		4
.L_1393:
        /*0018*/ 	.byte	0x03, 0x50
        /*001a*/ 	.short	0x0000


	//----- nvinfo : EIATTR_MAXREG_COUNT
	.align		4
        /*001c*/ 	.byte	0x03, 0x1b
        /*001e*/ 	.short	0x0080


	//----- nvinfo : EIATTR_NUM_BARRIERS
	.align		4
        /*0020*/ 	.byte	0x02, 0x4c
        /*0022*/ 	.byte	0x01
	.zero		1


	//----- nvinfo : EIATTR_MERCURY_ISA_VERSION
	.align		4
        /*0024*/ 	.byte	0x03, 0x5f
        /*0026*/ 	.short	0x0101


	//----- nvinfo : EIATTR_INT_WARP_WIDE_INSTR_OFFSETS
	.align		4
        /*0028*/ 	.byte	0x04, 0x31
        /*002a*/ 	.short	(.L_1395 - .L_1394)


	//   ....[0]....
.L_1394:
        /*002c*/ 	.word	0x000019f0


	//   ....[1]....
        /*0030*/ 	.word	0x00001a70


	//   ....[2]....
        /*0034*/ 	.word	0x00001b10


	//   ....[3]....
        /*0038*/ 	.word	0x00001bb0


	//   ....[4]....
        /*003c*/ 	.word	0x00001c50


	//   ....[5]....
        /*0040*/ 	.word	0x00001cf0


	//   ....[6]....
        /*0044*/ 	.word	0x00001d90


	//   ....[7]....
        /*0048*/ 	.word	0x00001e30


	//   ....[8]....
        /*004c*/ 	.word	0x00002000


	//   ....[9]....
        /*0050*/ 	.word	0x00002090


	//   ....[10]....
        /*0054*/ 	.word	0x00002140


	//   ....[11]....
        /*0058*/ 	.word	0x000021f0


	//   ....[12]....
        /*005c*/ 	.word	0x00002320


	//   ....[13]....
        /*0060*/ 	.word	0x000023b0


	//----- nvinfo : EIATTR_COOP_GROUP_MASK_REGIDS
	.align		4
.L_1395:
        /*0064*/ 	.byte	0x04, 0x29
        /*0066*/ 	.short	(.L_1397 - .L_1396)


	//   ....[0]....
.L_1396:
        /*0068*/ 	.word	0xffffffff


	//   ....[1]....
        /*006c*/ 	.word	0xffffffff


	//   ....[2]....
        /*0070*/ 	.word	0xffffffff


	//   ....[3]....
        /*0074*/ 	.word	0xffffffff


	//   ....[4]....
        /*0078*/ 	.word	0xffffffff


	//   ....[5]....
        /*007c*/ 	.word	0xffffffff


	//   ....[6]....
        /*0080*/ 	.word	0xffffffff


	//   ....[7]....
        /*0084*/ 	.word	0xffffffff


	//   ....[8]....
        /*0088*/ 	.word	0xffffffff


	//   ....[9]....
        /*008c*/ 	.word	0xffffffff


	//----- nvinfo : EIATTR_COOP_GROUP_INSTR_OFFSETS
	.align		4
.L_1397:
        /*0090*/ 	.byte	0x04, 0x28
        /*0092*/ 	.short	(.L_1399 - .L_1398)


	//   ....[0]....
.L_1398:
        /*0094*/ 	.word	0x000011b0


	//   ....[1]....
        /*0098*/ 	.word	0x000011c0


	//   ....[2]....
        /*009c*/ 	.word	0x000011f0


	//   ....[3]....
        /*00a0*/ 	.word	0x00001200


	//   ....[4]....
        /*00a4*/ 	.word	0x00001240


	//   ....[5]....
        /*00a8*/ 	.word	0x00001250


	//   ....[6]....
        /*00ac*/ 	.word	0x00001290


	//   ....[7]....
        /*00b0*/ 	.word	0x000012a0


	//   ....[8]....
        /*00b4*/ 	.word	0x00001320


	//   ....[9]....
        /*00b8*/ 	.word	0x00001330


	//----- nvinfo : EIATTR_VRC_CTA_INIT_COUNT
	.align		4
.L_1399:
        /*00bc*/ 	.byte	0x02, 0x4a
	.zero		1
	.zero		1


	//----- nvinfo : EIATTR_EXIT_INSTR_OFFSETS
	.align		4
        /*00c0*/ 	.byte	0x04, 0x1c
        /*00c2*/ 	.short	(.L_1401 - .L_1400)


	//   ....[0]....
.L_1400:
        /*00c4*/ 	.word	0x00000070


	//   ....[1]....
        /*00c8*/ 	.word	0x00004590


	//----- nvinfo : EIATTR_MAX_THREADS
	.align		4
.L_1401:
        /*00cc*/ 	.byte	0x04, 0x05
        /*00ce*/ 	.short	(.L_1403 - .L_1402)
.L_1402:
        /*00d0*/ 	.word	0x000001e0
        /*00d4*/ 	.word	0x00000001
        /*00d8*/ 	.word	0x00000001


	//----- nvinfo : EIATTR_CRS_STACK_SIZE
	.align		4
.L_1403:
        /*00dc*/ 	.byte	0x04, 0x1e
        /*00de*/ 	.short	(.L_1405 - .L_1404)
.L_1404:
        /*00e0*/ 	.word	0x00000000


	//----- nvinfo : EIATTR_CBANK_PARAM_SIZE
	.align		4
.L_1405:
        /*00e4*/ 	.byte	0x03, 0x19
        /*00e6*/ 	.short	0x00a0


	//----- nvinfo : EIATTR_PARAM_CBANK
	.align		4
        /*00e8*/ 	.byte	0x04, 0x0a
        /*00ea*/ 	.short	(.L_1407 - .L_1406)
	.align		4
.L_1406:
        /*00ec*/ 	.word	index@(.nv.constant0._Z35group_norm_nhwc_fwd_one_pass_kernelI11Bf16IOFp16WLi128ELi60ELi480EEv26Group_norm_nhwc_fwd_params)
        /*00f0*/ 	.short	0x0380
        /*00f2*/ 	.short	0x00a0


	//----- nvinfo : EIATTR_SW_WAR
	.align		4
.L_1407:
        /*00f4*/ 	.byte	0x04, 0x36
        /*00f6*/ 	.short	(.L_1409 - .L_1408)
.L_1408:
        /*00f8*/ 	.word	0x00000008
.L_1409:


//--------------------- .nv.info._Z35group_norm_nhwc_fwd_one_pass_kernelI11Bf16IOFp16WLi256ELi60ELi480EEv26Group_norm_nhwc_fwd_params --------------------------
	.section	.nv.info._Z35group_norm_nhwc_fwd_one_pass_kernelI11Bf16IOFp16WLi256ELi60ELi480EEv26Group_norm_nhwc_fwd_params,"",@"SHT_CUDA_INFO"
	.sectionflags	@""
	.align	4


	//----- nvinfo : EIATTR_CUDA_API_VERSION
	.align		4
        /*0000*/ 	.byte	0x04, 0x37
        /*0002*/ 	.short	(.L_1411 - .L_1410)
.L_1410:
        /*0004*/ 	.word	0x00000082


	//----- nvinfo : EIATTR_KPARAM_INFO
	.align		4
.L_1411:
        /*0008*/ 	.byte	0x04, 0x17
        /*000a*/ 	.short	(.L_1413 - .L_1412)
.L_1412:
        /*000c*/ 	.word	0x00000000
        /*0010*/ 	.short	0x0000
        /*0012*/ 	.short	0x0000
        /*0014*/ 	.byte	0x00, 0xf0, 0x81, 0x02


	//----- nvinfo : EIATTR_SPARSE_MMA_MASK
	.align		4
.L_1413:
        /*0018*/ 	.byte	0x03, 0x50
        /*001a*/ 	.short	0x0000


	//----- nvinfo : EIATTR_MAXREG_COUNT
	.align		4
        /*001c*/ 	.byte	0x03, 0x1b
        /*001e*/ 	.short	0x0080


	//----- nvinfo : EIATTR_NUM_BARRIERS
	.align		4
        /*0020*/ 	.byte	0x02, 0x4c
        /*0022*/ 	.byte	0x01
	.zero		1


	//----- nvinfo : EIATTR_MERCURY_ISA_VERSION
	.align		4
        /*0024*/ 	.byte	0x03, 0x5f
        /*0026*/ 	.short	0x0101


	//----- nvinfo : EIATTR_COOP_GROUP_MASK_REGIDS
	.align		4
        /*0028*/ 	.byte	0x04, 0x29
        /*002a*/ 	.short	(.L_1415 - .L_1414)


	//   ....[0]....
.L_1414:
        /*002c*/ 	.word	0xffffffff


	//   ....[1]....
        /*0030*/ 	.word	0xffffffff


	//   ....[2]....
        /*0034*/ 	.word	0xffffffff


	//   ....[3]....
        /*0038*/ 	.word	0xffffffff


	//   ....[4]....
        /*003c*/ 	.word	0xffffffff


	//   ....[5]....
        /*0040*/ 	.word	0xffffffff


	//   ....[6]....
        /*0044*/ 	.word	0xffffffff


	//   ....[7]....
        /*0048*/ 	.word	0xffffffff


	//   ....[8]....
        /*004c*/ 	.word	0xffffffff


	//   ....[9]....
        /*0050*/ 	.word	0xffffffff


	//----- nvinfo : EIATTR_COOP_GROUP_INSTR_OFFSETS
	.align		4
.L_1415:
        /*0054*/ 	.byte	0x04, 0x28
        /*0056*/ 	.short	(.L_1417 - .L_1416)


	//   ....[0]....
.L_1416:
        /*0058*/ 	.word	0x00001c20


	//   ....[1]....
        /*005c*/ 	.word	0x00001c30


	//   ....[2]....
        /*0060*/ 	.word	0x00001c70


	//   ....[3]....
        /*0064*/ 	.word	0x00001c80


	//   ....[4]....
        /*0068*/ 	.word	0x00001cc0


	//   ....[5]....
        /*006c*/ 	.word	0x00001cd0


	//   ....[6]....
        /*0070*/ 	.word	0x00001d10


	//   ....[7]....
        /*0074*/ 	.word	0x00001d20


	//   ....[8]....
        /*0078*/ 	.word	0x00001da0


	//   ....[9]....
        /*007c*/ 	.word	0x00001db0


	//----- nvinfo : EIATTR_VRC_CTA_INIT_COUNT
	.align		4
.L_1417:
        /*0080*/ 	.byte	0x02, 0x4a
	.zero		1
	.zero		1


	//----- nvinfo : EIATTR_EXIT_INSTR_OFFSETS
	.align		4
        /*0084*/ 	.byte	0x04, 0x1c
        /*0086*/ 	.short	(.L_1419 - .L_1418)


	//   ....[0]....
.L_1418:
        /*0088*/ 	.word	0x00000060


	//   ....[1]....
        /*008c*/ 	.word	0x00006650


	//----- nvinfo : EIATTR_MAX_THREADS
	.align		4
.L_1419:
        /*0090*/ 	.byte	0x04, 0x05
        /*0092*/ 	.short	(.L_1421 - .L_1420)
.L_1420:
        /*0094*/ 	.word	0x000001e0
        /*0098*/ 	.word	0x00000001
        /*009c*/ 	.word	0x00000001


	//----- nvinfo : EIATTR_CRS_STACK_SIZE
	.align		4
.L_1421:
        /*00a0*/ 	.byte	0x04, 0x1e
        /*00a2*/ 	.short	(.L_1423 - .L_1422)
.L_1422:
        /*00a4*/ 	.word	0x00000000


	//----- nvinfo : EIATTR_CBANK_PARAM_SIZE
	.align		4
.L_1423:
        /*00a8*/ 	.byte	0x03, 0x19
        /*00aa*/ 	.short	0x00a0


	//----- nvinfo : EIATTR_PARAM_CBANK
	.align		4
        /*00ac*/ 	.byte	0x04, 0x0a
        /*00ae*/ 	.short	(.L_1425 - .L_1424)
	.align		4
.L_1424:
        /*00b0*/ 	.word	index@(.nv.constant0._Z35group_norm_nhwc_fwd_one_pass_kernelI11Bf16IOFp16WLi256ELi60ELi480EEv26Group_norm_nhwc_fwd_params)
        /*00b4*/ 	.short	0x0380
        /*00b6*/ 	.short	0x00a0


	//----- nvinfo : EIATTR_SW_WAR
	.align		4
.L_1425:
        /*00b8*/ 	.byte	0x04, 0x36
        /*00ba*/ 	.short	(.L_1427 - .L_1426)
.L_1426:
        /*00bc*/ 	.word	0x00000008
.L_1427:


//--------------------- .nv.info._Z35group_norm_nhwc_fwd_one_pass_kernelI11Bf16IOFp16WLi512ELi60ELi480EEv26Group_norm_nhwc_fwd_params --------------------------
	.section	.nv.info._Z35group_norm_nhwc_fwd_one_pass_kernelI11Bf16IOFp16WLi512ELi60ELi480EEv26Group_norm_nhwc_fwd_params,"",@"SHT_CUDA_INFO"
	.sectionflags	@""
	.align	4


	//----- nvinfo : EIATTR_CUDA_API_VERSION
	.align		4
        /*0000*/ 	.byte	0x04, 0x37
        /*0002*/ 	.short	(.L_1429 - .L_1428)
.L_1428:
        /*0004*/ 	.word	0x00000082


	//----- nvinfo : EIATTR_KPARAM_INFO
	.align		4
.L_1429:
        /*0008*/ 	.byte	0x04, 0x17
        /*000a*/ 	.short	(.L_1431 - .L_1430)
.L_1430:
        /*000c*/ 	.word	0x00000000
        /*0010*/ 	.short	0x0000
        /*0012*/ 	.short	0x0000
        /*0014*/ 	.byte	0x00, 0xf0, 0x81, 0x02


	//----- nvinfo : EIATTR_SPARSE_MMA_MASK
	.align		4
.L_1431:
        /*0018*/ 	.byte	0x03, 0x50
        /*001a*/ 	.short	0x0000


	//----- nvinfo : EIATTR_MAXREG_COUNT
	.align		4
        /*001c*/ 	.byte	0x03, 0x1b
        /*001e*/ 	.short	0x0080


	//----- nvinfo : EIATTR_NUM_BARRIERS
	.align		4
        /*0020*/ 	.byte	0x02, 0x4c
        /*0022*/ 	.byte	0x01
	.zero		1


	//----- nvinfo : EIATTR_MERCURY_ISA_VERSION
	.align		4
        /*0024*/ 	.byte	0x03, 0x5f
        /*0026*/ 	.short	0x0101


	//----- nvinfo : EIATTR_COOP_GROUP_MASK_REGIDS
	.align		4
        /*0028*/ 	.byte	0x04, 0x29
        /*002a*/ 	.short	(.L_1433 - .L_1432)


	//   ....[0]....
.L_1432:
        /*002c*/ 	.word	0xffffffff


	//   ....[1]....
        /*0030*/ 	.word	0xffffffff


	//   ....[2]....
        /*0034*/ 	.word	0xffffffff


	//   ....[3]....
        /*0038*/ 	.word	0xffffffff


	//   ....[4]....
        /*003c*/ 	.word	0xffffffff


	//   ....[5]....
        /*0040*/ 	.word	0xffffffff


	//   ....[6]....
        /*0044*/ 	.word	0xffffffff


	//   ....[7]....
        /*0048*/ 	.word	0xffffffff


	//   ....[8]....
        /*004c*/ 	.word	0xffffffff


	//   ....[9]....
        /*0050*/ 	.word	0xffffffff


	//----- nvinfo : EIATTR_COOP_GROUP_INSTR_OFFSETS
	.align		4
.L_1433:
        /*0054*/ 	.byte	0x04, 0x28
        /*0056*/ 	.short	(.L_1435 - .L_1434)


	//   ....[0]....
.L_1434:
        /*0058*/ 	.word	0x00003410


	//   ....[1]....
        /*005c*/ 	.word	0x00003420


	//   ....[2]....
        /*0060*/ 	.word	0x00003460


	//   ....[3]....
        /*0064*/ 	.word	0x00003470


	//   ....[4]....
        /*0068*/ 	.word	0x000034b0


	//   ....[5]....
        /*006c*/ 	.word	0x000034c0


	//   ....[6]....
        /*0070*/ 	.word	0x00003500


	//   ....[7]....
        /*0074*/ 	.word	0x00003510


	//   ....[8]....
        /*0078*/ 	.word	0x000035a0


	//   ....[9]....
        /*007c*/ 	.word	0x000035b0


	//----- nvinfo : EIATTR_VRC_CTA_INIT_COUNT
	.align		4
.L_1435:
        /*0080*/ 	.byte	0x02, 0x4a
	.zero		1
	.zero		1


	//----- nvinfo : EIATTR_EXIT_INSTR_OFFSETS
	.align		4
        /*0084*/ 	.byte	0x04, 0x1c
        /*0086*/ 	.short	(.L_1437 - .L_1436)


	//   ....[0]....
.L_1436:
        /*0088*/ 	.word	0x00000060


	//   ....[1]....
        /*008c*/ 	.word	0x0000bc10


	//----- nvinfo : EIATTR_MAX_THREADS
	.align		4
.L_1437:
        /*0090*/ 	.byte	0x04, 0x05
        /*0092*/ 	.short	(.L_1439 - .L_1438)
.L_1438:
        /*0094*/ 	.word	0x000001e0
        /*0098*/ 	.word	0x00000001
        /*009c*/ 	.word	0x00000001


	//----- nvinfo : EIATTR_CRS_STACK_SIZE
	.align		4
.L_1439:
        /*00a0*/ 	.byte	0x04, 0x1e
        /*00a2*/ 	.short	(.L_1441 - .L_1440)
.L_1440:
        /*00a4*/ 	.word	0x00000000


	//----- nvinfo : EIATTR_CBANK_PARAM_SIZE
	.align		4
.L_1441:
        /*00a8*/ 	.byte	0x03, 0x19
        /*00aa*/ 	.short	0x00a0


	//----- nvinfo : EIATTR_PARAM_CBANK
	.align		4
        /*00ac*/ 	.byte	0x04, 0x0a
        /*00ae*/ 	.short	(.L_1443 - .L_1442)
	.align		4
.L_1442:
        /*00b0*/ 	.word	index@(.nv.constant0._Z35group_norm_nhwc_fwd_one_pass_kernelI11Bf16IOFp16WLi512ELi60ELi480EEv26Group_norm_nhwc_fwd_params)
        /*00b4*/ 	.short	0x0380
        /*00b6*/ 	.short	0x00a0


	//----- nvinfo : EIATTR_SW_WAR
	.align		4
.L_1443:
        /*00b8*/ 	.byte	0x04, 0x36
        /*00ba*/ 	.short	(.L_1445 - .L_1444)
.L_1444:
        /*00bc*/ 	.word	0x00000008
.L_1445:


//--------------------- .nv.info._Z35group_norm_nhwc_fwd_one_pass_kernelI11Fp16IOFp32WLi64ELi60ELi480EEv26Group_norm_nhwc_fwd_params --------------------------
	.section	.nv.info._Z35group_norm_nhwc_fwd_one_pass_kernelI11Fp16IOFp32WLi64ELi60ELi480EEv26Group_norm_nhwc_fwd_params,"",@"SHT_CUDA_INFO"
	.sectionflags	@""
	.align	4


	//----- nvinfo : EIATTR_CUDA_API_VERSION
	.align		4
        /*0000*/ 	.byte	0x04, 0x37
        /*0002*/ 	.short	(.L_1447 - .L_1446)
.L_1446:
        /*0004*/ 	.word	0x00000082


	//----- nvinfo : EIATTR_KPARAM_INFO
	.align		4
.L_1447:
        /*0008*/ 	.byte	0x04, 0x17
        /*000a*/ 	.short	(.L_1449 - .L_1448)
.L_1448:
        /*000c*/ 	.word	0x00000000
        /*0010*/ 	.short	0x0000
        /*0012*/ 	.short	0x0000
        /*0014*/ 	.byte	0x00, 0xf0, 0x81, 0x02


	//----- nvinfo : EIATTR_SPARSE_MMA_MASK
	.align		4
.L_1449:
        /*0018*/ 	.byte	0x03, 0x50
        /*001a*/ 	.short	0x0000


	//----- nvinfo : EIATTR_MAXREG_COUNT
	.align		4
        /*001c*/ 	.byte	0x03, 0x1b
        /*001e*/ 	.short	0x0080


	//----- nvinfo : EIATTR_NUM_BARRIERS
	.align		4
        /*0020*/ 	.byte	0x02, 0x4c
        /*0022*/ 	.byte	0x01
	.zero		1


	//----- nvinfo : EIATTR_MERCURY_ISA_VERSION
	.align		4
        /*0024*/ 	.byte	0x03, 0x5f
        /*0026*/ 	.short	0x0101


	//----- nvinfo : EIATTR_INT_WARP_WIDE_INSTR_OFFSETS
	.align		4
        /*0028*/ 	.byte	0x04, 0x31
        /*002a*/ 	.short	(.L_1451 - .L_1450)


	//   ....[0]....
.L_1450:
        /*002c*/ 	.word	0x00001300


	//   ....[1]....
        /*0030*/ 	.word	0x00001370


	//   ....[2]....
        /*0034*/ 	.word	0x00001380


	//   ....[3]....
        /*0038*/ 	.word	0x000013b0


	//   ....[4]....
        /*003c*/ 	.word	0x00001570


	//   ....[5]....
        /*0040*/ 	.word	0x000015d0


	//   ....[6]....
        /*0044*/ 	.word	0x000015f0


	//   ....[7]....
        /*0048*/ 	.word	0x00001620


	//   ....[8]....
        /*004c*/ 	.word	0x00001950


	//   ....[9]....
        /*0050*/ 	.word	0x00001970


	//   ....[10]....
        /*0054*/ 	.word	0x00001980


	//   ....[11]....
        /*0058*/ 	.word	0x000019b0


	//   ....[12]....
        /*005c*/ 	.word	0x00001c10


	//   ....[13]....
        /*0060*/ 	.word	0x00001c30


	//----- nvinfo : EIATTR_COOP_GROUP_MASK_REGIDS
	.align		4
.L_1451:
        /*0064*/ 	.byte	0x04, 0x29
        /*0066*/ 	.short	(.L_1453 - .L_1452)


	//   ....[0]....
.L_1452:
        /*0068*/ 	.word	0xffffffff


	//   ....[1]....
        /*006c*/ 	.word	0xffffffff


	//   ....[2]....
        /*0070*/ 	.word	0xffffffff


	//   ....[3]....
        /*0074*/ 	.word	0xffffffff


	//   ....[4]....
        /*0078*/ 	.word	0xffffffff


	//   ....[5]....
        /*007c*/ 	.word	0xffffffff


	//   ....[6]....
        /*0080*/ 	.word	0xffffffff


	//   ....[7]....
        /*0084*/ 	.word	0xffffffff


	//   ....[8]....
        /*0088*/ 	.word	0xffffffff


	//   ....[9]....
        /*008c*/ 	.word	0xffffffff


	//----- nvinfo : EIATTR_COOP_GROUP_INSTR_OFFSETS
	.align		4
.L_1453:
        /*0090*/ 	.byte	0x04, 0x28
        /*0092*/ 	.short	(.L_1455 - .L_1454)


	//   ....[0]....
.L_1454:
        /*0094*/ 	.word	0x00000a60


	//   ....[1]....
        /*0098*/ 	.word	0x00000a70


	//   ....[2]....
        /*009c*/ 	.word	0x00000aa0


	//   ....[3]....
        /*00a0*/ 	.word	0x00000ab0


	//   ....[4]....
        /*00a4*/ 	.word	0x00000af0


	//   ....[5]....
        /*00a8*/ 	.word	0x00000b00


	//   ....[6]....
        /*00ac*/ 	.word	0x00000b40


	//   ....[7]....
        /*00b0*/ 	.word	0x00000b50


	//   ....[8]....
        /*00b4*/ 	.word	0x00000bb0


	//   ....[9]....
        /*00b8*/ 	.word	0x00000bc0


	//----- nvinfo : EIATTR_VRC_CTA_INIT_COUNT
	.align		4
.L_1455:
        /*00bc*/ 	.byte	0x02, 0x4a
	.zero		1
	.zero		1


	//----- nvinfo : EIATTR_EXIT_INSTR_OFFSETS
	.align		4
        /*00c0*/ 	.byte	0x04, 0x1c
        /*00c2*/ 	.short	(.L_1457 - .L_1456)


	//   ....[0]....
.L_1456:
        /*00c4*/ 	.word	0x00000070


	//   ....[1]....
        /*00c8*/ 	.word	0x00002fe0


	//----- nvinfo : EIATTR_MAX_THREADS
	.align		4
.L_1457:
        /*00cc*/ 	.byte	0x04, 0x05
        /*00ce*/ 	.short	(.L_1459 - .L_1458)
.L_1458:
        /*00d0*/ 	.word	0x000001e0
        /*00d4*/ 	.word	0x00000001
        /*00d8*/ 	.word	0x00000001


	//----- nvinfo : EIATTR_CRS_STACK_SIZE
	.align		4
.L_1459:
        /*00dc*/ 	.byte	0x04, 0x1e
        /*00de*/ 	.short	(.L_1461 - .L_1460)
.L_1460:
        /*00e0*/ 	.word	0x00000000


	//----- nvinfo : EIATTR_CBANK_PARAM_SIZE
	.align		4
.L_1461:
        /*00e4*/ 	.byte	0x03, 0x19
        /*00e6*/ 	.short	0x00a0


	//----- nvinfo : EIATTR_PARAM_CBANK
	.align		4
        /*00e8*/ 	.byte	0x04, 0x0a
        /*00ea*/ 	.short	(.L_1463 - .L_1462)
	.align		4
.L_1462:
        /*00ec*/ 	.word	index@(.nv.constant0._Z35group_norm_nhwc_fwd_one_pass_kernelI11Fp16IOFp32WLi64ELi60ELi480EEv26Group_norm_nhwc_fwd_params)
        /*00f0*/ 	.short	0x0380
        /*00f2*/ 	.short	0x00a0


	//----- nvinfo : EIATTR_SW_WAR
	.align		4
.L_1463:
        /*00f4*/ 	.byte	0x04, 0x36
        /*00f6*/ 	.short	(.L_1465 - .L_1464)
.L_1464:
        /*00f8*/ 	.word	0x00000008
.L_1465:


//--------------------- .nv.info._Z35group_norm_nhwc_fwd_one_pass_kernelI11Fp16IOFp32WLi128ELi60ELi480EEv26Group_norm_nhwc_fwd_params --------------------------
	.section	.nv.info._Z35group_norm_nhwc_fwd_one_pass_kernelI11Fp16IOFp32WLi128ELi60ELi480EEv26Group_norm_nhwc_fwd_params,"",@"SHT_CUDA_INFO"
	.sectionflags	@""
	.align	4


	//----- nvinfo : EIATTR_CUDA_API_VERSION
	.align		4
        /*0000*/ 	.byte	0x04, 0x37
        /*0002*/ 	.short	(.L_1467 - .L_1466)
.L_1466:
        /*0004*/ 	.word	0x00000082


	//----- nvinfo : EIATTR_KPARAM_INFO
	.align		4
.L_1467:
        /*0008*/ 	.byte	0x04, 0x17
        /*000a*/ 	.short	(.L_1469 - .L_1468)
.L_1468:
        /*000c*/ 	.word	0x00000000
        /*0010*/ 	.short	0x0000
        /*0012*/ 	.short	0x0000
        /*0014*/ 	.byte	0x00, 0xf0, 0x81, 0x02


	//----- nvinfo : EIATTR_SPARSE_MMA_MASK
	.align		4
.L_1469:
        /*0018*/ 	.byte	0x03, 0x50
        /*001a*/ 	.short	0x0000


	//----- nvinfo : EIATTR_MAXREG_COUNT
	.align		4
        /*001c*/ 	.byte	0x03, 0x1b
        /*001e*/ 	.short	0x0080


	//----- nvinfo : EIATTR_NUM_BARRIERS
	.align		4
        /*0020*/ 	.byte	0x02, 0x4c
        /*0022*/ 	.byte	0x01
	.zero		1


	//----- nvinfo : EIATTR_MERCURY_ISA_VERSION
	.align		4
        /*0024*/ 	.byte	0x03, 0x5f
        /*0026*/ 	.short	0x0101


	//----- nvinfo : EIATTR_INT_WARP_WIDE_INSTR_OFFSETS
	.align		4
        /*0028*/ 	.byte	0x04, 0x31
        /*002a*/ 	.short	(.L_1471 - .L_1470)


	//   ....[0]....
.L_1470:
        /*002c*/ 	.word	0x00001940


	//   ....[1]....
        /*0030*/ 	.word	0x000019c0


	//   ....[2]....
        /*0034*/ 	.word	0x00001a60


	//   ....[3]....
        /*0038*/ 	.word	0x00001b00


	//   ....[4]....
        /*003c*/ 	.word	0x00001ba0


	//   ....[5]....
        /*0040*/ 	.word	0x00001c40


	//   ....[6]....
        /*0044*/ 	.word	0x00001ce0


	//   ....[7]....
        /*0048*/ 	.word	0x00001d80


	//   ....[8]....
        /*004c*/ 	.word	0x00001f50


	//   ....[9]....
        /*0050*/ 	.word	0x00001fe0


	//   ....[10]....
        /*0054*/ 	.word	0x00002090


	//   ....[11]....
        /*0058*/ 	.word	0x00002140


	//   ....[12]....
        /*005c*/ 	.word	0x00002270


	//   ....[13]....
        /*0060*/ 	.word	0x00002300


	//----- nvinfo : EIATTR_COOP_GROUP_MASK_REGIDS
	.align		4
.L_1471:
        /*0064*/ 	.byte	0x04, 0x29
        /*0066*/ 	.short	(.L_1473 - .L_1472)


	//   ....[0]....
.L_1472:
        /*0068*/ 	.word	0xffffffff


	//   ....[1]....
        /*006c*/ 	.word	0xffffffff


	//   ....[2]....
        /*0070*/ 	.word	0xffffffff


	//   ....[3]....
        /*0074*/ 	.word	0xffffffff


	//   ....[4]....
        /*0078*/ 	.word	0xffffffff


	//   ....[5]....
        /*007c*/ 	.word	0xffffffff


	//   ....[6]....
        /*0080*/ 	.word	0xffffffff


	//   ....[7]....
        /*0084*/ 	.word	0xffffffff


	//   ....[8]....
        /*0088*/ 	.word	0xffffffff


	//   ....[9]....
        /*008c*/ 	.word	0xffffffff


	//----- nvinfo : EIATTR_COOP_GROUP_INSTR_OFFSETS
	.align		4
.L_1473:
        /*0090*/ 	.byte	0x04, 0x28
        /*0092*/ 	.short	(.L_1475 - .L_1474)


	//   ....[0]....
.L_1474:
        /*0094*/ 	.word	0x00001150


	//   ....[1]....
        /*0098*/ 	.word	0x00001160


	//   ....[2]....
        /*009c*/ 	.word	0x00001190


	//   ....[3]....
        /*00a0*/ 	.word	0x000011a0


	//   ....[4]....
        /*00a4*/ 	.word	0x000011e0


	//   ....[5]....
        /*00a8*/ 	.word	0x000011f0


	//   ....[6]....
        /*00ac*/ 	.word	0x00001230


	//   ....[7]....
        /*00b0*/ 	.word	0x00001240


	//   ....[8]....
        /*00b4*/ 	.word	0x000012a0


	//   ....[9]....
        /*00b8*/ 	.word	0x000012b0


	//----- nvinfo : EIATTR_VRC_CTA_INIT_COUNT
	.align		4
.L_1475:
        /*00bc*/ 	.byte	0x02, 0x4a
	.zero		1
	.zero		1


	//----- nvinfo : EIATTR_EXIT_INSTR_OFFSETS
	.align		4
        /*00c0*/ 	.byte	0x04, 0x1c
        /*00c2*/ 	.short	(.L_1477 - .L_1476)


	//   ....[0]....
.L_1476:
        /*00c4*/ 	.word	0x00000070


	//   ....[1]....
        /*00c8*/ 	.word	0x00004470


	//----- nvinfo : EIATTR_MAX_THREADS
	.align		4
.L_1477:
        /*00cc*/ 	.byte	0x04, 0x05
        /*00ce*/ 	.short	(.L_1479 - .L_1478)
.L_1478:
        /*00d0*/ 	.word	0x000001e0
        /*00d4*/ 	.word	0x00000001
        /*00d8*/ 	.word	0x00000001


	//----- nvinfo : EIATTR_CRS_STACK_SIZE
	.align		4
.L_1479:
        /*00dc*/ 	.byte	0x04, 0x1e
        /*00de*/ 	.short	(.L_1481 - .L_1480)
.L_1480:
        /*00e0*/ 	.word	0x00000000


	//----- nvinfo : EIATTR_CBANK_PARAM_SIZE
	.align		4
.L_1481:
        /*00e4*/ 	.byte	0x03, 0x19
        /*00e6*/ 	.short	0x00a0


	//----- nvinfo : EIATTR_PARAM_CBANK
	.align		4
        /*00e8*/ 	.byte	0x04, 0x0a
        /*00ea*/ 	.short	(.L_1483 - .L_1482)
	.align		4
.L_1482:
        /*00ec*/ 	.word	index@(.nv.constant0._Z35group_norm_nhwc_fwd_one_pass_kernelI11Fp16IOFp32WLi128ELi60ELi480EEv26Group_norm_nhwc_fwd_params)
        /*00f0*/ 	.short	0x0380
        /*00f2*/ 	.short	0x00a0


	//----- nvinfo : EIATTR_SW_WAR
	.align		4
.L_1483:
        /*00f4*/ 	.byte	0x04, 0x36
        /*00f6*/ 	.short	(.L_1485 - .L_1484)
.L_1484:
        /*00f8*/ 	.word	0x00000008
.L_1485:


//--------------------- .nv.info._Z35group_norm_nhwc_fwd_one_pass_kernelI11Fp16IOFp32WLi256ELi60ELi480EEv26Group_norm_nhwc_fwd_params --------------------------
	.section	.nv.info._Z35group_norm_nhwc_fwd_one_pass_kernelI11Fp16IOFp32WLi256ELi60ELi480EEv26Group_norm_nhwc_fwd_params,"",@"SHT_CUDA_INFO"
	.sectionflags	@""
	.align	4


	//----- nvinfo : EIATTR_CUDA_API_VERSION
	.align		4
        /*0000*/ 	.byte	0x04, 0x37
        /*0002*/ 	.short	(.L_1487 - .L_1486)
.L_1486:
        /*0004*/ 	.word	0x00000082


	//----- nvinfo : EIATTR_KPARAM_INFO
	.align		4
.L_1487:
        /*0008*/ 	.byte	0x04, 0x17
        /*000a*/ 	.short	(.L_1489 - .L_1488)
.L_1488:
        /*000c*/ 	.word	0x00000000
        /*0010*/ 	.short	0x0000
        /*0012*/ 	.short	0x0000
        /*0014*/ 	.byte	0x00, 0xf0, 0x81, 0x02


	//----- nvinfo : EIATTR_SPARSE_MMA_MASK
	.align		4
.L_1489:
        /*0018*/ 	.byte	0x03, 0x50
        /*001a*/ 	.short	0x0000


	//----- nvinfo : EIATTR_MAXREG_COUNT
	.align		4
        /*001c*/ 	.byte	0x03, 0x1b
        /*001e*/ 	.short	0x0080


	//----- nvinfo : EIATTR_NUM_BARRIERS
	.align		4
        /*0020*/ 	.byte	0x02, 0x4c
        /*0022*/ 	.byte	0x01
	.zero		1


	//----- nvinfo : EIATTR_MERCURY_ISA_VERSION
	.align		4
        /*0024*/ 	.byte	0x03, 0x5f
        /*0026*/ 	.short	0x0101


	//----- nvinfo : EIATTR_COOP_GROUP_MASK_REGIDS
	.align		4
        /*0028*/ 	.byte	0x04, 0x29
        /*002a*/ 	.short	(.L_1491 - .L_1490)


	//   ....[0]....
.L_1490:
        /*002c*/ 	.word	0xffffffff


	//   ....[1]....
        /*0030*/ 	.word	0xffffffff


	//   ....[2]....
        /*0034*/ 	.word	0xffffffff


	//   ....[3]....
        /*0038*/ 	.word	0xffffffff


	//   ....[4]....
        /*003c*/ 	.word	0xffffffff


	//   ....[5]....
        /*0040*/ 	.word	0xffffffff


	//   ....[6]....
        /*0044*/ 	.word	0xffffffff


	//   ....[7]....
        /*0048*/ 	.word	0xffffffff


	//   ....[8]....
        /*004c*/ 	.word	0xffffffff


	//   ....[9]....
        /*0050*/ 	.word	0xffffffff


	//----- nvinfo : EIATTR_COOP_GROUP_INSTR_OFFSETS
	.align		4
.L_1491:
        /*0054*/ 	.byte	0x04, 0x28
        /*0056*/ 	.short	(.L_1493 - .L_1492)


	//   ....[0]....
.L_1492:
        /*0058*/ 	.word	0x00001b30


	//   ....[1]....
        /*005c*/ 	.word	0x00001b40


	//   ....[2]....
        /*0060*/ 	.word	0x00001b70


	//   ....[3]....
        /*0064*/ 	.word	0x00001b80


	//   ....[4]....
        /*0068*/ 	.word	0x00001bc0


	//   ....[5]....
        /*006c*/ 	.word	0x00001bd0


	//   ....[6]....
        /*0070*/ 	.word	0x00001c10


	//   ....[7]....
        /*0074*/ 	.word	0x00001c20


	//   ....[8]....
        /*0078*/ 	.word	0x00001ca0


	//   ....[9]....
        /*007c*/ 	.word	0x00001cb0


	//----- nvinfo : EIATTR_VRC_CTA_INIT_COUNT
	.align		4
.L_1493:
        /*0080*/ 	.byte	0x02, 0x4a
	.zero		1
	.zero		1


	//----- nvinfo : EIATTR_EXIT_INSTR_OFFSETS
	.align		4
        /*0084*/ 	.byte	0x04, 0x1c
        /*0086*/ 	.short	(.L_1495 - .L_1494)


	//   ....[0]....
.L_1494:
        /*0088*/ 	.word	0x00000060


	//   ....[1]....
        /*008c*/ 	.word	0x000064f0


	//----- nvinfo : EIATTR_MAX_THREADS
	.align		4
.L_1495:
        /*0090*/ 	.byte	0x04, 0x05
        /*0092*/ 	.short	(.L_1497 - .L_1496)
.L_1496:
        /*0094*/ 	.word	0x000001e0
        /*0098*/ 	.word	0x00000001
        /*009c*/ 	.word	0x00000001


	//----- nvinfo : EIATTR_CRS_STACK_SIZE
	.align		4
.L_1497:
        /*00a0*/ 	.byte	0x04, 0x1e
        /*00a2*/ 	.short	(.L_1499 - .L_1498)
.L_1498:
        /*00a4*/ 	.word	0x00000000


	//----- nvinfo : EIATTR_CBANK_PARAM_SIZE
	.align		4
.L_1499:
        /*00a8*/ 	.byte	0x03, 0x19
        /*00aa*/ 	.short	0x00a0


	//----- nvinfo : EIATTR_PARAM_CBANK
	.align		4
        /*00ac*/ 	.byte	0x04, 0x0a
        /*00ae*/ 	.short	(.L_1501 - .L_1500)
	.align		4
.L_1500:
        /*00b0*/ 	.word	index@(.nv.constant0._Z35group_norm_nhwc_fwd_one_pass_kernelI11Fp16IOFp32WLi256ELi60ELi480EEv26Group_norm_nhwc_fwd_params)
        /*00b4*/ 	.short	0x0380
        /*00b6*/ 	.short	0x00a0


	//----- nvinfo : EIATTR_SW_WAR
	.align		4
.L_1501:
        /*00b8*/ 	.byte	0x04, 0x36
        /*00ba*/ 	.short	(.L_1503 - .L_1502)
.L_1502:
        /*00bc*/ 	.word	0x00000008
.L_1503:


//--------------------- .nv.info._Z35group_norm_nhwc_fwd_one_pass_kernelI11Fp16IOFp32WLi512ELi60ELi480EEv26Group_norm_nhwc_fwd_params --------------------------
	.section	.nv.info._Z35group_norm_nhwc_fwd_one_pass_kernelI11Fp16IOFp32WLi512ELi60ELi480EEv26Group_norm_nhwc_fwd_params,"",@"SHT_CUDA_INFO"
	.sectionflags	@""
	.align	4


	//----- nvinfo : EIATTR_CUDA_API_VERSION
	.align		4
        /*0000*/ 	.byte	0x04, 0x37
        /*0002*/ 	.short	(.L_1505 - .L_1504)
.L_1504:
        /*0004*/ 	.word	0x00000082


	//----- nvinfo : EIATTR_KPARAM_INFO
	.align		4
.L_1505:
        /*0008*/ 	.byte	0x04, 0x17
        /*000a*/ 	.short	(.L_1507 - .L_1506)
.L_1506:
        /*000c*/ 	.word	0x00000000
        /*0010*/ 	.short	0x0000
        /*0012*/ 	.short	0x0000
        /*0014*/ 	.byte	0x00, 0xf0, 0x81, 0x02


	//----- nvinfo : EIATTR_SPARSE_MMA_MASK
	.align		4
.L_1507:
        /*0018*/ 	.byte	0x03, 0x50
        /*001a*/ 	.short	0x0000


	//----- nvinfo : EIATTR_MAXREG_COUNT
	.align		4
        /*001c*/ 	.byte	0x03, 0x1b
        /*001e*/ 	.short	0x0080


	//----- nvinfo : EIATTR_NUM_BARRIERS
	.align		4
        /*0020*/ 	.byte	0x02, 0x4c
        /*0022*/ 	.byte	0x01
	.zero		1


	//----- nvinfo : EIATTR_MERCURY_ISA_VERSION
	.align		4
        /*0024*/ 	.byte	0x03, 0x5f
        /*0026*/ 	.short	0x0101


	//----- nvinfo : EIATTR_COOP_GROUP_MASK_REGIDS
	.align		4
        /*0028*/ 	.byte	0x04, 0x29
        /*002a*/ 	.short	(.L_1509 - .L_1508)


	//   ....[0]....
.L_1508:
        /*002c*/ 	.word	0xffffffff


	//   ....[1]....
        /*0030*/ 	.word	0xffffffff


	//   ....[2]....
        /*0034*/ 	.word	0xffffffff


	//   ....[3]....
        /*0038*/ 	.word	0xffffffff


	//   ....[4]....
        /*003c*/ 	.word	0xffffffff


	//   ....[5]....
        /*0040*/ 	.word	0xffffffff


	//   ....[6]....
        /*0044*/ 	.word	0xffffffff


	//   ....[7]....
        /*0048*/ 	.word	0xffffffff


	//   ....[8]....
        /*004c*/ 	.word	0xffffffff


	//   ....[9]....
        /*0050*/ 	.word	0xffffffff


	//----- nvinfo : EIATTR_COOP_GROUP_INSTR_OFFSETS
	.align		4
.L_1509:
        /*0054*/ 	.byte	0x04, 0x28
        /*0056*/ 	.short	(.L_1511 - .L_1510)


	//   ....[0]....
.L_1510:
        /*0058*/ 	.word	0x00003200


	//   ....[1]....
        /*005c*/ 	.word	0x00003210


	//   ....[2]....
        /*0060*/ 	.word	0x00003250


	//   ....[3]....
        /*0064*/ 	.word	0x00003260


	//   ....[4]....
        /*0068*/ 	.word	0x000032a0


	//   ....[5]....
        /*006c*/ 	.word	0x000032b0


	//   ....[6]....
        /*0070*/ 	.word	0x000032f0


	//   ....[7]....
        /*0074*/ 	.word	0x00003300


	//   ....[8]....
        /*0078*/ 	.word	0x00003390


	//   ....[9]....
        /*007c*/ 	.word	0x000033a0


	//----- nvinfo : EIATTR_VRC_CTA_INIT_COUNT
	.align		4
.L_1511:
        /*0080*/ 	.byte	0x02, 0x4a
	.zero		1
	.zero		1


	//----- nvinfo : EIATTR_EXIT_INSTR_OFFSETS
	.align		4
        /*0084*/ 	.byte	0x04, 0x1c
        /*0086*/ 	.short	(.L_1513 - .L_1512)


	//   ....[0]....
.L_1512:
        /*0088*/ 	.word	0x00000060


	//   ....[1]....
        /*008c*/ 	.word	0x0000b9a0


	//----- nvinfo : EIATTR_MAX_THREADS
	.align		4
.L_1513:
        /*0090*/ 	.byte	0x04, 0x05
        /*0092*/ 	.short	(.L_1515 - .L_1514)
.L_1514:
        /*0094*/ 	.word	0x000001e0
        /*0098*/ 	.word	0x00000001
        /*009c*/ 	.word	0x00000001


	//----- nvinfo : EIATTR_CRS_STACK_SIZE
	.align		4
.L_1515:
        /*00a0*/ 	.byte	0x04, 0x1e
        /*00a2*/ 	.short	(.L_1517 - .L_1516)
.L_1516:
        /*00a4*/ 	.word	0x00000000


	//----- nvinfo : EIATTR_CBANK_PARAM_SIZE
	.align		4
.L_1517:
        /*00a8*/ 	.byte	0x03, 0x19
        /*00aa*/ 	.short	0x00a0


	//----- nvinfo : EIATTR_PARAM_CBANK
	.align		4
        /*00ac*/ 	.byte	0x04, 0x0a
        /*00ae*/ 	.short	(.L_1519 - .L_1518)
	.align		4
.L_1518:
        /*00b0*/ 	.word	index@(.nv.constant0._Z35group_norm_nhwc_fwd_one_pass_kernelI11Fp16IOFp32WLi512ELi60ELi480EEv26Group_norm_nhwc_fwd_params)
        /*00b4*/ 	.short	0x0380
        /*00b6*/ 	.short	0x00a0


	//----- nvinfo : EIATTR_SW_WAR
	.align		4
.L_1519:
        /*00b8*/ 	.byte	0x04, 0x36
        /*00ba*/ 	.short	(.L_1521 - .L_1520)
.L_1520:
        /*00bc*/ 	.word	0x00000008
.L_1521:


//--------------------- .nv.info._Z35group_norm_nhwc_fwd_one_pass_kernelI11Fp16IOBf16WLi64ELi60ELi480EEv26Group_norm_nhwc_fwd_params --------------------------
	.section	.nv.info._Z35group_norm_nhwc_fwd_one_pass_kernelI11Fp16IOBf16WLi64ELi60ELi480EEv26Group_norm_nhwc_fwd_params,"",@"SHT_CUDA_INFO"
	.sectionflags	@""
	.align	4


	//----- nvinfo : EIATTR_CUDA_API_VERSION
	.align		4
        /*0000*/ 	.byte	0x04, 0x37
        /*0002*/ 	.short	(.L_1523 - .L_1522)
.L_1522:
        /*0004*/ 	.word	0x00000082


	//----- nvinfo : EIATTR_KPARAM_INFO
	.align		4
.L_1523:
        /*0008*/ 	.byte	0x04, 0x17
        /*000a*/ 	.short	(.L_1525 - .L_1524)
.L_1524:
        /*000c*/ 	.word	0x00000000
        /*0010*/ 	.short	0x0000
        /*0012*/ 	.short	0x0000
        /*0014*/ 	.byte	0x00, 0xf0, 0x81, 0x02


	//----- nvinfo : EIATTR_SPARSE_MMA_MASK
	.align		4
.L_1525:
        /*0018*/ 	.byte	0x03, 0x50
        /*001a*/ 	.short	0x0000


	//----- nvinfo : EIATTR_MAXREG_COUNT
	.align		4
        /*001c*/ 	.byte	0x03, 0x1b
        /*001e*/ 	.short	0x0080


	//----- nvinfo : EIATTR_NUM_BARRIERS
	.align		4
        /*0020*/ 	.byte	0x02, 0x4c
        /*0022*/ 	.byte	0x01
	.zero		1


	//----- nvinfo : EIATTR_MERCURY_ISA_VERSION
	.align		4
        /*0024*/ 	.byte	0x03, 0x5f
        /*0026*/ 	.short	0x0101


	//----- nvinfo : EIATTR_INT_WARP_WIDE_INSTR_OFFSETS
	.align		4
        /*0028*/ 	.byte	0x04, 0x31
        /*002a*/ 	.short	(.L_1527 - .L_1526)


	//   ....[0]....
.L_1526:
        /*002c*/ 	.word	0x00001300


	//   ....[1]....
        /*0030*/ 	.word	0x00001370


	//   ....[2]....
        /*0034*/ 	.word	0x00001380


	//   ....[3]....
        /*0038*/ 	.word	0x000013b0


	//   ....[4]....
        /*003c*/ 	.word	0x00001570


	//   ....[5]....
        /*0040*/ 	.word	0x000015d0


	//   ....[6]....
        /*0044*/ 	.word	0x000015f0


	//   ....[7]....
        /*0048*/ 	.word	0x00001620


	//   ....[8]....
        /*004c*/ 	.word	0x00001950


	//   ....[9]....
        /*0050*/ 	.word	0x00001970


	//   ....[10]....
        /*0054*/ 	.word	0x00001990


	//   ....[11]....
        /*0058*/ 	.word	0x000019b0


	//   ....[12]....
        /*005c*/ 	.word	0x00001c10


	//   ....[13]....
        /*0060*/ 	.word	0x00001c30


	//----- nvinfo : EIATTR_COOP_GROUP_MASK_REGIDS
	.align		4
.L_1527:
        /*0064*/ 	.byte	0x04, 0x29
        /*0066*/ 	.short	(.L_1529 - .L_1528)


	//   ....[0]....
.L_1528:
        /*0068*/ 	.word	0xffffffff


	//   ....[1]....
        /*006c*/ 	.word	0xffffffff


	//   ....[2]....
        /*0070*/ 	.word	0xffffffff


	//   ....[3]....
        /*0074*/ 	.word	0xffffffff


	//   ....[4]....
        /*0078*/ 	.word	0xffffffff


	//   ....[5]....
        /*007c*/ 	.word	0xffffffff


	//   ....[6]....
        /*0080*/ 	.word	0xffffffff


	//   ....[7]....
        /*0084*/ 	.word	0xffffffff


	//   ....[8]....
        /*0088*/ 	.word	0xffffffff


	//   ....[9]....
        /*008c*/ 	.word	0xffffffff


	//----- nvinfo : EIATTR_COOP_GROUP_INSTR_OFFSETS
	.align		4
.L_1529:
        /*0090*/ 	.byte	0x04, 0x28
        /*0092*/ 	.short	(.L_1531 - .L_1530)


	//   ....[0]....
.L_1530:
        /*0094*/ 	.word	0x00000a60


	//   ....[1]....
        /*0098*/ 	.word	0x00000a70


	//   ....[2]....
        /*009c*/ 	.word	0x00000aa0


	//   ....[3]....
        /*00a0*/ 	.word	0x00000ab0


	//   ....[4]....
        /*00a4*/ 	.word	0x00000af0


	//   ....[5]....
        /*00a8*/ 	.word	0x00000b00


	//   ....[6]....
        /*00ac*/ 	.word	0x00000b40


	//   ....[7]....
        /*00b0*/ 	.word	0x00000b50


	//   ....[8]....
        /*00b4*/ 	.word	0x00000bb0


	//   ....[9]....
        /*00b8*/ 	.word	0x00000bc0


	//----- nvinfo : EIATTR_VRC_CTA_INIT_COUNT
	.align		4
.L_1531:
        /*00bc*/ 	.byte	0x02, 0x4a
	.zero		1
	.zero		1


	//----- nvinfo : EIATTR_EXIT_INSTR_OFFSETS
	.align		4
        /*00c0*/ 	.byte	0x04, 0x1c
        /*00c2*/ 	.short	(.L_1533 - .L_1532)


	//   ....[0]....
.L_1532:
        /*00c4*/ 	.word	0x00000070


	//   ....[1]....
        /*00c8*/ 	.word	0x00003040


	//----- nvinfo : EIATTR_MAX_THREADS
	.align		4
.L_1533:
        /*00cc*/ 	.byte	0x04, 0x05
        /*00ce*/ 	.short	(.L_1535 - .L_1534)
.L_1534:
        /*00d0*/ 	.word	0x000001e0
        /*00d4*/ 	.word	0x00000001
        /*00d8*/ 	.word	0x00000001


	//----- nvinfo : EIATTR_CRS_STACK_SIZE
	.align		4
.L_1535:
        /*00dc*/ 	.byte	0x04, 0x1e
        /*00de*/ 	.short	(.L_1537 - .L_1536)
.L_1536:
        /*00e0*/ 	.word	0x00000000


	//----- nvinfo : EIATTR_CBANK_PARAM_SIZE
	.align		4
.L_1537:
        /*00e4*/ 	.byte	0x03, 0x19
        /*00e6*/ 	.short	0x00a0


	//----- nvinfo : EIATTR_PARAM_CBANK
	.align		4
        /*00e8*/ 	.byte	0x04, 0x0a
        /*00ea*/ 	.short	(.L_1539 - .L_1538)
	.align		4
.L_1538:
        /*00ec*/ 	.word	index@(.nv.constant0._Z35group_norm_nhwc_fwd_one_pass_kernelI11Fp16IOBf16WLi64ELi60ELi480EEv26Group_norm_nhwc_fwd_params)
        /*00f0*/ 	.short	0x0380
        /*00f2*/ 	.short	0x00a0


	//----- nvinfo : EIATTR_SW_WAR
	.align		4
.L_1539:
        /*00f4*/ 	.byte	0x04, 0x36
        /*00f6*/ 	.short	(.L_1541 - .L_1540)
.L_1540:
        /*00f8*/ 	.word	0x00000008
.L_1541:


//--------------------- .nv.info._Z35group_norm_nhwc_fwd_one_pass_kernelI11Fp16IOBf16WLi128ELi60ELi480EEv26Group_norm_nhwc_fwd_params --------------------------
	.section	.nv.info._Z35group_norm_nhwc_fwd_one_pass_kernelI11Fp16IOBf16WLi128ELi60ELi480EEv26Group_norm_nhwc_fwd_params,"",@"SHT_CUDA_INFO"
	.sectionflags	@""
	.align	4


	//----- nvinfo : EIATTR_CUDA_API_VERSION
	.align		4
        /*0000*/ 	.byte	0x04, 0x37
        /*0002*/ 	.short	(.L_1543 - .L_1542)
.L_1542:
        /*0004*/ 	.word	0x00000082


	//----- nvinfo : EIATTR_KPARAM_INFO
	.align		4
.L_1543:
        /*0008*/ 	.byte	0x04, 0x17
        /*000a*/ 	.short	(.L_1545 - .L_1544)
.L_1544:
        /*000c*/ 	.word	0x00000000
        /*0010*/ 	.short	0x0000
        /*0012*/ 	.short	0x0000
        /*0014*/ 	.byte	0x00, 0xf0, 0x81, 0x02


	//----- nvinfo : EIATTR_SPARSE_MMA_MASK
	.align		4
.L_1545:
        /*0018*/ 	.byte	0x03, 0x50
        /*001a*/ 	.short	0x0000


	//----- nvinfo : EIATTR_MAXREG_COUNT
	.align		4
        /*001c*/ 	.byte	0x03, 0x1b
        /*001e*/ 	.short	0x0080


	//----- nvinfo : EIATTR_NUM_BARRIERS
	.align		4
        /*0020*/ 	.byte	0x02, 0x4c
        /*0022*/ 	.byte	0x01
	.zero		1


	//----- nvinfo : EIATTR_MERCURY_ISA_VERSION
	.align		4
        /*0024*/ 	.byte	0x03, 0x5f
        /*0026*/ 	.short	0x0101


	//----- nvinfo : EIATTR_INT_WARP_WIDE_INSTR_OFFSETS
	.align		4
        /*0028*/ 	.byte	0x04, 0x31
        /*002a*/ 	.short	(.L_1547 - .L_1546)


	//   ....[0]....
.L_1546:
        /*002c*/ 	.word	0x00001960


	//   ....[1]....
        /*0030*/ 	.word	0x000019e0


	//   ....[2]....
        /*0034*/ 	.word	0x00001a80


	//   ....[3]....
        /*0038*/ 	.word	0x00001b20


	//   ....[4]....
        /*003c*/ 	.word	0x00001bc0


	//   ....[5]....
        /*0040*/ 	.word	0x00001c60


	//   ....[6]....
        /*0044*/ 	.word	0x00001d00


	//   ....[7]....
        /*0048*/ 	.word	0x00001da0


	//   ....[8]....
        /*004c*/ 	.word	0x00001f70


	//   ....[9]....
        /*0050*/ 	.word	0x00002000


	//   ....[10]....
        /*0054*/ 	.word	0x000020b0


	//   ....[11]....
        /*0058*/ 	.word	0x00002160


	//   ....[12]....
        /*005c*/ 	.word	0x00002290


	//   ....[13]....
        /*0060*/ 	.word	0x00002320


	//----- nvinfo : EIATTR_COOP_GROUP_MASK_REGIDS
	.align		4
.L_1547:
        /*0064*/ 	.byte	0x04, 0x29
        /*0066*/ 	.short	(.L_1549 - .L_1548)


	//   ....[0]....
.L_1548:
        /*0068*/ 	.word	0xffffffff


	//   ....[1]....
        /*006c*/ 	.word	0xffffffff


	//   ....[2]....
        /*0070*/ 	.word	0xffffffff


	//   ....[3]....
        /*0074*/ 	.word	0xffffffff


	//   ....[4]....
        /*0078*/ 	.word	0xffffffff


	//   ....[5]....
        /*007c*/ 	.word	0xffffffff


	//   ....[6]....
        /*0080*/ 	.word	0xffffffff


	//   ....[7]....
        /*0084*/ 	.word	0xffffffff


	//   ....[8]....
        /*0088*/ 	.word	0xffffffff


	//   ....[9]....
        /*008c*/ 	.word	0xffffffff


	//----- nvinfo : EIATTR_COOP_GROUP_INSTR_OFFSETS
	.align		4
.L_1549:
        /*0090*/ 	.byte	0x04, 0x28
        /*0092*/ 	.short	(.L_1551 - .L_1550)


	//   ....[0]....
.L_1550:
        /*0094*/ 	.word	0x00001120


	//   ....[1]....
        /*0098*/ 	.word	0x00001130


	//   ....[2]....
        /*009c*/ 	.word	0x00001160


	//   ....[3]....
        /*00a0*/ 	.word	0x00001170


	//   ....[4]....
        /*00a4*/ 	.word	0x000011b0


	//   ....[5]....
        /*00a8*/ 	.word	0x000011c0


	//   ....[6]....
        /*00ac*/ 	.word	0x00001200


	//   ....[7]....
        /*00b0*/ 	.word	0x00001210


	//   ....[8]....
        /*00b4*/ 	.word	0x00001290


	//   ....[9]....
        /*00b8*/ 	.word	0x000012a0


	//----- nvinfo : EIATTR_VRC_CTA_INIT_COUNT
	.align		4
.L_1551:
        /*00bc*/ 	.byte	0x02, 0x4a
	.zero		1
	.zero		1


	//----- nvinfo : EIATTR_EXIT_INSTR_OFFSETS
	.align		4
        /*00c0*/ 	.byte	0x04, 0x1c
        /*00c2*/ 	.short	(.L_1553 - .L_1552)


	//   ....[0]....
.L_1552:
        /*00c4*/ 	.word	0x00000070


	//   ....[1]....
        /*00c8*/ 	.word	0x00004500


	//----- nvinfo : EIATTR_MAX_THREADS
	.align		4
.L_1553:
        /*00cc*/ 	.byte	0x04, 0x05
        /*00ce*/ 	.short	(.L_1555 - .L_1554)
.L_1554:
        /*00d0*/ 	.word	0x000001e0
        /*00d4*/ 	.word	0x00000001
        /*00d8*/ 	.word	0x00000001


	//----- nvinfo : EIATTR_CRS_STACK_SIZE
	.align		4
.L_1555:
        /*00dc*/ 	.byte	0x04, 0x1e
        /*00de*/ 	.short	(.L_1557 - .L_1556)
.L_1556:
        /*00e0*/ 	.word	0x00000000


	//----- nvinfo : EIATTR_CBANK_PARAM_SIZE
	.align		4
.L_1557:
        /*00e4*/ 	.byte	0x03, 0x19
        /*00e6*/ 	.short	0x00a0


	//----- nvinfo : EIATTR_PARAM_CBANK
	.align		4
        /*00e8*/ 	.byte	0x04, 0x0a
        /*00ea*/ 	.short	(.L_1559 - .L_1558)
	.align		4
.L_1558:
        /*00ec*/ 	.word	index@(.nv.constant0._Z35group_norm_nhwc_fwd_one_pass_kernelI11Fp16IOBf16WLi128ELi60ELi480EEv26Group_norm_nhwc_fwd_params)
        /*00f0*/ 	.short	0x0380
        /*00f2*/ 	.short	0x00a0


	//----- nvinfo : EIATTR_SW_WAR
	.align		4
.L_1559:
        /*00f4*/ 	.byte	0x04, 0x36
        /*00f6*/ 	.short	(.L_1561 - .L_1560)
.L_1560:
        /*00f8*/ 	.word	0x00000008
.L_1561:


//--------------------- .nv.info._Z35group_norm_nhwc_fwd_one_pass_kernelI11Fp16IOBf16WLi256ELi60ELi480EEv26Group_norm_nhwc_fwd_params --------------------------
	.section	.nv.info._Z35group_norm_nhwc_fwd_one_pass_kernelI11Fp16IOBf16WLi256ELi60ELi480EEv26Group_norm_nhwc_fwd_params,"",@"SHT_CUDA_INFO"
	.sectionflags	@""
	.align	4


	//----- nvinfo : EIATTR_CUDA_API_VERSION
	.align		4
        /*0000*/ 	.byte	0x04, 0x37
        /*0002*/ 	.short	(.L_1563 - .L_1562)
.L_1562:
        /*0004*/ 	.word	0x00000082


	//----- nvinfo : EIATTR_KPARAM_INFO
	.align		4
.L_1563:
        /*0008*/ 	.byte	0x04, 0x17
        /*000a*/ 	.short	(.L_1565 - .L_1564)
.L_1564:
        /*000c*/ 	.word	0x00000000
        /*0010*/ 	.short	0x0000
        /*0012*/ 	.short	0x0000
        /*0014*/ 	.byte	0x00, 0xf0, 0x81, 0x02


	//----- nvinfo : EIATTR_SPARSE_MMA_MASK
	.align		4
.L_1565:
        /*0018*/ 	.byte	0x03, 0x50
        /*001a*/ 	.short	0x0000


	//----- nvinfo : EIATTR_MAXREG_COUNT
	.align		4
        /*001c*/ 	.byte	0x03, 0x1b
        /*001e*/ 	.short	0x0080


	//----- nvinfo : EIATTR_NUM_BARRIERS
	.align		4
        /*0020*/ 	.byte	0x02, 0x4c
        /*0022*/ 	.byte	0x01
	.zero		1


	//----- nvinfo : EIATTR_MERCURY_ISA_VERSION
	.align		4
        /*0024*/ 	.byte	0x03, 0x5f
        /*0026*/ 	.short	0x0101


	//----- nvinfo : EIATTR_COOP_GROUP_MASK_REGIDS
	.align		4
        /*0028*/ 	.byte	0x04, 0x29
        /*002a*/ 	.short	(.L_1567 - .L_1566)


	//   ....[0]....
.L_1566:
        /*002c*/ 	.word	0xffffffff


	//   ....[1]....
        /*0030*/ 	.word	0xffffffff


	//   ....[2]....
        /*0034*/ 	.word	0xffffffff


	//   ....[3]....
        /*0038*/ 	.word	0xffffffff


	//   ....[4]....
        /*003c*/ 	.word	0xffffffff


	//   ....[5]....
        /*0040*/ 	.word	0xffffffff


	//   ....[6]....
        /*0044*/ 	.word	0xffffffff


	//   ....[7]....
        /*0048*/ 	.word	0xffffffff


	//   ....[8]....
        /*004c*/ 	.word	0xffffffff


	//   ....[9]....
        /*0050*/ 	.word	0xffffffff


	//----- nvinfo : EIATTR_COOP_GROUP_INSTR_OFFSETS
	.align		4
.L_1567:
        /*0054*/ 	.byte	0x04, 0x28
        /*0056*/ 	.short	(.L_1569 - .L_1568)


	//   ....[0]....
.L_1568:
        /*0058*/ 	.word	0x00001b30


	//   ....[1]....
        /*005c*/ 	.word	0x00001b40


	//   ....[2]....
        /*0060*/ 	.word	0x00001b70


	//   ....[3]....
        /*0064*/ 	.word	0x00001b80


	//   ....[4]....
        /*0068*/ 	.word	0x00001bc0


	//   ....[5]....
        /*006c*/ 	.word	0x00001bd0


	//   ....[6]....
        /*0070*/ 	.word	0x00001c10


	//   ....[7]....
        /*0074*/ 	.word	0x00001c20


	//   ....[8]....
        /*0078*/ 	.word	0x00001ca0


	//   ....[9]....
        /*007c*/ 	.word	0x00001cb0


	//----- nvinfo : EIATTR_VRC_CTA_INIT_COUNT
	.align		4
.L_1569:
        /*0080*/ 	.byte	0x02, 0x4a
	.zero		1
	.zero		1


	//----- nvinfo : EIATTR_EXIT_INSTR_OFFSETS
	.align		4
        /*0084*/ 	.byte	0x04, 0x1c
        /*0086*/ 	.short	(.L_1571 - .L_1570)


	//   ....[0]....
.L_1570:
        /*0088*/ 	.word	0x00000060


	//   ....[1]....
        /*008c*/ 	.word	0x00006550


	//----- nvinfo : EIATTR_MAX_THREADS
	.align		4
.L_1571:
        /*0090*/ 	.byte	0x04, 0x05
        /*0092*/ 	.short	(.L_1573 - .L_1572)
.L_1572:
        /*0094*/ 	.word	0x000001e0
        /*0098*/ 	.word	0x00000001
        /*009c*/ 	.word	0x00000001


	//----- nvinfo : EIATTR_CRS_STACK_SIZE
	.align		4
.L_1573:
        /*00a0*/ 	.byte	0x04, 0x1e
        /*00a2*/ 	.short	(.L_1575 - .L_1574)
.L_1574:
        /*00a4*/ 	.word	0x00000000


	//----- nvinfo : EIATTR_CBANK_PARAM_SIZE
	.align		4
.L_1575:
        /*00a8*/ 	.byte	0x03, 0x19
        /*00aa*/ 	.short	0x00a0


	//----- nvinfo : EIATTR_PARAM_CBANK
	.align		4
        /*00ac*/ 	.byte	0x04, 0x0a
        /*00ae*/ 	.short	(.L_1577 - .L_1576)
	.align		4
.L_1576:
        /*00b0*/ 	.word	index@(.nv.constant0._Z35group_norm_nhwc_fwd_one_pass_kernelI11Fp16IOBf16WLi256ELi60ELi480EEv26Group_norm_nhwc_fwd_params)
        /*00b4*/ 	.short	0x0380
        /*00b6*/ 	.short	0x00a0


	//----- nvinfo : EIATTR_SW_WAR
	.align		4
.L_1577:
        /*00b8*/ 	.byte	0x04, 0x36
        /*00ba*/ 	.short	(.L_1579 - .L_1578)
.L_1578:
        /*00bc*/ 	.word	0x00000008
.L_1579:


//--------------------- .nv.info._Z35group_norm_nhwc_fwd_one_pass_kernelI11Fp16IOBf16WLi512ELi60ELi480EEv26Group_norm_nhwc_fwd_params --------------------------
	.section	.nv.info._Z35group_norm_nhwc_fwd_one_pass_kernelI11Fp16IOBf16WLi512ELi60ELi480EEv26Group_norm_nhwc_fwd_params,"",@"SHT_CUDA_INFO"
	.sectionflags	@""
	.align	4


	//----- nvinfo : EIATTR_CUDA_API_VERSION
	.align		4
        /*0000*/ 	.byte	0x04, 0x37
        /*0002*/ 	.short	(.L_1581 - .L_1580)
.L_1580:
        /*0004*/ 	.word	0x00000082


	//----- nvinfo : EIATTR_KPARAM_INFO
	.align		4
.L_1581:
        /*0008*/ 	.byte	0x04, 0x17
        /*000a*/ 	.short	(.L_1583 - .L_1582)
.L_1582:
        /*000c*/ 	.word	0x00000000
        /*0010*/ 	.short	0x0000
        /*0012*/ 	.short	0x0000
        /*0014*/ 	.byte	0x00, 0xf0, 0x81, 0x02


	//----- nvinfo : EIATTR_SPARSE_MMA_MASK
	.align		4
.L_1583:
        /*0018*/ 	.byte	0x03, 0x50
        /*001a*/ 	.short	0x0000


	//----- nvinfo : EIATTR_MAXREG_COUNT
	.align		4
        /*001c*/ 	.byte	0x03, 0x1b
        /*001e*/ 	.short	0x0080


	//----- nvinfo : EIATTR_NUM_BARRIERS
	.align		4
        /*0020*/ 	.byte	0x02, 0x4c
        /*0022*/ 	.byte	0x01
	.zero		1


	//----- nvinfo : EIATTR_MERCURY_ISA_VERSION
	.align		4
        /*0024*/ 	.byte	0x03, 0x5f
        /*0026*/ 	.short	0x0101


	//----- nvinfo : EIATTR_COOP_GROUP_MASK_REGIDS
	.align		4
        /*0028*/ 	.byte	0x04, 0x29
        /*002a*/ 	.short	(.L_1585 - .L_1584)


	//   ....[0]....
.L_1584:
        /*002c*/ 	.word	0xffffffff


	//   ....[1]....
        /*0030*/ 	.word	0xffffffff


	//   ....[2]....
        /*0034*/ 	.word	0xffffffff


	//   ....[3]....
        /*0038*/ 	.word	0xffffffff


	//   ....[4]....
        /*003c*/ 	.word	0xffffffff


	//   ....[5]....
        /*0040*/ 	.word	0xffffffff


	//   ....[6]....
        /*0044*/ 	.word	0xffffffff


	//   ....[7]....
        /*0048*/ 	.word	0xffffffff


	//   ....[8]....
        /*004c*/ 	.word	0xffffffff


	//   ....[9]....
        /*0050*/ 	.word	0xffffffff


	//----- nvinfo : EIATTR_COOP_GROUP_INSTR_OFFSETS
	.align		4
.L_1585:
        /*0054*/ 	.byte	0x04, 0x28
        /*0056*/ 	.short	(.L_1587 - .L_1586)


	//   ....[0]....
.L_1586:
        /*0058*/ 	.word	0x00003200


	//   ....[1]....
        /*005c*/ 	.word	0x00003210


	//   ....[2]....
        /*0060*/ 	.word	0x00003250


	//   ....[3]....
        /*0064*/ 	.word	0x00003260


	//   ....[4]....
        /*0068*/ 	.word	0x000032a0


	//   ....[5]....
        /*006c*/ 	.word	0x000032b0


	//   ....[6]....
        /*0070*/ 	.word	0x000032f0


	//   ....[7]....
        /*0074*/ 	.word	0x00003300


	//   ....[8]....
        /*0078*/ 	.word	0x00003390


	//   ....[9]....
        /*007c*/ 	.word	0x000033a0


	//----- nvinfo : EIATTR_VRC_CTA_INIT_COUNT
	.align		4
.L_1587:
        /*0080*/ 	.byte	0x02, 0x4a
	.zero		1
	.zero		1


	//----- nvinfo : EIATTR_EXIT_INSTR_OFFSETS
	.align		4
        /*0084*/ 	.byte	0x04, 0x1c
        /*0086*/ 	.short	(.L_1589 - .L_1588)


	//   ....[0]....
.L_1588:
        /*0088*/ 	.word	0x00000060


	//   ....[1]....
        /*008c*/ 	.word	0x0000ba00


	//----- nvinfo : EIATTR_MAX_THREADS
	.align		4
.L_1589:
        /*0090*/ 	.byte	0x04, 0x05
        /*0092*/ 	.short	(.L_1591 - .L_1590)
.L_1590:
        /*0094*/ 	.word	0x000001e0
        /*0098*/ 	.word	0x00000001
        /*009c*/ 	.word	0x00000001


	//----- nvinfo : EIATTR_CRS_STACK_SIZE
	.align		4
.L_1591:
        /*00a0*/ 	.byte	0x04, 0x1e
        /*00a2*/ 	.short	(.L_1593 - .L_1592)
.L_1592:
        /*00a4*/ 	.word	0x00000000


	//----- nvinfo : EIATTR_CBANK_PARAM_SIZE
	.align		4
.L_1593:
        /*00a8*/ 	.byte	0x03, 0x19
        /*00aa*/ 	.short	0x00a0


	//----- nvinfo : EIATTR_PARAM_CBANK
	.align		4
        /*00ac*/ 	.byte	0x04, 0x0a
        /*00ae*/ 	.short	(.L_1595 - .L_1594)
	.align		4
.L_1594:
        /*00b0*/ 	.word	index@(.nv.constant0._Z35group_norm_nhwc_fwd_one_pass_kernelI11Fp16IOBf16WLi512ELi60ELi480EEv26Group_norm_nhwc_fwd_params)
        /*00b4*/ 	.short	0x0380
        /*00b6*/ 	.short	0x00a0


	//----- nvinfo : EIATTR_SW_WAR
	.align		4
.L_1595:
        /*00b8*/ 	.byte	0x04, 0x36
        /*00ba*/ 	.short	(.L_1597 - .L_1596)
.L_1596:
        /*00bc*/ 	.word	0x00000008
.L_1597:


//--------------------- .nv.info._Z35group_norm_nhwc_fwd_one_pass_kernelI11Fp16IOFp16WLi64ELi60ELi480EEv26Group_norm_nhwc_fwd_params --------------------------
	.section	.nv.info._Z35group_norm_nhwc_fwd_one_pass_kernelI11Fp16IOFp16WLi64ELi60ELi480EEv26Group_norm_nhwc_fwd_params,"",@"SHT_CUDA_INFO"
	.sectionflags	@""
	.align	4


	//----- nvinfo : EIATTR_CUDA_API_VERSION
	.align		4
        /*0000*/ 	.byte	0x04, 0x37
        /*0002*/ 	.short	(.L_1599 - .L_1598)
.L_1598:
        /*0004*/ 	.word	0x00000082


	//----- nvinfo : EIATTR_KPARAM_INFO
	.align		4
.L_1599:
        /*0008*/ 	.byte	0x04, 0x17
        /*000a*/ 	.short	(.L_1601 - .L_1600)
.L_1600:
        /*000c*/ 	.word	0x00000000
        /*0010*/ 	.short	0x0000
        /*0012*/ 	.short	0x0000
        /*0014*/ 	.byte	0x00, 0xf0, 0x81, 0x02


	//----- nvinfo : EIATTR_SPARSE_MMA_MASK
	.align		4
.L_1601:
        /*0018*/ 	.byte	0x03, 0x50
        /*001a*/ 	.short	0x0000


	//----- nvinfo : EIATTR_MAXREG_COUNT
	.align		4
        /*001c*/ 	.byte	0x03, 0x1b
        /*001e*/ 	.short	0x0080


	//----- nvinfo : EIATTR_NUM_BARRIERS
	.align		4
        /*0020*/ 	.byte	0x02, 0x4c
        /*0022*/ 	.byte	0x01
	.zero		1


	//----- nvinfo : EIATTR_MERCURY_ISA_VERSION
	.align		4
        /*0024*/ 	.byte	0x03, 0x5f
        /*0026*/ 	.short	0x0101


	//----- nvinfo : EIATTR_INT_WARP_WIDE_INSTR_OFFSETS
	.align		4
        /*0028*/ 	.byte	0x04, 0x31
        /*002a*/ 	.short	(.L_1603 - .L_1602)


	//   ....[0]....
.L_1602:
        /*002c*/ 	.word	0x00001300


	//   ....[1]....
        /*0030*/ 	.word	0x00001360


	//   ....[2]....
        /*0034*/ 	.word	0x00001380


	//   ....[3]....
        /*0038*/ 	.word	0x000013b0


	//   ....[4]....
        /*003c*/ 	.word	0x00001570


	//   ....[5]....
        /*0040*/ 	.word	0x000015d0


	//   ....[6]....
        /*0044*/ 	.word	0x000015f0


	//   ....[7]....
        /*0048*/ 	.word	0x00001620


	//   ....[8]....
        /*004c*/ 	.word	0x00001950


	//   ....[9]....
        /*0050*/ 	.word	0x00001970


	//   ....[10]....
        /*0054*/ 	.word	0x00001990


	//   ....[11]....
        /*0058*/ 	.word	0x000019b0


	//   ....[12]....
        /*005c*/ 	.word	0x00001c10


	//   ....[13]....
        /*0060*/ 	.word	0x00001c30


	//----- nvinfo : EIATTR_COOP_GROUP_MASK_REGIDS
	.align		4
.L_1603:
        /*0064*/ 	.byte	0x04, 0x29
        /*0066*/ 	.short	(.L_1605 - .L_1604)


	//   ....[0]....
.L_1604:
        /*0068*/ 	.word	0xffffffff


	//   ....[1]....
        /*006c*/ 	.word	0xffffffff


	//   ....[2]....
        /*0070*/ 	.word	0xffffffff


	//   ....[3]....
        /*0074*/ 	.word	0xffffffff


	//   ....[4]....
        /*0078*/ 	.word	0xffffffff


	//   ....[5]....
        /*007c*/ 	.word	0xffffffff


	//   ....[6]....
        /*0080*/ 	.word	0xffffffff


	//   ....[7]....
        /*0084*/ 	.word	0xffffffff


	//   ....[8]....
        /*0088*/ 	.word	0xffffffff


	//   ....[9]....
        /*008c*/ 	.word	0xffffffff


	//----- nvinfo : EIATTR_COOP_GROUP_INSTR_OFFSETS
	.align		4
.L_1605:
        /*0090*/ 	.byte	0x04, 0x28
        /*0092*/ 	.short	(.L_1607 - .L_1606)


	//   ....[0]....
.L_1606:
        /*0094*/ 	.word	0x00000a60


	//   ....[1]....
        /*0098*/ 	.word	0x00000a70


	//   ....[2]....
        /*009c*/ 	.word	0x00000aa0


	//   ....[3]....
        /*00a0*/ 	.word	0x00000ab0


	//   ....[4]....
        /*00a4*/ 	.word	0x00000af0


	//   ....[5]....
        /*00a8*/ 	.word	0x00000b00


	//   ....[6]....
        /*00ac*/ 	.word	0x00000b40


	//   ....[7]....
        /*00b0*/ 	.word	0x00000b50


	//   ....[8]....
        /*00b4*/ 	.word	0x00000bb0


	//   ....[9]....
        /*00b8*/ 	.word	0x00000bc0


	//----- nvinfo : EIATTR_VRC_CTA_INIT_COUNT
	.align		4
.L_1607:
        /*00bc*/ 	.byte	0x02, 0x4a
	.zero		1
	.zero		1


	//----- nvinfo : EIATTR_EXIT_INSTR_OFFSETS
	.align		4
        /*00c0*/ 	.byte	0x04, 0x1c
        /*00c2*/ 	.short	(.L_1609 - .L_1608)


	//   ....[0]....
.L_1608:
        /*00c4*/ 	.word	0x00000070


	//   ....[1]....
        /*00c8*/ 	.word	0x00003040


	//----- nvinfo : EIATTR_MAX_THREADS
	.align		4
.L_1609:
        /*00cc*/ 	.byte	0x04, 0x05
        /*00ce*/ 	.short	(.L_1611 - .L_1610)
.L_1610:
        /*00d0*/ 	.word	0x000001e0
        /*00d4*/ 	.word	0x00000001
        /*00d8*/ 	.word	0x00000001


	//----- nvinfo : EIATTR_CRS_STACK_SIZE
	.align		4
.L_1611:
        /*00dc*/ 	.byte	0x04, 0x1e
        /*00de*/ 	.short	(.L_1613 - .L_1612)
.L_1612:
        /*00e0*/ 	.word	0x00000000


	//----- nvinfo : EIATTR_CBANK_PARAM_SIZE
	.align		4
.L_1613:
        /*00e4*/ 	.byte	0x03, 0x19
        /*00e6*/ 	.short	0x00a0


	//----- nvinfo : EIATTR_PARAM_CBANK
	.align		4
        /*00e8*/ 	.byte	0x04, 0x0a
        /*00ea*/ 	.short	(.L_1615 - .L_1614)
	.align		4
.L_1614:
        /*00ec*/ 	.word	index@(.nv.constant0._Z35group_norm_nhwc_fwd_one_pass_kernelI11Fp16IOFp16WLi64ELi60ELi480EEv26Group_norm_nhwc_fwd_params)
        /*00f0*/ 	.short	0x0380
        /*00f2*/ 	.short	0x00a0


	//----- nvinfo : EIATTR_SW_WAR
	.align		4
.L_1615:
        /*00f4*/ 	.byte	0x04, 0x36
        /*00f6*/ 	.short	(.L_1617 - .L_1616)
.L_1616:
        /*00f8*/ 	.word	0x00000008
.L_1617:


//--------------------- .nv.info._Z35group_norm_nhwc_fwd_one_pass_kernelI11Fp16IOFp16WLi128ELi60ELi480EEv26Group_norm_nhwc_fwd_params --------------------------
	.section	.nv.info._Z35group_norm_nhwc_fwd_one_pass_kernelI11Fp16IOFp16WLi128ELi60ELi480EEv26Group_norm_nhwc_fwd_params,"",@"SHT_CUDA_INFO"
	.sectionflags	@""
	.align	4


	//----- nvinfo : EIATTR_CUDA_API_VERSION
	.align		4
        /*0000*/ 	.byte	0x04, 0x37
        /*0002*/ 	.short	(.L_1619 - .L_1618)
.L_1618:
        /*0004*/ 	.word	0x00000082


	//----- nvinfo : EIATTR_KPARAM_INFO
	.align		4
.L_1619:
        /*0008*/ 	.byte	0x04, 0x17
        /*000a*/ 	.short	(.L_1621 - .L_1620)
.L_1620:
        /*000c*/ 	.word	0x00000000
        /*0010*/ 	.short	0x0000
        /*0012*/ 	.short	0x0000
        /*0014*/ 	.byte	0x00, 0xf0, 0x81, 0x02


	//----- nvinfo : EIATTR_SPARSE_MMA_MASK
	.align		4
.L_1621:
        /*0018*/ 	.byte	0x03, 0x50
        /*001a*/ 	.short	0x0000


	//----- nvinfo : EIATTR_MAXREG_COUNT
	.align		4
        /*001c*/ 	.byte	0x03, 0x1b
        /*001e*/ 	.short	0x0080


	//----- nvinfo : EIATTR_NUM_BARRIERS
	.align		4
        /*0020*/ 	.byte	0x02, 0x4c
        /*0022*/ 	.byte	0x01
	.zero		1


	//----- nvinfo : EIATTR_MERCURY_ISA_VERSION
	.align		4
        /*0024*/ 	.byte	0x03, 0x5f
        /*0026*/ 	.short	0x0101


	//----- nvinfo : EIATTR_INT_WARP_WIDE_INSTR_OFFSETS
	.align		4
        /*0028*/ 	.byte	0x04, 0x31
        /*002a*/ 	.short	(.L_1623 - .L_1622)


	//   ....[0]....
.L_1622:
        /*002c*/ 	.word	0x00001960


	//   ....[1]....
        /*0030*/ 	.word	0x000019e0


	//   ....[2]....
        /*0034*/ 	.word	0x00001a80


	//   ....[3]....
        /*0038*/ 	.word	0x00001b20


	//   ....[4]....
        /*003c*/ 	.word	0x00001bc0


	//   ....[5]....
        /*0040*/ 	.word	0x00001c60


	//   ....[6]....
        /*0044*/ 	.word	0x00001d00


	//   ....[7]....
        /*0048*/ 	.word	0x00001da0


	//   ....[8]....
        /*004c*/ 	.word	0x00001f70


	//   ....[9]....
        /*0050*/ 	.word	0x00002000


	//   ....[10]....
        /*0054*/ 	.word	0x000020b0


	//   ....[11]....
        /*0058*/ 	.word	0x00002160


	//   ....[12]....
        /*005c*/ 	.word	0x00002290


	//   ....[13]....
        /*0060*/ 	.word	0x00002320


	//----- nvinfo : EIATTR_COOP_GROUP_MASK_REGIDS
	.align		4
.L_1623:
        /*0064*/ 	.byte	0x04, 0x29
        /*0066*/ 	.short	(.L_1625 - .L_1624)


	//   ....[0]....
.L_1624:
        /*0068*/ 	.word	0xffffffff


	//   ....[1]....
        /*006c*/ 	.word	0xffffffff


	//   ....[2]....
        /*0070*/ 	.word	0xffffffff


	//   ....[3]....
        /*0074*/ 	.word	0xffffffff


	//   ....[4]....
        /*0078*/ 	.word	0xffffffff


	//   ....[5]....
        /*007c*/ 	.word	0xffffffff


	//   ....[6]....
        /*0080*/ 	.word	0xffffffff


	//   ....[7]....
        /*0084*/ 	.word	0xffffffff


	//   ....[8]....
        /*0088*/ 	.word	0xffffffff


	//   ....[9]....
        /*008c*/ 	.word	0xffffffff


	//----- nvinfo : EIATTR_COOP_GROUP_INSTR_OFFSETS
	.align		4
.L_1625:
        /*0090*/ 	.byte	0x04, 0x28
        /*0092*/ 	.short	(.L_1627 - .L_1626)


	//   ....[0]....
.L_1626:
        /*0094*/ 	.word	0x00001120


	//   ....[1]....
        /*0098*/ 	.word	0x00001130


	//   ....[2]....
        /*009c*/ 	.word	0x00001160


	//   ....[3]....
        /*00a0*/ 	.word	0x00001170


	//   ....[4]....
        /*00a4*/ 	.word	0x000011b0


	//   ....[5]....
        /*00a8*/ 	.word	0x000011c0


	//   ....[6]....
        /*00ac*/ 	.word	0x00001200


	//   ....[7]....
        /*00b0*/ 	.word	0x00001210


	//   ....[8]....
        /*00b4*/ 	.word	0x00001290


	//   ....[9]....
        /*00b8*/ 	.word	0x000012a0


	//----- nvinfo : EIATTR_VRC_CTA_INIT_COUNT
	.align		4
.L_1627:
        /*00bc*/ 	.byte	0x02, 0x4a
	.zero		1
	.zero		1


	//----- nvinfo : EIATTR_EXIT_INSTR_OFFSETS
	.align		4
        /*00c0*/ 	.byte	0x04, 0x1c
        /*00c2*/ 	.short	(.L_1629 - .L_1628)


	//   ....[0]....
.L_1628:
        /*00c4*/ 	.word	0x00000070


	//   ....[1]....
        /*00c8*/ 	.word	0x00004500


	//----- nvinfo : EIATTR_MAX_THREADS
	.align		4
.L_1629:
        /*00cc*/ 	.byte	0x04, 0x05
        /*00ce*/ 	.short	(.L_1631 - .L_1630)
.L_1630:
        /*00d0*/ 	.word	0x000001e0
        /*00d4*/ 	.word	0x00000001
        /*00d8*/ 	.word	0x00000001


	//----- nvinfo : EIATTR_CRS_STACK_SIZE
	.align		4
.L_1631:
        /*00dc*/ 	.byte	0x04, 0x1e
        /*00de*/ 	.short	(.L_1633 - .L_1632)
.L_1632:
        /*00e0*/ 	.word	0x00000000


	//----- nvinfo : EIATTR_CBANK_PARAM_SIZE
	.align		4
.L_1633:
        /*00e4*/ 	.byte	0x03, 0x19
        /*00e6*/ 	.short	0x00a0


	//----- nvinfo : EIATTR_PARAM_CBANK
	.align		4
        /*00e8*/ 	.byte	0x04, 0x0a
        /*00ea*/ 	.short	(.L_1635 - .L_1634)
	.align		4
.L_1634:
        /*00ec*/ 	.word	index@(.nv.constant0._Z35group_norm_nhwc_fwd_one_pass_kernelI11Fp16IOFp16WLi128ELi60ELi480EEv26Group_norm_nhwc_fwd_params)
        /*00f0*/ 	.short	0x0380
        /*00f2*/ 	.short	0x00a0


	//----- nvinfo : EIATTR_SW_WAR
	.align		4
.L_1635:
        /*00f4*/ 	.byte	0x04, 0x36
        /*00f6*/ 	.short	(.L_1637 - .L_1636)
.L_1636:
        /*00f8*/ 	.word	0x00000008
.L_1637:


//--------------------- .nv.info._Z35group_norm_nhwc_fwd_one_pass_kernelI11Fp16IOFp16WLi256ELi60ELi480EEv26Group_norm_nhwc_fwd_params --------------------------
	.section	.nv.info._Z35group_norm_nhwc_fwd_one_pass_kernelI11Fp16IOFp16WLi256ELi60ELi480EEv26Group_norm_nhwc_fwd_params,"",@"SHT_CUDA_INFO"
	.sectionflags	@""
	.align	4


	//----- nvinfo : EIATTR_CUDA_API_VERSION
	.align		4
        /*0000*/ 	.byte	0x04, 0x37
        /*0002*/ 	.short	(.L_1639 - .L_1638)
.L_1638:
        /*0004*/ 	.word	0x00000082


	//----- nvinfo : EIATTR_KPARAM_INFO
	.align		4
.L_1639:
        /*0008*/ 	.byte	0x04, 0x17
        /*000a*/ 	.short	(.L_1641 - .L_1640)
.L_1640:
        /*000c*/ 	.word	0x00000000
        /*0010*/ 	.short	0x0000
        /*0012*/ 	.short	0x0000
        /*0014*/ 	.byte	0x00, 0xf0, 0x81, 0x02


	//----- nvinfo : EIATTR_SPARSE_MMA_MASK
	.align		4
.L_1641:
        /*0018*/ 	.byte	0x03, 0x50
        /*001a*/ 	.short	0x0000


	//----- nvinfo : EIATTR_MAXREG_COUNT
	.align		4
        /*001c*/ 	.byte	0x03, 0x1b
        /*001e*/ 	.short	0x0080


	//----- nvinfo : EIATTR_NUM_BARRIERS
	.align		4
        /*0020*/ 	.byte	0x02, 0x4c
        /*0022*/ 	.byte	0x01
	.zero		1


	//----- nvinfo : EIATTR_MERCURY_ISA_VERSION
	.align		4
        /*0024*/ 	.byte	0x03, 0x5f
        /*0026*/ 	.short	0x0101


	//----- nvinfo : EIATTR_COOP_GROUP_MASK_REGIDS
	.align		4
        /*0028*/ 	.byte	0x04, 0x29
        /*002a*/ 	.short	(.L_1643 - .L_1642)


	//   ....[0]....
.L_1642:
        /*002c*/ 	.word	0xffffffff


	//   ....[1]....
        /*0030*/ 	.word	0xffffffff


	//   ....[2]....
        /*0034*/ 	.word	0xffffffff


	//   ....[3]....
        /*0038*/ 	.word	0xffffffff


	//   ....[4]....
        /*003c*/ 	.word	0xffffffff


	//   ....[5]....
        /*0040*/ 	.word	0xffffffff


	//   ....[6]....
        /*0044*/ 	.word	0xffffffff


	//   ....[7]....
        /*0048*/ 	.word	0xffffffff


	//   ....[8]....
        /*004c*/ 	.word	0xffffffff


	//   ....[9]....
        /*0050*/ 	.word	0xffffffff


	//----- nvinfo : EIATTR_COOP_GROUP_INSTR_OFFSETS
	.align		4
.L_1643:
        /*0054*/ 	.byte	0x04, 0x28
        /*0056*/ 	.short	(.L_1645 - .L_1644)


	//   ....[0]....
.L_1644:
        /*0058*/ 	.word	0x00001b30


	//   ....[1]....
        /*005c*/ 	.word	0x00001b40


	//   ....[2]....
        /*0060*/ 	.word	0x00001b70


	//   ....[3]....
        /*0064*/ 	.word	0x00001b80


	//   ....[4]....
        /*0068*/ 	.word	0x00001bc0


	//   ....[5]....
        /*006c*/ 	.word	0x00001bd0


	//   ....[6]....
        /*0070*/ 	.word	0x00001c10


	//   ....[7]....
        /*0074*/ 	.word	0x00001c20


	//   ....[8]....
        /*0078*/ 	.word	0x00001ca0


	//   ....[9]....
        /*007c*/ 	.word	0x00001cb0


	//----- nvinfo : EIATTR_VRC_CTA_INIT_COUNT
	.align		4
.L_1645:
        /*0080*/ 	.byte	0x02, 0x4a
	.zero		1
	.zero		1


	//----- nvinfo : EIATTR_EXIT_INSTR_OFFSETS
	.align		4
        /*0084*/ 	.byte	0x04, 0x1c
        /*0086*/ 	.short	(.L_1647 - .L_1646)


	//   ....[0]....
.L_1646:
        /*0088*/ 	.word	0x00000060


	//   ....[1]....
        /*008c*/ 	.word	0x00006550


	//----- nvinfo : EIATTR_MAX_THREADS
	.align		4
.L_1647:
        /*0090*/ 	.byte	0x04, 0x05
        /*0092*/ 	.short	(.L_1649 - .L_1648)
.L_1648:
        /*0094*/ 	.word	0x000001e0
        /*0098*/ 	.word	0x00000001
        /*009c*/ 	.word	0x00000001


	//----- nvinfo : EIATTR_CRS_STACK_SIZE
	.align		4
.L_1649:
        /*00a0*/ 	.byte	0x04, 0x1e
        /*00a2*/ 	.short	(.L_1651 - .L_1650)
.L_1650:
        /*00a4*/ 	.word	0x00000000


	//----- nvinfo : EIATTR_CBANK_PARAM_SIZE
	.align		4
.L_1651:
        /*00a8*/ 	.byte	0x03, 0x19
        /*00aa*/ 	.short	0x00a0


	//----- nvinfo : EIATTR_PARAM_CBANK
	.align		4
        /*00ac*/ 	.byte	0x04, 0x0a
        /*00ae*/ 	.short	(.L_1653 - .L_1652)
	.align		4
.L_1652:
        /*00b0*/ 	.word	index@(.nv.constant0._Z35group_norm_nhwc_fwd_one_pass_kernelI11Fp16IOFp16WLi256ELi60ELi480EEv26Group_norm_nhwc_fwd_params)
        /*00b4*/ 	.short	0x0380
        /*00b6*/ 	.short	0x00a0


	//----- nvinfo : EIATTR_SW_WAR
	.align		4
.L_1653:
        /*00b8*/ 	.byte	0x04, 0x36
        /*00ba*/ 	.short	(.L_1655 - .L_1654)
.L_1654:
        /*00bc*/ 	.word	0x00000008
.L_1655:


//--------------------- .nv.info._Z35group_norm_nhwc_fwd_one_pass_kernelI11Fp16IOFp16WLi512ELi60ELi480EEv26Group_norm_nhwc_fwd_params --------------------------
	.section	.nv.info._Z35group_norm_nhwc_fwd_one_pass_kernelI11Fp16IOFp16WLi512ELi60ELi480EEv26Group_norm_nhwc_fwd_params,"",@"SHT_CUDA_INFO"
	.sectionflags	@""
	.align	4


	//----- nvinfo : EIATTR_CUDA_API_VERSION
	.align		4
        /*0000*/ 	.byte	0x04, 0x37
        /*0002*/ 	.short	(.L_1657 - .L_1656)
.L_1656:
        /*0004*/ 	.word	0x00000082


	//----- nvinfo : EIATTR_KPARAM_INFO
	.align		4
.L_1657:
        /*0008*/ 	.byte	0x04, 0x17
        /*000a*/ 	.short	(.L_1659 - .L_1658)
.L_1658:
        /*000c*/ 	.word	0x00000000
        /*0010*/ 	.short	0x0000
        /*0012*/ 	.short	0x0000
        /*0014*/ 	.byte	0x00, 0xf0, 0x81, 0x02


	//----- nvinfo : EIATTR_SPARSE_MMA_MASK
	.align		4
.L_1659:
        /*0018*/ 	.byte	0x03, 0x50
        /*001a*/ 	.short	0x0000


	//----- nvinfo : EIATTR_MAXREG_COUNT
	.align		4
        /*001c*/ 	.byte	0x03, 0x1b
        /*001e*/ 	.short	0x0080


	//----- nvinfo : EIATTR_NUM_BARRIERS
	.align		4
        /*0020*/ 	.byte	0x02, 0x4c
        /*0022*/ 	.byte	0x01
	.zero		1


	//----- nvinfo : EIATTR_MERCURY_ISA_VERSION
	.align		4
        /*0024*/ 	.byte	0x03, 0x5f
        /*0026*/ 	.short	0x0101


	//----- nvinfo : EIATTR_COOP_GROUP_MASK_REGIDS
	.align		4
        /*0028*/ 	.byte	0x04, 0x29
        /*002a*/ 	.short	(.L_1661 - .L_1660)


	//   ....[0]....
.L_1660:
        /*002c*/ 	.word	0xffffffff


	//   ....[1]....
        /*0030*/ 	.word	0xffffffff


	//   ....[2]....
        /*0034*/ 	.word	0xffffffff


	//   ....[3]....
        /*0038*/ 	.word	0xffffffff


	//   ....[4]....
        /*003c*/ 	.word	0xffffffff


	//   ....[5]....
        /*0040*/ 	.word	0xffffffff


	//   ....[6]....
        /*0044*/ 	.word	0xffffffff


	//   ....[7]....
        /*0048*/ 	.word	0xffffffff


	//   ....[8]....
        /*004c*/ 	.word	0xffffffff


	//   ....[9]....
        /*0050*/ 	.word	0xffffffff


	//----- nvinfo : EIATTR_COOP_GROUP_INSTR_OFFSETS
	.align		4
.L_1661:
        /*0054*/ 	.byte	0x04, 0x28
        /*0056*/ 	.short	(.L_1663 - .L_1662)


	//   ....[0]....
.L_1662:
        /*0058*/ 	.word	0x00003200


	//   ....[1]....
        /*005c*/ 	.word	0x00003210


	//   ....[2]....
        /*0060*/ 	.word	0x00003250


	//   ....[3]....
        /*0064*/ 	.word	0x00003260


	//   ....[4]....
        /*0068*/ 	.word	0x000032a0


	//   ....[5]....
        /*006c*/ 	.word	0x000032b0


	//   ....[6]....
        /*0070*/ 	.word	0x000032f0


	//   ....[7]....
        /*0074*/ 	.word	0x00003300


	//   ....[8]....
        /*0078*/ 	.word	0x00003390


	//   ....[9]....
        /*007c*/ 	.word	0x000033a0


	//----- nvinfo : EIATTR_VRC_CTA_INIT_COUNT
	.align		4
.L_1663:
        /*0080*/ 	.byte	0x02, 0x4a
	.zero		1
	.zero		1


	//----- nvinfo : EIATTR_EXIT_INSTR_OFFSETS
	.align		4
        /*0084*/ 	.byte	0x04, 0x1c
        /*0086*/ 	.short	(.L_1665 - .L_1664)


	//   ....[0]....
.L_1664:
        /*0088*/ 	.word	0x00000060


	//   ....[1]....
        /*008c*/ 	.word	0x0000ba00


	//----- nvinfo : EIATTR_MAX_THREADS
	.align		4
.L_1665:
        /*0090*/ 	.byte	0x04, 0x05
        /*0092*/ 	.short	(.L_1667 - .L_1666)
.L_1666:
        /*0094*/ 	.word	0x000001e0
        /*0098*/ 	.word	0x00000001
        /*009c*/ 	.word	0x00000001


	//----- nvinfo : EIATTR_CRS_STACK_SIZE
	.align		4
.L_1667:
        /*00a0*/ 	.byte	0x04, 0x1e
        /*00a2*/ 	.short	(.L_1669 - .L_1668)
.L_1668:
        /*00a4*/ 	.word	0x00000000


	//----- nvinfo : EIATTR_CBANK_PARAM_SIZE
	.align		4
.L_1669:
        /*00a8*/ 	.byte	0x03, 0x19
        /*00aa*/ 	.short	0x00a0


	//----- nvinfo : EIATTR_PARAM_CBANK
	.align		4
        /*00ac*/ 	.byte	0x04, 0x0a
        /*00ae*/ 	.short	(.L_1671 - .L_1670)
	.align		4
.L_1670:
        /*00b0*/ 	.word	index@(.nv.constant0._Z35group_norm_nhwc_fwd_one_pass_kernelI11Fp16IOFp16WLi512ELi60ELi480EEv26Group_norm_nhwc_fwd_params)
        /*00b4*/ 	.short	0x0380
        /*00b6*/ 	.short	0x00a0


	//----- nvinfo : EIATTR_SW_WAR
	.align		4
.L_1671:
        /*00b8*/ 	.byte	0x04, 0x36
        /*00ba*/ 	.short	(.L_1673 - .L_1672)
.L_1672:
        /*00bc*/ 	.word	0x00000008
.L_1673:


//--------------------- .nv.info._Z35group_norm_nhwc_fwd_one_pass_kernelI11Fp32IOFp32WLi64ELi60ELi480EEv26Group_norm_nhwc_fwd_params --------------------------
	.section	.nv.info._Z35group_norm_nhwc_fwd_one_pass_kernelI11Fp32IOFp32WLi64ELi60ELi480EEv26Group_norm_nhwc_fwd_params,"",@"SHT_CUDA_INFO"
	.sectionflags	@""
	.align	4


	//----- nvinfo : EIATTR_CUDA_API_VERSION
	.align		4
        /*0000*/ 	.byte	0x04, 0x37
        /*0002*/ 	.short	(.L_1675 - .L_1674)
.L_1674:
        /*0004*/ 	.word	0x00000082


	//----- nvinfo : EIATTR_KPARAM_INFO
	.align		4
.L_1675:
        /*0008*/ 	.byte	0x04, 0x17
        /*000a*/ 	.short	(.L_1677 - .L_1676)
.L_1676:
        /*000c*/ 	.word	0x00000000
        /*0010*/ 	.short	0x0000
        /*0012*/ 	.short	0x0000
        /*0014*/ 	.byte	0x00, 0xf0, 0x81, 0x02


	//----- nvinfo : EIATTR_SPARSE_MMA_MASK
	.align		4
.L_1677:
        /*0018*/ 	.byte	0x03, 0x50
        /*001a*/ 	.short	0x0000


	//----- nvinfo : EIATTR_MAXREG_COUNT
	.align		4
        /*001c*/ 	.byte	0x03, 0x1b
        /*001e*/ 	.short	0x0080


	//----- nvinfo : EIATTR_NUM_BARRIERS
	.align		4
        /*0020*/ 	.byte	0x02, 0x4c
        /*0022*/ 	.byte	0x01
	.zero		1


	//----- nvinfo : EIATTR_MERCURY_ISA_VERSION
	.align		4
        /*0024*/ 	.byte	0x03, 0x5f
        /*0026*/ 	.short	0x0101


	//----- nvinfo : EIATTR_INT_WARP_WIDE_INSTR_OFFSETS
	.align		4
        /*0028*/ 	.byte	0x04, 0x31
        /*002a*/ 	.short	(.L_1679 - .L_1678)


	//   ....[0]....
.L_1678:
        /*002c*/ 	.word	0x000012b0


	//   ....[1]....
        /*0030*/ 	.word	0x000012e0


	//   ....[2]....
        /*0034*/ 	.word	0x000012f0


	//   ....[3]....
        /*0038*/ 	.word	0x00001330


	//   ....[4]....
        /*003c*/ 	.word	0x00001500


	//   ....[5]....
        /*0040*/ 	.word	0x00001560


	//   ....[6]....
        /*0044*/ 	.word	0x00001580


	//   ....[7]....
        /*0048*/ 	.word	0x000015b0


	//   ....[8]....
        /*004c*/ 	.word	0x000018e0


	//   ....[9]....
        /*0050*/ 	.word	0x00001900


	//   ....[10]....
        /*0054*/ 	.word	0x00001920


	//   ....[11]....
        /*0058*/ 	.word	0x00001940


	//   ....[12]....
        /*005c*/ 	.word	0x00001ba0


	//   ....[13]....
        /*0060*/ 	.word	0x00001bc0


	//----- nvinfo : EIATTR_COOP_GROUP_MASK_REGIDS
	.align		4
.L_1679:
        /*0064*/ 	.byte	0x04, 0x29
        /*0066*/ 	.short	(.L_1681 - .L_1680)


	//   ....[0]....
.L_1680:
        /*0068*/ 	.word	0xffffffff


	//   ....[1]....
        /*006c*/ 	.word	0xffffffff


	//   ....[2]....
        /*0070*/ 	.word	0xffffffff


	//   ....[3]....
        /*0074*/ 	.word	0xffffffff


	//   ....[4]....
        /*0078*/ 	.word	0xffffffff


	//   ....[5]....
        /*007c*/ 	.word	0xffffffff


	//   ....[6]....
        /*0080*/ 	.word	0xffffffff


	//   ....[7]....
        /*0084*/ 	.word	0xffffffff


	//   ....[8]....
        /*0088*/ 	.word	0xffffffff


	//   ....[9]....
        /*008c*/ 	.word	0xffffffff


	//----- nvinfo : EIATTR_COOP_GROUP_INSTR_OFFSETS
	.align		4
.L_1681:
        /*0090*/ 	.byte	0x04, 0x28
        /*0092*/ 	.short	(.L_1683 - .L_1682)


	//   ....[0]....
.L_1682:
        /*0094*/ 	.word	0x000009f0


	//   ....[1]....
        /*0098*/ 	.word	0x00000a00


	//   ....[2]....
        /*009c*/ 	.word	0x00000a30


	//   ....[3]....
        /*00a0*/ 	.word	0x00000a40


	//   ....[4]....
        /*00a4*/ 	.word	0x00000a80


	//   ....[5]....
        /*00a8*/ 	.word	0x00000a90


	//   ....[6]....
        /*00ac*/ 	.word	0x00000ad0


	//   ....[7]....
        /*00b0*/ 	.word	0x00000ae0


	//   ....[8]....
        /*00b4*/ 	.word	0x00000b40


	//   ....[9]....
        /*00b8*/ 	.word	0x00000b50


	//----- nvinfo : EIATTR_VRC_CTA_INIT_COUNT
	.align		4
.L_1683:
        /*00bc*/ 	.byte	0x02, 0x4a
	.zero		1
	.zero		1


	//----- nvinfo : EIATTR_EXIT_INSTR_OFFSETS
	.align		4
        /*00c0*/ 	.byte	0x04, 0x1c
        /*00c2*/ 	.short	(.L_1685 - .L_1684)


	//   ....[0]....
.L_1684:
        /*00c4*/ 	.word	0x00000070


	//   ....[1]....
        /*00c8*/ 	.word	0x00002f00


	//----- nvinfo : EIATTR_MAX_THREADS
	.align		4
.L_1685:
        /*00cc*/ 	.byte	0x04, 0x05
        /*00ce*/ 	.short	(.L_1687 - .L_1686)
.L_1686:
        /*00d0*/ 	.word	0x000001e0
        /*00d4*/ 	.word	0x00000001
        /*00d8*/ 	.word	0x00000001


	//----- nvinfo : EIATTR_CRS_STACK_SIZE
	.align		4
.L_1687:
        /*00dc*/ 	.byte	0x04, 0x1e
        /*00de*/ 	.short	(.L_1689 - .L_1688)
.L_1688:
        /*00e0*/ 	.word	0x00000000


	//----- nvinfo : EIATTR_CBANK_PARAM_SIZE
	.align		4
.L_1689:
        /*00e4*/ 	.byte	0x03, 0x19
        /*00e6*/ 	.short	0x00a0


	//----- nvinfo : EIATTR_PARAM_CBANK
	.align		4
        /*00e8*/ 	.byte	0x04, 0x0a
        /*00ea*/ 	.short	(.L_1691 - .L_1690)
	.align		4
.L_1690:
        /*00ec*/ 	.word	index@(.nv.constant0._Z35group_norm_nhwc_fwd_one_pass_kernelI11Fp32IOFp32WLi64ELi60ELi480EEv26Group_norm_nhwc_fwd_params)
        /*00f0*/ 	.short	0x0380
        /*00f2*/ 	.short	0x00a0


	//----- nvinfo : EIATTR_SW_WAR
	.align		4
.L_1691:
        /*00f4*/ 	.byte	0x04, 0x36
        /*00f6*/ 	.short	(.L_1693 - .L_1692)
.L_1692:
        /*00f8*/ 	.word	0x00000008
.L_1693:


//--------------------- .nv.info._Z35group_norm_nhwc_fwd_one_pass_kernelI11Fp32IOFp32WLi128ELi60ELi480EEv26Group_norm_nhwc_fwd_params --------------------------
	.section	.nv.info._Z35group_norm_nhwc_fwd_one_pass_kernelI11Fp32IOFp32WLi128ELi60ELi480EEv26Group_norm_nhwc_fwd_params,"",@"SHT_CUDA_INFO"
	.sectionflags	@""
	.align	4


	//----- nvinfo : EIATTR_CUDA_API_VERSION
	.align		4
        /*0000*/ 	.byte	0x04, 0x37
        /*0002*/ 	.short	(.L_1695 - .L_1694)
.L_1694:
        /*0004*/ 	.word	0x00000082


	//----- nvinfo : EIATTR_KPARAM_INFO
	.align		4
.L_1695:
        /*0008*/ 	.byte	0x04, 0x17
        /*000a*/ 	.short	(.L_1697 - .L_1696)
.L_1696:
        /*000c*/ 	.word	0x00000000
        /*0010*/ 	.short	0x0000
        /*0012*/ 	.short	0x0000
        /*0014*/ 	.byte	0x00, 0xf0, 0x81, 0x02


	//----- nvinfo : EIATTR_SPARSE_MMA_MASK
	.align		4
.L_1697:
        /*0018*/ 	.byte	0x03, 0x50
        /*001a*/ 	.short	0x0000


	//----- nvinfo : EIATTR_MAXREG_COUNT
	.align		4
        /*001c*/ 	.byte	0x03, 0x1b
        /*001e*/ 	.short	0x0080


	//----- nvinfo : EIATTR_NUM_BARRIERS
	.align		4
        /*0020*/ 	.byte	0x02, 0x4c
        /*0022*/ 	.byte	0x01
	.zero		1


	//----- nvinfo : EIATTR_MERCURY_ISA_VERSION
	.align		4
        /*0024*/ 	.byte	0x03, 0x5f
        /*0026*/ 	.short	0x0101


	//----- nvinfo : EIATTR_INT_WARP_WIDE_INSTR_OFFSETS
	.align		4
        /*0028*/ 	.byte	0x04, 0x31
        /*002a*/ 	.short	(.L_1699 - .L_1698)


	//   ....[0]....
.L_1698:
        /*002c*/ 	.word	0x000018a0


	//   ....[1]....
        /*0030*/ 	.word	0x00001920


	//   ....[2]....
        /*0034*/ 	.word	0x000019c0


	//   ....[3]....
        /*0038*/ 	.word	0x00001a60


	//   ....[4]....
        /*003c*/ 	.word	0x00001b00


	//   ....[5]....
        /*0040*/ 	.word	0x00001ba0


	//   ....[6]....
        /*0044*/ 	.word	0x00001c40


	//   ....[7]....
        /*0048*/ 	.word	0x00001ce0


	//   ....[8]....
        /*004c*/ 	.word	0x00001eb0


	//   ....[9]....
        /*0050*/ 	.word	0x00001f40


	//   ....[10]....
        /*0054*/ 	.word	0x00001ff0


	//   ....[11]....
        /*0058*/ 	.word	0x000020a0


	//   ....[12]....
        /*005c*/ 	.word	0x000021d0


	//   ....[13]....
        /*0060*/ 	.word	0x00002260


	//----- nvinfo : EIATTR_COOP_GROUP_MASK_REGIDS
	.align		4
.L_1699:
        /*0064*/ 	.byte	0x04, 0x29
        /*0066*/ 	.short	(.L_1701 - .L_1700)


	//   ....[0]....
.L_1700:
        /*0068*/ 	.word	0xffffffff


	//   ....[1]....
        /*006c*/ 	.word	0xffffffff


	//   ....[2]....
        /*0070*/ 	.word	0xffffffff


	//   ....[3]....
        /*0074*/ 	.word	0xffffffff


	//   ....[4]....
        /*0078*/ 	.word	0xffffffff


	//   ....[5]....
        /*007c*/ 	.word	0xffffffff


	//   ....[6]....
        /*0080*/ 	.word	0xffffffff


	//   ....[7]....
        /*0084*/ 	.word	0xffffffff


	//   ....[8]....
        /*0088*/ 	.word	0xffffffff


	//   ....[9]....
        /*008c*/ 	.word	0xffffffff


	//----- nvinfo : EIATTR_COOP_GROUP_INSTR_OFFSETS
	.align		4
.L_1701:
        /*0090*/ 	.byte	0x04, 0x28
        /*0092*/ 	.short	(.L_1703 - .L_1702)


	//   ....[0]....
.L_1702:
        /*0094*/ 	.word	0x00001080


	//   ....[1]....
        /*0098*/ 	.word	0x00001090


	//   ....[2]....
        /*009c*/ 	.word	0x000010c0


	//   ....[3]....
        /*00a0*/ 	.word	0x000010d0


	//   ....[4]....
        /*00a4*/ 	.word	0x00001110


	//   ....[5]....
        /*00a8*/ 	.word	0x00001120


	//   ....[6]....
        /*00ac*/ 	.word	0x00001160


	//   ....[7]....
        /*00b0*/ 	.word	0x00001170


	//   ....[8]....
        /*00b4*/ 	.word	0x000011d0


	//   ....[9]....
        /*00b8*/ 	.word	0x000011e0


	//----- nvinfo : EIATTR_VRC_CTA_INIT_COUNT
	.align		4
.L_1703:
        /*00bc*/ 	.byte	0x02, 0x4a
	.zero		1
	.zero		1


	//----- nvinfo : EIATTR_EXIT_INSTR_OFFSETS
	.align		4
        /*00c0*/ 	.byte	0x04, 0x1c
        /*00c2*/ 	.short	(.L_1705 - .L_1704)


	//   ....[0]....
.L_1704:
        /*00c4*/ 	.word	0x00000070


	//   ....[1]....
        /*00c8*/ 	.word	0x000042d0


	//----- nvinfo : EIATTR_MAX_THREADS
	.align		4
.L_1705:
        /*00cc*/ 	.byte	0x04, 0x05
        /*00ce*/ 	.short	(.L_1707 - .L_1706)
.L_1706:
        /*00d0*/ 	.word	0x000001e0
        /*00d4*/ 	.word	0x00000001
        /*00d8*/ 	.word	0x00000001


	//----- nvinfo : EIATTR_CRS_STACK_SIZE
	.align		4
.L_1707:
        /*00dc*/ 	.byte	0x04, 0x1e
        /*00de*/ 	.short	(.L_1709 - .L_1708)
.L_1708:
        /*00e0*/ 	.word	0x00000000


	//----- nvinfo : EIATTR_CBANK_PARAM_SIZE
	.align		4
.L_1709:
        /*00e4*/ 	.byte	0x03, 0x19
        /*00e6*/ 	.short	0x00a0


	//----- nvinfo : EIATTR_PARAM_CBANK
	.align		4
        /*00e8*/ 	.byte	0x04, 0x0a
        /*00ea*/ 	.short	(.L_1711 - .L_1710)
	.align		4
.L_1710:
        /*00ec*/ 	.word	index@(.nv.constant0._Z35group_norm_nhwc_fwd_one_pass_kernelI11Fp32IOFp32WLi128ELi60ELi480EEv26Group_norm_nhwc_fwd_params)
        /*00f0*/ 	.short	0x0380
        /*00f2*/ 	.short	0x00a0


	//----- nvinfo : EIATTR_SW_WAR
	.align		4
.L_1711:
        /*00f4*/ 	.byte	0x04, 0x36
        /*00f6*/ 	.short	(.L_1713 - .L_1712)
.L_1712:
        /*00f8*/ 	.word	0x00000008
.L_1713:


//--------------------- .nv.info._Z35group_norm_nhwc_fwd_one_pass_kernelI11Fp32IOFp32WLi256ELi60ELi480EEv26Group_norm_nhwc_fwd_params --------------------------
	.section	.nv.info._Z35group_norm_nhwc_fwd_one_pass_kernelI11Fp32IOFp32WLi256ELi60ELi480EEv26Group_norm_nhwc_fwd_params,"",@"SHT_CUDA_INFO"
	.sectionflags	@""
	.align	4


	//----- nvinfo : EIATTR_CUDA_API_VERSION
	.align		4
        /*0000*/ 	.byte	0x04, 0x37
        /*0002*/ 	.short	(.L_1715 - .L_1714)
.L_1714:
        /*0004*/ 	.word	0x00000082


	//----- nvinfo : EIATTR_KPARAM_INFO
	.align		4
.L_1715:
        /*0008*/ 	.byte	0x04, 0x17
        /*000a*/ 	.short	(.L_1717 - .L_1716)
.L_1716:
        /*000c*/ 	.word	0x00000000
        /*0010*/ 	.short	0x0000
        /*0012*/ 	.short	0x0000
        /*0014*/ 	.byte	0x00, 0xf0, 0x81, 0x02


	//----- nvinfo : EIATTR_SPARSE_MMA_MASK
	.align		4
.L_1717:
        /*0018*/ 	.byte	0x03, 0x50
        /*001a*/ 	.short	0x0000


	//----- nvinfo : EIATTR_MAXREG_COUNT
	.align		4
        /*001c*/ 	.byte	0x03, 0x1b
        /*001e*/ 	.short	0x0080


	//----- nvinfo : EIATTR_NUM_BARRIERS
	.align		4
        /*0020*/ 	.byte	0x02, 0x4c
        /*0022*/ 	.byte	0x01
	.zero		1


	//----- nvinfo : EIATTR_MERCURY_ISA_VERSION
	.align		4
        /*0024*/ 	.byte	0x03, 0x5f
        /*0026*/ 	.short	0x0101


	//----- nvinfo : EIATTR_COOP_GROUP_MASK_REGIDS
	.align		4
        /*0028*/ 	.byte	0x04, 0x29
        /*002a*/ 	.short	(.L_1719 - .L_1718)


	//   ....[0]....
.L_1718:
        /*002c*/ 	.word	0xffffffff


	//   ....[1]....
        /*0030*/ 	.word	0xffffffff


	//   ....[2]....
        /*0034*/ 	.word	0xffffffff


	//   ....[3]....
        /*0038*/ 	.word	0xffffffff


	//   ....[4]....
        /*003c*/ 	.word	0xffffffff


	//   ....[5]....
        /*0040*/ 	.word	0xffffffff


	//   ....[6]....
        /*0044*/ 	.word	0xffffffff


	//   ....[7]....
        /*0048*/ 	.word	0xffffffff


	//   ....[8]....
        /*004c*/ 	.word	0xffffffff


	//   ....[9]....
        /*0050*/ 	.word	0xffffffff


	//----- nvinfo : EIATTR_COOP_GROUP_INSTR_OFFSETS
	.align		4
.L_1719:
        /*0054*/ 	.byte	0x04, 0x28
        /*0056*/ 	.short	(.L_1721 - .L_1720)


	//   ....[0]....
.L_1720:
        /*0058*/ 	.word	0x00001930


	//   ....[1]....
        /*005c*/ 	.word	0x00001940


	//   ....[2]....
        /*0060*/ 	.word	0x00001970


	//   ....[3]....
        /*0064*/ 	.word	0x00001980


	//   ....[4]....
        /*0068*/ 	.word	0x000019c0


	//   ....[5]....
        /*006c*/ 	.word	0x000019d0


	//   ....[6]....
        /*0070*/ 	.word	0x00001a10


	//   ....[7]....
        /*0074*/ 	.word	0x00001a20


	//   ....[8]....
        /*0078*/ 	.word	0x00001aa0


	//   ....[9]....
        /*007c*/ 	.word	0x00001ab0


	//----- nvinfo : EIATTR_VRC_CTA_INIT_COUNT
	.align		4
.L_1721:
        /*0080*/ 	.byte	0x02, 0x4a
	.zero		1
	.zero		1


	//----- nvinfo : EIATTR_EXIT_INSTR_OFFSETS
	.align		4
        /*0084*/ 	.byte	0x04, 0x1c
        /*0086*/ 	.short	(.L_1723 - .L_1722)


	//   ....[0]....
.L_1722:
        /*0088*/ 	.word	0x00000060


	//   ....[1]....
        /*008c*/ 	.word	0x000060f0


	//----- nvinfo : EIATTR_MAX_THREADS
	.align		4
.L_1723:
        /*0090*/ 	.byte	0x04, 0x05
        /*0092*/ 	.short	(.L_1725 - .L_1724)
.L_1724:
        /*0094*/ 	.word	0x000001e0
        /*0098*/ 	.word	0x00000001
        /*009c*/ 	.word	0x00000001


	//----- nvinfo : EIATTR_CRS_STACK_SIZE
	.align		4
.L_1725:
        /*00a0*/ 	.byte	0x04, 0x1e
        /*00a2*/ 	.short	(.L_1727 - .L_1726)
.L_1726:
        /*00a4*/ 	.word	0x00000000


	//----- nvinfo : EIATTR_CBANK_PARAM_SIZE
	.align		4
.L_1727:
        /*00a8*/ 	.byte	0x03, 0x19
        /*00aa*/ 	.short	0x00a0


	//----- nvinfo : EIATTR_PARAM_CBANK
	.align		4
        /*00ac*/ 	.byte	0x04, 0x0a
        /*00ae*/ 	.short	(.L_1729 - .L_1728)
	.align		4
.L_1728:
        /*00b0*/ 	.word	index@(.nv.constant0._Z35group_norm_nhwc_fwd_one_pass_kernelI11Fp32IOFp32WLi256ELi60ELi480EEv26Group_norm_nhwc_fwd_params)
        /*00b4*/ 	.short	0x0380
        /*00b6*/ 	.short	0x00a0


	//----- nvinfo : EIATTR_SW_WAR
	.align		4
.L_1729:
        /*00b8*/ 	.byte	0x04, 0x36
        /*00ba*/ 	.short	(.L_1731 - .L_1730)
.L_1730:
        /*00bc*/ 	.word	0x00000008
.L_1731:


//--------------------- .nv.info._Z35group_norm_nhwc_fwd_one_pass_kernelI11Fp32IOFp32WLi512ELi60ELi480EEv26Group_norm_nhwc_fwd_params --------------------------
	.section	.nv.info._Z35group_norm_nhwc_fwd_one_pass_kernelI11Fp32IOFp32WLi512ELi60ELi480EEv26Group_norm_nhwc_fwd_params,"",@"SHT_CUDA_INFO"
	.sectionflags	@""
	.align	4


	//----- nvinfo : EIATTR_CUDA_API_VERSION
	.align		4
        /*0000*/ 	.byte	0x04, 0x37
        /*0002*/ 	.short	(.L_1733 - .L_1732)
.L_1732:
        /*0004*/ 	.word	0x00000082


	//----- nvinfo : EIATTR_KPARAM_INFO
	.align		4
.L_1733:
        /*0008*/ 	.byte	0x04, 0x17
        /*000a*/ 	.short	(.L_1735 - .L_1734)
.L_1734:
        /*000c*/ 	.word	0x00000000
        /*0010*/ 	.short	0x0000
        /*0012*/ 	.short	0x0000
        /*0014*/ 	.byte	0x00, 0xf0, 0x81, 0x02


	//----- nvinfo : EIATTR_SPARSE_MMA_MASK
	.align		4
.L_1735:
        /*0018*/ 	.byte	0x03, 0x50
        /*001a*/ 	.short	0x0000


	//----- nvinfo : EIATTR_MAXREG_COUNT
	.align		4
        /*001c*/ 	.byte	0x03, 0x1b
        /*001e*/ 	.short	0x0080


	//----- nvinfo : EIATTR_NUM_BARRIERS
	.align		4
        /*0020*/ 	.byte	0x02, 0x4c
        /*0022*/ 	.byte	0x01
	.zero		1


	//----- nvinfo : EIATTR_MERCURY_ISA_VERSION
	.align		4
        /*0024*/ 	.byte	0x03, 0x5f
        /*0026*/ 	.short	0x0101


	//----- nvinfo : EIATTR_COOP_GROUP_MASK_REGIDS
	.align		4
        /*0028*/ 	.byte	0x04, 0x29
        /*002a*/ 	.short	(.L_1737 - .L_1736)


	//   ....[0]....
.L_1736:
        /*002c*/ 	.word	0xffffffff


	//   ....[1]....
        /*0030*/ 	.word	0xffffffff


	//   ....[2]....
        /*0034*/ 	.word	0xffffffff


	//   ....[3]....
        /*0038*/ 	.word	0xffffffff


	//   ....[4]....
        /*003c*/ 	.word	0xffffffff


	//   ....[5]....
        /*0040*/ 	.word	0xffffffff


	//   ....[6]....
        /*0044*/ 	.word	0xffffffff


	//   ....[7]....
        /*0048*/ 	.word	0xffffffff


	//   ....[8]....
        /*004c*/ 	.word	0xffffffff


	//   ....[9]....
        /*0050*/ 	.word	0xffffffff


	//----- nvinfo : EIATTR_COOP_GROUP_INSTR_OFFSETS
	.align		4
.L_1737:
        /*0054*/ 	.byte	0x04, 0x28
        /*0056*/ 	.short	(.L_1739 - .L_1738)


	//   ....[0]....
.L_1738:
        /*0058*/ 	.word	0x00002e30


	//   ....[1]....
        /*005c*/ 	.word	0x00002e40


	//   ....[2]....
        /*0060*/ 	.word	0x00002e80


	//   ....[3]....
        /*0064*/ 	.word	0x00002e90


	//   ....[4]....
        /*0068*/ 	.word	0x00002ed0


	//   ....[5]....
        /*006c*/ 	.word	0x00002ee0


	//   ....[6]....
        /*0070*/ 	.word	0x00002f20


	//   ....[7]....
        /*0074*/ 	.word	0x00002f30


	//   ....[8]....
        /*0078*/ 	.word	0x00002fc0


	//   ....[9]....
        /*007c*/ 	.word	0x00002fd0


	//----- nvinfo : EIATTR_VRC_CTA_INIT_COUNT
	.align		4
.L_1739:
        /*0080*/ 	.byte	0x02, 0x4a
	.zero		1
	.zero		1


	//----- nvinfo : EIATTR_EXIT_INSTR_OFFSETS
	.align		4
        /*0084*/ 	.byte	0x04, 0x1c
        /*0086*/ 	.short	(.L_1741 - .L_1740)


	//   ....[0]....
.L_1740:
        /*0088*/ 	.word	0x00000060


	//   ....[1]....
        /*008c*/ 	.word	0x0000b1d0


	//----- nvinfo : EIATTR_MAX_THREADS
	.align		4
.L_1741:
        /*0090*/ 	.byte	0x04, 0x05
        /*0092*/ 	.short	(.L_1743 - .L_1742)
.L_1742:
        /*0094*/ 	.word	0x000001e0
        /*0098*/ 	.word	0x00000001
        /*009c*/ 	.word	0x00000001


	//----- nvinfo : EIATTR_CRS_STACK_SIZE
	.align		4
.L_1743:
        /*00a0*/ 	.byte	0x04, 0x1e
        /*00a2*/ 	.short	(.L_1745 - .L_1744)
.L_1744:
        /*00a4*/ 	.word	0x00000000


	//----- nvinfo : EIATTR_CBANK_PARAM_SIZE
	.align		4
.L_1745:
        /*00a8*/ 	.byte	0x03, 0x19
        /*00aa*/ 	.short	0x00a0


	//----- nvinfo : EIATTR_PARAM_CBANK
	.align		4
        /*00ac*/ 	.byte	0x04, 0x0a
        /*00ae*/ 	.short	(.L_1747 - .L_1746)
	.align		4
.L_1746:
        /*00b0*/ 	.word	index@(.nv.constant0._Z35group_norm_nhwc_fwd_one_pass_kernelI11Fp32IOFp32WLi512ELi60ELi480EEv26Group_norm_nhwc_fwd_params)
        /*00b4*/ 	.short	0x0380
        /*00b6*/ 	.short	0x00a0


	//----- nvinfo : EIATTR_SW_WAR
	.align		4
.L_1747:
        /*00b8*/ 	.byte	0x04, 0x36
        /*00ba*/ 	.short	(.L_1749 - .L_1748)
.L_1748:
        /*00bc*/ 	.word	0x00000008
.L_1749:


//--------------------- .nv.info._Z35group_norm_nhwc_fwd_one_pass_kernelI11Fp32IOBf16WLi64ELi60ELi480EEv26Group_norm_nhwc_fwd_params --------------------------
	.section	.nv.info._Z35group_norm_nhwc_fwd_one_pass_kernelI11Fp32IOBf16WLi64ELi60ELi480EEv26Group_norm_nhwc_fwd_params,"",@"SHT_CUDA_INFO"
	.sectionflags	@""
	.align	4


	//----- nvinfo : EIATTR_CUDA_API_VERSION
	.align		4
        /*0000*/ 	.byte	0x04, 0x37
        /*0002*/ 	.short	(.L_1751 - .L_1750)
.L_1750:
        /*0004*/ 	.word	0x00000082


	//----- nvinfo : EIATTR_KPARAM_INFO
	.align		4
.L_1751:
        /*0008*/ 	.byte	0x04, 0x17
        /*000a*/ 	.short	(.L_1753 - .L_1752)
.L_1752:
        /*000c*/ 	.word	0x00000000
        /*0010*/ 	.short	0x0000
        /*0012*/ 	.short	0x0000
        /*0014*/ 	.byte	0x00, 0xf0, 0x81, 0x02


	//----- nvinfo : EIATTR_SPARSE_MMA_MASK
	.align		4
.L_1753:
        /*0018*/ 	.byte	0x03, 0x50
        /*001a*/ 	.short	0x0000


	//----- nvinfo : EIATTR_MAXREG_COUNT
	.align		4
        /*001c*/ 	.byte	0x03, 0x1b
        /*001e*/ 	.short	0x0080


	//----- nvinfo : EIATTR_NUM_BARRIERS
	.align		4
        /*0020*/ 	.byte	0x02, 0x4c
        /*0022*/ 	.byte	0x01
	.zero		1


	//----- nvinfo : EIATTR_MERCURY_ISA_VERSION
	.align		4
        /*0024*/ 	.byte	0x03, 0x5f
        /*0026*/ 	.short	0x0101


	//----- nvinfo : EIATTR_INT_WARP_WIDE_INSTR_OFFSETS
	.align		4
        /*0028*/ 	.byte	0x04, 0x31
        /*002a*/ 	.short	(.L_1755 - .L_1754)


	//   ....[0]....
.L_1754:
        /*002c*/ 	.word	0x000012b0


	//   ....[1]....
        /*0030*/ 	.word	0x000012e0


	//   ....[2]....
        /*0034*/ 	.word	0x000012f0


	//   ....[3]....
        /*0038*/ 	.word	0x00001330


	//   ....[4]....
        /*003c*/ 	.word	0x00001500


	//   ....[5]....
        /*0040*/ 	.word	0x00001560


	//   ....[6]....
        /*0044*/ 	.word	0x00001580


	//   ....[7]....
        /*0048*/ 	.word	0x000015b0


	//   ....[8]....
        /*004c*/ 	.word	0x000018e0


	//   ....[9]....
        /*0050*/ 	.word	0x00001900


	//   ....[10]....
        /*0054*/ 	.word	0x00001920


	//   ....[11]....
        /*0058*/ 	.word	0x00001940


	//   ....[12]....
        /*005c*/ 	.word	0x00001ba0


	//   ....[13]....
        /*0060*/ 	.word	0x00001bc0


	//----- nvinfo : EIATTR_COOP_GROUP_MASK_REGIDS
	.align		4
.L_1755:
        /*0064*/ 	.byte	0x04, 0x29
        /*0066*/ 	.short	(.L_1757 - .L_1756)


	//   ....[0]....
.L_1756:
        /*0068*/ 	.word	0xffffffff


	//   ....[1]....
        /*006c*/ 	.word	0xffffffff


	//   ....[2]....
        /*0070*/ 	.word	0xffffffff


	//   ....[3]....
        /*0074*/ 	.word	0xffffffff


	//   ....[4]....
        /*0078*/ 	.word	0xffffffff


	//   ....[5]....
        /*007c*/ 	.word	0xffffffff


	//   ....[6]....
        /*0080*/ 	.word	0xffffffff


	//   ....[7]....
        /*0084*/ 	.word	0xffffffff


	//   ....[8]....
        /*0088*/ 	.word	0xffffffff


	//   ....[9]....
        /*008c*/ 	.word	0xffffffff


	//----- nvinfo : EIATTR_COOP_GROUP_INSTR_OFFSETS
	.align		4
.L_1757:
        /*0090*/ 	.byte	0x04, 0x28
        /*0092*/ 	.short	(.L_1759 - .L_1758)


	//   ....[0]....
.L_1758:
        /*0094*/ 	.word	0x000009f0


	//   ....[1]....
        /*0098*/ 	.word	0x00000a00


	//   ....[2]....
        /*009c*/ 	.word	0x00000a30


	//   ....[3]....
        /*00a0*/ 	.word	0x00000a40


	//   ....[4]....
        /*00a4*/ 	.word	0x00000a80


	//   ....[5]....
        /*00a8*/ 	.word	0x00000a90


	//   ....[6]....
        /*00ac*/ 	.word	0x00000ad0


	//   ....[7]....
        /*00b0*/ 	.word	0x00000ae0


	//   ....[8]....
        /*00b4*/ 	.word	0x00000b40


	//   ....[9]....
        /*00b8*/ 	.word	0x00000b50


	//----- nvinfo : EIATTR_VRC_CTA_INIT_COUNT
	.align		4
.L_1759:
        /*00bc*/ 	.byte	0x02, 0x4a
	.zero		1
	.zero		1


	//----- nvinfo : EIATTR_EXIT_INSTR_OFFSETS
	.align		4
        /*00c0*/ 	.byte	0x04, 0x1c
        /*00c2*/ 	.short	(.L_1761 - .L_1760)


	//   ....[0]....
.L_1760:
        /*00c4*/ 	.word	0x00000070


	//   ....[1]....
        /*00c8*/ 	.word	0x00002f60


	//----- nvinfo : EIATTR_MAX_THREADS
	.align		4
.L_1761:
        /*00cc*/ 	.byte	0x04, 0x05
        /*00ce*/ 	.short	(.L_1763 - .L_1762)
.L_1762:
        /*00d0*/ 	.word	0x000001e0
        /*00d4*/ 	.word	0x00000001
        /*00d8*/ 	.word	0x00000001


	//----- nvinfo : EIATTR_CRS_STACK_SIZE
	.align		4
.L_1763:
        /*00dc*/ 	.byte	0x04, 0x1e
        /*00de*/ 	.short	(.L_1765 - .L_1764)
.L_1764:
        /*00e0*/ 	.word	0x00000000


	//----- nvinfo : EIATTR_CBANK_PARAM_SIZE
	.align		4
.L_1765:
        /*00e4*/ 	.byte	0x03, 0x19
        /*00e6*/ 	.short	0x00a0


	//----- nvinfo : EIATTR_PARAM_CBANK
	.align		4
        /*00e8*/ 	.byte	0x04, 0x0a
        /*00ea*/ 	.short	(.L_1767 - .L_1766)
	.align		4
.L_1766:
        /*00ec*/ 	.word	index@(.nv.constant0._Z35group_norm_nhwc_fwd_one_pass_kernelI11Fp32IOBf16WLi64ELi60ELi480EEv26Group_norm_nhwc_fwd_params)
        /*00f0*/ 	.short	0x0380
        /*00f2*/ 	.short	0x00a0


	//----- nvinfo : EIATTR_SW_WAR
	.align		4
.L_1767:
        /*00f4*/ 	.byte	0x04, 0x36
        /*00f6*/ 	.short	(.L_1769 - .L_1768)
.L_1768:
        /*00f8*/ 	.word	0x00000008
.L_1769:


//--------------------- .nv.info._Z35group_norm_nhwc_fwd_one_pass_kernelI11Fp32IOBf16WLi128ELi60ELi480EEv26Group_norm_nhwc_fwd_params --------------------------
	.section	.nv.info._Z35group_norm_nhwc_fwd_one_pass_kernelI11Fp32IOBf16WLi128ELi60ELi480EEv26Group_norm_nhwc_fwd_params,"",@"SHT_CUDA_INFO"
	.sectionflags	@""
	.align	4


	//----- nvinfo : EIATTR_CUDA_API_VERSION
	.align		4
        /*0000*/ 	.byte	0x04, 0x37
        /*0002*/ 	.short	(.L_1771 - .L_1770)
.L_1770:
        /*0004*/ 	.word	0x00000082


	//----- nvinfo : EIATTR_KPARAM_INFO
	.align		4
.L_1771:
        /*0008*/ 	.byte	0x04, 0x17
        /*000a*/ 	.short	(.L_1773 - .L_1772)
.L_1772:
        /*000c*/ 	.word	0x00000000
        /*0010*/ 	.short	0x0000
        /*0012*/ 	.short	0x0000
        /*0014*/ 	.byte	0x00, 0xf0, 0x81, 0x02


	//----- nvinfo : EIATTR_SPARSE_MMA_MASK
	.align		4
.L_1773:
        /*0018*/ 	.byte	0x03, 0x50
        /*001a*/ 	.short	0x0000


	//----- nvinfo : EIATTR_MAXREG_COUNT
	.align		4
        /*001c*/ 	.byte	0x03, 0x1b
        /*001e*/ 	.short	0x0080


	//----- nvinfo : EIATTR_NUM_BARRIERS
	.align		4
        /*0020*/ 	.byte	0x02, 0x4c
        /*0022*/ 	.byte	0x01
	.zero		1


	//----- nvinfo : EIATTR_MERCURY_ISA_VERSION
	.align		4
        /*0024*/ 	.byte	0x03, 0x5f
        /*0026*/ 	.short	0x0101


	//----- nvinfo : EIATTR_INT_WARP_WIDE_INSTR_OFFSETS
	.align		4
        /*0028*/ 	.byte	0x04, 0x31
        /*002a*/ 	.short	(.L_1775 - .L_1774)


	//   ....[0]....
.L_1774:
        /*002c*/ 	.word	0x000018a0


	//   ....[1]....
        /*0030*/ 	.word	0x00001920


	//   ....[2]....
        /*0034*/ 	.word	0x000019c0


	//   ....[3]....
        /*0038*/ 	.word	0x00001a60


	//   ....[4]....
        /*003c*/ 	.word	0x00001b00


	//   ....[5]....
        /*0040*/ 	.word	0x00001ba0


	//   ....[6]....
        /*0044*/ 	.word	0x00001c40


	//   ....[7]....
        /*0048*/ 	.word	0x00001ce0


	//   ....[8]....
        /*004c*/ 	.word	0x00001eb0


	//   ....[9]....
        /*0050*/ 	.word	0x00001f40


	//   ....[10]....
        /*0054*/ 	.word	0x00001ff0


	//   ....[11]....
        /*0058*/ 	.word	0x000020a0


	//   ....[12]....
        /*005c*/ 	.word	0x000021d0


	//   ....[13]....
        /*0060*/ 	.word	0x00002260


	//----- nvinfo : EIATTR_COOP_GROUP_MASK_REGIDS
	.align		4
.L_1775:
        /*0064*/ 	.byte	0x04, 0x29
        /*0066*/ 	.short	(.L_1777 - .L_1776)


	//   ....[0]....
.L_1776:
        /*0068*/ 	.word	0xffffffff


	//   ....[1]....
        /*006c*/ 	.word	0xffffffff


	//   ....[2]....
        /*0070*/ 	.word	0xffffffff


	//   ....[3]....
        /*0074*/ 	.word	0xffffffff


	//   ....[4]....
        /*0078*/ 	.word	0xffffffff


	//   ....[5]....
        /*007c*/ 	.word	0xffffffff


	//   ....[6]....
        /*0080*/ 	.word	0xffffffff


	//   ....[7]....
        /*0084*/ 	.word	0xffffffff


	//   ....[8]....
        /*0088*/ 	.word	0xffffffff


	//   ....[9]....
        /*008c*/ 	.word	0xffffffff


	//----- nvinfo : EIATTR_COOP_GROUP_INSTR_OFFSETS
	.align		4
.L_1777:
        /*0090*/ 	.byte	0x04, 0x28
        /*0092*/ 	.short	(.L_1779 - .L_1778)


	//   ....[0]....
.L_1778:
        /*0094*/ 	.word	0x00001080


	//   ....[1]....
        /*0098*/ 	.word	0x00001090


	//   ....[2]....
        /*009c*/ 	.word	0x000010c0


	//   ....[3]....
        /*00a0*/ 	.word	0x000010d0


	//   ....[4]....
        /*00a4*/ 	.word	0x00001110


	//   ....[5]....
        /*00a8*/ 	.word	0x00001120


	//   ....[6]....
        /*00ac*/ 	.word	0x00001160


	//   ....[7]....
        /*00b0*/ 	.word	0x00001170


	//   ....[8]....
        /*00b4*/ 	.word	0x000011d0


	//   ....[9]....
        /*00b8*/ 	.word	0x000011e0


	//----- nvinfo : EIATTR_VRC_CTA_INIT_COUNT
	.align		4
.L_1779:
        /*00bc*/ 	.byte	0x02, 0x4a
	.zero		1
	.zero		1


	//----- nvinfo : EIATTR_EXIT_INSTR_OFFSETS
	.align		4
        /*00c0*/ 	.byte	0x04, 0x1c
        /*00c2*/ 	.short	(.L_1781 - .L_1780)


	//   ....[0]....
.L_1780:
        /*00c4*/ 	.word	0x00000070


	//   ....[1]....
        /*00c8*/ 	.word	0x00004330


	//----- nvinfo : EIATTR_MAX_THREADS
	.align		4
.L_1781:
        /*00cc*/ 	.byte	0x04, 0x05
        /*00ce*/ 	.short	(.L_1783 - .L_1782)
.L_1782:
        /*00d0*/ 	.word	0x000001e0
        /*00d4*/ 	.word	0x00000001
        /*00d8*/ 	.word	0x00000001


	//----- nvinfo : EIATTR_CRS_STACK_SIZE
	.align		4
.L_1783:
        /*00dc*/ 	.byte	0x04, 0x1e
        /*00de*/ 	.short	(.L_1785 - .L_1784)
.L_1784:
        /*00e0*/ 	.word	0x00000000


	//----- nvinfo : EIATTR_CBANK_PARAM_SIZE
	.align		4
.L_1785:
        /*00e4*/ 	.byte	0x03, 0x19
        /*00e6*/ 	.short	0x00a0


	//----- nvinfo : EIATTR_PARAM_CBANK
	.align		4
        /*00e8*/ 	.byte	0x04, 0x0a
        /*00ea*/ 	.short	(.L_1787 - .L_1786)
	.align		4
.L_1786:
        /*00ec*/ 	.word	index@(.nv.constant0._Z35group_norm_nhwc_fwd_one_pass_kernelI11Fp32IOBf16WLi128ELi60ELi480EEv26Group_norm_nhwc_fwd_params)
        /*00f0*/ 	.short	0x0380
        /*00f2*/ 	.short	0x00a0


	//----- nvinfo : EIATTR_SW_WAR
	.align		4
.L_1787:
        /*00f4*/ 	.byte	0x04, 0x36
        /*00f6*/ 	.short	(.L_1789 - .L_1788)
.L_1788:
        /*00f8*/ 	.word	0x00000008
.L_1789:


//--------------------- .nv.info._Z35group_norm_nhwc_fwd_one_pass_kernelI11Fp32IOBf16WLi256ELi60ELi480EEv26Group_norm_nhwc_fwd_params --------------------------
	.section	.nv.info._Z35group_norm_nhwc_fwd_one_pass_kernelI11Fp32IOBf16WLi256ELi60ELi480EEv26Group_norm_nhwc_fwd_params,"",@"SHT_CUDA_INFO"
	.sectionflags	@""
	.align	4


	//----- nvinfo : EIATTR_CUDA_API_VERSION
	.align		4
        /*0000*/ 	.byte	0x04, 0x37
        /*0002*/ 	.short	(.L_1791 - .L_1790)
.L_1790:
        /*0004*/ 	.word	0x00000082


	//----- nvinfo : EIATTR_KPARAM_INFO
	.align		4
.L_1791:
        /*0008*/ 	.byte	0x04, 0x17
        /*000a*/ 	.short	(.L_1793 - .L_1792)
.L_1792:
        /*000c*/ 	.word	0x00000000
        /*0010*/ 	.short	0x0000
        /*0012*/ 	.short	0x0000
        /*0014*/ 	.byte	0x00, 0xf0, 0x81, 0x02


	//----- nvinfo : EIATTR_SPARSE_MMA_MASK
	.align		4
.L_1793:
        /*0018*/ 	.byte	0x03, 0x50
        /*001a*/ 	.short	0x0000


	//----- nvinfo : EIATTR_MAXREG_COUNT
	.align		4
        /*001c*/ 	.byte	0x03, 0x1b
        /*001e*/ 	.short	0x0080


	//----- nvinfo : EIATTR_NUM_BARRIERS
	.align		4
        /*0020*/ 	.byte	0x02, 0x4c
        /*0022*/ 	.byte	0x01
	.zero		1


	//----- nvinfo : EIATTR_MERCURY_ISA_VERSION
	.align		4
        /*0024*/ 	.byte	0x03, 0x5f
        /*0026*/ 	.short	0x0101


	//----- nvinfo : EIATTR_COOP_GROUP_MASK_REGIDS
	.align		4
        /*0028*/ 	.byte	0x04, 0x29
        /*002a*/ 	.short	(.L_1795 - .L_1794)


	//   ....[0]....
.L_1794:
        /*002c*/ 	.word	0xffffffff


	//   ....[1]....
        /*0030*/ 	.word	0xffffffff


	//   ....[2]....
        /*0034*/ 	.word	0xffffffff


	//   ....[3]....
        /*0038*/ 	.word	0xffffffff


	//   ....[4]....
        /*003c*/ 	.word	0xffffffff


	//   ....[5]....
        /*0040*/ 	.word	0xffffffff


	//   ....[6]....
        /*0044*/ 	.word	0xffffffff


	//   ....[7]....
        /*0048*/ 	.word	0xffffffff


	//   ....[8]....
        /*004c*/ 	.word	0xffffffff


	//   ....[9]....
        /*0050*/ 	.word	0xffffffff


	//----- nvinfo : EIATTR_COOP_GROUP_INSTR_OFFSETS
	.align		4
.L_1795:
        /*0054*/ 	.byte	0x04, 0x28
        /*0056*/ 	.short	(.L_1797 - .L_1796)


	//   ....[0]....
.L_1796:
        /*0058*/ 	.word	0x00001930


	//   ....[1]....
        /*005c*/ 	.word	0x00001940


	//   ....[2]....
        /*0060*/ 	.word	0x00001970


	//   ....[3]....
        /*0064*/ 	.word	0x00001980


	//   ....[4]....
        /*0068*/ 	.word	0x000019c0


	//   ....[5]....
        /*006c*/ 	.word	0x000019d0


	//   ....[6]....
        /*0070*/ 	.word	0x00001a10


	//   ....[7]....
        /*0074*/ 	.word	0x00001a20


	//   ....[8]....
        /*0078*/ 	.word	0x00001aa0


	//   ....[9]....
        /*007c*/ 	.word	0x00001ab0


	//----- nvinfo : EIATTR_VRC_CTA_INIT_COUNT
	.align		4
.L_1797:
        /*0080*/ 	.byte	0x02, 0x4a
	.zero		1
	.zero		1


	//----- nvinfo : EIATTR_EXIT_INSTR_OFFSETS
	.align		4
        /*0084*/ 	.byte	0x04, 0x1c
        /*0086*/ 	.short	(.L_1799 - .L_1798)


	//   ....[0]....
.L_1798:
        /*0088*/ 	.word	0x00000060


	//   ....[1]....
        /*008c*/ 	.word	0x00006150


	//----- nvinfo : EIATTR_MAX_THREADS
	.align		4
.L_1799:
        /*0090*/ 	.byte	0x04, 0x05
        /*0092*/ 	.short	(.L_1801 - .L_1800)
.L_1800:
        /*0094*/ 	.word	0x000001e0
        /*0098*/ 	.word	0x00000001
        /*009c*/ 	.word	0x00000001


	//----- nvinfo : EIATTR_CRS_STACK_SIZE
	.align		4
.L_1801:
        /*00a0*/ 	.byte	0x04, 0x1e
        /*00a2*/ 	.short	(.L_1803 - .L_1802)
.L_1802:
        /*00a4*/ 	.word	0x00000000


	//----- nvinfo : EIATTR_CBANK_PARAM_SIZE
	.align		4
.L_1803:
        /*00a8*/ 	.byte	0x03, 0x19
        /*00aa*/ 	.short	0x00a0


	//----- nvinfo : EIATTR_PARAM_CBANK
	.align		4
        /*00ac*/ 	.byte	0x04, 0x0a
        /*00ae*/ 	.short	(.L_1805 - .L_1804)
	.align		4
.L_1804:
        /*00b0*/ 	.word	index@(.nv.constant0._Z35group_norm_nhwc_fwd_one_pass_kernelI11Fp32IOBf16WLi256ELi60ELi480EEv26Group_norm_nhwc_fwd_params)
        /*00b4*/ 	.short	0x0380
        /*00b6*/ 	.short	0x00a0


	//----- nvinfo : EIATTR_SW_WAR
	.align		4
.L_1805:
        /*00b8*/ 	.byte	0x04, 0x36
        /*00ba*/ 	.short	(.L_1807 - .L_1806)
.L_1806:
        /*00bc*/ 	.word	0x00000008
.L_1807:


//--------------------- .nv.info._Z35group_norm_nhwc_fwd_one_pass_kernelI11Fp32IOBf16WLi512ELi60ELi480EEv26Group_norm_nhwc_fwd_params --------------------------
	.section	.nv.info._Z35group_norm_nhwc_fwd_one_pass_kernelI11Fp32IOBf16WLi512ELi60ELi480EEv26Group_norm_nhwc_fwd_params,"",@"SHT_CUDA_INFO"
	.sectionflags	@""
	.align	4


	//----- nvinfo : EIATTR_CUDA_API_VERSION
	.align		4
        /*0000*/ 	.byte	0x04, 0x37
        /*0002*/ 	.short	(.L_1809 - .L_1808)
.L_1808:
        /*0004*/ 	.word	0x00000082


	//----- nvinfo : EIATTR_KPARAM_INFO
	.align		4
.L_1809:
        /*0008*/ 	.byte	0x04, 0x17
        /*000a*/ 	.short	(.L_1811 - .L_1810)
.L_1810:
        /*000c*/ 	.word	0x00000000
        /*0010*/ 	.short	0x0000
        /*0012*/ 	.short	0x0000
        /*0014*/ 	.byte	0x00, 0xf0, 0x81, 0x02


	//----- nvinfo : EIATTR_SPARSE_MMA_MASK
	.align		4
.L_1811:
        /*0018*/ 	.byte	0x03, 0x50
        /*001a*/ 	.short	0x0000


	//----- nvinfo : EIATTR_MAXREG_COUNT
	.align		4
        /*001c*/ 	.byte	0x03, 0x1b
        /*001e*/ 	.short	0x0080


	//----- nvinfo : EIATTR_NUM_BARRIERS
	.align		4
        /*0020*/ 	.byte	0x02, 0x4c
        /*0022*/ 	.byte	0x01
	.zero		1


	//----- nvinfo : EIATTR_MERCURY_ISA_VERSION
	.align		4
        /*0024*/ 	.byte	0x03, 0x5f
        /*0026*/ 	.short	0x0101


	//----- nvinfo : EIATTR_COOP_GROUP_MASK_REGIDS
	.align		4
        /*0028*/ 	.byte	0x04, 0x29
        /*002a*/ 	.short	(.L_1813 - .L_1812)


	//   ....[0]....
.L_1812:
        /*002c*/ 	.word	0xffffffff


	//   ....[1]....
        /*0030*/ 	.word	0xffffffff


	//   ....[2]....
        /*0034*/ 	.word	0xffffffff


	//   ....[3]....
        /*0038*/ 	.word	0xffffffff


	//   ....[4]....
        /*003c*/ 	.word	0xffffffff


	//   ....[5]....
        /*0040*/ 	.word	0xffffffff


	//   ....[6]....
        /*0044*/ 	.word	0xffffffff


	//   ....[7]....
        /*0048*/ 	.word	0xffffffff


	//   ....[8]....
        /*004c*/ 	.word	0xffffffff


	//   ....[9]....
        /*0050*/ 	.word	0xffffffff


	//----- nvinfo : EIATTR_COOP_GROUP_INSTR_OFFSETS
	.align		4
.L_1813:
        /*0054*/ 	.byte	0x04, 0x28
        /*0056*/ 	.short	(.L_1815 - .L_1814)


	//   ....[0]....
.L_1814:
        /*0058*/ 	.word	0x00002e30


	//   ....[1]....
        /*005c*/ 	.word	0x00002e40


	//   ....[2]....
        /*0060*/ 	.word	0x00002e80


	//   ....[3]....
        /*0064*/ 	.word	0x00002e90


	//   ....[4]....
        /*0068*/ 	.word	0x00002ed0


	//   ....[5]....
        /*006c*/ 	.word	0x00002ee0


	//   ....[6]....
        /*0070*/ 	.word	0x00002f20


	//   ....[7]....
        /*0074*/ 	.word	0x00002f30


	//   ....[8]....
        /*0078*/ 	.word	0x00002fc0


	//   ....[9]....
        /*007c*/ 	.word	0x00002fd0


	//----- nvinfo : EIATTR_VRC_CTA_INIT_COUNT
	.align		4
.L_1815:
        /*0080*/ 	.byte	0x02, 0x4a
	.zero		1
	.zero		1


	//----- nvinfo : EIATTR_EXIT_INSTR_OFFSETS
	.align		4
        /*0084*/ 	.byte	0x04, 0x1c
        /*0086*/ 	.short	(.L_1817 - .L_1816)


	//   ....[0]....
.L_1816:
        /*0088*/ 	.word	0x00000060


	//   ....[1]....
        /*008c*/ 	.word	0x0000b230


	//----- nvinfo : EIATTR_MAX_THREADS
	.align		4
.L_1817:
        /*0090*/ 	.byte	0x04, 0x05
        /*0092*/ 	.short	(.L_1819 - .L_1818)
.L_1818:
        /*0094*/ 	.word	0x000001e0
        /*0098*/ 	.word	0x00000001
        /*009c*/ 	.word	0x00000001


	//----- nvinfo : EIATTR_CRS_STACK_SIZE
	.align		4
.L_1819:
        /*00a0*/ 	.byte	0x04, 0x1e
        /*00a2*/ 	.short	(.L_1821 - .L_1820)
.L_1820:
        /*00a4*/ 	.word	0x00000000


	//----- nvinfo : EIATTR_CBANK_PARAM_SIZE
	.align		4
.L_1821:
        /*00a8*/ 	.byte	0x03, 0x19
        /*00aa*/ 	.short	0x00a0


	//----- nvinfo : EIATTR_PARAM_CBANK
	.align		4
        /*00ac*/ 	.byte	0x04, 0x0a
        /*00ae*/ 	.short	(.L_1823 - .L_1822)
	.align		4
.L_1822:
        /*00b0*/ 	.word	index@(.nv.constant0._Z35group_norm_nhwc_fwd_one_pass_kernelI11Fp32IOBf16WLi512ELi60ELi480EEv26Group_norm_nhwc_fwd_params)
        /*00b4*/ 	.short	0x0380
        /*00b6*/ 	.short	0x00a0


	//----- nvinfo : EIATTR_SW_WAR
	.align		4
.L_1823:
        /*00b8*/ 	.byte	0x04, 0x36
        /*00ba*/ 	.short	(.L_1825 - .L_1824)
.L_1824:
        /*00bc*/ 	.word	0x00000008
.L_1825:


//--------------------- .nv.info._Z35group_norm_nhwc_fwd_one_pass_kernelI11Fp32IOFp16WLi64ELi60ELi480EEv26Group_norm_nhwc_fwd_params --------------------------
	.section	.nv.info._Z35group_norm_nhwc_fwd_one_pass_kernelI11Fp32IOFp16WLi64ELi60ELi480EEv26Group_norm_nhwc_fwd_params,"",@"SHT_CUDA_INFO"
	.sectionflags	@""
	.align	4


	//----- nvinfo : EIATTR_CUDA_API_VERSION
	.align		4
        /*0000*/ 	.byte	0x04, 0x37
        /*0002*/ 	.short	(.L_1827 - .L_1826)
.L_1826:
        /*0004*/ 	.word	0x00000082


	//----- nvinfo : EIATTR_KPARAM_INFO
	.align		4
.L_1827:
        /*0008*/ 	.byte	0x04, 0x17
        /*000a*/ 	.short	(.L_1829 - .L_1828)
.L_1828:
        /*000c*/ 	.word	0x00000000
        /*0010*/ 	.short	0x0000
        /*0012*/ 	.short	0x0000
        /*0014*/ 	.byte	0x00, 0xf0, 0x81, 0x02


	//----- nvinfo : EIATTR_SPARSE_MMA_MASK
	.align		4
.L_1829:
        /*0018*/ 	.byte	0x03, 0x50
        /*001a*/ 	.short	0x0000


	//----- nvinfo : EIATTR_MAXREG_COUNT
	.align		4
        /*001c*/ 	.byte	0x03, 0x1b
        /*001e*/ 	.short	0x0080


	//----- nvinfo : EIATTR_NUM_BARRIERS
	.align		4
        /*0020*/ 	.byte	0x02, 0x4c
        /*0022*/ 	.byte	0x01
	.zero		1


	//----- nvinfo : EIATTR_MERCURY_ISA_VERSION
	.align		4
        /*0024*/ 	.byte	0x03, 0x5f
        /*0026*/ 	.short	0x0101


	//----- nvinfo : EIATTR_INT_WARP_WIDE_INSTR_OFFSETS
	.align		4
        /*0028*/ 	.byte	0x04, 0x31
        /*002a*/ 	.short	(.L_1831 - .L_1830)


	//   ....[0]....
.L_1830:
        /*002c*/ 	.word	0x000012b0


	//   ....[1]....
        /*0030*/ 	.word	0x000012e0


	//   ....[2]....
        /*0034*/ 	.word	0x000012f0


	//   ....[3]....
        /*0038*/ 	.word	0x00001340


	//   ....[4]....
        /*003c*/ 	.word	0x00001500


	//   ....[5]....
        /*0040*/ 	.word	0x00001560


	//   ....[6]....
        /*0044*/ 	.word	0x00001580


	//   ....[7]....
        /*0048*/ 	.word	0x000015b0


	//   ....[8]....
        /*004c*/ 	.word	0x000018e0


	//   ....[9]....
        /*0050*/ 	.word	0x00001900


	//   ....[10]....
        /*0054*/ 	.word	0x00001910


	//   ....[11]....
        /*0058*/ 	.word	0x00001940


	//   ....[12]....
        /*005c*/ 	.word	0x00001ba0


	//   ....[13]....
        /*0060*/ 	.word	0x00001bc0


	//----- nvinfo : EIATTR_COOP_GROUP_MASK_REGIDS
	.align		4
.L_1831:
        /*0064*/ 	.byte	0x04, 0x29
        /*0066*/ 	.short	(.L_1833 - .L_1832)


	//   ....[0]....
.L_1832:
        /*0068*/ 	.word	0xffffffff


	//   ....[1]....
        /*006c*/ 	.word	0xffffffff


	//   ....[2]....
        /*0070*/ 	.word	0xffffffff


	//   ....[3]....
        /*0074*/ 	.word	0xffffffff


	//   ....[4]....
        /*0078*/ 	.word	0xffffffff


	//   ....[5]....
        /*007c*/ 	.word	0xffffffff


	//   ....[6]....
        /*0080*/ 	.word	0xffffffff


	//   ....[7]....
        /*0084*/ 	.word	0xffffffff


	//   ....[8]....
        /*0088*/ 	.word	0xffffffff


	//   ....[9]....
        /*008c*/ 	.word	0xffffffff


	//----- nvinfo : EIATTR_COOP_GROUP_INSTR_OFFSETS
	.align		4
.L_1833:
        /*0090*/ 	.byte	0x04, 0x28
        /*0092*/ 	.short	(.L_1835 - .L_1834)


	//   ....[0]....
.L_1834:
        /*0094*/ 	.word	0x000009f0


	//   ....[1]....
        /*0098*/ 	.word	0x00000a00


	//   ....[2]....
        /*009c*/ 	.word	0x00000a30


	//   ....[3]....
        /*00a0*/ 	.word	0x00000a40


	//   ....[4]....
        /*00a4*/ 	.word	0x00000a80


	//   ....[5]....
        /*00a8*/ 	.word	0x00000a90


	//   ....[6]....
        /*00ac*/ 	.word	0x00000ad0


	//   ....[7]....
        /*00b0*/ 	.word	0x00000ae0


	//   ....[8]....
        /*00b4*/ 	.word	0x00000b40


	//   ....[9]....
        /*00b8*/ 	.word	0x00000b50


	//----- nvinfo : EIATTR_VRC_CTA_INIT_COUNT
	.align		4
.L_1835:
        /*00bc*/ 	.byte	0x02, 0x4a
	.zero		1
	.zero		1


	//----- nvinfo : EIATTR_EXIT_INSTR_OFFSETS
	.align		4
        /*00c0*/ 	.byte	0x04, 0x1c
        /*00c2*/ 	.short	(.L_1837 - .L_1836)


	//   ....[0]....
.L_1836:
        /*00c4*/ 	.word	0x00000070


	//   ....[1]....
        /*00c8*/ 	.word	0x00002f60


	//----- nvinfo : EIATTR_MAX_THREADS
	.align		4
.L_1837:
        /*00cc*/ 	.byte	0x04, 0x05
        /*00ce*/ 	.short	(.L_1839 - .L_1838)
.L_1838:
        /*00d0*/ 	.word	0x000001e0
        /*00d4*/ 	.word	0x00000001
        /*00d8*/ 	.word	0x00000001


	//----- nvinfo : EIATTR_CRS_STACK_SIZE
	.align		4
.L_1839:
        /*00dc*/ 	.byte	0x04, 0x1e
        /*00de*/ 	.short	(.L_1841 - .L_1840)
.L_1840:
        /*00e0*/ 	.word	0x00000000


	//----- nvinfo : EIATTR_CBANK_PARAM_SIZE
	.align		4
.L_1841:
        /*00e4*/ 	.byte	0x03, 0x19
        /*00e6*/ 	.short	0x00a0


	//----- nvinfo : EIATTR_PARAM_CBANK
	.align		4
        /*00e8*/ 	.byte	0x04, 0x0a
        /*00ea*/ 	.short	(.L_1843 - .L_1842)
	.align		4
.L_1842:
        /*00ec*/ 	.word	index@(.nv.constant0._Z35group_norm_nhwc_fwd_one_pass_kernelI11Fp32IOFp16WLi64ELi60ELi480EEv26Group_norm_nhwc_fwd_params)
        /*00f0*/ 	.short	0x0380
        /*00f2*/ 	.short	0x00a0


	//----- nvinfo : EIATTR_SW_WAR
	.align		4
.L_1843:
        /*00f4*/ 	.byte	0x04, 0x36
        /*00f6*/ 	.short	(.L_1845 - .L_1844)
.L_1844:
        /*00f8*/ 	.word	0x00000008
.L_1845:


//--------------------- .nv.info._Z35group_norm_nhwc_fwd_one_pass_kernelI11Fp32IOFp16WLi128ELi60ELi480EEv26Group_norm_nhwc_fwd_params --------------------------
	.section	.nv.info._Z35group_norm_nhwc_fwd_one_pass_kernelI11Fp32IOFp16WLi128ELi60ELi480EEv26Group_norm_nhwc_fwd_params,"",@"SHT_CUDA_INFO"
	.sectionflags	@""
	.align	4


	//----- nvinfo : EIATTR_CUDA_API_VERSION
	.align		4
        /*0000*/ 	.byte	0x04, 0x37
        /*0002*/ 	.short	(.L_1847 - .L_1846)
.L_1846:
        /*0004*/ 	.word	0x00000082


	//----- nvinfo : EIATTR_KPARAM_INFO
	.align		4
.L_1847:
        /*0008*/ 	.byte	0x04, 0x17
        /*000a*/ 	.short	(.L_1849 - .L_1848)
.L_1848:
        /*000c*/ 	.word	0x00000000
        /*0010*/ 	.short	0x0000
        /*0012*/ 	.short	0x0000
        /*0014*/ 	.byte	0x00, 0xf0, 0x81, 0x02


	//----- nvinfo : EIATTR_SPARSE_MMA_MASK
	.align		4
.L_1849:
        /*0018*/ 	.byte	0x03, 0x50
        /*001a*/ 	.short	0x0000


	//----- nvinfo : EIATTR_MAXREG_COUNT
	.align		4
        /*001c*/ 	.byte	0x03, 0x1b
        /*001e*/ 	.short	0x0080


	//----- nvinfo : EIATTR_NUM_BARRIERS
	.align		4
        /*0020*/ 	.byte	0x02, 0x4c
        /*0022*/ 	.byte	0x01
	.zero		1


	//----- nvinfo : EIATTR_MERCURY_ISA_VERSION
	.align		4
        /*0024*/ 	.byte	0x03, 0x5f
        /*0026*/ 	.short	0x0101


	//----- nvinfo : EIATTR_INT_WARP_WIDE_INSTR_OFFSETS
	.align		4
        /*0028*/ 	.byte	0x04, 0x31
        /*002a*/ 	.short	(.L_1851 - .L_1850)


	//   ....[0]....
.L_1850:
        /*002c*/ 	.word	0x000018a0


	//   ....[1]....
        /*0030*/ 	.word	0x00001920


	//   ....[2]....
        /*0034*/ 	.word	0x000019c0


	//   ....[3]....
        /*0038*/ 	.word	0x00001a60


	//   ....[4]....
        /*003c*/ 	.word	0x00001b00


	//   ....[5]....
        /*0040*/ 	.word	0x00001ba0


	//   ....[6]....
        /*0044*/ 	.word	0x00001c40


	//   ....[7]....
        /*0048*/ 	.word	0x00001ce0


	//   ....[8]....
        /*004c*/ 	.word	0x00001eb0


	//   ....[9]....
        /*0050*/ 	.word	0x00001f40


	//   ....[10]....
        /*0054*/ 	.word	0x00001ff0


	//   ....[11]....
        /*0058*/ 	.word	0x000020a0


	//   ....[12]....
        /*005c*/ 	.word	0x000021d0


	//   ....[13]....
        /*0060*/ 	.word	0x00002260


	//----- nvinfo : EIATTR_COOP_GROUP_MASK_REGIDS
	.align		4
.L_1851:
        /*0064*/ 	.byte	0x04, 0x29
        /*0066*/ 	.short	(.L_1853 - .L_1852)


	//   ....[0]....
.L_1852:
        /*0068*/ 	.word	0xffffffff


	//   ....[1]....
        /*006c*/ 	.word	0xffffffff


	//   ....[2]....
        /*0070*/ 	.word	0xffffffff


	//   ....[3]....
        /*0074*/ 	.word	0xffffffff


	//   ....[4]....
        /*0078*/ 	.word	0xffffffff


	//   ....[5]....
        /*007c*/ 	.word	0xffffffff


	//   ....[6]....
        /*0080*/ 	.word	0xffffffff


	//   ....[7]....
        /*0084*/ 	.word	0xffffffff


	//   ....[8]....
        /*0088*/ 	.word	0xffffffff


	//   ....[9]....
        /*008c*/ 	.word	0xffffffff


	//----- nvinfo : EIATTR_COOP_GROUP_INSTR_OFFSETS
	.align		4
.L_1853:
        /*0090*/ 	.byte	0x04, 0x28
        /*0092*/ 	.short	(.L_1855 - .L_1854)


	//   ....[0]....
.L_1854:
        /*0094*/ 	.word	0x00001080


	//   ....[1]....
        /*0098*/ 	.word	0x00001090


	//   ....[2]....
        /*009c*/ 	.word	0x000010c0


	//   ....[3]....
        /*00a0*/ 	.word	0x000010d0


	//   ....[4]....
        /*00a4*/ 	.word	0x00001110


	//   ....[5]....
        /*00a8*/ 	.word	0x00001120


	//   ....[6]....
        /*00ac*/ 	.word	0x00001160


	//   ....[7]....
        /*00b0*/ 	.word	0x00001170


	//   ....[8]....
        /*00b4*/ 	.word	0x000011d0


	//   ....[9]....
        /*00b8*/ 	.word	0x000011e0


	//----- nvinfo : EIATTR_VRC_CTA_INIT_COUNT
	.align		4
.L_1855:
        /*00bc*/ 	.byte	0x02, 0x4a
	.zero		1
	.zero		1


	//----- nvinfo : EIATTR_EXIT_INSTR_OFFSETS
	.align		4
        /*00c0*/ 	.byte	0x04, 0x1c
        /*00c2*/ 	.short	(.L_1857 - .L_1856)


	//   ....[0]....
.L_1856:
        /*00c4*/ 	.word	0x00000070


	//   ....[1]....
        /*00c8*/ 	.word	0x00004330


	//----- nvinfo : EIATTR_MAX_THREADS
	.align		4
.L_1857:
        /*00cc*/ 	.byte	0x04, 0x05
        /*00ce*/ 	.short	(.L_1859 - .L_1858)
.L_1858:
        /*00d0*/ 	.word	0x000001e0
        /*00d4*/ 	.word	0x00000001
        /*00d8*/ 	.word	0x00000001


	//----- nvinfo : EIATTR_CRS_STACK_SIZE
	.align		4
.L_1859:
        /*00dc*/ 	.byte	0x04, 0x1e
        /*00de*/ 	.short	(.L_1861 - .L_1860)
.L_1860:
        /*00e0*/ 	.word	0x00000000


	//----- nvinfo : EIATTR_CBANK_PARAM_SIZE
	.align		4
.L_1861:
        /*00e4*/ 	.byte	0x03, 0x19
        /*00e6*/ 	.short	0x00a0


	//----- nvinfo : EIATTR_PARAM_CBANK
	.align		4
        /*00e8*/ 	.byte	0x04, 0x0a
        /*00ea*/ 	.short	(.L_1863 - .L_1862)
	.align		4
.L_1862:
        /*00ec*/ 	.word	index@(.nv.constant0._Z35group_norm_nhwc_fwd_one_pass_kernelI11Fp32IOFp16WLi128ELi60ELi480EEv26Group_norm_nhwc_fwd_params)
        /*00f0*/ 	.short	0x0380
        /*00f2*/ 	.short	0x00a0


	//----- nvinfo : EIATTR_SW_WAR
	.align		4
.L_1863:
        /*00f4*/ 	.byte	0x04, 0x36
        /*00f6*/ 	.short	(.L_1865 - .L_1864)
.L_1864:
        /*00f8*/ 	.word	0x00000008
.L_1865:


//--------------------- .nv.info._Z35group_norm_nhwc_fwd_one_pass_kernelI11Fp32IOFp16WLi256ELi60ELi480EEv26Group_norm_nhwc_fwd_params --------------------------
	.section	.nv.info._Z35group_norm_nhwc_fwd_one_pass_kernelI11Fp32IOFp16WLi256ELi60ELi480EEv26Group_norm_nhwc_fwd_params,"",@"SHT_CUDA_INFO"
	.sectionflags	@""
	.align	4


	//----- nvinfo : EIATTR_CUDA_API_VERSION
	.align		4
        /*0000*/ 	.byte	0x04, 0x37
        /*0002*/ 	.short	(.L_1867 - .L_1866)
.L_1866:
        /*0004*/ 	.word	0x00000082


	//----- nvinfo : EIATTR_KPARAM_INFO
	.align		4
.L_1867:
        /*0008*/ 	.byte	0x04, 0x17
        /*000a*/ 	.short	(.L_1869 - .L_1868)
.L_1868:
        /*000c*/ 	.word	0x00000000
        /*0010*/ 	.short	0x0000
        /*0012*/ 	.short	0x0000
        /*0014*/ 	.byte	0x00, 0xf0, 0x81, 0x02


	//----- nvinfo : EIATTR_SPARSE_MMA_MASK
	.align		4
.L_1869:
        /*0018*/ 	.byte	0x03, 0x50
        /*001a*/ 	.short	0x0000


	//----- nvinfo : EIATTR_MAXREG_COUNT
	.align		4
        /*001c*/ 	.byte	0x03, 0x1b
        /*001e*/ 	.short	0x0080


	//----- nvinfo : EIATTR_NUM_BARRIERS
	.align		4
        /*0020*/ 	.byte	0x02, 0x4c
        /*0022*/ 	.byte	0x01
	.zero		1


	//----- nvinfo : EIATTR_MERCURY_ISA_VERSION
	.align		4
        /*0024*/ 	.byte	0x03, 0x5f
        /*0026*/ 	.short	0x0101


	//----- nvinfo : EIATTR_COOP_GROUP_MASK_REGIDS
	.align		4
        /*0028*/ 	.byte	0x04, 0x29
        /*002a*/ 	.short	(.L_1871 - .L_1870)


	//   ....[0]....
.L_1870:
        /*002c*/ 	.word	0xffffffff


	//   ....[1]....
        /*0030*/ 	.word	0xffffffff


	//   ....[2]....
        /*0034*/ 	.word	0xffffffff


	//   ....[3]....
        /*0038*/ 	.word	0xffffffff


	//   ....[4]....
        /*003c*/ 	.word	0xffffffff


	//   ....[5]....
        /*0040*/ 	.word	0xffffffff


	//   ....[6]....
        /*0044*/ 	.word	0xffffffff


	//   ....[7]....
        /*0048*/ 	.word	0xffffffff


	//   ....[8]....
        /*004c*/ 	.word	0xffffffff


	//   ....[9]....
        /*0050*/ 	.word	0xffffffff


	//----- nvinfo : EIATTR_COOP_GROUP_INSTR_OFFSETS
	.align		4
.L_1871:
        /*0054*/ 	.byte	0x04, 0x28
        /*0056*/ 	.short	(.L_1873 - .L_1872)


	//   ....[0]....
.L_1872:
        /*0058*/ 	.word	0x00001930


	//   ....[1]....
        /*005c*/ 	.word	0x00001940


	//   ....[2]....
        /*0060*/ 	.word	0x00001970


	//   ....[3]....
        /*0064*/ 	.word	0x00001980


	//   ....[4]....
        /*0068*/ 	.word	0x000019c0


	//   ....[5]....
        /*006c*/ 	.word	0x000019d0


	//   ....[6]....
        /*0070*/ 	.word	0x00001a10


	//   ....[7]....
        /*0074*/ 	.word	0x00001a20


	//   ....[8]....
        /*0078*/ 	.word	0x00001aa0


	//   ....[9]....
        /*007c*/ 	.word	0x00001ab0


	//----- nvinfo : EIATTR_VRC_CTA_INIT_COUNT
	.align		4
.L_1873:
        /*0080*/ 	.byte	0x02, 0x4a
	.zero		1
	.zero		1


	//----- nvinfo : EIATTR_EXIT_INSTR_OFFSETS
	.align		4
        /*0084*/ 	.byte	0x04, 0x1c
        /*0086*/ 	.short	(.L_1875 - .L_1874)


	//   ....[0]....
.L_1874:
        /*0088*/ 	.word	0x00000060


	//   ....[1]....
        /*008c*/ 	.word	0x00006150


	//----- nvinfo : EIATTR_MAX_THREADS
	.align		4
.L_1875:
        /*0090*/ 	.byte	0x04, 0x05
        /*0092*/ 	.short	(.L_1877 - .L_1876)
.L_1876:
        /*0094*/ 	.word	0x000001e0
        /*0098*/ 	.word	0x00000001
        /*009c*/ 	.word	0x00000001


	//----- nvinfo : EIATTR_CRS_STACK_SIZE
	.align		4
.L_1877:
        /*00a0*/ 	.byte	0x04, 0x1e
        /*00a2*/ 	.short	(.L_1879 - .L_1878)
.L_1878:
        /*00a4*/ 	.word	0x00000000


	//----- nvinfo : EIATTR_CBANK_PARAM_SIZE
	.align		4
.L_1879:
        /*00a8*/ 	.byte	0x03, 0x19
        /*00aa*/ 	.short	0x00a0


	//----- nvinfo : EIATTR_PARAM_CBANK
	.align		4
        /*00ac*/ 	.byte	0x04, 0x0a
        /*00ae*/ 	.short	(.L_1881 - .L_1880)
	.align		4
.L_1880:
        /*00b0*/ 	.word	index@(.nv.constant0._Z35group_norm_nhwc_fwd_one_pass_kernelI11Fp32IOFp16WLi256ELi60ELi480EEv26Group_norm_nhwc_fwd_params)
        /*00b4*/ 	.short	0x0380
        /*00b6*/ 	.short	0x00a0


	//----- nvinfo : EIATTR_SW_WAR
	.align		4
.L_1881:
        /*00b8*/ 	.byte	0x04, 0x36
        /*00ba*/ 	.short	(.L_1883 - .L_1882)
.L_1882:
        /*00bc*/ 	.word	0x00000008
.L_1883:


//--------------------- .nv.info._Z35group_norm_nhwc_fwd_one_pass_kernelI11Fp32IOFp16WLi512ELi60ELi480EEv26Group_norm_nhwc_fwd_params --------------------------
	.section	.nv.info._Z35group_norm_nhwc_fwd_one_pass_kernelI11Fp32IOFp16WLi512ELi60ELi480EEv26Group_norm_nhwc_fwd_params,"",@"SHT_CUDA_INFO"
	.sectionflags	@""
	.align	4


	//----- nvinfo : EIATTR_CUDA_API_VERSION
	.align		4
        /*0000*/ 	.byte	0x04, 0x37
        /*0002*/ 	.short	(.L_1885 - .L_1884)
.L_1884:
        /*0004*/ 	.word	0x00000082


	//----- nvinfo : EIATTR_KPARAM_INFO
	.align		4
.L_1885:
        /*0008*/ 	.byte	0x04, 0x17
        /*000a*/ 	.short	(.L_1887 - .L_1886)
.L_1886:
        /*000c*/ 	.word	0x00000000
        /*0010*/ 	.short	0x0000
        /*0012*/ 	.short	0x0000
        /*0014*/ 	.byte	0x00, 0xf0, 0x81, 0x02


	//----- nvinfo : EIATTR_SPARSE_MMA_MASK
	.align		4
.L_1887:
        /*0018*/ 	.byte	0x03, 0x50
        /*001a*/ 	.short	0x0000


	//----- nvinfo : EIATTR_MAXREG_COUNT
	.align		4
        /*001c*/ 	.byte	0x03, 0x1b
        /*001e*/ 	.short	0x0080


	//----- nvinfo : EIATTR_NUM_BARRIERS
	.align		4
        /*0020*/ 	.byte	0x02, 0x4c
        /*0022*/ 	.byte	0x01
	.zero		1


	//----- nvinfo : EIATTR_MERCURY_ISA_VERSION
	.align		4
        /*0024*/ 	.byte	0x03, 0x5f
        /*0026*/ 	.short	0x0101


	//----- nvinfo : EIATTR_COOP_GROUP_MASK_REGIDS
	.align		4
        /*0028*/ 	.byte	0x04, 0x29
        /*002a*/ 	.short	(.L_1889 - .L_1888)


	//   ....[0]....
.L_1888:
        /*002c*/ 	.word	0xffffffff


	//   ....[1]....
        /*0030*/ 	.word	0xffffffff


	//   ....[2]....
        /*0034*/ 	.word	0xffffffff


	//   ....[3]....
        /*0038*/ 	.word	0xffffffff


	//   ....[4]....
        /*003c*/ 	.word	0xffffffff


	//   ....[5]....
        /*0040*/ 	.word	0xffffffff


	//   ....[6]....
        /*0044*/ 	.word	0xffffffff


	//   ....[7]....
        /*0048*/ 	.word	0xffffffff


	//   ....[8]....
        /*004c*/ 	.word	0xffffffff


	//   ....[9]....
        /*0050*/ 	.word	0xffffffff


	//----- nvinfo : EIATTR_COOP_GROUP_INSTR_OFFSETS
	.align		4
.L_1889:
        /*0054*/ 	.byte	0x04, 0x28
        /*0056*/ 	.short	(.L_1891 - .L_1890)


	//   ....[0]....
.L_1890:
        /*0058*/ 	.word	0x00002e30


	//   ....[1]....
        /*005c*/ 	.word	0x00002e40


	//   ....[2]....
        /*0060*/ 	.word	0x00002e80


	//   ....[3]....
        /*0064*/ 	.word	0x00002e90


	//   ....[4]....
        /*0068*/ 	.word	0x00002ed0


	//   ....[5]....
        /*006c*/ 	.word	0x00002ee0


	//   ....[6]....
        /*0070*/ 	.word	0x00002f20


	//   ....[7]....
        /*0074*/ 	.word	0x00002f30


	//   ....[8]....
        /*0078*/ 	.word	0x00002fc0


	//   ....[9]....
        /*007c*/ 	.word	0x00002fd0


	//----- nvinfo : EIATTR_VRC_CTA_INIT_COUNT
	.align		4
.L_1891:
        /*0080*/ 	.byte	0x02, 0x4a
	.zero		1
	.zero		1


	//----- nvinfo : EIATTR_EXIT_INSTR_OFFSETS
	.align		4
        /*0084*/ 	.byte	0x04, 0x1c
        /*0086*/ 	.short	(.L_1893 - .L_1892)


	//   ....[0]....
.L_1892:
        /*0088*/ 	.word	0x00000060


	//   ....[1]....
        /*008c*/ 	.word	0x0000b230


	//----- nvinfo : EIATTR_MAX_THREADS
	.align		4
.L_1893:
        /*0090*/ 	.byte	0x04, 0x05
        /*0092*/ 	.short	(.L_1895 - .L_1894)
.L_1894:
        /*0094*/ 	.word	0x000001e0
        /*0098*/ 	.word	0x00000001
        /*009c*/ 	.word	0x00000001


	//----- nvinfo : EIATTR_CRS_STACK_SIZE
	.align		4
.L_1895:
        /*00a0*/ 	.byte	0x04, 0x1e
        /*00a2*/ 	.short	(.L_1897 - .L_1896)
.L_1896:
        /*00a4*/ 	.word	0x00000000


	//----- nvinfo : EIATTR_CBANK_PARAM_SIZE
	.align		4
.L_1897:
        /*00a8*/ 	.byte	0x03, 0x19
        /*00aa*/ 	.short	0x00a0


	//----- nvinfo : EIATTR_PARAM_CBANK
	.align		4
        /*00ac*/ 	.byte	0x04, 0x0a
        /*00ae*/ 	.short	(.L_1899 - .L_1898)
	.align		4
.L_1898:
        /*00b0*/ 	.word	index@(.nv.constant0._Z35group_norm_nhwc_fwd_one_pass_kernelI11Fp32IOFp16WLi512ELi60ELi480EEv26Group_norm_nhwc_fwd_params)
        /*00b4*/ 	.short	0x0380
        /*00b6*/ 	.short	0x00a0


	//----- nvinfo : EIATTR_SW_WAR
	.align		4
.L_1899:
        /*00b8*/ 	.byte	0x04, 0x36
        /*00ba*/ 	.short	(.L_1901 - .L_1900)
.L_1900:
        /*00bc*/ 	.word	0x00000008
.L_1901:


//--------------------- .nv.callgraph             --------------------------
	.section	.nv.callgraph,"",@"SHT_CUDA_CALLGRAPH"
	.align	4
	.sectionentsize	8
	.align		4
        /*0000*/ 	.word	0x00000000
	.align		4
        /*0004*/ 	.word	0xffffffff
	.align		4
        /*0008*/ 	.word	0x00000000
	.align		4
        /*000c*/ 	.word	0xfffffffe
	.align		4
        /*0010*/ 	.word	0x00000000
	.align		4
        /*0014*/ 	.word	0xfffffffd
	.align		4
        /*0018*/ 	.word	0x00000000
	.align		4
        /*001c*/ 	.word	0xfffffffc


//--------------------- .nv.constant4             --------------------------
	.section	.nv.constant4,"a",@progbits
	.align	8
	.align		8
.nv.constant4:
        /*0000*/ 	.dword	_ZN61_INTERNAL_7312f764_30_group_norm_nhwc_one_pass_60_cu_f74407114cuda3std3__45__cpo5beginE
	.align		8
        /*0008*/ 	.dword	_ZN61_INTERNAL_7312f764_30_group_norm_nhwc_one_pass_60_cu_f74407114cuda3std3__45__cpo3endE
	.align		8
        /*0010*/ 	.dword	_ZN61_INTERNAL_7312f764_30_group_norm_nhwc_one_pass_60_cu_f74407114cuda3std3__45__cpo6cbeginE
	.align		8
        /*0018*/ 	.dword	_ZN61_INTERNAL_7312f764_30_group_norm_nhwc_one_pass_60_cu_f74407114cuda3std3__45__cpo4cendE
	.align		8
        /*0020*/ 	.dword	_ZN61_INTERNAL_7312f764_30_group_norm_nhwc_one_pass_60_cu_f74407114cuda3std3__45__cpo6rbeginE
	.align		8
        /*0028*/ 	.dword	_ZN61_INTERNAL_7312f764_30_group_norm_nhwc_one_pass_60_cu_f74407114cuda3std3__45__cpo4rendE
	.align		8
        /*0030*/ 	.dword	_ZN61_INTERNAL_7312f764_30_group_norm_nhwc_one_pass_60_cu_f74407114cuda3std3__45__cpo7crbeginE
	.align		8
        /*0038*/ 	.dword	_ZN61_INTERNAL_7312f764_30_group_norm_nhwc_one_pass_60_cu_f74407114cuda3std3__45__cpo5crendE
	.align		8
        /*0040*/ 	.dword	_ZN61_INTERNAL_7312f764_30_group_norm_nhwc_one_pass_60_cu_f74407114cuda3std3__463_GLOBAL__N__7312f764_30_group_norm_nhwc_one_pass_60_cu_f74407116ignoreE
	.align		8
        /*0048*/ 	.dword	_ZN61_INTERNAL_7312f764_30_group_norm_nhwc_one_pass_60_cu_f74407114cuda3std3__419piecewise_constructE
	.align		8
        /*0050*/ 	.dword	_ZN61_INTERNAL_7312f764_30_group_norm_nhwc_one_pass_60_cu_f74407114cuda3std3__48in_placeE
	.align		8
        /*0058*/ 	.dword	_ZN61_INTERNAL_7312f764_30_group_norm_nhwc_one_pass_60_cu_f74407114cuda3std3__420unreachable_sentinelE
	.align		8
        /*0060*/ 	.dword	_ZN61_INTERNAL_7312f764_30_group_norm_nhwc_one_pass_60_cu_f74407114cuda3std3__47nulloptE
	.align		8
        /*0068*/ 	.dword	_ZN61_INTERNAL_7312f764_30_group_norm_nhwc_one_pass_60_cu_f74407114cuda3std3__48unexpectE
	.align		8
        /*0070*/ 	.dword	_ZN61_INTERNAL_7312f764_30_group_norm_nhwc_one_pass_60_cu_f74407114cuda3std6ranges3__45__cpo4swapE
	.align		8
        /*0078*/ 	.dword	_ZN61_INTERNAL_7312f764_30_group_norm_nhwc_one_pass_60_cu_f74407114cuda3std6ranges3__45__cpo9iter_moveE
	.align		8
        /*0080*/ 	.dword	_ZN61_INTERNAL_7312f764_30_group_norm_nhwc_one_pass_60_cu_f74407114cuda3std6ranges3__45__cpo5beginE
	.align		8
        /*0088*/ 	.dword	_ZN61_INTERNAL_7312f764_30_group_norm_nhwc_one_pass_60_cu_f74407114cuda3std6ranges3__45__cpo3endE
	.align		8
        /*0090*/ 	.dword	_ZN61_INTERNAL_7312f764_30_group_norm_nhwc_one_pass_60_cu_f74407114cuda3std6ranges3__45__cpo6cbeginE
	.align		8
        /*0098*/ 	.dword	_ZN61_INTERNAL_7312f764_30_group_norm_nhwc_one_pass_60_cu_f74407114cuda3std6ranges3__45__cpo4cendE
	.align		8
        /*00a0*/ 	.dword	_ZN61_INTERNAL_7312f764_30_group_norm_nhwc_one_pass_60_cu_f74407114cuda3std6ranges3__45__cpo7advanceE
	.align		8
        /*00a8*/ 	.dword	_ZN61_INTERNAL_7312f764_30_group_norm_nhwc_one_pass_60_cu_f74407114cuda3std6ranges3__45__cpo9iter_swapE
	.align		8
        /*00b0*/ 	.dword	_ZN61_INTERNAL_7312f764_30_group_norm_nhwc_one_pass_60_cu_f74407114cuda3std6ranges3__45__cpo4nextE
	.align		8
        /*00b8*/ 	.dword	_ZN61_INTERNAL_7312f764_30_group_norm_nhwc_one_pass_60_cu_f74407114cuda3std6ranges3__45__cpo4prevE
	.align		8
        /*00c0*/ 	.dword	_ZN61_INTERNAL_7312f764_30_group_norm_nhwc_one_pass_60_cu_f74407114cuda3std6ranges3__45__cpo4dataE
	.align		8
        /*00c8*/ 	.dword	_ZN61_INTERNAL_7312f764_30_group_norm_nhwc_one_pass_60_cu_f74407114cuda3std6ranges3__45__cpo5cdataE
	.align		8
        /*00d0*/ 	.dword	_ZN61_INTERNAL_7312f764_30_group_norm_nhwc_one_pass_60_cu_f74407114cuda3std6ranges3__45__cpo4sizeE
	.align		8
        /*00d8*/ 	.dword	_ZN61_INTERNAL_7312f764_30_group_norm_nhwc_one_pass_60_cu_f74407114cuda3std6ranges3__45__cpo5ssizeE
	.align		8
        /*00e0*/ 	.dword	_ZN61_INTERNAL_7312f764_30_group_norm_nhwc_one_pass_60_cu_f74407114cuda3std6ranges3__45__cpo8distanceE
	.align		8
        /*00e8*/ 	.dword	_ZN61_INTERNAL_7312f764_30_group_norm_nhwc_one_pass_60_cu_f74407116thrust24THRUST_300001_SM_1000_NS6system6detail10sequential3seqE
	.align		8
        /*00f0*/ 	.dword	_ZN61_INTERNAL_7312f764_30_group_norm_nhwc_one_pass_60_cu_f74407116thrust24THRUST_300001_SM_1000_NS12placeholders2_1E
	.align		8
        /*00f8*/ 	.dword	_ZN61_INTERNAL_7312f764_30_group_norm_nhwc_one_pass_60_cu_f74407116thrust24THRUST_300001_SM_1000_NS12placeholders2_2E
	.align		8
        /*0100*/ 	.dword	_ZN61_INTERNAL_7312f764_30_group_norm_nhwc_one_pass_60_cu_f74407116thrust24THRUST_300001_SM_1000_NS12placeholders2_3E
	.align		8
        /*0108*/ 	.dword	_ZN61_INTERNAL_7312f764_30_group_norm_nhwc_one_pass_60_cu_f74407116thrust24THRUST_300001_SM_1000_NS12placeholders2_4E
	.align		8
        /*0110*/ 	.dword	_ZN61_INTERNAL_7312f764_30_group_norm_nhwc_one_pass_60_cu_f74407116thrust24THRUST_300001_SM_1000_NS12placeholders2_5E
	.align		8
        /*0118*/ 	.dword	_ZN61_INTERNAL_7312f764_30_group_norm_nhwc_one_pass_60_cu_f74407116thrust24THRUST_300001_SM_1000_NS12placeholders2_6E
	.align		8
        /*0120*/ 	.dword	_ZN61_INTERNAL_7312f764_30_group_norm_nhwc_one_pass_60_cu_f74407116thrust24THRUST_300001_SM_1000_NS12placeholders2_7E
	.align		8
        /*0128*/ 	.dword	_ZN61_INTERNAL_7312f764_30_group_norm_nhwc_one_pass_60_cu_f74407116thrust24THRUST_300001_SM_1000_NS12placeholders2_8E
	.align		8
        /*0130*/ 	.dword	_ZN61_INTERNAL_7312f764_30_group_norm_nhwc_one_pass_60_cu_f74407116thrust24THRUST_300001_SM_1000_NS12placeholders2_9E
	.align		8
        /*0138*/ 	.dword	_ZN61_INTERNAL_7312f764_30_group_norm_nhwc_one_pass_60_cu_f74407116thrust24THRUST_300001_SM_1000_NS12placeholders3_10E


//--------------------- .text._ZN3cub18CUB_300001_SM_10006detail11EmptyKernelIvEEvv --------------------------
	.section	.text._ZN3cub18CUB_300001_SM_10006detail11EmptyKernelIvEEvv,"ax",@progbits
	.align	128
        .global         _ZN3cub18CUB_300001_SM_10006detail11EmptyKernelIvEEvv
        .type           _ZN3cub18CUB_300001_SM_10006detail11EmptyKernelIvEEvv,@function
        .size           _ZN3cub18CUB_300001_SM_10006detail11EmptyKernelIvEEvv,(.L_x_4495 - _ZN3cub18CUB_300001_SM_10006detail11EmptyKernelIvEEvv)
        .other          _ZN3cub18CUB_300001_SM_10006detail11EmptyKernelIvEEvv,@"STO_CUDA_ENTRY STV_DEFAULT"
_ZN3cub18CUB_300001_SM_10006detail11EmptyKernelIvEEvv:
.text._ZN3cub18CUB_300001_SM_10006detail11EmptyKernelIvEEvv:
[----:B------:R-:W-:Y:S01]  /*0000*/  LDC R1, c[0x0][0x37c] ;  /* 0x0000df00ff017b82 */ /* 0x000fe20000000800 */
[----:B------:R-:W-:Y:S05]  /*0010*/  EXIT ;  /* 0x000000000000794d */ /* 0x000fea0003800000 */
.L_x_0:
[----:B------:R-:W-:-:S00]  /*0020*/  BRA `(.L_x_0) ;  /* 0xfffffffc00fc7947 */ /* 0x000fc0000383ffff */
[----:B------:R-:W-:-:S00]  /*0030*/  NOP ;  /* 0x0000000000007918 */ /* 0x000fc00000000000 */
        /* <DEDUP_REMOVED lines=12> */
.L_x_4495:


//--------------------- .text._Z35group_norm_nhwc_bwd_one_pass_kernelI11Bf16IOFp32WLi64ELi60ELi480EEv26Group_norm_nhwc_bwd_params --------------------------
	.section	.text._Z35group_norm_nhwc_bwd_one_pass_kernelI11Bf16IOFp32WLi64ELi60ELi480EEv26Group_norm_nhwc_bwd_params,"ax",@progbits
	.align	128
        .global         _Z35group_norm_nhwc_bwd_one_pass_kernelI11Bf16IOFp32WLi64ELi60ELi480EEv26Group_norm_nhwc_bwd_params
        .type           _Z35group_norm_nhwc_bwd_one_pass_kernelI11Bf16IOFp32WLi64ELi60ELi480EEv26Group_norm_nhwc_bwd_params,@function
        .size           _Z35group_norm_nhwc_bwd_one_pass_kernelI11Bf16IOFp32WLi64ELi60ELi480EEv26Group_norm_nhwc_bwd_params,(.L_x_4496 - _Z35group_norm_nhwc_bwd_one_pass_kernelI11Bf16IOFp32WLi64ELi60ELi480EEv26Group_norm_nhwc_bwd_params)
        .other          _Z35group_norm_nhwc_bwd_one_pass_kernelI11Bf16IOFp32WLi64ELi60ELi480EEv26Group_norm_nhwc_bwd_params,@"STO_CUDA_ENTRY STV_DEFAULT"
_Z35group_norm_nhwc_bwd_one_pass_kernelI11Bf16IOFp32WLi64ELi60ELi480EEv26Group_norm_nhwc_bwd_params:
.text._Z35group_norm_nhwc_bwd_one_pass_kernelI11Bf16IOFp32WLi64ELi60ELi480EEv26Group_norm_nhwc_bwd_params:
[----:B------:R-:W-:Y:S08]  /*0000*/  LDC R1, c[0x0][0x37c] ;  /* 0x0000df00ff017b82 */ /* 0x000ff00000000800 */
[----:B------:R-:W0:Y:S01]  /*0010*/  S2UR UR8, SR_CTAID.Y ;  /* 0x00000000000879c3 */ /* 0x000e220000002600 */
[----:B------:R-:W1:Y:S01]  /*0020*/  LDCU UR4, c[0x0][0x410] ;  /* 0x00008200ff0477ac */ /* 0x000e620008000800 */
[----:B------:R-:W1:Y:S01]  /*0030*/  LDCU UR5, c[0x0][0x3e0] ;  /* 0x00007c00ff0577ac */ /* 0x000e620008000800 */
[----:B------:R-:W2:Y:S01]  /*0040*/  LDCU.64 UR6, c[0x0][0x358] ;  /* 0x00006b00ff0677ac */ /* 0x000ea20008000a00 */
[----:B-1----:R-:W-:-:S04]  /*0050*/  UIMAD UR4, UR4, UR5, URZ ;  /* 0x00000005040472a4 */ /* 0x002fc8000f8e02ff */
[----:B0-----:R-:W-:-:S09]  /*0060*/  UISETP.GE.AND UP0, UPT, UR8, UR4, UPT ;  /* 0x000000040800728c */ /* 0x001fd2000bf06270 */
[----:B--2---:R-:W-:Y:S05]  /*0070*/  BRA.U UP0, `(.L_x_1) ;  /* 0x0000003d00607547 */ /* 0x004fea000b800000 */
[----:B------:R-:W0:Y:S01]  /*0080*/  S2R R4, SR_TID.X ;  /* 0x0000000000047919 */ /* 0x000e220000002100 */
[----:B------:R-:W-:Y:S01]  /*0090*/  HFMA2 R36, -RZ, RZ, 0, 0 ;  /* 0x00000000ff247431 */ /* 0x000fe200000001ff */
[----:B------:R-:W-:Y:S02]  /*00a0*/  MOV R39, UR8 ;  /* 0x0000000800277c02 */ /* 0x000fe40008000f00 */
[----:B0-----:R-:W-:-:S05]  /*00b0*/  LOP3.LUT R0, R4, 0xffff, RZ, 0xc0, !PT ;  /* 0x0000ffff04007812 */ /* 0x001fca00078ec0ff */
[----:B------:R-:W-:-:S05]  /*00c0*/  IMAD R0, R0, 0x889, RZ ;  /* 0x0000088900007824 */ /* 0x000fca00078e02ff */
[----:B------:R-:W-:Y:S02]  /*00d0*/  SHF.R.U32.HI R38, RZ, 0x10, R0 ;  /* 0x00000010ff267819 */ /* 0x000fe40000011600 */
[----:B------:R-:W0:Y:S02]  /*00e0*/  S2R R0, SR_LANEID ;  /* 0x0000000000007919 */ /* 0x000e240000000000 */
[----:B------:R-:W-:-:S05]  /*00f0*/  PRMT R2, R38, 0x9910, RZ ;  /* 0x0000991026027816 */ /* 0x000fca00000000ff */
[----:B------:R-:W-:-:S05]  /*0100*/  IMAD R2, R2, 0x1e, RZ ;  /* 0x0000001e02027824 */ /* 0x000fca00078e02ff */
[----:B------:R-:W-:-:S04]  /*0110*/  IADD3 R2, PT, PT, RZ, -R2, RZ ;  /* 0x80000002ff027210 */ /* 0x000fc80007ffe0ff */
[----:B------:R-:W-:-:S04]  /*0120*/  PRMT R37, R2, 0x7710, RZ ;  /* 0x0000771002257816 */ /* 0x000fc800000000ff */
[----:B------:R-:W-:-:S04]  /*0130*/  IADD3 R37, PT, PT, R37, R4, RZ ;  /* 0x0000000425257210 */ /* 0x000fc80007ffe0ff */
[----:B------:R-:W-:-:S04]  /*0140*/  SHF.L.U32 R37, R37, 0x1, RZ ;  /* 0x0000000125257819 */ /* 0x000fc800000006ff */
[----:B------:R-:W-:-:S07]  /*0150*/  LOP3.LUT R2, R37, 0xffff, RZ, 0xc0, !PT ;  /* 0x0000ffff25027812 */ /* 0x000fce00078ec0ff */
.L_x_32:
[----:B------:R-:W1:Y:S01]  /*0160*/  LDC R10, c[0x0][0x410] ;  /* 0x00010400ff0a7b82 */ /* 0x000e620000000800 */
[----:B0-2---:R-:W2:Y:S01]  /*0170*/  S2R R3, SR_CTAID.X ;  /* 0x0000000000037919 */ /* 0x005ea20000002500 */
[----:B------:R-:W2:Y:S01]  /*0180*/  LDCU UR4, c[0x0][0x41c] ;  /* 0x00008380ff0477ac */ /* 0x000ea20008000800 */
[----:B------:R-:W-:Y:S02]  /*0190*/  ISETP.GE.AND P3, PT, R39, RZ, PT ;  /* 0x000000ff2700720c */ /* 0x000fe40003f66270 */
[----:B------:R-:W-:Y:S01]  /*01a0*/  CS2R R34, SRZ ;  /* 0x0000000000227805 */ /* 0x000fe2000001ff00 */
[----:B------:R-:W3:Y:S01]  /*01b0*/  LDCU.128 UR8, c[0x0][0x400] ;  /* 0x00008000ff0877ac */ /* 0x000ee20008000c00 */
[----:B-1----:R-:W-:-:S04]  /*01c0*/  IABS R7, R10 ;  /* 0x0000000a00077213 */ /* 0x002fc80000000000 */
[----:B------:R-:W1:Y:S01]  /*01d0*/  I2F.RP R6, R7 ;  /* 0x0000000700067306 */ /* 0x000e620000209400 */
[----:B--2---:R-:W-:Y:S01]  /*01e0*/  IMAD R21, R3, UR4, R38 ;  /* 0x0000000403157c24 */ /* 0x004fe2000f8e0226 */
[----:B------:R-:W-:Y:S01]  /*01f0*/  CS2R R32, SRZ ;  /* 0x0000000000207805 */ /* 0x000fe2000001ff00 */
[----:B------:R-:W2:Y:S03]  /*0200*/  LDCU.U8 UR4, c[0x0][0x414] ;  /* 0x00008280ff0477ac */ /* 0x000ea60008000000 */
[C---:B---3--:R-:W-:Y:S02]  /*0210*/  ISETP.GE.U32.AND P0, PT, R21.reuse, UR8, PT ;  /* 0x0000000815007c0c */ /* 0x048fe4000bf06070 */
[----:B------:R-:W-:Y:S02]  /*0220*/  SHF.R.S32.HI R13, RZ, 0x1f, R21 ;  /* 0x0000001fff0d7819 */ /* 0x000fe40000011415 */
[----:B------:R-:W-:Y:S01]  /*0230*/  IADD3 R23, PT, PT, R21, 0x10, RZ ;  /* 0x0000001015177810 */ /* 0x000fe20007ffe0ff */
[----:B-1----:R-:W1:Y:S01]  /*0240*/  MUFU.RCP R6, R6 ;  /* 0x0000000600067308 */ /* 0x002e620000001000 */
[----:B------:R-:W-:-:S02]  /*0250*/  ISETP.GE.AND.EX P0, PT, R13, UR9, PT, P0 ;  /* 0x000000090d007c0c */ /* 0x000fc4000bf06300 */
[----:B------:R-:W-:Y:S02]  /*0260*/  SHF.R.S32.HI R25, RZ, 0x1f, R23 ;  /* 0x0000001fff197819 */ /* 0x000fe40000011417 */
[----:B------:R-:W-:-:S04]  /*0270*/  IADD3 R12, PT, PT, R21, 0x20, RZ ;  /* 0x00000020150c7810 */ /* 0x000fc80007ffe0ff */
[----:B------:R-:W-:-:S05]  /*0280*/  SHF.R.S32.HI R19, RZ, 0x1f, R12 ;  /* 0x0000001fff137819 */ /* 0x000fca000001140c */
[----:B------:R-:W3:Y:S01]  /*0290*/  @!P0 LDC.64 R16, c[0x0][0x398] ;  /* 0x0000e600ff108b82 */ /* 0x000ee20000000a00 */
[----:B-1----:R-:W-:-:S04]  /*02a0*/  IADD3 R4, PT, PT, R6, 0xffffffe, RZ ;  /* 0x0ffffffe06047810 */ /* 0x002fc80007ffe0ff */
[----:B------:R1:W4:Y:S02]  /*02b0*/  F2I.FTZ.U32.TRUNC.NTZ R5, R4 ;  /* 0x0000000400057305 */ /* 0x000324000021f000 */
[----:B-1----:R-:W-:Y:S02]  /*02c0*/  MOV R4, RZ ;  /* 0x000000ff00047202 */ /* 0x002fe40000000f00 */
[----:B----4-:R-:W-:-:S05]  /*02d0*/  IADD3 R8, PT, PT, RZ, -R5, RZ ;  /* 0x80000005ff087210 */ /* 0x010fca0007ffe0ff */
[----:B------:R-:W-:Y:S01]  /*02e0*/  IMAD R9, R8, R7, RZ ;  /* 0x0000000708097224 */ /* 0x000fe200078e02ff */
[----:B------:R-:W-:-:S03]  /*02f0*/  IABS R8, R39 ;  /* 0x0000002700087213 */ /* 0x000fc60000000000 */
[----:B------:R-:W-:-:S06]  /*0300*/  IMAD.HI.U32 R5, R5, R9, R4 ;  /* 0x0000000905057227 */ /* 0x000fcc00078e0004 */
[----:B------:R-:W-:-:S05]  /*0310*/  IMAD.HI.U32 R5, R5, R8, RZ ;  /* 0x0000000805057227 */ /* 0x000fca00078e00ff */
[----:B------:R-:W-:-:S05]  /*0320*/  IADD3 R6, PT, PT, -R5, RZ, RZ ;  /* 0x000000ff05067210 */ /* 0x000fca0007ffe1ff */
[----:B------:R-:W-:Y:S01]  /*0330*/  IMAD R4, R7, R6, R8 ;  /* 0x0000000607047224 */ /* 0x000fe200078e0208 */
[----:B------:R-:W-:-:S04]  /*0340*/  LOP3.LUT R6, R39, R10, RZ, 0x3c, !PT ;  /* 0x0000000a27067212 */ /* 0x000fc800078e3cff */
[----:B------:R-:W-:Y:S02]  /*0350*/  ISETP.GT.U32.AND P2, PT, R7, R4, PT ;  /* 0x000000040700720c */ /* 0x000fe40003f44070 */
[----:B------:R-:W-:-:S11]  /*0360*/  ISETP.GE.AND P5, PT, R6, RZ, PT ;  /* 0x000000ff0600720c */ /* 0x000fd60003fa6270 */
[-C--:B------:R-:W-:Y:S02]  /*0370*/  @!P2 IADD3 R4, PT, PT, R4, -R7.reuse, RZ ;  /* 0x800000070404a210 */ /* 0x080fe40007ffe0ff */
[----:B------:R-:W-:Y:S02]  /*0380*/  @!P2 IADD3 R5, PT, PT, R5, 0x1, RZ ;  /* 0x000000010505a810 */ /* 0x000fe40007ffe0ff */
[CC--:B------:R-:W-:Y:S02]  /*0390*/  ISETP.GE.U32.AND P1, PT, R4.reuse, R7.reuse, PT ;  /* 0x000000070400720c */ /* 0x0c0fe40003f26070 */
[----:B------:R-:W-:Y:S02]  /*03a0*/  ISETP.GT.U32.AND P4, PT, R7, R4, PT ;  /* 0x000000040700720c */ /* 0x000fe40003f84070 */
[----:B------:R-:W-:Y:S02]  /*03b0*/  IADD3 R7, PT, PT, R4, -R7, RZ ;  /* 0x8000000704077210 */ /* 0x000fe40007ffe0ff */
[----:B------:R-:W-:-:S02]  /*03c0*/  ISETP.NE.AND P2, PT, R10, RZ, PT ;  /* 0x000000ff0a00720c */ /* 0x000fc40003f45270 */
[----:B------:R-:W-:Y:S02]  /*03d0*/  SEL R4, R7, R4, !P4 ;  /* 0x0000000407047207 */ /* 0x000fe40006000000 */
[----:B------:R-:W-:Y:S02]  /*03e0*/  LOP3.LUT R7, RZ, R10, RZ, 0x33, !PT ;  /* 0x0000000aff077212 */ /* 0x000fe400078e33ff */
[----:B------:R-:W-:Y:S01]  /*03f0*/  @!P3 IADD3 R4, PT, PT, -R4, RZ, RZ ;  /* 0x000000ff0404b210 */ /* 0x000fe20007ffe1ff */
[----:B------:R-:W1:Y:S01]  /*0400*/  @!P0 LDC.64 R10, c[0x0][0x3a0] ;  /* 0x0000e800ff0a8b82 */ /* 0x000e620000000a00 */
[----:B------:R-:W-:Y:S02]  /*0410*/  @P1 IADD3 R5, PT, PT, R5, 0x1, RZ ;  /* 0x0000000105051810 */ /* 0x000fe40007ffe0ff */
[----:B------:R-:W-:Y:S02]  /*0420*/  ISETP.GE.U32.AND P1, PT, R23, UR8, PT ;  /* 0x0000000817007c0c */ /* 0x000fe4000bf26070 */
[----:B------:R-:W-:-:S02]  /*0430*/  MOV R6, R5 ;  /* 0x0000000500067202 */ /* 0x000fc40000000f00 */
[----:B------:R-:W-:Y:S02]  /*0440*/  SEL R49, R7, R4, !P2 ;  /* 0x0000000407317207 */ /* 0x000fe40005000000 */
[----:B------:R-:W4:Y:S01]  /*0450*/  @!P0 LDC.64 R4, c[0x0][0x3f8] ;  /* 0x0000fe00ff048b82 */ /* 0x000f220000000a00 */
[----:B------:R-:W-:Y:S02]  /*0460*/  @!P5 IADD3 R6, PT, PT, -R6, RZ, RZ ;  /* 0x000000ff0606d210 */ /* 0x000fe40007ffe1ff */
[----:B------:R-:W-:Y:S01]  /*0470*/  ISETP.GE.AND.EX P1, PT, R25, UR9, PT, P1 ;  /* 0x0000000919007c0c */ /* 0x000fe2000bf26310 */
[----:B------:R-:W-:Y:S01]  /*0480*/  IMAD R9, R49, 0x3c, RZ ;  /* 0x0000003c31097824 */ /* 0x000fe200078e02ff */
[----:B------:R-:W-:Y:S02]  /*0490*/  SEL R7, R7, R6, !P2 ;  /* 0x0000000607077207 */ /* 0x000fe40005000000 */
[----:B------:R-:W-:Y:S02]  /*04a0*/  ISETP.GE.U32.AND P2, PT, R12, UR8, PT ;  /* 0x000000080c007c0c */ /* 0x000fe4000bf46070 */
[----:B------:R-:W-:-:S02]  /*04b0*/  IADD3 R52, P3, PT, R9, R2, RZ ;  /* 0x0000000209347210 */ /* 0x000fc40007f7e0ff */
[----:B------:R-:W-:Y:S02]  /*04c0*/  SHF.R.S32.HI R2, RZ, 0x1f, R7 ;  /* 0x0000001fff027819 */ /* 0x000fe40000011407 */
[----:B------:R-:W-:Y:S02]  /*04d0*/  LEA.HI.X.SX32 R53, R9, RZ, 0x1, P3 ;  /* 0x000000ff09357211 */ /* 0x000fe400018f0eff */
[----:B------:R-:W-:Y:S01]  /*04e0*/  ISETP.GE.AND.EX P2, PT, R19, UR9, PT, P2 ;  /* 0x0000000913007c0c */ /* 0x000fe2000bf46320 */
[----:B------:R-:W-:Y:S01]  /*04f0*/  IMAD R2, R2, UR10, RZ ;  /* 0x0000000a02027c24 */ /* 0x000fe2000f8e02ff */
[----:B------:R-:W0:Y:S01]  /*0500*/  @!P1 LDC.64 R14, c[0x0][0x3f8] ;  /* 0x0000fe00ff0e9b82 */ /* 0x000e220000000a00 */
[----:B------:R-:W-:-:S04]  /*0510*/  IMAD.WIDE.U32 R52, R7, UR10, R52 ;  /* 0x0000000a07347c25 */ /* 0x000fc8000f8e0034 */
[----:B------:R-:W-:Y:S01]  /*0520*/  IMAD R55, R7, UR11, R2 ;  /* 0x0000000b07377c24 */ /* 0x000fe2000f8e0202 */
[----:B------:R-:W-:Y:S01]  /*0530*/  @!P0 MOV R54, R52 ;  /* 0x0000003400368202 */ /* 0x000fe20000000f00 */
[-C--:B----4-:R-:W-:Y:S01]  /*0540*/  @!P0 IMAD R6, R13, R4.reuse, RZ ;  /* 0x000000040d068224 */ /* 0x090fe200078e02ff */
[----:B------:R-:W4:Y:S01]  /*0550*/  LDC.64 R8, c[0x0][0x3b8] ;  /* 0x0000ee00ff087b82 */ /* 0x000f220000000a00 */
[----:B------:R-:W-:Y:S02]  /*0560*/  IADD3 R2, PT, PT, R21, 0x30, RZ ;  /* 0x0000003015027810 */ /* 0x000fe40007ffe0ff */
[----:B------:R-:W-:Y:S01]  /*0570*/  IADD3 R55, PT, PT, R53, R55, RZ ;  /* 0x0000003735377210 */ /* 0x000fe20007ffe0ff */
[C---:B------:R-:W-:Y:S01]  /*0580*/  @!P0 IMAD R5, R21.reuse, R5, R6 ;  /* 0x0000000515058224 */ /* 0x040fe200078e0206 */
[----:B------:R-:W-:Y:S02]  /*0590*/  ISETP.GE.U32.AND P3, PT, R2, UR8, PT ;  /* 0x0000000802007c0c */ /* 0x000fe4000bf66070 */
[----:B------:R-:W-:Y:S01]  /*05a0*/  SHF.R.S32.HI R13, RZ, 0x1f, R2 ;  /* 0x0000001fff0d7819 */ /* 0x000fe20000011402 */
[----:B------:R-:W-:Y:S01]  /*05b0*/  @!P0 IMAD.WIDE.U32 R20, R21, R4, R54 ;  /* 0x0000000415148225 */ /* 0x000fe200078e0036 */
[----:B------:R-:W2:Y:S02]  /*05c0*/  @!P2 LDC.64 R6, c[0x0][0x3f8] ;  /* 0x0000fe00ff06ab82 */ /* 0x000ea40000000a00 */
[----:B------:R-:W-:-:S02]  /*05d0*/  ISETP.GE.AND.EX P3, PT, R13, UR9, PT, P3 ;  /* 0x000000090d007c0c */ /* 0x000fc4000bf66330 */
[----:B------:R-:W-:Y:S02]  /*05e0*/  @!P0 IADD3 R21, PT, PT, R21, R5, RZ ;  /* 0x0000000515158210 */ /* 0x000fe40007ffe0ff */
[C---:B------:R-:W-:Y:S01]  /*05f0*/  @!P0 SHF.L.U32 R27, R20.reuse, 0x1, RZ ;  /* 0x00000001141b8819 */ /* 0x040fe200000006ff */
[----:B0-----:R-:W-:Y:S01]  /*0600*/  @!P1 IMAD R24, R25, R14, RZ ;  /* 0x0000000e19189224 */ /* 0x001fe200078e02ff */
[----:B------:R-:W-:Y:S01]  /*0610*/  @!P0 SHF.L.U64.HI R18, R20, 0x1, R21 ;  /* 0x0000000114128819 */ /* 0x000fe20000010215 */
[----:B------:R-:W0:Y:S01]  /*0620*/  @!P1 LDC.64 R4, c[0x0][0x3a0] ;  /* 0x0000e800ff049b82 */ /* 0x000e220000000a00 */
[----:B------:R-:W-:Y:S01]  /*0630*/  @!P1 MOV R20, R52 ;  /* 0x0000003400149202 */ /* 0x000fe20000000f00 */
[----:B------:R-:W-:Y:S01]  /*0640*/  @!P1 IMAD R25, R23, R15, R24 ;  /* 0x0000000f17199224 */ /* 0x000fe200078e0218 */
[----:B------:R-:W-:Y:S02]  /*0650*/  @!P1 MOV R21, R55 ;  /* 0x0000003700159202 */ /* 0x000fe40000000f00 */
[----:B-1----:R-:W-:Y:S01]  /*0660*/  @!P0 IADD3 R22, P4, PT, R27, R10, RZ ;  /* 0x0000000a1b168210 */ /* 0x002fe20007f9e0ff */
[----:B----4-:R-:W-:-:S04]  /*0670*/  IMAD.WIDE R8, R39, 0x8, R8 ;  /* 0x0000000827087825 */ /* 0x010fc800078e0208 */
[----:B------:R-:W-:Y:S01]  /*0680*/  @!P1 IMAD.WIDE.U32 R20, R23, R14, R20 ;  /* 0x0000000e17149225 */ /* 0x000fe200078e0014 */
[----:B------:R-:W-:Y:S01]  /*0690*/  @!P0 IADD3.X R23, PT, PT, R18, R11, RZ, P4, !PT ;  /* 0x0000000b12178210 */ /* 0x000fe200027fe4ff */
[----:B------:R-:W1:Y:S01]  /*06a0*/  @!P1 LDC.64 R14, c[0x0][0x398] ;  /* 0x0000e600ff0e9b82 */ /* 0x000e620000000a00 */
[----:B---3--:R-:W-:Y:S01]  /*06b0*/  @!P0 IADD3 R16, P4, PT, R27, R16, RZ ;  /* 0x000000101b108210 */ /* 0x008fe20007f9e0ff */
[----:B------:R-:W3:Y:S01]  /*06c0*/  LDG.E.64 R8, desc[UR6][R8.64] ;  /* 0x0000000608087981 */ /* 0x000ee2000c1e1b00 */
[----:B------:R-:W-:Y:S01]  /*06d0*/  @!P1 IADD3 R11, PT, PT, R21, R25, RZ ;  /* 0x00000019150b9210 */ /* 0x000fe20007ffe0ff */
[----:B--2---:R-:W-:Y:S01]  /*06e0*/  @!P2 IMAD R26, R19, R6, RZ ;  /* 0x00000006131aa224 */ /* 0x004fe200078e02ff */
[C---:B------:R-:W-:Y:S01]  /*06f0*/  @!P1 SHF.L.U32 R25, R20.reuse, 0x1, RZ ;  /* 0x0000000114199819 */ /* 0x040fe200000006ff */
[----:B------:R2:W4:Y:S01]  /*0700*/  @!P0 LDG.E R35, desc[UR6][R22.64] ;  /* 0x0000000616238981 */ /* 0x000522000c1e1900 */
[----:B------:R-:W-:Y:S02]  /*0710*/  @!P1 SHF.L.U64.HI R24, R20, 0x1, R11 ;  /* 0x0000000114189819 */ /* 0x000fe4000001020b */
[----:B------:R-:W-:Y:S01]  /*0720*/  @!P0 IADD3.X R17, PT, PT, R18, R17, RZ, P4, !PT ;  /* 0x0000001112118210 */ /* 0x000fe200027fe4ff */
[----:B------:R-:W0:Y:S08]  /*0730*/  @!P3 LDC.64 R20, c[0x0][0x3f8] ;  /* 0x0000fe00ff14bb82 */ /* 0x000e300000000a00 */
[----:B------:R-:W0:Y:S01]  /*0740*/  @!P2 LDC.64 R10, c[0x0][0x3a0] ;  /* 0x0000e800ff0aab82 */ /* 0x000e220000000a00 */
[----:B--2---:R-:W-:Y:S01]  /*0750*/  @!P2 MOV R22, R52 ;  /* 0x000000340016a202 */ /* 0x004fe20000000f00 */
[C---:B------:R-:W-:Y:S01]  /*0760*/  @!P2 IMAD R27, R12.reuse, R7, R26 ;  /* 0x000000070c1ba224 */ /* 0x040fe200078e021a */
[----:B------:R-:W-:Y:S01]  /*0770*/  @!P2 MOV R23, R55 ;  /* 0x000000370017a202 */ /* 0x000fe20000000f00 */
[----:B------:R-:W2:Y:S04]  /*0780*/  @!P0 LDG.E R34, desc[UR6][R16.64] ;  /* 0x0000000610228981 */ /* 0x000ea8000c1e1900 */
[----:B------:R-:W0:Y:S01]  /*0790*/  @!P2 LDC.64 R18, c[0x0][0x398] ;  /* 0x0000e600ff12ab82 */ /* 0x000e220000000a00 */
[----:B------:R-:W-:Y:S01]  /*07a0*/  @!P2 IMAD.WIDE.U32 R6, R12, R6, R22 ;  /* 0x000000060c06a225 */ /* 0x000fe200078e0016 */
[----:B-1----:R-:W-:-:S04]  /*07b0*/  @!P1 IADD3 R22, P0, PT, R25, R14, RZ ;  /* 0x0000000e19169210 */ /* 0x002fc80007f1e0ff */
[----:B------:R-:W-:Y:S02]  /*07c0*/  @!P2 IADD3 R7, PT, PT, R7, R27, RZ ;  /* 0x0000001b0707a210 */ /* 0x000fe40007ffe0ff */
[----:B0-----:R-:W-:Y:S02]  /*07d0*/  @!P1 IADD3 R4, P4, PT, R25, R4, RZ ;  /* 0x0000000419049210 */ /* 0x001fe40007f9e0ff */
[C---:B------:R-:W-:Y:S02]  /*07e0*/  @!P2 SHF.L.U32 R25, R6.reuse, 0x1, RZ ;  /* 0x000000010619a819 */ /* 0x040fe400000006ff */
[----:B------:R-:W-:Y:S02]  /*07f0*/  @!P2 SHF.L.U64.HI R12, R6, 0x1, R7 ;  /* 0x00000001060ca819 */ /* 0x000fe40000010207 */
[----:B------:R-:W0:Y:S01]  /*0800*/  @!P3 LDC.64 R6, c[0x0][0x398] ;  /* 0x0000e600ff06bb82 */ /* 0x000e220000000a00 */
[C---:B------:R-:W-:Y:S01]  /*0810*/  @!P1 IADD3.X R23, PT, PT, R24.reuse, R15, RZ, P0, !PT ;  /* 0x0000000f18179210 */ /* 0x040fe200007fe4ff */
[----:B------:R-:W-:Y:S01]  /*0820*/  @!P3 IMAD R13, R13, R20, RZ ;  /* 0x000000140d0db224 */ /* 0x000fe200078e02ff */
[----:B------:R-:W-:-:S02]  /*0830*/  @!P1 IADD3.X R5, PT, PT, R24, R5, RZ, P4, !PT ;  /* 0x0000000518059210 */ /* 0x000fc400027fe4ff */
[C---:B------:R-:W-:Y:S01]  /*0840*/  @!P2 IADD3 R10, P4, PT, R25.reuse, R10, RZ ;  /* 0x0000000a190aa210 */ /* 0x040fe20007f9e0ff */
[----:B------:R-:W2:Y:S02]  /*0850*/  @!P1 LDG.E R32, desc[UR6][R22.64] ;  /* 0x0000000616209981 */ /* 0x000ea4000c1e1900 */
[----:B------:R-:W1:Y:S01]  /*0860*/  @!P3 LDC.64 R14, c[0x0][0x3a0] ;  /* 0x0000e800ff0ebb82 */ /* 0x000e620000000a00 */
[----:B------:R-:W-:Y:S01]  /*0870*/  @!P2 IADD3 R18, P5, PT, R25, R18, RZ ;  /* 0x000000121912a210 */ /* 0x000fe20007fbe0ff */
[----:B------:R0:W2:Y:S01]  /*0880*/  @!P1 LDG.E R33, desc[UR6][R4.64] ;  /* 0x0000000604219981 */ /* 0x0000a2000c1e1900 */
[----:B------:R-:W-:Y:S01]  /*0890*/  @!P2 IADD3.X R11, PT, PT, R12, R11, RZ, P4, !PT ;  /* 0x0000000b0c0ba210 */ /* 0x000fe200027fe4ff */
[----:B------:R-:W-:Y:S01]  /*08a0*/  @!P3 IMAD R25, R2, R21, R13 ;  /* 0x000000150219b224 */ /* 0x000fe200078e020d */
[----:B------:R-:W-:-:S03]  /*08b0*/  @!P2 IADD3.X R19, PT, PT, R12, R19, RZ, P5, !PT ;  /* 0x000000130c13a210 */ /* 0x000fc60002ffe4ff */
[----:B------:R-:W1:Y:S01]  /*08c0*/  LDC.64 R12, c[0x0][0x3a8] ;  /* 0x0000ea00ff0c7b82 */ /* 0x000e620000000a00 */
[----:B0-----:R-:W-:Y:S02]  /*08d0*/  @!P3 MOV R4, R52 ;  /* 0x000000340004b202 */ /* 0x001fe40000000f00 */
[----:B------:R-:W-:-:S03]  /*08e0*/  @!P3 MOV R5, R55 ;  /* 0x000000370005b202 */ /* 0x000fc60000000f00 */
[----:B------:R-:W-:Y:S01]  /*08f0*/  @!P3 IMAD.WIDE.U32 R20, R2, R20, R4 ;  /* 0x000000140214b225 */ /* 0x000fe200078e0004 */
[----:B------:R-:W-:-:S04]  /*0900*/  CS2R R4, SRZ ;  /* 0x0000000000047805 */ /* 0x000fc8000001ff00 */
[----:B------:R-:W-:Y:S02]  /*0910*/  @!P3 IADD3 R25, PT, PT, R21, R25, RZ ;  /* 0x000000191519b210 */ /* 0x000fe40007ffe0ff */
[C---:B------:R-:W-:Y:S01]  /*0920*/  @!P3 SHF.L.U32 R21, R20.reuse, 0x1, RZ ;  /* 0x000000011415b819 */ /* 0x040fe200000006ff */
[----:B------:R0:W2:Y:S01]  /*0930*/  @!P2 LDG.E R4, desc[UR6][R10.64] ;  /* 0x000000060a04a981 */ /* 0x0000a2000c1e1900 */
[----:B------:R-:W-:Y:S02]  /*0940*/  @!P3 SHF.L.U64.HI R22, R20, 0x1, R25 ;  /* 0x000000011416b819 */ /* 0x000fe40000010219 */
[----:B------:R-:W-:Y:S01]  /*0950*/  LOP3.LUT R2, R37, 0xffff, RZ, 0xc0, !PT ;  /* 0x0000ffff25027812 */ /* 0x000fe200078ec0ff */
[----:B------:R-:W2:Y:S01]  /*0960*/  @!P2 LDG.E R5, desc[UR6][R18.64] ;  /* 0x000000061205a981 */ /* 0x000ea2000c1e1900 */
[C---:B------:R-:W-:Y:S02]  /*0970*/  @!P3 IADD3 R20, P2, PT, R21.reuse, R6, RZ ;  /* 0x000000061514b210 */ /* 0x040fe40007f5e0ff */
[----:B-1----:R-:W-:Y:S01]  /*0980*/  @!P3 IADD3 R14, P1, PT, R21, R14, RZ ;  /* 0x0000000e150eb210 */ /* 0x002fe20007f3e0ff */
[----:B------:R-:W-:Y:S01]  /*0990*/  IMAD R23, R49, 0x3c, R2 ;  /* 0x0000003c31177824 */ /* 0x000fe200078e0202 */
[----:B------:R-:W-:-:S02]  /*09a0*/  @!P3 IADD3.X R21, PT, PT, R22, R7, RZ, P2, !PT ;  /* 0x000000071615b210 */ /* 0x000fc400017fe4ff */
[----:B------:R-:W-:Y:S02]  /*09b0*/  CS2R R6, SRZ ;  /* 0x0000000000067805 */ /* 0x000fe4000001ff00 */
[----:B------:R-:W-:Y:S01]  /*09c0*/  @!P3 IADD3.X R15, PT, PT, R22, R15, RZ, P1, !PT ;  /* 0x0000000f160fb210 */ /* 0x000fe20000ffe4ff */
[----:B------:R-:W-:-:S04]  /*09d0*/  IMAD.WIDE R12, R23, 0x4, R12 ;  /* 0x00000004170c7825 */ /* 0x000fc800078e020c */
[----:B------:R1:W2:Y:S04]  /*09e0*/  @!P3 LDG.E R6, desc[UR6][R14.64] ;  /* 0x000000060e06b981 */ /* 0x0002a8000c1e1900 */
[----:B------:R-:W2:Y:S04]  /*09f0*/  @!P3 LDG.E R7, desc[UR6][R20.64] ;  /* 0x000000061407b981 */ /* 0x000ea8000c1e1900 */
[----:B------:R-:W5:Y:S01]  /*0a00*/  LDG.E.64 R12, desc[UR6][R12.64] ;  /* 0x000000060c0c7981 */ /* 0x000f62000c1e1b00 */
[----:B------:R-:W-:-:S13]  /*0a10*/  ISETP.NE.AND P0, PT, RZ, UR4, PT ;  /* 0x00000004ff007c0c */ /* 0x000fda000bf05270 */
[----:B------:R-:W1:Y:S01]  /*0a20*/  @P0 LDC.64 R16, c[0x0][0x3b0] ;  /* 0x0000ec00ff100b82 */ /* 0x000e620000000a00 */
[----:B0-----:R-:W-:Y:S01]  /*0a30*/  CS2R R10, SRZ ;  /* 0x00000000000a7805 */ /* 0x001fe2000001ff00 */
[----:B-1----:R-:W-:-:S05]  /*0a40*/  @P0 IMAD.WIDE R16, R23, 0x4, R16 ;  /* 0x0000000417100825 */ /* 0x002fca00078e0210 */
[----:B------:R0:W5:Y:S01]  /*0a50*/  @P0 LDG.E.64 R10, desc[UR6][R16.64] ;  /* 0x00000006100a0981 */ /* 0x000162000c1e1b00 */
[----:B------:R-:W-:Y:S01]  /*0a60*/  MOV R47, 0x3f800000 ;  /* 0x3f800000002f7802 */ /* 0x000fe20000000f00 */
[----:B------:R-:W-:Y:S01]  /*0a70*/  UISETP.NE.AND UP0, UPT, UR4, URZ, UPT ;  /* 0x000000ff0400728c */ /* 0x000fe2000bf05270 */
[----:B---3--:R-:W-:-:S05]  /*0a80*/  FFMA.FTZ R9, -R8, R8, R9 ;  /* 0x0000000808097223 */ /* 0x008fca0000010109 */
[----:B------:R-:W-:-:S13]  /*0a90*/  FSETP.GTU.FTZ.AND P0, PT, R9, RZ, PT ;  /* 0x000000ff0900720b */ /* 0x000fda0003f1c000 */
[----:B------:R-:W1:Y:S01]  /*0aa0*/  @P0 LDC R14, c[0x0][0x3c0] ;  /* 0x0000f000ff0e0b82 */ /* 0x000e620000000800 */
[----:B----4-:R-:W-:Y:S02]  /*0ab0*/  PRMT R45, R35, 0x7632, R45 ;  /* 0x00007632232d7816 */ /* 0x010fe4000000002d */
[----:B--2---:R-:W-:Y:S01]  /*0ac0*/  PRMT R46, R34, 0x7632, R46 ;  /* 0x00007632222e7816 */ /* 0x004fe2000000002e */
[----:B-1----:R-:W-:-:S04]  /*0ad0*/  @P0 FADD.FTZ R14, R9, R14 ;  /* 0x0000000e090e0221 */ /* 0x002fc80000010000 */
[----:B------:R0:W1:Y:S01]  /*0ae0*/  @P0 MUFU.RSQ R47, R14 ;  /* 0x0000000e002f0308 */ /* 0x0000620000001400 */
[----:B------:R-:W-:Y:S02]  /*0af0*/  PRMT R44, R32, 0x7632, R44 ;  /* 0x00007632202c7816 */ /* 0x000fe4000000002c */
[----:B------:R-:W-:Y:S02]  /*0b00*/  PRMT R43, R33, 0x7632, R43 ;  /* 0x00007632212b7816 */ /* 0x000fe4000000002b */
[----:B------:R-:W-:Y:S02]  /*0b10*/  PRMT R41, R4, 0x7632, R41 ;  /* 0x0000763204297816 */ /* 0x000fe40000000029 */
[----:B------:R-:W-:Y:S02]  /*0b20*/  PRMT R42, R5, 0x7632, R42 ;  /* 0x00007632052a7816 */ /* 0x000fe4000000002a */
[----:B------:R-:W-:Y:S02]  /*0b30*/  PRMT R9, R6, 0x7632, R9 ;  /* 0x0000763206097816 */ /* 0x000fe40000000009 */
[----:B------:R-:W-:Y:S01]  /*0b40*/  PRMT R40, R7, 0x7632, R40 ;  /* 0x0000763207287816 */ /* 0x000fe20000000028 */
[----:B01----:R-:W-:Y:S06]  /*0b50*/  BRA.U UP0, `(.L_x_2) ;  /* 0x0000000500247547 */ /* 0x003fec000b800000 */
[----:B------:R-:W-:Y:S02]  /*0b60*/  SHF.L.U32 R17, R35, 0x10, RZ ;  /* 0x0000001023117819 */ /* 0x000fe400000006ff */
[----:B------:R-:W-:Y:S02]  /*0b70*/  SHF.L.U32 R19, R45, 0x10, RZ ;  /* 0x000000102d137819 */ /* 0x000fe400000006ff */
[----:B------:R-:W-:Y:S01]  /*0b80*/  SHF.L.U32 R15, R34, 0x10, RZ ;  /* 0x00000010220f7819 */ /* 0x000fe200000006ff */
[----:B------:R-:W-:Y:S01]  /*0b90*/  FADD.FTZ R16, -R8, R17 ;  /* 0x0000001108107221 */ /* 0x000fe20000010100 */
[----:B------:R-:W-:Y:S01]  /*0ba0*/  SHF.L.U32 R14, R46, 0x10, RZ ;  /* 0x000000102e0e7819 */ /* 0x000fe200000006ff */
[----:B------:R-:W-:Y:S01]  /*0bb0*/  FADD.FTZ R18, -R8, R19 ;  /* 0x0000001308127221 */ /* 0x000fe20000010100 */
[----:B------:R-:W-:Y:S01]  /*0bc0*/  SHF.L.U32 R23, R32, 0x10, RZ ;  /* 0x0000001020177819 */ /* 0x000fe200000006ff */
[----:B-----5:R-:W-:Y:S01]  /*0bd0*/  FMUL.FTZ R19, R12, R15 ;  /* 0x0000000f0c137220 */ /* 0x020fe20000410000 */
[-C--:B------:R-:W-:Y:S01]  /*0be0*/  FMUL.FTZ R16, R16, R47.reuse ;  /* 0x0000002f10107220 */ /* 0x080fe20000410000 */
[----:B------:R-:W-:Y:S01]  /*0bf0*/  FMUL.FTZ R17, R18, R47 ;  /* 0x0000002f12117220 */ /* 0x000fe20000410000 */
[----:B------:R-:W-:Y:S01]  /*0c00*/  FMUL.FTZ R20, R13, R14 ;  /* 0x0000000e0d147220 */ /* 0x000fe20000410000 */
[----:B------:R-:W-:Y:S01]  /*0c10*/  FADD.FTZ R21, RZ, R19 ;  /* 0x00000013ff157221 */ /* 0x000fe20000010000 */
[----:B------:R-:W-:Y:S01]  /*0c20*/  FFMA.FTZ R18, R16, R19, RZ ;  /* 0x0000001310127223 */ /* 0x000fe200000100ff */
[----:B------:R-:W-:Y:S01]  /*0c30*/  SHF.L.U32 R19, R33, 0x10, RZ ;  /* 0x0000001021137819 */ /* 0x000fe200000006ff */
[----:B------:R-:W-:Y:S01]  /*0c40*/  FADD.FTZ R24, RZ, R15 ;  /* 0x0000000fff187221 */ /* 0x000fe20000010000 */
[----:B------:R-:W-:Y:S01]  /*0c50*/  FADD.FTZ R21, R20, R21 ;  /* 0x0000001514157221 */ /* 0x000fe20000010000 */
[----:B------:R-:W-:Y:S01]  /*0c60*/  FFMA.FTZ R18, R17, R20, R18 ;  /* 0x0000001411127223 */ /* 0x000fe20000010012 */
[----:B------:R-:W-:Y:S01]  /*0c70*/  FFMA.FTZ R16, R15, R16, RZ ;  /* 0x000000100f107223 */ /* 0x000fe200000100ff */
[----:B------:R-:W-:Y:S01]  /*0c80*/  FADD.FTZ R20, -R8, R19 ;  /* 0x0000001308147221 */ /* 0x000fe20000010100 */
[----:B------:R-:W-:Y:S01]  /*0c90*/  SHF.L.U32 R19, R43, 0x10, RZ ;  /* 0x000000102b137819 */ /* 0x000fe200000006ff */
[----:B------:R-:W-:Y:S01]  /*0ca0*/  FADD.FTZ R15, R23, R24 ;  /* 0x00000018170f7221 */ /* 0x000fe20000010000 */
[----:B------:R-:W-:Y:S01]  /*0cb0*/  FMUL.FTZ R24, R12, R23 ;  /* 0x000000170c187220 */ /* 0x000fe20000410000 */
[----:B------:R-:W-:Y:S01]  /*0cc0*/  FMUL.FTZ R25, R20, R47 ;  /* 0x0000002f14197220 */ /* 0x000fe20000410000 */
[----:B------:R-:W-:Y:S01]  /*0cd0*/  SHF.L.U32 R20, R44, 0x10, RZ ;  /* 0x000000102c147819 */ /* 0x000fe200000006ff */
[----:B------:R-:W-:Y:S01]  /*0ce0*/  FADD.FTZ R22, -R8, R19 ;  /* 0x0000001308167221 */ /* 0x000fe20000010100 */
[----:B------:R-:W-:Y:S01]  /*0cf0*/  SHF.L.U32 R27, R5, 0x10, RZ ;  /* 0x00000010051b7819 */ /* 0x000fe200000006ff */
[----:B------:R-:W-:Y:S01]  /*0d00*/  FFMA.FTZ R16, R23, R25, R16 ;  /* 0x0000001917107223 */ /* 0x000fe20000010010 */
[----:B------:R-:W-:Y:S01]  /*0d10*/  FFMA.FTZ R23, R14, R17, RZ ;  /* 0x000000110e177223 */ /* 0x000fe200000100ff */
[----:B------:R-:W-:Y:S01]  /*0d20*/  FADD.FTZ R17, RZ, R14 ;  /* 0x0000000eff117221 */ /* 0x000fe20000010000 */
[----:B------:R-:W-:Y:S01]  /*0d30*/  FMUL.FTZ R19, R22, R47 ;  /* 0x0000002f16137220 */ /* 0x000fe20000410000 */
[----:B------:R-:W-:Y:S01]  /*0d40*/  FFMA.FTZ R18, R25, R24, R18 ;  /* 0x0000001819127223 */ /* 0x000fe20000010012 */
[----:B------:R-:W-:Y:S01]  /*0d50*/  SHF.L.U32 R25, R4, 0x10, RZ ;  /* 0x0000001004197819 */ /* 0x000fe200000006ff */
[C---:B------:R-:W-:Y:S01]  /*0d60*/  FADD.FTZ R17, R20.reuse, R17 ;  /* 0x0000001114117221 */ /* 0x040fe20000010000 */
[----:B------:R-:W-:Y:S01]  /*0d70*/  FFMA.FTZ R14, R20, R19, R23 ;  /* 0x00000013140e7223 */ /* 0x000fe20000010017 */
[----:B------:R-:W-:Y:S01]  /*0d80*/  FMUL.FTZ R20, R13, R20 ;  /* 0x000000140d147220 */ /* 0x000fe20000410000 */
[----:B------:R-:W-:Y:S01]  /*0d90*/  FADD.FTZ R21, R21, R24 ;  /* 0x0000001815157221 */ /* 0x000fe20000010000 */
[----:B------:R-:W-:Y:S01]  /*0da0*/  SHF.L.U32 R23, R41, 0x10, RZ ;  /* 0x0000001029177819 */ /* 0x000fe200000006ff */
[----:B------:R-:W-:Y:S01]  /*0db0*/  FADD.FTZ R22, -R8, R25 ;  /* 0x0000001908167221 */ /* 0x000fe20000010100 */
[----:B------:R-:W-:Y:S01]  /*0dc0*/  FFMA.FTZ R18, R19, R20, R18 ;  /* 0x0000001413127223 */ /* 0x000fe20000010012 */
[----:B------:R-:W-:Y:S01]  /*0dd0*/  FADD.FTZ R21, R20, R21 ;  /* 0x0000001514157221 */ /* 0x000fe20000010000 */
[----:B------:R-:W-:Y:S01]  /*0de0*/  FMUL.FTZ R24, R12, R27 ;  /* 0x0000001b0c187220 */ /* 0x000fe20000410000 */
[----:B------:R-:W-:Y:S01]  /*0df0*/  FMUL.FTZ R25, R22, R47 ;  /* 0x0000002f16197220 */ /* 0x000fe20000410000 */
[----:B------:R-:W-:Y:S01]  /*0e00*/  SHF.L.U32 R19, R42, 0x10, RZ ;  /* 0x000000102a137819 */ /* 0x000fe200000006ff */
[----:B------:R-:W-:Y:S01]  /*0e10*/  FADD.FTZ R20, -R8, R23 ;  /* 0x0000001708147221 */ /* 0x000fe20000010100 */
[----:B------:R-:W-:Y:S01]  /*0e20*/  FADD.FTZ R22, R21, R24 ;  /* 0x0000001815167221 */ /* 0x000fe20000010000 */
[----:B------:R-:W-:Y:S01]  /*0e30*/  FFMA.FTZ R29, R25, R24, R18 ;  /* 0x00000018191d7223 */ /* 0x000fe20000010012 */
[----:B------:R-:W-:Y:S01]  /*0e40*/  SHF.L.U32 R31, R6, 0x10, RZ ;  /* 0x00000010061f7819 */ /* 0x000fe200000006ff */
[----:B------:R-:W-:Y:S01]  /*0e50*/  FMUL.FTZ R23, R13, R19 ;  /* 0x000000130d177220 */ /* 0x000fe20000410000 */
[----:B------:R-:W-:Y:S01]  /*0e60*/  FMUL.FTZ R18, R20, R47 ;  /* 0x0000002f14127220 */ /* 0x000fe20000410000 */
[----:B------:R-:W-:Y:S01]  /*0e70*/  SHF.L.U32 R21, R7, 0x10, RZ ;  /* 0x0000001007157819 */ /* 0x000fe200000006ff */
[----:B------:R-:W-:Y:S01]  /*0e80*/  FFMA.FTZ R16, R27, R25, R16 ;  /* 0x000000191b107223 */ /* 0x000fe20000010010 */
[----:B------:R-:W-:Y:S01]  /*0e90*/  FADD.FTZ R22, R23, R22 ;  /* 0x0000001617167221 */ /* 0x000fe20000010000 */
[----:B------:R-:W-:Y:S01]  /*0ea0*/  FFMA.FTZ R29, R18, R23, R29 ;  /* 0x00000017121d7223 */ /* 0x000fe2000001001d */
[----:B------:R-:W-:Y:S01]  /*0eb0*/  FADD.FTZ R20, -R8, R31 ;  /* 0x0000001f08147221 */ /* 0x000fe20000010100 */
[----:B------:R-:W-:Y:S01]  /*0ec0*/  SHF.L.U32 R23, R9, 0x10, RZ ;  /* 0x0000001009177819 */ /* 0x000fe200000006ff */
[----:B------:R-:W-:Y:S01]  /*0ed0*/  FADD.FTZ R15, R15, R27 ;  /* 0x0000001b0f0f7221 */ /* 0x000fe20000010000 */
[----:B------:R-:W-:Y:S01]  /*0ee0*/  SHF.L.U32 R25, R40, 0x10, RZ ;  /* 0x0000001028197819 */ /* 0x000fe200000006ff */
[----:B------:R-:W-:Y:S01]  /*0ef0*/  FMUL.FTZ R24, R20, R47 ;  /* 0x0000002f14187220 */ /* 0x000fe20000410000 */
[----:B------:R-:W-:Y:S01]  /*0f00*/  FMUL.FTZ R27, R12, R21 ;  /* 0x000000150c1b7220 */ /* 0x000fe20000410000 */
[----:B------:R-:W-:Y:S01]  /*0f10*/  FADD.FTZ R20, -R8, R23 ;  /* 0x0000001708147221 */ /* 0x000fe20000010100 */
[----:B------:R-:W-:Y:S01]  /*0f20*/  FADD.FTZ R17, R17, R19 ;  /* 0x0000001311117221 */ /* 0x000fe20000010000 */
[----:B------:R-:W-:Y:S01]  /*0f30*/  FMUL.FTZ R23, R13, R25 ;  /* 0x000000190d177220 */ /* 0x000fe20000410000 */
[----:B------:R-:W-:Y:S01]  /*0f40*/  FADD.FTZ R22, R22, R27 ;  /* 0x0000001b16167221 */ /* 0x000fe20000010000 */
[----:B------:R-:W-:Y:S01]  /*0f50*/  FFMA.FTZ R29, R24, R27, R29 ;  /* 0x0000001b181d7223 */ /* 0x000fe2000001001d */
[----:B------:R-:W-:Y:S01]  /*0f60*/  FMUL.FTZ R20, R20, R47 ;  /* 0x0000002f14147220 */ /* 0x000fe20000410000 */
[----:B------:R-:W-:Y:S01]  /*0f70*/  FFMA.FTZ R14, R19, R18, R14 ;  /* 0x00000012130e7223 */ /* 0x000fe2000001000e */
[----:B------:R-:W-:Y:S01]  /*0f80*/  FADD.FTZ R19, R17, R25 ;  /* 0x0000001911137221 */ /* 0x000fe20000010000 */
[----:B------:R-:W-:Y:S01]  /*0f90*/  FADD.FTZ R22, R23, R22 ;  /* 0x0000001617167221 */ /* 0x000fe20000010000 */
[----:B------:R-:W-:Y:S01]  /*0fa0*/  FFMA.FTZ R29, R20, R23, R29 ;  /* 0x00000017141d7223 */ /* 0x000fe2000001001d */
[----:B------:R-:W-:Y:S01]  /*0fb0*/  FADD.FTZ R18, R15, R21 ;  /* 0x000000150f127221 */ /* 0x000fe20000010000 */
[----:B------:R-:W-:Y:S01]  /*0fc0*/  FFMA.FTZ R16, R21, R24, R16 ;  /* 0x0000001815107223 */ /* 0x000fe20000010010 */
[----:B------:R-:W-:Y:S01]  /*0fd0*/  FFMA.FTZ R17, R25, R20, R14 ;  /* 0x0000001419117223 */ /* 0x000fe2000001000e */
[----:B------:R-:W-:Y:S06]  /*0fe0*/  BRA `(.L_x_3) ;  /* 0x0000000800407947 */ /* 0x000fec0003800000 */
.L_x_2:
[----:B------:R-:W-:Y:S02]  /*0ff0*/  SHF.L.U32 R15, R35, 0x10, RZ ;  /* 0x00000010230f7819 */ /* 0x000fe400000006ff */
[----:B------:R-:W-:Y:S02]  /*1000*/  SHF.L.U32 R17, R45, 0x10, RZ ;  /* 0x000000102d117819 */ /* 0x000fe400000006ff */
[----:B------:R-:W-:Y:S01]  /*1010*/  SHF.L.U32 R23, R33, 0x10, RZ ;  /* 0x0000001021177819 */ /* 0x000fe200000006ff */
[----:B------:R-:W-:Y:S01]  /*1020*/  FADD.FTZ R14, -R8, R15 ;  /* 0x0000000f080e7221 */ /* 0x000fe20000010100 */
[----:B------:R-:W-:Y:S02]  /*1030*/  SHF.L.U32 R25, R43, 0x10, RZ ;  /* 0x000000102b197819 */ /* 0x000fe400000006ff */
[----:B------:R-:W-:Y:S01]  /*1040*/  SHF.L.U32 R29, R4, 0x10, RZ ;  /* 0x00000010041d7819 */ /* 0x000fe200000006ff */
[----:B------:R-:W-:Y:S01]  /*1050*/  FMUL.FTZ R15, R14, R47 ;  /* 0x0000002f0e0f7220 */ /* 0x000fe20000410000 */
[C---:B------:R-:W-:Y:S01]  /*1060*/  FADD.FTZ R14, -R8.reuse, R17 ;  /* 0x00000011080e7221 */ /* 0x040fe20000010100 */
[C---:B------:R-:W-:Y:S01]  /*1070*/  FADD.FTZ R20, -R8.reuse, R23 ;  /* 0x0000001708147221 */ /* 0x040fe20000010100 */
[----:B------:R-:W-:Y:S01]  /*1080*/  FADD.FTZ R26, -R8, R25 ;  /* 0x00000019081a7221 */ /* 0x000fe20000010100 */
[--C-:B-----5:R-:W-:Y:S01]  /*1090*/  FFMA.FTZ R18, R12, R15, R10.reuse ;  /* 0x0000000f0c127223 */ /* 0x120fe2000001000a */
[-C--:B------:R-:W-:Y:S01]  /*10a0*/  FMUL.FTZ R14, R14, R47.reuse ;  /* 0x0000002f0e0e7220 */ /* 0x080fe20000410000 */
[----:B------:R-:W-:Y:S01]  /*10b0*/  FMUL.FTZ R23, R20, R47 ;  /* 0x0000002f14177220 */ /* 0x000fe20000410000 */
[----:B------:R-:W-:Y:S01]  /*10c0*/  FADD.FTZ R30, -R8, R29 ;  /* 0x0000001d081e7221 */ /* 0x000fe20000010100 */
[----:B------:R-:W-:Y:S01]  /*10d0*/  FMUL.FTZ R19, R18, -1.4426950216293334961 ;  /* 0xbfb8aa3b12137820 */ /* 0x000fe20000410000 */
[----:B------:R-:W-:Y:S01]  /*10e0*/  FFMA.FTZ R17, R13, R14, R11 ;  /* 0x0000000e0d117223 */ /* 0x000fe2000001000b */
[----:B------:R-:W-:Y:S01]  /*10f0*/  FFMA.FTZ R20, R12, R23, R10 ;  /* 0x000000170c147223 */ /* 0x000fe2000001000a */
[----:B------:R-:W-:-:S02]  /*1100*/  SHF.L.U32 R29, R46, 0x10, RZ ;  /* 0x000000102e1d7819 */ /* 0x000fc400000006ff */
[----:B------:R-:W-:Y:S01]  /*1110*/  FMUL.FTZ R24, R17, -1.4426950216293334961 ;  /* 0xbfb8aa3b11187820 */ /* 0x000fe20000410000 */
[----:B------:R-:W0:Y:S01]  /*1120*/  MUFU.EX2 R19, R19 ;  /* 0x0000001300137308 */ /* 0x000e220000000800 */
[----:B------:R-:W-:Y:S02]  /*1130*/  SHF.L.U32 R25, R34, 0x10, RZ ;  /* 0x0000001022197819 */ /* 0x000fe400000006ff */
[----:B------:R-:W-:-:S05]  /*1140*/  SHF.L.U32 R51, R5, 0x10, RZ ;  /* 0x0000001005337819 */ /* 0x000fca00000006ff */
[----:B------:R-:W1:Y:S01]  /*1150*/  MUFU.EX2 R24, R24 ;  /* 0x0000001800187308 */ /* 0x000e620000000800 */
[----:B0-----:R-:W-:-:S07]  /*1160*/  FADD.FTZ R21, R19, 1 ;  /* 0x3f80000013157421 */ /* 0x001fce0000010000 */
[----:B------:R-:W0:Y:S01]  /*1170*/  MUFU.RCP R22, R21 ;  /* 0x0000001500167308 */ /* 0x000e220000001000 */
[----:B-1----:R-:W-:-:S07]  /*1180*/  FADD.FTZ R16, R24, 1 ;  /* 0x3f80000018107421 */ /* 0x002fce0000010000 */
[----:B------:R-:W1:Y:S01]  /*1190*/  MUFU.RCP R16, R16 ;  /* 0x0000001000107308 */ /* 0x000e620000001000 */
[----:B0-----:R-:W-:Y:S01]  /*11a0*/  FADD.FTZ R19, -R22, 1 ;  /* 0x3f80000016137421 */ /* 0x001fe20000010100 */
[----:B------:R-:W-:-:S03]  /*11b0*/  FMUL.FTZ R25, R25, R22 ;  /* 0x0000001619197220 */ /* 0x000fc60000410000 */
[----:B------:R-:W-:Y:S01]  /*11c0*/  FFMA.FTZ R24, R18, R19, 1 ;  /* 0x3f80000012187423 */ /* 0x000fe20000010013 */
[-C--:B------:R-:W-:Y:S01]  /*11d0*/  FMUL.FTZ R18, R26, R47.reuse ;  /* 0x0000002f1a127220 */ /* 0x080fe20000410000 */
[----:B------:R-:W-:Y:S02]  /*11e0*/  FMUL.FTZ R19, R20, -1.4426950216293334961 ;  /* 0xbfb8aa3b14137820 */ /* 0x000fe40000410000 */
[----:B------:R-:W-:Y:S01]  /*11f0*/  FMUL.FTZ R25, R25, R24 ;  /* 0x0000001819197220 */ /* 0x000fe20000410000 */
[----:B------:R-:W-:Y:S01]  /*1200*/  FFMA.FTZ R21, R13, R18, R11 ;  /* 0x000000120d157223 */ /* 0x000fe2000001000b */
[----:B------:R0:W2:Y:S01]  /*1210*/  MUFU.EX2 R27, R19 ;  /* 0x00000013001b7308 */ /* 0x0000a20000000800 */
[----:B-1----:R-:W-:Y:S02]  /*1220*/  FADD.FTZ R26, -R16, 1 ;  /* 0x3f800000101a7421 */ /* 0x002fe40000010100 */
[----:B------:R-:W-:Y:S02]  /*1230*/  FMUL.FTZ R28, R21, -1.4426950216293334961 ;  /* 0xbfb8aa3b151c7820 */ /* 0x000fe40000410000 */
[----:B------:R-:W-:Y:S01]  /*1240*/  FFMA.FTZ R26, R17, R26, 1 ;  /* 0x3f800000111a7423 */ /* 0x000fe2000001001a */
[----:B------:R-:W-:-:S03]  /*1250*/  FMUL.FTZ R17, R30, R47 ;  /* 0x0000002f1e117220 */ /* 0x000fc60000410000 */
[----:B------:R-:W1:Y:S01]  /*1260*/  MUFU.EX2 R28, R28 ;  /* 0x0000001c001c7308 */ /* 0x000e620000000800 */
[----:B0-----:R-:W-:Y:S01]  /*1270*/  FMUL.FTZ R19, R29, R16 ;  /* 0x000000101d137220 */ /* 0x001fe20000410000 */
[----:B------:R-:W-:Y:S01]  /*1280*/  SHF.L.U32 R29, R41, 0x10, RZ ;  /* 0x00000010291d7819 */ /* 0x000fe200000006ff */
[----:B------:R-:W-:Y:S02]  /*1290*/  FFMA.FTZ R22, R12, R17, R10 ;  /* 0x000000110c167223 */ /* 0x000fe4000001000a */
[----:B------:R-:W-:Y:S02]  /*12a0*/  FMUL.FTZ R19, R19, R26 ;  /* 0x0000001a13137220 */ /* 0x000fe40000410000 */
[----:B------:R-:W-:Y:S01]  /*12b0*/  FADD.FTZ R16, -R8, R29 ;  /* 0x0000001d08107221 */ /* 0x000fe20000010100 */
[----:B------:R-:W-:Y:S01]  /*12c0*/  FMUL.FTZ R30, R22, -1.4426950216293334961 ;  /* 0xbfb8aa3b161e7820 */ /* 0x000fe20000410000 */
[----:B--2---:R-:W-:Y:S02]  /*12d0*/  FADD.FTZ R27, R27, 1 ;  /* 0x3f8000001b1b7421 */ /* 0x004fe40000010000 */
[----:B------:R-:W-:-:S03]  /*12e0*/  FMUL.FTZ R16, R16, R47 ;  /* 0x0000002f10107220 */ /* 0x000fc60000410000 */
[----:B------:R-:W0:Y:S01]  /*12f0*/  MUFU.EX2 R30, R30 ;  /* 0x0000001e001e7308 */ /* 0x000e220000000800 */
[----:B------:R-:W-:Y:S01]  /*1300*/  FFMA.FTZ R24, R13, R16, R11 ;  /* 0x000000100d187223 */ /* 0x000fe2000001000b */
[----:B-1----:R-:W-:-:S03]  /*1310*/  FADD.FTZ R29, R28, 1 ;  /* 0x3f8000001c1d7421 */ /* 0x002fc60000010000 */
[----:B------:R-:W-:-:S03]  /*1320*/  FMUL.FTZ R28, R24, -1.4426950216293334961 ;  /* 0xbfb8aa3b181c7820 */ /* 0x000fc60000410000 */
[----:B------:R-:W1:Y:S08]  /*1330*/  MUFU.RCP R27, R27 ;  /* 0x0000001b001b7308 */ /* 0x000e700000001000 */
[----:B------:R-:W2:Y:S01]  /*1340*/  MUFU.EX2 R28, R28 ;  /* 0x0000001c001c7308 */ /* 0x000ea20000000800 */
[----:B0-----:R-:W-:-:S07]  /*1350*/  FADD.FTZ R30, R30, 1 ;  /* 0x3f8000001e1e7421 */ /* 0x001fce0000010000 */
[----:B------:R-:W0:Y:S01]  /*1360*/  MUFU.RCP R29, R29 ;  /* 0x0000001d001d7308 */ /* 0x000e220000001000 */
[----:B-1----:R-:W-:-:S04]  /*1370*/  FADD.FTZ R31, -R27, 1 ;  /* 0x3f8000001b1f7421 */ /* 0x002fc80000010100 */
[----:B------:R-:W-:Y:S01]  /*1380*/  FFMA.FTZ R26, R20, R31, 1 ;  /* 0x3f800000141a7423 */ /* 0x000fe2000001001f */
[----:B------:R-:W-:Y:S02]  /*1390*/  SHF.L.U32 R20, R32, 0x10, RZ ;  /* 0x0000001020147819 */ /* 0x000fe400000006ff */
[----:B------:R-:W1:Y:S01]  /*13a0*/  MUFU.RCP R30, R30 ;  /* 0x0000001e001e7308 */ /* 0x000e620000001000 */
[----:B--2---:R-:W-:Y:S01]  /*13b0*/  FADD.FTZ R31, R28, 1 ;  /* 0x3f8000001c1f7421 */ /* 0x004fe20000010000 */
[----:B------:R-:W-:Y:S01]  /*13c0*/  SHF.L.U32 R28, R42, 0x10, RZ ;  /* 0x000000102a1c7819 */ /* 0x000fe200000006ff */
[----:B------:R-:W-:-:S04]  /*13d0*/  FMUL.FTZ R27, R20, R27 ;  /* 0x0000001b141b7220 */ /* 0x000fc80000410000 */
[----:B------:R-:W-:Y:S01]  /*13e0*/  FMUL.FTZ R26, R27, R26 ;  /* 0x0000001a1b1a7220 */ /* 0x000fe20000410000 */
[----:B------:R-:W2:Y:S01]  /*13f0*/  MUFU.RCP R31, R31 ;  /* 0x0000001f001f7308 */ /* 0x000ea20000001000 */
[----:B0-----:R-:W-:Y:S01]  /*1400*/  FADD.FTZ R20, -R29, 1 ;  /* 0x3f8000001d147421 */ /* 0x001fe20000010100 */
[----:B------:R-:W-:-:S03]  /*1410*/  FMUL.FTZ R27, R13, R19 ;  /* 0x000000130d1b7220 */ /* 0x000fc60000410000 */
[----:B------:R-:W-:Y:S01]  /*1420*/  FFMA.FTZ R21, R21, R20, 1 ;  /* 0x3f80000015157423 */ /* 0x000fe20000010014 */
[----:B------:R-:W-:-:S05]  /*1430*/  SHF.L.U32 R20, R44, 0x10, RZ ;  /* 0x000000102c147819 */ /* 0x000fca00000006ff */
[----:B------:R-:W-:Y:S01]  /*1440*/  FMUL.FTZ R20, R20, R29 ;  /* 0x0000001d14147220 */ /* 0x000fe20000410000 */
[----:B-1----:R-:W-:-:S04]  /*1450*/  FADD.FTZ R29, -R30, 1 ;  /* 0x3f8000001e1d7421 */ /* 0x002fc80000010100 */
[----:B------:R-:W-:Y:S01]  /*1460*/  FFMA.FTZ R29, R22, R29, 1 ;  /* 0x3f800000161d7423 */ /* 0x000fe2000001001d */
[----:B------:R-:W-:Y:S01]  /*1470*/  FMUL.FTZ R22, R51, R30 ;  /* 0x0000001e33167220 */ /* 0x000fe20000410000 */
[----:B--2---:R-:W-:Y:S01]  /*1480*/  FADD.FTZ R51, -R31, 1 ;  /* 0x3f8000001f337421 */ /* 0x004fe20000010100 */
[----:B------:R-:W-:Y:S02]  /*1490*/  FMUL.FTZ R28, R28, R31 ;  /* 0x0000001f1c1c7220 */ /* 0x000fe40000410000 */
[----:B------:R-:W-:Y:S01]  /*14a0*/  FMUL.FTZ R22, R22, R29 ;  /* 0x0000001d16167220 */ /* 0x000fe20000410000 */
[----:B------:R-:W-:Y:S01]  /*14b0*/  FFMA.FTZ R51, R24, R51, 1 ;  /* 0x3f80000018337423 */ /* 0x000fe20000010033 */
[----:B------:R-:W-:Y:S01]  /*14c0*/  FMUL.FTZ R24, R20, R21 ;  /* 0x0000001514187220 */ /* 0x000fe20000410000 */
[----:B------:R-:W-:Y:S02]  /*14d0*/  SHF.L.U32 R21, R6, 0x10, RZ ;  /* 0x0000001006157819 */ /* 0x000fe400000006ff */
[----:B------:R-:W-:Y:S01]  /*14e0*/  FMUL.FTZ R20, R28, R51 ;  /* 0x000000331c147220 */ /* 0x000fe20000410000 */
[----:B------:R-:W-:-:S02]  /*14f0*/  FMUL.FTZ R28, R12, R25 ;  /* 0x000000190c1c7220 */ /* 0x000fc40000410000 */
[----:B------:R-:W-:Y:S02]  /*1500*/  FADD.FTZ R30, -R8, R21 ;  /* 0x00000015081e7221 */ /* 0x000fe40000010100 */
[----:B------:R-:W-:Y:S01]  /*1510*/  FFMA.FTZ R29, R15, R28, RZ ;  /* 0x0000001c0f1d7223 */ /* 0x000fe200000100ff */
[----:B------:R-:W-:Y:S01]  /*1520*/  FADD.FTZ R28, RZ, R28 ;  /* 0x0000001cff1c7221 */ /* 0x000fe20000010000 */
[----:B------:R-:W-:Y:S02]  /*1530*/  FMUL.FTZ R21, R30, R47 ;  /* 0x0000002f1e157220 */ /* 0x000fe40000410000 */
[----:B------:R-:W-:Y:S01]  /*1540*/  FFMA.FTZ R48, R14, R27, R29 ;  /* 0x0000001b0e307223 */ /* 0x000fe2000001001d */
[----:B------:R-:W-:Y:S01]  /*1550*/  FADD.FTZ R27, R27, R28 ;  /* 0x0000001c1b1b7221 */ /* 0x000fe20000010000 */
[C---:B------:R-:W-:Y:S01]  /*1560*/  FFMA.FTZ R30, R12.reuse, R21, R10 ;  /* 0x000000150c1e7223 */ /* 0x040fe2000001000a */
[----:B------:R-:W-:Y:S01]  /*1570*/  FFMA.FTZ R28, R15, R25, RZ ;  /* 0x000000190f1c7223 */ /* 0x000fe200000100ff */
[----:B------:R-:W-:Y:S01]  /*1580*/  FADD.FTZ R15, RZ, R25 ;  /* 0x00000019ff0f7221 */ /* 0x000fe20000010000 */
[-C--:B------:R-:W-:Y:S01]  /*1590*/  FMUL.FTZ R25, R12, R26.reuse ;  /* 0x0000001a0c197220 */ /* 0x080fe20000410000 */
[----:B------:R-:W-:Y:S01]  /*15a0*/  FMUL.FTZ R31, R30, -1.4426950216293334961 ;  /* 0xbfb8aa3b1e1f7820 */ /* 0x000fe20000410000 */
[----:B------:R-:W-:Y:S01]  /*15b0*/  FFMA.FTZ R28, R23, R26, R28 ;  /* 0x0000001a171c7223 */ /* 0x000fe2000001001c */
[----:B------:R-:W-:Y:S01]  /*15c0*/  FADD.FTZ R15, R15, R26 ;  /* 0x0000001a0f0f7221 */ /* 0x000fe20000010000 */
[----:B------:R-:W-:Y:S01]  /*15d0*/  FFMA.FTZ R29, R23, R25, R48 ;  /* 0x00000019171d7223 */ /* 0x000fe20000010030 */
[----:B------:R-:W-:Y:S01]  /*15e0*/  SHF.L.U32 R23, R7, 0x10, RZ ;  /* 0x0000001007177819 */ /* 0x000fe200000006ff */
[----:B------:R-:W-:Y:S01]  /*15f0*/  FFMA.FTZ R28, R17, R22, R28 ;  /* 0x00000016111c7223 */ /* 0x000fe2000001001c */
[----:B------:R-:W0:Y:S02]  /*1600*/  MUFU.EX2 R31, R31 ;  /* 0x0000001f001f7308 */ /* 0x000e240000000800 */
[----:B0-----:R-:W-:-:S06]  /*1610*/  FADD.FTZ R50, R31, 1 ;  /* 0x3f8000001f327421 */ /* 0x001fcc0000010000 */
[----:B------:R-:W0:Y:S02]  /*1620*/  MUFU.RCP R50, R50 ;  /* 0x0000003200327308 */ /* 0x000e240000001000 */
[----:B0-----:R-:W-:Y:S01]  /*1630*/  FADD.FTZ R31, -R50, 1 ;  /* 0x3f800000321f7421 */ /* 0x001fe20000010100 */
[----:B------:R-:W-:-:S03]  /*1640*/  FMUL.FTZ R23, R23, R50 ;  /* 0x0000003217177220 */ /* 0x000fc60000410000 */
[----:B------:R-:W-:Y:S01]  /*1650*/  FFMA.FTZ R30, R30, R31, 1 ;  /* 0x3f8000001e1e7423 */ /* 0x000fe2000001001f */
[----:B------:R-:W-:-:S03]  /*1660*/  SHF.L.U32 R31, R9, 0x10, RZ ;  /* 0x00000010091f7819 */ /* 0x000fc600000006ff */
[----:B------:R-:W-:Y:S01]  /*1670*/  FMUL.FTZ R23, R23, R30 ;  /* 0x0000001e17177220 */ /* 0x000fe20000410000 */
[----:B------:R-:W-:Y:S01]  /*1680*/  FADD.FTZ R30, R27, R25 ;  /* 0x000000191b1e7221 */ /* 0x000fe20000010000 */
[----:B------:R-:W-:Y:S01]  /*1690*/  FADD.FTZ R26, -R8, R31 ;  /* 0x0000001f081a7221 */ /* 0x000fe20000010100 */
[----:B------:R-:W-:Y:S01]  /*16a0*/  FFMA.FTZ R27, R14, R19, RZ ;  /* 0x000000130e1b7223 */ /* 0x000fe200000100ff */
[----:B------:R-:W-:Y:S01]  /*16b0*/  FADD.FTZ R25, RZ, R19 ;  /* 0x00000013ff197221 */ /* 0x000fe20000010000 */
[----:B------:R-:W-:Y:S01]  /*16c0*/  SHF.L.U32 R19, R40, 0x10, RZ ;  /* 0x0000001028137819 */ /* 0x000fe200000006ff */
[----:B------:R-:W-:Y:S01]  /*16d0*/  FMUL.FTZ R26, R26, R47 ;  /* 0x0000002f1a1a7220 */ /* 0x000fe20000410000 */
[-C--:B------:R-:W-:Y:S01]  /*16e0*/  FFMA.FTZ R27, R18, R24.reuse, R27 ;  /* 0x00000018121b7223 */ /* 0x080fe2000001001b */
[----:B------:R-:W-:Y:S01]  /*16f0*/  FADD.FTZ R25, R25, R24 ;  /* 0x0000001819197221 */ /* 0x000fe20000010000 */
[C---:B------:R-:W-:Y:S01]  /*1700*/  FMUL.FTZ R24, R13.reuse, R24 ;  /* 0x000000180d187220 */ /* 0x040fe20000410000 */
[----:B------:R-:W-:Y:S01]  /*1710*/  FFMA.FTZ R31, R13, R26, R11 ;  /* 0x0000001a0d1f7223 */ /* 0x000fe2000001000b */
[----:B------:R-:W-:-:S02]  /*1720*/  FFMA.FTZ R27, R16, R20, R27 ;  /* 0x00000014101b7223 */ /* 0x000fc4000001001b */
[----:B------:R-:W-:Y:S01]  /*1730*/  FFMA.FTZ R18, R18, R24, R29 ;  /* 0x0000001812127223 */ /* 0x000fe2000001001d */
[----:B------:R-:W-:Y:S01]  /*1740*/  FMUL.FTZ R48, R31, -1.4426950216293334961 ;  /* 0xbfb8aa3b1f307820 */ /* 0x000fe20000410000 */
[----:B------:R-:W-:Y:S01]  /*1750*/  FMUL.FTZ R29, R12, R22 ;  /* 0x000000160c1d7220 */ /* 0x000fe20000410000 */
[----:B------:R-:W-:-:S04]  /*1760*/  FADD.FTZ R30, R24, R30 ;  /* 0x0000001e181e7221 */ /* 0x000fc80000010000 */
[----:B------:R-:W0:Y:S01]  /*1770*/  MUFU.EX2 R48, R48 ;  /* 0x0000003000307308 */ /* 0x000e220000000800 */
[----:B------:R-:W-:Y:S01]  /*1780*/  FADD.FTZ R30, R30, R29 ;  /* 0x0000001d1e1e7221 */ /* 0x000fe20000010000 */
[----:B0-----:R-:W-:-:S06]  /*1790*/  FADD.FTZ R50, R48, 1 ;  /* 0x3f80000030327421 */ /* 0x001fcc0000010000 */
[----:B------:R-:W0:Y:S02]  /*17a0*/  MUFU.RCP R50, R50 ;  /* 0x0000003200327308 */ /* 0x000e240000001000 */
[----:B0-----:R-:W-:Y:S01]  /*17b0*/  FADD.FTZ R14, -R50, 1 ;  /* 0x3f800000320e7421 */ /* 0x001fe20000010100 */
[----:B------:R-:W-:-:S03]  /*17c0*/  FMUL.FTZ R19, R19, R50 ;  /* 0x0000003213137220 */ /* 0x000fc60000410000 */
[----:B------:R-:W-:Y:S01]  /*17d0*/  FFMA.FTZ R14, R31, R14, 1 ;  /* 0x3f8000001f0e7423 */ /* 0x000fe2000001000e */
[----:B------:R-:W-:Y:S01]  /*17e0*/  FFMA.FTZ R31, R17, R29, R18 ;  /* 0x0000001d111f7223 */ /* 0x000fe20000010012 */
[----:B------:R-:W-:Y:S01]  /*17f0*/  FMUL.FTZ R17, R13, R20 ;  /* 0x000000140d117220 */ /* 0x000fe20000410000 */
[----:B------:R-:W-:Y:S01]  /*1800*/  FADD.FTZ R18, R15, R22 ;  /* 0x000000160f127221 */ /* 0x000fe20000010000 */
[----:B------:R-:W-:Y:S01]  /*1810*/  FMUL.FTZ R19, R19, R14 ;  /* 0x0000000e13137220 */ /* 0x000fe20000410000 */
[----:B------:R-:W-:Y:S01]  /*1820*/  FADD.FTZ R20, R25, R20 ;  /* 0x0000001419147221 */ /* 0x000fe20000010000 */
[----:B------:R-:W-:Y:S01]  /*1830*/  FFMA.FTZ R14, R16, R17, R31 ;  /* 0x00000011100e7223 */ /* 0x000fe2000001001f */
[----:B------:R-:W-:Y:S01]  /*1840*/  FADD.FTZ R30, R17, R30 ;  /* 0x0000001e111e7221 */ /* 0x000fe20000010000 */
[----:B------:R-:W-:Y:S01]  /*1850*/  FMUL.FTZ R17, R12, R23 ;  /* 0x000000170c117220 */ /* 0x000fe20000410000 */
[----:B------:R-:W-:Y:S01]  /*1860*/  FMUL.FTZ R15, R13, R19 ;  /* 0x000000130d0f7220 */ /* 0x000fe20000410000 */
[C---:B------:R-:W-:Y:S01]  /*1870*/  FFMA.FTZ R16, R21.reuse, R23, R28 ;  /* 0x0000001715107223 */ /* 0x040fe2000001001c */
[----:B------:R-:W-:Y:S01]  /*1880*/  FADD.FTZ R18, R18, R23 ;  /* 0x0000001712127221 */ /* 0x000fe20000010000 */
[----:B------:R-:W-:Y:S01]  /*1890*/  FFMA.FTZ R29, R21, R17, R14 ;  /* 0x00000011151d7223 */ /* 0x000fe2000001000e */
[----:B------:R-:W-:Y:S01]  /*18a0*/  FADD.FTZ R30, R30, R17 ;  /* 0x000000111e1e7221 */ /* 0x000fe20000010000 */
[----:B------:R-:W-:Y:S01]  /*18b0*/  FFMA.FTZ R17, R26, R19, R27 ;  /* 0x000000131a117223 */ /* 0x000fe2000001001b */
[----:B------:R-:W-:Y:S01]  /*18c0*/  FADD.FTZ R19, R20, R19 ;  /* 0x0000001314137221 */ /* 0x000fe20000010000 */
[----:B------:R-:W-:Y:S01]  /*18d0*/  FFMA.FTZ R29, R26, R15, R29 ;  /* 0x0000000f1a1d7223 */ /* 0x000fe2000001001d */
[----:B------:R-:W-:-:S07]  /*18e0*/  FADD.FTZ R22, R15, R30 ;  /* 0x0000001e0f167221 */ /* 0x000fce0000010000 */
.L_x_3:
[----:B------:R-:W0:Y:S01]  /*18f0*/  SHFL.DOWN PT, R14, R29, 0x1, 0x1f ;  /* 0x08201f001d0e7f89 */ /* 0x000e2200000e0000 */
[C---:B------:R-:W-:Y:S01]  /*1900*/  ISETP.GT.AND P0, PT, R0.reuse, 0x1e, PT ;  /* 0x0000001e0000780c */ /* 0x040fe20003f04270 */
[----:B------:R-:W1:Y:S01]  /*1910*/  S2UR UR8, SR_CgaCtaId ;  /* 0x00000000000879c3 */ /* 0x000e620000008800 */
[----:B------:R-:W-:Y:S01]  /*1920*/  UMOV UR5, 0x400 ;  /* 0x0000040000057882 */ /* 0x000fe20000000000 */
[----:B------:R-:W2:Y:S01]  /*1930*/  SHFL.DOWN PT, R15, R22, 0x1, 0x1f ;  /* 0x08201f00160f7f89 */ /* 0x000ea200000e0000 */
[----:B------:R-:W-:Y:S01]  /*1940*/  UIADD3 UR4, UPT, UPT, UR5, 0xa0, URZ ;  /* 0x000000a005047890 */ /* 0x000fe2000fffe0ff */
[----:B------:R-:W-:Y:S01]  /*1950*/  ISETP.GT.AND P2, PT, R0, 0xf, PT ;  /* 0x0000000f0000780c */ /* 0x000fe20003f44270 */
[----:B------:R-:W-:Y:S01]  /*1960*/  BSSY.RECONVERGENT B0, `(.L_x_4) ;  /* 0x0000025000007945 */ /* 0x000fe20003800200 */
[----:B------:R-:W3:Y:S06]  /*1970*/  S2R R48, SR_TID.X ;  /* 0x0000000000307919 */ /* 0x000eec0000002100 */
[----:B0-----:R-:W-:Y:S01]  /*1980*/  @!P0 FADD.FTZ R29, R14, R29 ;  /* 0x0000001d0e1d8221 */ /* 0x001fe20000010000 */
[----:B-1----:R-:W-:Y:S01]  /*1990*/  ULEA UR4, UR8, UR4, 0x18 ;  /* 0x0000000408047291 */ /* 0x002fe2000f8ec0ff */
[----:B--2---:R-:W-:-:S03]  /*19a0*/  @!P0 FADD.FTZ R22, R15, R22 ;  /* 0x000000160f168221 */ /* 0x004fc60000010000 */
[----:B------:R-:W0:Y:S01]  /*19b0*/  SHFL.DOWN PT, R14, R29, 0x2, 0x1f ;  /* 0x08401f001d0e7f89 */ /* 0x000e2200000e0000 */
[----:B------:R-:W-:-:S03]  /*19c0*/  ISETP.GT.AND P0, PT, R0, 0x1d, PT ;  /* 0x0000001d0000780c */ /* 0x000fc60003f04270 */
[----:B------:R-:W1:Y:S01]  /*19d0*/  SHFL.DOWN PT, R15, R22, 0x2, 0x1f ;  /* 0x08401f00160f7f89 */ /* 0x000e6200000e0000 */
[C---:B---3--:R-:W-:Y:S02]  /*19e0*/  LEA R50, R48.reuse, UR4, 0x4 ;  /* 0x0000000430327c11 */ /* 0x048fe4000f8e20ff */
[C---:B------:R-:W-:Y:S02]  /*19f0*/  ISETP.NE.AND P1, PT, R48.reuse, RZ, PT ;  /* 0x000000ff3000720c */ /* 0x040fe40003f25270 */
[----:B------:R-:W-:Y:S01]  /*1a00*/  ISETP.GT.U32.AND P3, PT, R48, 0x1d, PT ;  /* 0x0000001d3000780c */ /* 0x000fe20003f64070 */
[----:B------:R-:W-:Y:S04]  /*1a10*/  STS.128 [R50], R16 ;  /* 0x0000001032007388 */ /* 0x000fe80000000c00 */
[----:B0-----:R-:W-:Y:S01]  /*1a20*/  @!P0 FADD.FTZ R29, R29, R14 ;  /* 0x0000000e1d1d8221 */ /* 0x001fe20000010000 */
[----:B-1----:R-:W-:-:S04]  /*1a30*/  @!P0 FADD.FTZ R22, R22, R15 ;  /* 0x0000000f16168221 */ /* 0x002fc80000010000 */
[----:B------:R-:W0:Y:S01]  /*1a40*/  SHFL.DOWN PT, R14, R29, 0x4, 0x1f ;  /* 0x08801f001d0e7f89 */ /* 0x000e2200000e0000 */
[----:B------:R-:W-:-:S03]  /*1a50*/  ISETP.GT.AND P0, PT, R0, 0x1b, PT ;  /* 0x0000001b0000780c */ /* 0x000fc60003f04270 */
[----:B------:R-:W1:Y:S10]  /*1a60*/  SHFL.DOWN PT, R15, R22, 0x4, 0x1f ;  /* 0x08801f00160f7f89 */ /* 0x000e7400000e0000 */
[----:B0-----:R-:W-:Y:S01]  /*1a70*/  @!P0 FADD.FTZ R29, R29, R14 ;  /* 0x0000000e1d1d8221 */ /* 0x001fe20000010000 */
[----:B-1----:R-:W-:-:S04]  /*1a80*/  @!P0 FADD.FTZ R22, R22, R15 ;  /* 0x0000000f16168221 */ /* 0x002fc80000010000 */
[----:B------:R-:W0:Y:S01]  /*1a90*/  SHFL.DOWN PT, R14, R29, 0x8, 0x1f ;  /* 0x09001f001d0e7f89 */ /* 0x000e2200000e0000 */
[----:B------:R-:W-:-:S03]  /*1aa0*/  ISETP.GT.AND P0, PT, R0, 0x17, PT ;  /* 0x000000170000780c */ /* 0x000fc60003f04270 */
[----:B------:R-:W1:Y:S01]  /*1ab0*/  SHFL.DOWN PT, R15, R22, 0x8, 0x1f ;  /* 0x09001f00160f7f89 */ /* 0x000e6200000e0000 */
[----:B0-----:R-:W-:Y:S01]  /*1ac0*/  FADD.FTZ R24, R29, R14 ;  /* 0x0000000e1d187221 */ /* 0x001fe20000010000 */
[----:B-1----:R-:W-:-:S04]  /*1ad0*/  FADD.FTZ R21, R22, R15 ;  /* 0x0000000f16157221 */ /* 0x002fc80000010000 */
[----:B------:R-:W-:Y:S02]  /*1ae0*/  FSEL R14, R29, R24, P0 ;  /* 0x000000181d0e7208 */ /* 0x000fe40000000000 */
[----:B------:R-:W-:-:S03]  /*1af0*/  FSEL R15, R22, R21, P0 ;  /* 0x00000015160f7208 */ /* 0x000fc60000000000 */
[----:B------:R0:W1:Y:S04]  /*1b00*/  SHFL.DOWN PT, R23, R14, 0x10, 0x1f ;  /* 0x0a001f000e177f89 */ /* 0x00006800000e0000 */
[----:B------:R0:W2:Y:S01]  /*1b10*/  SHFL.DOWN PT, R22, R15, 0x10, 0x1f ;  /* 0x0a001f000f167f89 */ /* 0x0000a200000e0000 */
[----:B------:R-:W-:Y:S05]  /*1b20*/  @P2 BRA `(.L_x_5) ;  /* 0x0000000000202947 */ /* 0x000fea0003800000 */
[----:B------:R-:W-:Y:S01]  /*1b30*/  ISETP.NE.AND P0, PT, R0, RZ, PT ;  /* 0x000000ff0000720c */ /* 0x000fe20003f05270 */
[----:B01----:R-:W-:Y:S01]  /*1b40*/  FADD.FTZ R14, R24, R23 ;  /* 0x00000017180e7221 */ /* 0x003fe20000010000 */
[----:B--2---:R-:W-:-:S11]  /*1b50*/  FADD.FTZ R15, R21, R22 ;  /* 0x00000016150f7221 */ /* 0x004fd60000010000 */
[----:B------:R-:W-:Y:S01]  /*1b60*/  VOTEU.ALL UP0, P0 ;  /* 0x0000000000ff7886 */ /* 0x000fe20000000000 */
[----:B------:R-:W-:-:S04]  /*1b70*/  @!P0 SHF.R.U32.HI R20, RZ, 0x2, R48 ;  /* 0x00000002ff148819 */ /* 0x000fc80000011630 */
[----:B------:R-:W-:Y:S01]  /*1b80*/  @!UP0 ULEA UR4, UR8, UR5, 0x18 ;  /* 0x0000000508048291 */ /* 0x000fe2000f8ec0ff */
[----:B------:R-:W-:-:S08]  /*1b90*/  @!P0 LOP3.LUT R20, R20, 0xf8, RZ, 0xc0, !PT ;  /* 0x000000f814148812 */ /* 0x000fd000078ec0ff */
[----:B------:R3:W-:Y:S03]  /*1ba0*/  @!P0 STS.64 [R20+UR4+0x10], R14 ;  /* 0x0000100e14008988 */ /* 0x0007e60008000a04 */
.L_x_5:
[----:B------:R-:W-:Y:S05]  /*1bb0*/  BSYNC.RECONVERGENT B0 ;  /* 0x0000000000007941 */ /* 0x000fea0003800200 */
.L_x_4:
[----:B------:R-:W-:Y:S06]  /*1bc0*/  BAR.SYNC.DEFER_BLOCKING 0x0 ;  /* 0x0000000000007b1d */ /* 0x000fec0000010000 */
[----:B------:R-:W-:Y:S04]  /*1bd0*/  BSSY.RECONVERGENT B0, `(.L_x_6) ;  /* 0x0000027000007945 */ /* 0x000fe80003800200 */
[----:B------:R-:W-:Y:S05]  /*1be0*/  @P1 BRA `(.L_x_7) ;  /* 0x0000000000941947 */ /* 0x000fea0003800000 */
[----:B------:R-:W-:-:S09]  /*1bf0*/  ULEA UR4, UR8, UR5, 0x18 ;  /* 0x0000000508047291 */ /* 0x000fd2000f8ec0ff */
[----:B------:R-:W4:Y:S04]  /*1c00*/  LDS.64 R28, [UR4+0x18] ;  /* 0x00001804ff1c7984 */ /* 0x000f280008000a00 */
[----:B-123--:R-:W1:Y:S04]  /*1c10*/  LDS.128 R20, [UR4+0x20] ;  /* 0x00002004ff147984 */ /* 0x00ee680008000c00 */
[----:B------:R-:W2:Y:S01]  /*1c20*/  LDS.128 R24, [UR4+0x30] ;  /* 0x00003004ff187984 */ /* 0x000ea20008000c00 */
[----:B----4-:R-:W-:Y:S01]  /*1c30*/  FADD.FTZ R31, R14, R28 ;  /* 0x0000001c0e1f7221 */ /* 0x010fe20000010000 */
[----:B0-----:R-:W-:-:S03]  /*1c40*/  FADD.FTZ R14, R15, R29 ;  /* 0x0000001d0f0e7221 */ /* 0x001fc60000010000 */
[----:B-1----:R-:W-:Y:S01]  /*1c50*/  FADD.FTZ R31, R31, R20 ;  /* 0x000000141f1f7221 */ /* 0x002fe20000010000 */
[----:B------:R-:W-:-:S03]  /*1c60*/  FADD.FTZ R14, R14, R21 ;  /* 0x000000150e0e7221 */ /* 0x000fc60000010000 */
[----:B------:R-:W-:Y:S01]  /*1c70*/  FADD.FTZ R15, R31, R22 ;  /* 0x000000161f0f7221 */ /* 0x000fe20000010000 */
[----:B------:R-:W-:Y:S01]  /*1c80*/  FADD.FTZ R14, R14, R23 ;  /* 0x000000170e0e7221 */ /* 0x000fe20000010000 */
[----:B------:R-:W0:Y:S02]  /*1c90*/  LDS.128 R28, [UR4+0x40] ;  /* 0x00004004ff1c7984 */ /* 0x000e240008000c00 */
[----:B--2---:R-:W-:Y:S01]  /*1ca0*/  FADD.FTZ R15, R15, R24 ;  /* 0x000000180f0f7221 */ /* 0x004fe20000010000 */
[----:B------:R-:W-:Y:S01]  /*1cb0*/  FADD.FTZ R14, R14, R25 ;  /* 0x000000190e0e7221 */ /* 0x000fe20000010000 */
[----:B------:R-:W1:Y:S02]  /*1cc0*/  LDS.128 R20, [UR4+0x50] ;  /* 0x00005004ff147984 */ /* 0x000e640008000c00 */
[----:B------:R-:W-:Y:S01]  /*1cd0*/  FADD.FTZ R15, R15, R26 ;  /* 0x0000001a0f0f7221 */ /* 0x000fe20000010000 */
[----:B------:R-:W-:Y:S02]  /*1ce0*/  FADD.FTZ R14, R14, R27 ;  /* 0x0000001b0e0e7221 */ /* 0x000fe40000010000 */
[----:B------:R-:W2:Y:S01]  /*1cf0*/  LDS.128 R24, [UR4+0x60] ;  /* 0x00006004ff187984 */ /* 0x000ea20008000c00 */
[----:B0-----:R-:W-:Y:S01]  /*1d00*/  FADD.FTZ R15, R15, R28 ;  /* 0x0000001c0f0f7221 */ /* 0x001fe20000010000 */
[----:B------:R-:W-:-:S03]  /*1d10*/  FADD.FTZ R14, R14, R29 ;  /* 0x0000001d0e0e7221 */ /* 0x000fc60000010000 */
[----:B------:R-:W-:Y:S01]  /*1d20*/  FADD.FTZ R15, R15, R30 ;  /* 0x0000001e0f0f7221 */ /* 0x000fe20000010000 */
[----:B------:R-:W-:-:S03]  /*1d30*/  FADD.FTZ R14, R14, R31 ;  /* 0x0000001f0e0e7221 */ /* 0x000fc60000010000 */
[----:B-1----:R-:W-:Y:S01]  /*1d40*/  FADD.FTZ R15, R15, R20 ;  /* 0x000000140f0f7221 */ /* 0x002fe20000010000 */
[----:B------:R-:W-:-:S03]  /*1d50*/  FADD.FTZ R14, R14, R21 ;  /* 0x000000150e0e7221 */ /* 0x000fc60000010000 */
[----:B------:R-:W-:Y:S01]  /*1d60*/  FADD.FTZ R15, R15, R22 ;  /* 0x000000160f0f7221 */ /* 0x000fe20000010000 */
[----:B------:R-:W-:Y:S02]  /*1d70*/  FADD.FTZ R28, R14, R23 ;  /* 0x000000170e1c7221 */ /* 0x000fe40000010000 */
[----:B------:R-:W0:Y:S01]  /*1d80*/  LDS.128 R20, [UR4+0x70] ;  /* 0x00007004ff147984 */ /* 0x000e220008000c00 */
[----:B--2---:R-:W-:Y:S01]  /*1d90*/  FADD.FTZ R29, R15, R24 ;  /* 0x000000180f1d7221 */ /* 0x004fe20000010000 */
[----:B------:R-:W-:Y:S02]  /*1da0*/  FADD.FTZ R28, R28, R25 ;  /* 0x000000191c1c7221 */ /* 0x000fe40000010000 */
[----:B------:R-:W1:Y:S01]  /*1db0*/  LDS.64 R14, [UR4+0x80] ;  /* 0x00008004ff0e7984 */ /* 0x000e620008000a00 */
[----:B------:R-:W-:Y:S01]  /*1dc0*/  FADD.FTZ R29, R29, R26 ;  /* 0x0000001a1d1d7221 */ /* 0x000fe20000010000 */
[----:B------:R-:W-:-:S03]  /*1dd0*/  FADD.FTZ R28, R28, R27 ;  /* 0x0000001b1c1c7221 */ /* 0x000fc60000010000 */
[----:B0-----:R-:W-:Y:S01]  /*1de0*/  FADD.FTZ R29, R29, R20 ;  /* 0x000000141d1d7221 */ /* 0x001fe20000010000 */
[----:B------:R-:W-:-:S03]  /*1df0*/  FADD.FTZ R28, R28, R21 ;  /* 0x000000151c1c7221 */ /* 0x000fc60000010000 */
[----:B------:R-:W-:Y:S01]  /*1e00*/  FADD.FTZ R29, R29, R22 ;  /* 0x000000161d1d7221 */ /* 0x000fe20000010000 */
[----:B------:R-:W-:-:S03]  /*1e10*/  FADD.FTZ R28, R28, R23 ;  /* 0x000000171c1c7221 */ /* 0x000fc60000010000 */
[----:B-1----:R-:W-:Y:S01]  /*1e20*/  FADD.FTZ R14, R29, R14 ;  /* 0x0000000e1d0e7221 */ /* 0x002fe20000010000 */
[----:B------:R-:W-:-:S07]  /*1e30*/  FADD.FTZ R15, R28, R15 ;  /* 0x0000000f1c0f7221 */ /* 0x000fce0000010000 */
.L_x_7:
[----:B------:R-:W-:Y:S05]  /*1e40*/  BSYNC.RECONVERGENT B0 ;  /* 0x0000000000007941 */ /* 0x000fea0003800200 */
.L_x_6:
[----:B------:R-:W-:Y:S06]  /*1e50*/  BAR.SYNC.DEFER_BLOCKING 0x0 ;  /* 0x0000000000007b1d */ /* 0x000fec0000010000 */
[----:B------:R-:W-:Y:S04]  /*1e60*/  BSSY.RECONVERGENT B0, `(.L_x_8) ;  /* 0x000004d000007945 */ /* 0x000fe80003800200 */
[----:B------:R-:W-:Y:S05]  /*1e70*/  @P3 BRA `(.L_x_9) ;  /* 0x00000004002c3947 */ /* 0x000fea0003800000 */
[----:B-123--:R-:W1:Y:S04]  /*1e80*/  LDS.128 R20, [R50+0x1e0] ;  /* 0x0001e00032147984 */ /* 0x00ee680000000c00 */
[----:B------:R-:W2:Y:S04]  /*1e90*/  LDS.128 R24, [R50+0x3c0] ;  /* 0x0003c00032187984 */ /* 0x000ea80000000c00 */
[----:B------:R-:W3:Y:S01]  /*1ea0*/  LDS.128 R28, [R50+0x5a0] ;  /* 0x0005a000321c7984 */ /* 0x000ee20000000c00 */
[----:B-1----:R-:W-:Y:S01]  /*1eb0*/  FADD.FTZ R51, R16, R20 ;  /* 0x0000001410337221 */ /* 0x002fe20000010000 */
[----:B------:R-:W-:Y:S01]  /*1ec0*/  FADD.FTZ R16, R17, R21 ;  /* 0x0000001511107221 */ /* 0x000fe20000010000 */
[----:B------:R-:W-:Y:S01]  /*1ed0*/  FADD.FTZ R17, R18, R22 ;  /* 0x0000001612117221 */ /* 0x000fe20000010000 */
[----:B------:R-:W-:Y:S01]  /*1ee0*/  FADD.FTZ R18, R19, R23 ;  /* 0x0000001713127221 */ /* 0x000fe20000010000 */
[----:B--2---:R-:W-:Y:S01]  /*1ef0*/  FADD.FTZ R51, R51, R24 ;  /* 0x0000001833337221 */ /* 0x004fe20000010000 */
[----:B------:R-:W-:Y:S01]  /*1f00*/  FADD.FTZ R16, R16, R25 ;  /* 0x0000001910107221 */ /* 0x000fe20000010000 */
[----:B------:R-:W-:Y:S01]  /*1f10*/  FADD.FTZ R17, R17, R26 ;  /* 0x0000001a11117221 */ /* 0x000fe20000010000 */
[----:B------:R-:W1:Y:S01]  /*1f20*/  LDS.128 R20, [R50+0x780] ;  /* 0x0007800032147984 */ /* 0x000e620000000c00 */
[----:B------:R-:W-:Y:S01]  /*1f30*/  FADD.FTZ R24, R18, R27 ;  /* 0x0000001b12187221 */ /* 0x000fe20000010000 */
[----:B---3--:R-:W-:Y:S01]  /*1f40*/  FADD.FTZ R26, R16, R29 ;  /* 0x0000001d101a7221 */ /* 0x008fe20000010000 */
[----:B------:R-:W-:Y:S01]  /*1f50*/  FADD.FTZ R25, R17, R30 ;  /* 0x0000001e11197221 */ /* 0x000fe20000010000 */
[----:B------:R-:W-:Y:S01]  /*1f60*/  FADD.FTZ R51, R51, R28 ;  /* 0x0000001c33337221 */ /* 0x000fe20000010000 */
[----:B------:R-:W2:Y:S01]  /*1f70*/  LDS.128 R16, [R50+0x960] ;  /* 0x0009600032107984 */ /* 0x000ea20000000c00 */
[----:B------:R-:W-:-:S02]  /*1f80*/  FADD.FTZ R24, R24, R31 ;  /* 0x0000001f18187221 */ /* 0x000fc40000010000 */
        /* <DEDUP_REMOVED lines=8> */
[----:B------:R-:W-:-:S03]  /*2010*/  FADD.FTZ R28, R28, R19 ;  /* 0x000000131c1c7221 */ /* 0x000fc60000010000 */
[----:B------:R-:W2:Y:S01]  /*2020*/  LDS.128 R20, [R50+0xd20] ;  /* 0x000d200032147984 */ /* 0x000ea20000000c00 */
[----:B-1----:R-:W-:Y:S01]  /*2030*/  FADD.FTZ R51, R51, R24 ;  /* 0x0000001833337221 */ /* 0x002fe20000010000 */
[----:B------:R-:W-:Y:S01]  /*2040*/  FADD.FTZ R16, R16, R25 ;  /* 0x0000001910107221 */ /* 0x000fe20000010000 */
[----:B------:R-:W-:Y:S01]  /*2050*/  FADD.FTZ R17, R17, R26 ;  /* 0x0000001a11117221 */ /* 0x000fe20000010000 */
[----:B------:R-:W-:Y:S01]  /*2060*/  FADD.FTZ R28, R28, R27 ;  /* 0x0000001b1c1c7221 */ /* 0x000fe20000010000 */
[----:B--2---:R-:W-:Y:S01]  /*2070*/  FADD.FTZ R51, R51, R20 ;  /* 0x0000001433337221 */ /* 0x004fe20000010000 */
[----:B------:R-:W1:Y:S01]  /*2080*/  LDS.128 R24, [R50+0xf00] ;  /* 0x000f000032187984 */ /* 0x000e620000000c00 */
[----:B------:R-:W-:Y:S01]  /*2090*/  FADD.FTZ R20, R16, R21 ;  /* 0x0000001510147221 */ /* 0x000fe20000010000 */
[----:B------:R-:W-:Y:S01]  /*20a0*/  FADD.FTZ R21, R17, R22 ;  /* 0x0000001611157221 */ /* 0x000fe20000010000 */
[----:B------:R-:W-:Y:S01]  /*20b0*/  FADD.FTZ R28, R28, R23 ;  /* 0x000000171c1c7221 */ /* 0x000fe20000010000 */
        /* <DEDUP_REMOVED lines=26> */
[----:B------:R-:W-:Y:S01]  /*2260*/  FADD.FTZ R16, R20, R17 ;  /* 0x0000001114107221 */ /* 0x000fe20000010000 */
[----:B------:R-:W-:Y:S01]  /*2270*/  LDS.128 R24, [R50+0x1c20] ;  /* 0x001c200032187984 */ /* 0x000fe20000000c00 */
[----:B------:R-:W-:Y:S01]  /*2280*/  FADD.FTZ R29, R29, R18 ;  /* 0x000000121d1d7221 */ /* 0x000fe20000010000 */
[----:B------:R-:W-:-:S02]  /*2290*/  FADD.FTZ R28, R28, R19 ;  /* 0x000000131c1c7221 */ /* 0x000fc40000010000 */
[----:B------:R-:W1:Y:S02]  /*22a0*/  LDS.128 R20, [R50+0x1a40] ;  /* 0x001a400032147984 */ /* 0x000e640000000c00 */
[----:B-1----:R-:W-:Y:S01]  /*22b0*/  FADD.FTZ R18, R16, R21 ;  /* 0x0000001510127221 */ /* 0x002fe20000010000 */
[----:B------:R-:W-:Y:S01]  /*22c0*/  FADD.FTZ R51, R51, R20 ;  /* 0x0000001433337221 */ /* 0x000fe20000010000 */
[----:B------:R-:W-:Y:S01]  /*22d0*/  FADD.FTZ R29, R29, R22 ;  /* 0x000000161d1d7221 */ /* 0x000fe20000010000 */
[----:B------:R-:W-:Y:S01]  /*22e0*/  FADD.FTZ R28, R28, R23 ;  /* 0x000000171c1c7221 */ /* 0x000fe20000010000 */
[----:B------:R-:W-:Y:S01]  /*22f0*/  FADD.FTZ R17, R18, R25 ;  /* 0x0000001912117221 */ /* 0x000fe20000010000 */
[----:B------:R-:W-:Y:S01]  /*2300*/  FADD.FTZ R16, R51, R24 ;  /* 0x0000001833107221 */ /* 0x000fe20000010000 */
[----:B------:R-:W-:Y:S01]  /*2310*/  FADD.FTZ R18, R29, R26 ;  /* 0x0000001a1d127221 */ /* 0x000fe20000010000 */
[----:B------:R-:W-:-:S07]  /*2320*/  FADD.FTZ R19, R28, R27 ;  /* 0x0000001b1c137221 */ /* 0x000fce0000010000 */
.L_x_9:
[----:B------:R-:W-:Y:S05]  /*2330*/  BSYNC.RECONVERGENT B0 ;  /* 0x0000000000007941 */ /* 0x000fea0003800200 */
.L_x_8:
[----:B------:R-:W4:Y:S01]  /*2340*/  LDC R24, c[0x0][0x374] ;  /* 0x0000dd00ff187b82 */ /* 0x000f220000000800 */
[----:B------:R-:W-:Y:S01]  /*2350*/  BSSY.RECONVERGENT B0, `(.L_x_10) ;  /* 0x000001f000007945 */ /* 0x000fe20003800200 */
[----:B------:R-:W-:-:S06]  /*2360*/  IMAD R49, R49, 0x1e, R48 ;  /* 0x0000001e31317824 */ /* 0x000fcc00078e0230 */
[----:B------:R-:W5:Y:S02]  /*2370*/  LDC R30, c[0x0][0x370] ;  /* 0x0000dc00ff1e7b82 */ /* 0x000f640000000800 */
[----:B-----5:R-:W-:Y:S01]  /*2380*/  ISETP.GE.U32.AND P0, PT, R30, 0x2, PT ;  /* 0x000000021e00780c */ /* 0x020fe20003f06070 */
[----:B----4-:R-:W-:-:S12]  /*2390*/  @P3 BRA `(.L_x_11) ;  /* 0x0000000000683947 */ /* 0x010fd80003800000 */
[----:B---3--:R-:W1:Y:S08]  /*23a0*/  LDC.64 R20, c[0x0][0x3f8] ;  /* 0x0000fe00ff147b82 */ /* 0x008e700000000a00 */
[----:B------:R-:W3:Y:S01]  /*23b0*/  LDC.64 R28, c[0x0][0x3d8] ;  /* 0x0000f600ff1c7b82 */ /* 0x000ee20000000a00 */
[----:B-12---:R-:W-:Y:S01]  /*23c0*/  IMAD.WIDE.U32 R22, R20, 0x3, RZ ;  /* 0x0000000314167825 */ /* 0x006fe200078e00ff */
[----:B------:R-:W-:-:S04]  /*23d0*/  LEA R31, R21, R21, 0x1 ;  /* 0x00000015151f7211 */ /* 0x000fc800078e08ff */
[----:B------:R-:W-:Y:S01]  /*23e0*/  IADD3 R31, PT, PT, R23, R31, RZ ;  /* 0x0000001f171f7210 */ /* 0x000fe20007ffe0ff */
[----:B---3--:R-:W-:-:S03]  /*23f0*/  IMAD.WIDE R28, R49, 0x4, R28 ;  /* 0x00000004311c7825 */ /* 0x008fc600078e021c */
[----:B------:R-:W-:-:S04]  /*2400*/  LEA.HI R22, P2, R31, R22, RZ, 0x1 ;  /* 0x000000161f167211 */ /* 0x000fc800078508ff */
[----:B------:R-:W-:Y:S01]  /*2410*/  IADD3.X R31, PT, PT, RZ, R31, RZ, P2, !PT ;  /* 0x0000001fff1f7210 */ /* 0x000fe200017fe4ff */
[----:B------:R4:W-:Y:S01]  /*2420*/  REDG.E.ADD.F32.FTZ.RN.STRONG.GPU desc[UR6][R28.64], R16 ;  /* 0x000000101c0079a6 */ /* 0x0009e2000c12f306 */
[----:B------:R-:W-:Y:S02]  /*2430*/  LEA.HI R49, P2, R21, R20, RZ, 0x1 ;  /* 0x0000001415317211 */ /* 0x000fe400078508ff */
[C---:B------:R-:W-:Y:S02]  /*2440*/  SHF.L.U64.HI R31, R22.reuse, 0x1, R31 ;  /* 0x00000001161f7819 */ /* 0x040fe4000001021f */
[----:B------:R-:W-:Y:S02]  /*2450*/  SHF.L.U32 R25, R22, 0x1, RZ ;  /* 0x0000000116197819 */ /* 0x000fe400000006ff */
[----:B------:R-:W-:Y:S02]  /*2460*/  IADD3.X R22, PT, PT, RZ, R21, RZ, P2, !PT ;  /* 0x00000015ff167210 */ /* 0x000fe400017fe4ff */
[----:B------:R-:W-:-:S02]  /*2470*/  SHF.L.U32 R27, R49, 0x1, RZ ;  /* 0x00000001311b7819 */ /* 0x000fc400000006ff */
[----:B------:R-:W-:Y:S02]  /*2480*/  SHF.L.U64.HI R49, R49, 0x1, R22 ;  /* 0x0000000131317819 */ /* 0x000fe40000010216 */
[----:B------:R-:W-:Y:S02]  /*2490*/  LOP3.LUT R27, R27, 0xfffffffc, RZ, 0xc0, !PT ;  /* 0xfffffffc1b1b7812 */ /* 0x000fe400078ec0ff */
[----:B------:R-:W-:Y:S02]  /*24a0*/  LEA R22, P3, R20, R28, 0x2 ;  /* 0x0000001c14167211 */ /* 0x000fe400078610ff */
[----:B------:R-:W-:Y:S02]  /*24b0*/  LOP3.LUT R25, R25, 0xfffffffc, RZ, 0xc0, !PT ;  /* 0xfffffffc19197812 */ /* 0x000fe400078ec0ff */
[----:B------:R-:W-:Y:S02]  /*24c0*/  IADD3 R26, P2, PT, R28, R27, RZ ;  /* 0x0000001b1c1a7210 */ /* 0x000fe40007f5e0ff */
[----:B------:R-:W-:-:S02]  /*24d0*/  LEA.HI.X R23, R20, R29, R21, 0x2, P3 ;  /* 0x0000001d14177211 */ /* 0x000fc400018f1415 */
[----:B------:R-:W-:Y:S02]  /*24e0*/  IADD3 R20, P3, PT, R28, R25, RZ ;  /* 0x000000191c147210 */ /* 0x000fe40007f7e0ff */
[C---:B------:R-:W-:Y:S02]  /*24f0*/  IADD3.X R27, PT, PT, R29.reuse, R49, RZ, P2, !PT ;  /* 0x000000311d1b7210 */ /* 0x040fe400017fe4ff */
[----:B------:R-:W-:-:S03]  /*2500*/  IADD3.X R21, PT, PT, R29, R31, RZ, P3, !PT ;  /* 0x0000001f1d157210 */ /* 0x000fc60001ffe4ff */
[----:B------:R4:W-:Y:S04]  /*2510*/  REDG.E.ADD.F32.FTZ.RN.STRONG.GPU desc[UR6][R26.64], R17 ;  /* 0x000000111a0079a6 */ /* 0x0009e8000c12f306 */
[----:B------:R4:W-:Y:S04]  /*2520*/  REDG.E.ADD.F32.FTZ.RN.STRONG.GPU desc[UR6][R22.64], R18 ;  /* 0x00000012160079a6 */ /* 0x0009e8000c12f306 */
[----:B------:R4:W-:Y:S02]  /*2530*/  REDG.E.ADD.F32.FTZ.RN.STRONG.GPU desc[UR6][R20.64], R19 ;  /* 0x00000013140079a6 */ /* 0x0009e4000c12f306 */
.L_x_11:
[----:B------:R-:W-:Y:S05]  /*2540*/  BSYNC.RECONVERGENT B0 ;  /* 0x0000000000007941 */ /* 0x000fea0003800200 */
.L_x_10:
[----:B------:R-:W-:Y:S05]  /*2550*/  @!P0 BRA `(.L_x_12) ;  /* 0x00000008009c8947 */ /* 0x000fea0003800000 */
[----:B------:R-:W5:Y:S01]  /*2560*/  LDC.64 R58, c[0x0][0x3d0] ;  /* 0x0000f400ff3a7b82 */ /* 0x000f620000000a00 */
[----:B------:R-:W0:Y:S01]  /*2570*/  S2R R25, SR_CTAID.Y ;  /* 0x0000000000197919 */ /* 0x000e220000002600 */
[----:B----4-:R-:W-:Y:S02]  /*2580*/  LOP3.LUT R17, R36, 0x1, RZ, 0xc0, !PT ;  /* 0x0000000124117812 */ /* 0x010fe400078ec0ff */
[----:B------:R-:W-:-:S03]  /*2590*/  ISETP.GE.U32.AND P2, PT, R30, 0x8, PT ;  /* 0x000000081e00780c */ /* 0x000fc60003f46070 */
[----:B------:R-:W-:-:S04]  /*25a0*/  IMAD R19, R17, R24, RZ ;  /* 0x0000001811137224 */ /* 0x000fc800078e02ff */
[----:B------:R-:W-:-:S05]  /*25b0*/  IMAD R16, R19, R30, RZ ;  /* 0x0000001e13107224 */ /* 0x000fca00078e02ff */
[----:B------:R-:W-:-:S05]  /*25c0*/  SHF.L.U32 R17, R16, 0x1, RZ ;  /* 0x0000000110117819 */ /* 0x000fca00000006ff */
[----:B-----5:R-:W-:Y:S01]  /*25d0*/  IMAD.WIDE R58, R17, 0x4, R58 ;  /* 0x00000004113a7825 */ /* 0x020fe200078e023a */
[----:B0-----:R-:W-:Y:S06]  /*25e0*/  @P1 BRA `(.L_x_13) ;  /* 0x0000000000501947 */ /* 0x001fec0003800000 */
[----:B------:R-:W0:Y:S01]  /*25f0*/  LDC.64 R16, c[0x0][0x3c8] ;  /* 0x0000f200ff107b82 */ /* 0x000e220000000a00 */
[----:B---3--:R-:W-:Y:S01]  /*2600*/  LOP3.LUT P0, R20, R36, 0x2, RZ, 0xc0, !PT ;  /* 0x0000000224147812 */ /* 0x008fe2000780c0ff */
[----:B------:R-:W-:Y:S01]  /*2610*/  IMAD R21, R3, R24, R25 ;  /* 0x0000001803157224 */ /* 0x000fe200078e0219 */
[----:B------:R-:W-:Y:S02]  /*2620*/  IADD3 R19, PT, PT, R19, R25, RZ ;  /* 0x0000001913137210 */ /* 0x000fe40007ffe0ff */
[----:B-1----:R-:W-:-:S04]  /*2630*/  SEL R23, R30, RZ, !P0 ;  /* 0x000000ff1e177207 */ /* 0x002fc80004000000 */
[----:B------:R-:W-:Y:S01]  /*2640*/  ISETP.NE.AND P0, PT, R23, -0x1, PT ;  /* 0xffffffff1700780c */ /* 0x000fe20003f05270 */
[----:B0-----:R-:W-:-:S04]  /*2650*/  IMAD.WIDE.U32 R16, R19, 0x4, R16 ;  /* 0x0000000413107825 */ /* 0x001fc800078e0010 */
[----:B------:R-:W-:Y:S01]  /*2660*/  IMAD.WIDE.U32 R18, R21, 0x8, R58 ;  /* 0x0000000815127825 */ /* 0x000fe200078e003a */
[----:B------:R-:W-:-:S04]  /*2670*/  IADD3 R21, PT, PT, -R20, 0x1, RZ ;  /* 0x0000000114157810 */ /* 0x000fc80007ffe1ff */
[----:B------:R0:W-:Y:S01]  /*2680*/  STG.E.64 desc[UR6][R18.64], R14 ;  /* 0x0000000e12007986 */ /* 0x0001e2000c101b06 */
[----:B------:R-:W-:Y:S06]  /*2690*/  MEMBAR.ALL.GPU ;  /* 0x0000000000007992 */ /* 0x000fec000000a000 */
[----:B------:R-:W-:-:S00]  /*26a0*/  ERRBAR ;  /* 0x00000000000079ab */ /* 0x000fc00000000000 */
[----:B------:R-:W-:Y:S06]  /*26b0*/  CGAERRBAR ;  /* 0x00000000000075ab */ /* 0x000fec0000000000 */
[----:B------:R0:W-:Y:S01]  /*26c0*/  REDG.E.ADD.S32.STRONG.GPU desc[UR6][R16.64], R21 ;  /* 0x000000151000798e */ /* 0x0001e2000c12e306 */
[----:B------:R-:W-:Y:S05]  /*26d0*/  @!P0 BRA `(.L_x_13) ;  /* 0x0000000000148947 */ /* 0x000fea0003800000 */
.L_x_14:
[----:B0-----:R-:W3:Y:S04]  /*26e0*/  LDG.E.STRONG.GPU R18, desc[UR6][R16.64] ;  /* 0x0000000610127981 */ /* 0x001ee8000c1ef900 */
[----:B---3--:R-:W-:Y:S01]  /*26f0*/  CCTL.IVALL ;  /* 0x00000000ff00798f */ /* 0x008fe20002000000 */
[----:B------:R-:W-:Y:S05]  /*2700*/  YIELD ;  /* 0x0000000000007946 */ /* 0x000fea0003800000 */
[----:B------:R-:W-:-:S13]  /*2710*/  ISETP.NE.AND P0, PT, R18, R23, PT ;  /* 0x000000171200720c */ /* 0x000fda0003f05270 */
[----:B------:R-:W-:Y:S05]  /*2720*/  @P0 BRA `(.L_x_14) ;  /* 0xfffffffc00ec0947 */ /* 0x000fea000383ffff */
.L_x_13:
[----:B------:R-:W-:Y:S05]  /*2730*/  WARPSYNC.ALL ;  /* 0x0000000000007948 */ /* 0x000fea0003800000 */
[----:B------:R-:W-:Y:S01]  /*2740*/  BAR.SYNC.DEFER_BLOCKING 0x0 ;  /* 0x0000000000007b1d */ /* 0x000fe20000010000 */
[----:B------:R-:W-:-:S05]  /*2750*/  MOV R26, RZ ;  /* 0x000000ff001a7202 */ /* 0x000fca0000000f00 */
[----:B------:R-:W-:Y:S05]  /*2760*/  @!P2 BRA `(.L_x_15) ;  /* 0x00000004001ca947 */ /* 0x000fea0003800000 */
[C-C-:B------:R-:W-:Y:S01]  /*2770*/  IMAD R57, R24.reuse, 0x3, R25.reuse ;  /* 0x0000000318397824 */ /* 0x140fe200078e0219 */
[CC--:B0-----:R-:W-:Y:S01]  /*2780*/  LEA R21, R24.reuse, R25.reuse, 0x1 ;  /* 0x0000001918157211 */ /* 0x0c1fe200078e08ff */
[C-C-:B-1----:R-:W-:Y:S01]  /*2790*/  IMAD R23, R24.reuse, 0x5, R25.reuse ;  /* 0x0000000518177824 */ /* 0x142fe200078e0219 */
[CC--:B------:R-:W-:Y:S01]  /*27a0*/  LEA R27, R24.reuse, R25.reuse, 0x2 ;  /* 0x00000019181b7211 */ /* 0x0c0fe200078e10ff */
[C-C-:B------:R-:W-:Y:S01]  /*27b0*/  IMAD R29, R24.reuse, 0x6, R25.reuse ;  /* 0x00000006181d7824 */ /* 0x140fe200078e0219 */
[----:B------:R-:W-:Y:S01]  /*27c0*/  IADD3 R49, PT, PT, R25, R24, RZ ;  /* 0x0000001819317210 */ /* 0x000fe20007ffe0ff */
[----:B------:R-:W-:Y:S01]  /*27d0*/  IMAD R31, R24, 0x7, R25 ;  /* 0x00000007181f7824 */ /* 0x000fe200078e0219 */
[----:B---3--:R-:W-:Y:S01]  /*27e0*/  IADD3 R20, PT, PT, -R3, RZ, RZ ;  /* 0x000000ff03147210 */ /* 0x008fe20007ffe1ff */
[----:B------:R-:W-:Y:S01]  /*27f0*/  UMOV UR4, URZ ;  /* 0x000000ff00047c82 */ /* 0x000fe20008000000 */
[----:B------:R-:W-:-:S07]  /*2800*/  MOV R51, R25 ;  /* 0x0000001900337202 */ /* 0x000fce0000000f00 */
.L_x_16:
[----:B------:R-:W-:Y:S01]  /*2810*/  ISETP.EQ.OR P0, PT, R20, RZ, P1 ;  /* 0x000000ff1400720c */ /* 0x000fe20000f02670 */
[----:B------:R-:W-:-:S06]  /*2820*/  UIADD3 UR5, UPT, UPT, UR4, 0x1, URZ ;  /* 0x0000000104057890 */ /* 0x000fcc000fffe0ff */
[----:B------:R-:W-:-:S06]  /*2830*/  ISETP.EQ.OR P2, PT, R3, UR5, P1 ;  /* 0x0000000503007c0c */ /* 0x000fcc0008f42670 */
[----:B------:R-:W-:-:S05]  /*2840*/  @!P0 IMAD.WIDE.U32 R60, R51, 0x8, R58 ;  /* 0x00000008333c8825 */ /* 0x000fca00078e003a */
[----:B------:R-:W3:Y:S02]  /*2850*/  @!P0 LDG.E.64 R18, desc[UR6][R60.64] ;  /* 0x000000063c128981 */ /* 0x000ee4000c1e1b00 */
[----:B------:R-:W-:-:S06]  /*2860*/  @!P2 IMAD.WIDE.U32 R16, R49, 0x8, R58 ;  /* 0x000000083110a825 */ /* 0x000fcc00078e003a */
[----:B------:R-:W4:Y:S01]  /*2870*/  @!P2 LDG.E.64 R16, desc[UR6][R16.64] ;  /* 0x000000061010a981 */ /* 0x000f22000c1e1b00 */
[----:B------:R-:W-:-:S06]  /*2880*/  UIADD3 UR5, UPT, UPT, UR4, 0x2, URZ ;  /* 0x0000000204057890 */ /* 0x000fcc000fffe0ff */
[----:B------:R-:W-:Y:S01]  /*2890*/  ISETP.EQ.OR P3, PT, R3, UR5, P1 ;  /* 0x0000000503007c0c */ /* 0x000fe20008f62670 */
[----:B------:R-:W-:Y:S01]  /*28a0*/  UIADD3 UR5, UPT, UPT, UR4, 0x3, URZ ;  /* 0x0000000304057890 */ /* 0x000fe2000fffe0ff */
[----:B---3--:R-:W-:Y:S01]  /*28b0*/  @!P0 FADD.FTZ R14, R14, R18 ;  /* 0x000000120e0e8221 */ /* 0x008fe20000010000 */
[----:B------:R-:W-:-:S10]  /*28c0*/  @!P0 FADD.FTZ R15, R15, R19 ;  /* 0x000000130f0f8221 */ /* 0x000fd40000010000 */
[----:B------:R-:W-:Y:S01]  /*28d0*/  @!P3 IMAD.WIDE.U32 R18, R21, 0x8, R58 ;  /* 0x000000081512b825 */ /* 0x000fe200078e003a */
[----:B------:R-:W-:-:S05]  /*28e0*/  ISETP.EQ.OR P0, PT, R3, UR5, P1 ;  /* 0x0000000503007c0c */ /* 0x000fca0008f02670 */
[----:B------:R-:W3:Y:S01]  /*28f0*/  @!P3 LDG.E.64 R18, desc[UR6][R18.64] ;  /* 0x000000061212b981 */ /* 0x000ee2000c1e1b00 */
[----:B----4-:R-:W-:Y:S01]  /*2900*/  @!P2 FADD.FTZ R14, R14, R16 ;  /* 0x000000100e0ea221 */ /* 0x010fe20000010000 */
[----:B------:R-:W-:-:S06]  /*2910*/  @!P2 FADD.FTZ R15, R15, R17 ;  /* 0x000000110f0fa221 */ /* 0x000fcc0000010000 */
        /* <DEDUP_REMOVED lines=26> */
[----:B------:R-:W0:Y:S01]  /*2ac0*/  LDC R26, c[0x0][0x370] ;  /* 0x0000dc00ff1a7b82 */ /* 0x000e220000000800 */
[----:B------:R-:W-:Y:S01]  /*2ad0*/  UIADD3 UR4, UPT, UPT, UR4, 0x8, URZ ;  /* 0x0000000804047890 */ /* 0x000fe2000fffe0ff */
[----:B------:R-:W-:Y:S02]  /*2ae0*/  IADD3 R20, PT, PT, R20, 0x8, RZ ;  /* 0x0000000814147810 */ /* 0x000fe40007ffe0ff */
[----:B------:R-:W-:Y:S02]  /*2af0*/  LEA R51, R24, R51, 0x3 ;  /* 0x0000003318337211 */ /* 0x000fe400078e18ff */
[----:B0-----:R-:W-:Y:S02]  /*2b00*/  LOP3.LUT R26, R26, 0x7ffffff8, RZ, 0xc0, !PT ;  /* 0x7ffffff81a1a7812 */ /* 0x001fe400078ec0ff */
[C---:B------:R-:W-:Y:S02]  /*2b10*/  LEA R49, R24.reuse, R49, 0x3 ;  /* 0x0000003118317211 */ /* 0x040fe400078e18ff */
[----:B------:R-:W-:-:S02]  /*2b20*/  LEA R21, R24, R21, 0x3 ;  /* 0x0000001518157211 */ /* 0x000fc400078e18ff */
[C---:B------:R-:W-:Y:S02]  /*2b30*/  LEA R57, R24.reuse, R57, 0x3 ;  /* 0x0000003918397211 */ /* 0x040fe400078e18ff */
[C---:B------:R-:W-:Y:S02]  /*2b40*/  LEA R27, R24.reuse, R27, 0x3 ;  /* 0x0000001b181b7211 */ /* 0x040fe400078e18ff */
[C---:B------:R-:W-:Y:S02]  /*2b50*/  LEA R23, R24.reuse, R23, 0x3 ;  /* 0x0000001718177211 */ /* 0x040fe400078e18ff */
[C---:B------:R-:W-:Y:S02]  /*2b60*/  LEA R29, R24.reuse, R29, 0x3 ;  /* 0x0000001d181d7211 */ /* 0x040fe400078e18ff */
[----:B------:R-:W-:Y:S01]  /*2b70*/  LEA R31, R24, R31, 0x3 ;  /* 0x0000001f181f7211 */ /* 0x000fe200078e18ff */
[----:B---3--:R-:W-:Y:S01]  /*2b80*/  @!P0 FADD.FTZ R14, R14, R18 ;  /* 0x000000120e0e8221 */ /* 0x008fe20000010000 */
[----:B------:R-:W-:Y:S01]  /*2b90*/  @!P0 FADD.FTZ R15, R15, R19 ;  /* 0x000000130f0f8221 */ /* 0x000fe20000010000 */
[----:B------:R-:W-:-:S02]  /*2ba0*/  ISETP.NE.AND P0, PT, R26, UR4, PT ;  /* 0x000000041a007c0c */ /* 0x000fc4000bf05270 */
[----:B----4-:R-:W-:Y:S01]  /*2bb0*/  @!P2 FADD.FTZ R14, R14, R16 ;  /* 0x000000100e0ea221 */ /* 0x010fe20000010000 */
[----:B------:R-:W-:-:S10]  /*2bc0*/  @!P2 FADD.FTZ R15, R15, R17 ;  /* 0x000000110f0fa221 */ /* 0x000fd40000010000 */
[----:B------:R-:W-:Y:S05]  /*2bd0*/  @P0 BRA `(.L_x_16) ;  /* 0xfffffffc000c0947 */ /* 0x000fea000383ffff */
.L_x_15:
[----:B------:R-:W0:Y:S02]  /*2be0*/  LDC R27, c[0x0][0x370] ;  /* 0x0000dc00ff1b7b82 */ /* 0x000e240000000800 */
[----:B0-----:R-:W-:-:S13]  /*2bf0*/  LOP3.LUT P0, R16, R27, 0x7, RZ, 0xc0, !PT ;  /* 0x000000071b107812 */ /* 0x001fda000780c0ff */
[----:B------:R-:W-:Y:S05]  /*2c00*/  @!P0 BRA `(.L_x_12) ;  /* 0x0000000000f08947 */ /* 0x000fea0003800000 */
[----:B------:R-:W-:-:S04]  /*2c10*/  IADD3 R16, PT, PT, R16, -0x1, RZ ;  /* 0xffffffff10107810 */ /* 0x000fc80007ffe0ff */
[----:B------:R-:W-:-:S13]  /*2c20*/  ISETP.GE.U32.AND P0, PT, R16, 0x3, PT ;  /* 0x000000031000780c */ /* 0x000fda0003f06070 */
[----:B------:R-:W-:Y:S05]  /*2c30*/  @!P0 BRA `(.L_x_17) ;  /* 0x0000000000708947 */ /* 0x000fea0003800000 */
[C---:B------:R-:W-:Y:S02]  /*2c40*/  IADD3 R16, PT, PT, R26.reuse, 0x1, RZ ;  /* 0x000000011a107810 */ /* 0x040fe40007ffe0ff */
[CC--:B------:R-:W-:Y:S02]  /*2c50*/  ISETP.EQ.OR P0, PT, R26.reuse, R3.reuse, P1 ;  /* 0x000000031a00720c */ /* 0x0c0fe40000f02670 */
[----:B------:R-:W-:Y:S02]  /*2c60*/  IADD3 R18, PT, PT, R26, 0x2, RZ ;  /* 0x000000021a127810 */ /* 0x000fe40007ffe0ff */
[-C--:B------:R-:W-:Y:S02]  /*2c70*/  ISETP.EQ.OR P2, PT, R16, R3.reuse, P1 ;  /* 0x000000031000720c */ /* 0x080fe40000f42670 */
[----:B------:R-:W-:Y:S02]  /*2c80*/  ISETP.EQ.OR P3, PT, R18, R3, P1 ;  /* 0x000000031200720c */ /* 0x000fe40000f62670 */
[----:B--2---:R-:W-:-:S04]  /*2c90*/  IADD3 R22, PT, PT, R26, 0x3, RZ ;  /* 0x000000031a167810 */ /* 0x004fc80007ffe0ff */
[----:B------:R-:W-:Y:S01]  /*2ca0*/  ISETP.EQ.OR P4, PT, R22, R3, P1 ;  /* 0x000000031600720c */ /* 0x000fe20000f82670 */
[----:B------:R-:W-:-:S04]  /*2cb0*/  @!P0 IMAD R17, R26, R24, R25 ;  /* 0x000000181a118224 */ /* 0x000fc800078e0219 */
[----:B------:R-:W-:Y:S02]  /*2cc0*/  @!P2 IMAD R19, R16, R24, R25 ;  /* 0x000000181013a224 */ /* 0x000fe400078e0219 */
[----:B------:R-:W-:-:S04]  /*2cd0*/  @!P0 IMAD.WIDE.U32 R16, R17, 0x8, R58 ;  /* 0x0000000811108825 */ /* 0x000fc800078e003a */
[-C--:B------:R-:W-:Y:S02]  /*2ce0*/  @!P3 IMAD R21, R18, R24.reuse, R25 ;  /* 0x000000181215b224 */ /* 0x080fe400078e0219 */
[--C-:B------:R-:W-:Y:S01]  /*2cf0*/  @!P2 IMAD.WIDE.U32 R18, R19, 0x8, R58.reuse ;  /* 0x000000081312a825 */ /* 0x100fe200078e003a */
[----:B------:R-:W2:Y:S03]  /*2d00*/  @!P0 LDG.E.64 R16, desc[UR6][R16.64] ;  /* 0x0000000610108981 */ /* 0x000ea6000c1e1b00 */
[----:B---3--:R-:W-:Y:S02]  /*2d10*/  @!P3 IMAD.WIDE.U32 R20, R21, 0x8, R58 ;  /* 0x000000081514b825 */ /* 0x008fe400078e003a */
[----:B------:R-:W3:Y:S02]  /*2d20*/  @!P2 LDG.E.64 R18, desc[UR6][R18.64] ;  /* 0x000000061212a981 */ /* 0x000ee4000c1e1b00 */
[----:B-1----:R-:W-:-:S02]  /*2d30*/  @!P4 IMAD R23, R22, R24, R25 ;  /* 0x000000181617c224 */ /* 0x002fc400078e0219 */
[----:B------:R-:W4:Y:S02]  /*2d40*/  @!P3 LDG.E.64 R20, desc[UR6][R20.64] ;  /* 0x000000061414b981 */ /* 0x000f24000c1e1b00 */
[----:B------:R-:W-:-:S06]  /*2d50*/  @!P4 IMAD.WIDE.U32 R22, R23, 0x8, R58 ;  /* 0x000000081716c825 */ /* 0x000fcc00078e003a */
[----:B------:R-:W5:Y:S01]  /*2d60*/  @!P4 LDG.E.64 R22, desc[UR6][R22.64] ;  /* 0x000000061616c981 */ /* 0x000f62000c1e1b00 */
[----:B------:R-:W-:Y:S01]  /*2d70*/  IADD3 R26, PT, PT, R26, 0x4, RZ ;  /* 0x000000041a1a7810 */ /* 0x000fe20007ffe0ff */
[----:B--2---:R-:W-:Y:S01]  /*2d80*/  @!P0 FADD.FTZ R14, R14, R16 ;  /* 0x000000100e0e8221 */ /* 0x004fe20000010000 */
[----:B------:R-:W-:-:S03]  /*2d90*/  @!P0 FADD.FTZ R15, R15, R17 ;  /* 0x000000110f0f8221 */ /* 0x000fc60000010000 */
[----:B---3--:R-:W-:Y:S01]  /*2da0*/  @!P2 FADD.FTZ R14, R14, R18 ;  /* 0x000000120e0ea221 */ /* 0x008fe20000010000 */
[----:B------:R-:W-:-:S03]  /*2db0*/  @!P2 FADD.FTZ R15, R15, R19 ;  /* 0x000000130f0fa221 */ /* 0x000fc60000010000 */
[----:B----4-:R-:W-:Y:S01]  /*2dc0*/  @!P3 FADD.FTZ R14, R14, R20 ;  /* 0x000000140e0eb221 */ /* 0x010fe20000010000 */
[----:B------:R-:W-:-:S03]  /*2dd0*/  @!P3 FADD.FTZ R15, R15, R21 ;  /* 0x000000150f0fb221 */ /* 0x000fc60000010000 */
[----:B-----5:R-:W-:Y:S01]  /*2de0*/  @!P4 FADD.FTZ R14, R14, R22 ;  /* 0x000000160e0ec221 */ /* 0x020fe20000010000 */
[----:B------:R-:W-:-:S07]  /*2df0*/  @!P4 FADD.FTZ R15, R15, R23 ;  /* 0x000000170f0fc221 */ /* 0x000fce0000010000 */
.L_x_17:
[----:B------:R-:W-:-:S13]  /*2e00*/  LOP3.LUT P0, R16, R27, 0x3, RZ, 0xc0, !PT ;  /* 0x000000031b107812 */ /* 0x000fda000780c0ff */
[----:B------:R-:W-:Y:S05]  /*2e10*/  @!P0 BRA `(.L_x_12) ;  /* 0x00000000006c8947 */ /* 0x000fea0003800000 */
[----:B------:R-:W-:Y:S02]  /*2e20*/  ISETP.NE.AND P0, PT, R16, 0x1, PT ;  /* 0x000000011000780c */ /* 0x000fe40003f05270 */
[----:B------:R-:W-:-:S11]  /*2e30*/  LOP3.LUT R27, R27, 0x1, RZ, 0xc0, !PT ;  /* 0x000000011b1b7812 */ /* 0x000fd600078ec0ff */
[----:B------:R-:W-:Y:S05]  /*2e40*/  @!P0 BRA `(.L_x_18) ;  /* 0x0000000000388947 */ /* 0x000fea0003800000 */
[C---:B------:R-:W-:Y:S02]  /*2e50*/  IADD3 R16, PT, PT, R26.reuse, 0x1, RZ ;  /* 0x000000011a107810 */ /* 0x040fe40007ffe0ff */
[-C--:B------:R-:W-:Y:S02]  /*2e60*/  ISETP.EQ.OR P2, PT, R26, R3.reuse, P1 ;  /* 0x000000031a00720c */ /* 0x080fe40000f42670 */
[----:B------:R-:W-:-:S11]  /*2e70*/  ISETP.EQ.OR P0, PT, R16, R3, P1 ;  /* 0x000000031000720c */ /* 0x000fd60000f02670 */
[-CC-:B------:R-:W-:Y:S02]  /*2e80*/  @!P2 IMAD R17, R26, R24.reuse, R25.reuse ;  /* 0x000000181a11a224 */ /* 0x180fe400078e0219 */
[----:B------:R-:W-:Y:S02]  /*2e90*/  @!P0 IMAD R19, R16, R24, R25 ;  /* 0x0000001810138224 */ /* 0x000fe400078e0219 */
[----:B------:R-:W-:-:S04]  /*2ea0*/  @!P2 IMAD.WIDE.U32 R16, R17, 0x8, R58 ;  /* 0x000000081110a825 */ /* 0x000fc800078e003a */
[----:B------:R-:W-:Y:S02]  /*2eb0*/  @!P0 IMAD.WIDE.U32 R18, R19, 0x8, R58 ;  /* 0x0000000813128825 */ /* 0x000fe400078e003a */
[----:B------:R-:W3:Y:S04]  /*2ec0*/  @!P2 LDG.E.64 R16, desc[UR6][R16.64] ;  /* 0x000000061010a981 */ /* 0x000ee8000c1e1b00 */
[----:B------:R-:W4:Y:S01]  /*2ed0*/  @!P0 LDG.E.64 R18, desc[UR6][R18.64] ;  /* 0x0000000612128981 */ /* 0x000f22000c1e1b00 */
[----:B------:R-:W-:Y:S01]  /*2ee0*/  IADD3 R26, PT, PT, R26, 0x2, RZ ;  /* 0x000000021a1a7810 */ /* 0x000fe20007ffe0ff */
[----:B---3--:R-:W-:Y:S01]  /*2ef0*/  @!P2 FADD.FTZ R14, R14, R16 ;  /* 0x000000100e0ea221 */ /* 0x008fe20000010000 */
[----:B------:R-:W-:-:S03]  /*2f00*/  @!P2 FADD.FTZ R15, R15, R17 ;  /* 0x000000110f0fa221 */ /* 0x000fc60000010000 */
[----:B----4-:R-:W-:Y:S01]  /*2f10*/  @!P0 FADD.FTZ R14, R14, R18 ;  /* 0x000000120e0e8221 */ /* 0x010fe20000010000 */
[----:B------:R-:W-:-:S07]  /*2f20*/  @!P0 FADD.FTZ R15, R15, R19 ;  /* 0x000000130f0f8221 */ /* 0x000fce0000010000 */
.L_x_18:
[----:B------:R-:W-:Y:S01]  /*2f30*/  ISETP.EQ.OR P0, PT, R26, R3, P1 ;  /* 0x000000031a00720c */ /* 0x000fe20000f02670 */
[----:B------:R-:W-:Y:S03]  /*2f40*/  BSSY.RECONVERGENT B0, `(.L_x_12) ;  /* 0x0000008000007945 */ /* 0x000fe60003800200 */
[----:B------:R-:W-:-:S13]  /*2f50*/  ISETP.NE.U32.OR P0, PT, R27, 0x1, P0 ;  /* 0x000000011b00780c */ /* 0x000fda0000705470 */
[----:B------:R-:W-:Y:S05]  /*2f60*/  @P0 BRA `(.L_x_19) ;  /* 0x0000000000140947 */ /* 0x000fea0003800000 */
[----:B------:R-:W-:-:S04]  /*2f70*/  IMAD R17, R24, R26, R25 ;  /* 0x0000001a18117224 */ /* 0x000fc800078e0219 */
[----:B------:R-:W-:-:S06]  /*2f80*/  IMAD.WIDE.U32 R16, R17, 0x8, R58 ;  /* 0x0000000811107825 */ /* 0x000fcc00078e003a */
[----:B------:R-:W3:Y:S02]  /*2f90*/  LDG.E.64 R16, desc[UR6][R16.64] ;  /* 0x0000000610107981 */ /* 0x000ee4000c1e1b00 */
[----:B---3--:R-:W-:Y:S01]  /*2fa0*/  FADD.FTZ R14, R14, R16 ;  /* 0x000000100e0e7221 */ /* 0x008fe20000010000 */
[----:B------:R-:W-:-:S07]  /*2fb0*/  FADD.FTZ R15, R15, R17 ;  /* 0x000000110f0f7221 */ /* 0x000fce0000010000 */
.L_x_19:
[----:B------:R-:W-:Y:S05]  /*2fc0*/  BSYNC.RECONVERGENT B0 ;  /* 0x0000000000007941 */ /* 0x000fea0003800200 */
.L_x_12:
[----:B------:R-:W5:Y:S01]  /*2fd0*/  S2UR UR5, SR_CgaCtaId ;  /* 0x00000000000579c3 */ /* 0x000f620000008800 */
[----:B------:R-:W-:Y:S01]  /*2fe0*/  UMOV UR4, 0x400 ;  /* 0x0000040000047882 */ /* 0x000fe20000000000 */
[----:B------:R-:W-:Y:S02]  /*2ff0*/  SHF.L.U32 R35, R35, 0x10, RZ ;  /* 0x0000001023237819 */ /* 0x000fe400000006ff */
[----:B------:R-:W-:Y:S02]  /*3000*/  SHF.L.U32 R45, R45, 0x10, RZ ;  /* 0x000000102d2d7819 */ /* 0x000fe400000006ff */
[----:B----4-:R-:W-:Y:S02]  /*3010*/  SHF.L.U32 R21, R34, 0x10, RZ ;  /* 0x0000001022157819 */ /* 0x010fe400000006ff */
[----:B------:R-:W-:Y:S01]  /*3020*/  SHF.L.U32 R46, R46, 0x10, RZ ;  /* 0x000000102e2e7819 */ /* 0x000fe200000006ff */
[C---:B------:R-:W-:Y:S01]  /*3030*/  FADD.FTZ R18, -R8.reuse, R45 ;  /* 0x0000002d08127221 */ /* 0x040fe20000010100 */
[----:B------:R-:W-:Y:S01]  /*3040*/  SHF.L.U32 R33, R33, 0x10, RZ ;  /* 0x0000001021217819 */ /* 0x000fe200000006ff */
[----:B-----5:R-:W-:Y:S01]  /*3050*/  ULEA UR4, UR5, UR4, 0x18 ;  /* 0x0000000405047291 */ /* 0x020fe2000f8ec0ff */
[----:B------:R-:W4:Y:S08]  /*3060*/  LDCU.U8 UR5, c[0x0][0x414] ;  /* 0x00008280ff0577ac */ /* 0x000f300008000000 */
[----:B------:R0:W-:Y:S01]  /*3070*/  @!P1 STS.64 [UR4+0x90], R14 ;  /* 0x0000900eff009988 */ /* 0x0001e20008000a04 */
[----:B------:R-:W-:Y:S01]  /*3080*/  BAR.SYNC.DEFER_BLOCKING 0x0 ;  /* 0x0000000000007b1d */ /* 0x000fe20000010000 */
[----:B0--3--:R-:W-:Y:S01]  /*3090*/  FADD.FTZ R14, -R8, R35 ;  /* 0x00000023080e7221 */ /* 0x009fe20000010100 */
[----:B----4-:R-:W-:-:S03]  /*30a0*/  UISETP.NE.AND UP0, UPT, UR5, URZ, UPT ;  /* 0x000000ff0500728c */ /* 0x010fc6000bf05270 */
[-C--:B------:R-:W-:Y:S01]  /*30b0*/  FMUL.FTZ R15, R14, R47.reuse ;  /* 0x0000002f0e0f7220 */ /* 0x080fe20000410000 */
[----:B------:R-:W-:Y:S01]  /*30c0*/  FMUL.FTZ R14, R18, R47 ;  /* 0x0000002f120e7220 */ /* 0x000fe20000410000 */
[----:B------:R-:W0:Y:S01]  /*30d0*/  LDS.64 R16, [UR4+0x90] ;  /* 0x00009004ff107984 */ /* 0x000e220008000a00 */
[----:B------:R-:W0:Y:S02]  /*30e0*/  LDCU UR4, c[0x0][0x42c] ;  /* 0x00008580ff0477ac */ /* 0x000e240008000800 */
[----:B0-----:R-:W-:Y:S01]  /*30f0*/  FMUL.FTZ R16, R16, UR4 ;  /* 0x0000000410107c20 */ /* 0x001fe20008410000 */
[----:B------:R-:W-:Y:S01]  /*3100*/  FMUL.FTZ R19, R17, UR4 ;  /* 0x0000000411137c20 */ /* 0x000fe20008410000 */
[----:B------:R-:W-:Y:S06]  /*3110*/  BRA.U !UP0, `(.L_x_20) ;  /* 0x0000000108487547 */ /* 0x000fec000b800000 */
[----:B------:R-:W-:Y:S01]  /*3120*/  FFMA.FTZ R17, R12, R15, R10 ;  /* 0x0000000f0c117223 */ /* 0x000fe2000001000a */
[----:B------:R-:W-:-:S03]  /*3130*/  FFMA.FTZ R18, R13, R14, R11 ;  /* 0x0000000e0d127223 */ /* 0x000fc6000001000b */
[----:B------:R-:W-:Y:S01]  /*3140*/  FMUL.FTZ R20, R17, -1.4426950216293334961 ;  /* 0xbfb8aa3b11147820 */ /* 0x000fe20000410000 */
[----:B-1----:R-:W-:-:S05]  /*3150*/  FMUL.FTZ R23, R18, -1.4426950216293334961 ;  /* 0xbfb8aa3b12177820 */ /* 0x002fca0000410000 */
[----:B------:R-:W2:Y:S08]  /*3160*/  MUFU.EX2 R20, R20 ;  /* 0x0000001400147308 */ /* 0x000eb00000000800 */
[----:B------:R-:W0:Y:S01]  /*3170*/  MUFU.EX2 R23, R23 ;  /* 0x0000001700177308 */ /* 0x000e220000000800 */
[----:B--2---:R-:W-:-:S07]  /*3180*/  FADD.FTZ R22, R20, 1 ;  /* 0x3f80000014167421 */ /* 0x004fce0000010000 */
[----:B------:R-:W1:Y:S01]  /*3190*/  MUFU.RCP R22, R22 ;  /* 0x0000001600167308 */ /* 0x000e620000001000 */
[----:B0-----:R-:W-:-:S07]  /*31a0*/  FADD.FTZ R25, R23, 1 ;  /* 0x3f80000017197421 */ /* 0x001fce0000010000 */
[----:B------:R-:W0:Y:S01]  /*31b0*/  MUFU.RCP R25, R25 ;  /* 0x0000001900197308 */ /* 0x000e220000001000 */
[----:B-1----:R-:W-:Y:S01]  /*31c0*/  FADD.FTZ R26, -R22, 1 ;  /* 0x3f800000161a7421 */ /* 0x002fe20000010100 */
[----:B------:R-:W-:-:S03]  /*31d0*/  FMUL.FTZ R21, R21, R22 ;  /* 0x0000001615157220 */ /* 0x000fc60000410000 */
[----:B------:R-:W-:Y:S01]  /*31e0*/  FFMA.FTZ R26, R17, R26, 1 ;  /* 0x3f800000111a7423 */ /* 0x000fe2000001001a */
[----:B0-----:R-:W-:Y:S01]  /*31f0*/  FADD.FTZ R27, -R25, 1 ;  /* 0x3f800000191b7421 */ /* 0x001fe20000010100 */
[----:B------:R-:W-:Y:S02]  /*3200*/  FMUL.FTZ R46, R46, R25 ;  /* 0x000000192e2e7220 */ /* 0x000fe40000410000 */
[----:B------:R-:W-:Y:S01]  /*3210*/  FMUL.FTZ R21, R21, R26 ;  /* 0x0000001a15157220 */ /* 0x000fe20000410000 */
[----:B------:R-:W-:-:S04]  /*3220*/  FFMA.FTZ R27, R18, R27, 1 ;  /* 0x3f800000121b7423 */ /* 0x000fc8000001001b */
[----:B------:R-:W-:-:S07]  /*3230*/  FMUL.FTZ R46, R46, R27 ;  /* 0x0000001b2e2e7220 */ /* 0x000fce0000410000 */
.L_x_20:
[----:B------:R-:W0:Y:S01]  /*3240*/  LDCU UR4, c[0x0][0x41c] ;  /* 0x00008380ff0477ac */ /* 0x000e220008000800 */
[----:B------:R-:W-:Y:S01]  /*3250*/  SHF.L.U32 R43, R43, 0x10, RZ ;  /* 0x000000102b2b7819 */ /* 0x000fe200000006ff */
[----:B------:R-:W-:Y:S01]  /*3260*/  FFMA.FTZ R15, R16, R15, R19 ;  /* 0x0000000f100f7223 */ /* 0x000fe20000010013 */
[----:B------:R-:W-:Y:S01]  /*3270*/  SHF.L.U32 R17, R4, 0x10, RZ ;  /* 0x0000001004117819 */ /* 0x000fe200000006ff */
[----:B------:R-:W3:Y:S01]  /*3280*/  LDCU.64 UR8, c[0x0][0x400] ;  /* 0x00008000ff0877ac */ /* 0x000ee20008000a00 */
[----:B------:R-:W-:Y:S01]  /*3290*/  SHF.L.U32 R41, R41, 0x10, RZ ;  /* 0x0000001029297819 */ /* 0x000fe200000006ff */
[----:B------:R-:W-:Y:S01]  /*32a0*/  FADD.FTZ R4, -R8, R33 ;  /* 0x0000002108047221 */ /* 0x000fe20000010100 */
[----:B-1----:R-:W-:Y:S01]  /*32b0*/  SHF.L.U32 R23, R6, 0x10, RZ ;  /* 0x0000001006177819 */ /* 0x002fe200000006ff */
[C---:B------:R-:W-:Y:S01]  /*32c0*/  FADD.FTZ R34, -R8.reuse, R43 ;  /* 0x0000002b08227221 */ /* 0x040fe20000010100 */
[----:B------:R-:W-:Y:S01]  /*32d0*/  SHF.L.U32 R9, R9, 0x10, RZ ;  /* 0x0000001009097819 */ /* 0x000fe200000006ff */
[C---:B------:R-:W-:Y:S01]  /*32e0*/  FADD.FTZ R18, -R8.reuse, R17 ;  /* 0x0000001108127221 */ /* 0x040fe20000010100 */
[C---:B------:R-:W-:Y:S01]  /*32f0*/  FADD.FTZ R20, -R8.reuse, R41 ;  /* 0x0000002908147221 */ /* 0x040fe20000010100 */
[----:B------:R-:W-:Y:S01]  /*3300*/  FADD.FTZ R6, -R8, R23 ;  /* 0x0000001708067221 */ /* 0x000fe20000010100 */
[-C--:B------:R-:W-:Y:S01]  /*3310*/  FMUL.FTZ R31, R4, R47.reuse ;  /* 0x0000002f041f7220 */ /* 0x080fe20000410000 */
[----:B------:R-:W-:Y:S01]  /*3320*/  FADD.FTZ R8, -R8, R9 ;  /* 0x0000000908087221 */ /* 0x000fe20000010100 */
[-C--:B------:R-:W-:Y:S01]  /*3330*/  FMUL.FTZ R34, R34, R47.reuse ;  /* 0x0000002f22227220 */ /* 0x080fe20000410000 */
[-C--:B------:R-:W-:Y:S01]  /*3340*/  FMUL.FTZ R17, R6, R47.reuse ;  /* 0x0000002f06117220 */ /* 0x080fe20000410000 */
[----:B------:R-:W-:Y:S01]  /*3350*/  FMUL.FTZ R18, R18, R47 ;  /* 0x0000002f12127220 */ /* 0x000fe20000410000 */
[----:B0-----:R-:W-:-:S02]  /*3360*/  IMAD R33, R3, UR4, R38 ;  /* 0x0000000403217c24 */ /* 0x001fc4000f8e0226 */
[-C--:B------:R-:W-:Y:S01]  /*3370*/  FMUL.FTZ R20, R20, R47.reuse ;  /* 0x0000002f14147220 */ /* 0x080fe20000410000 */
[----:B------:R-:W-:Y:S01]  /*3380*/  FMUL.FTZ R4, R8, R47 ;  /* 0x0000002f08047220 */ /* 0x000fe20000410000 */
[C-C-:B------:R-:W-:Y:S01]  /*3390*/  FFMA.FTZ R8, R16.reuse, R14, R19.reuse ;  /* 0x0000000e10087223 */ /* 0x140fe20000010013 */
[----:B------:R-:W-:Y:S01]  /*33a0*/  BSSY.RECONVERGENT B0, `(.L_x_21) ;  /* 0x0000025000007945 */ /* 0x000fe20003800200 */
[C---:B---3--:R-:W-:Y:S01]  /*33b0*/  ISETP.GE.U32.AND P0, PT, R33.reuse, UR8, PT ;  /* 0x0000000821007c0c */ /* 0x048fe2000bf06070 */
[C---:B------:R-:W-:Y:S01]  /*33c0*/  FFMA.FTZ R29, R16.reuse, R31, R19 ;  /* 0x0000001f101d7223 */ /* 0x040fe20000010013 */
[----:B------:R-:W-:Y:S01]  /*33d0*/  SHF.R.S32.HI R9, RZ, 0x1f, R33 ;  /* 0x0000001fff097819 */ /* 0x000fe20000011421 */
[C-C-:B------:R-:W-:Y:S01]  /*33e0*/  FFMA.FTZ R30, R16.reuse, R34, R19.reuse ;  /* 0x00000022101e7223 */ /* 0x140fe20000010013 */
[----:B------:R-:W-:Y:S01]  /*33f0*/  IADD3 R27, PT, PT, R33, 0x10, RZ ;  /* 0x00000010211b7810 */ /* 0x000fe20007ffe0ff */
[C-C-:B------:R-:W-:Y:S01]  /*3400*/  FFMA.FTZ R25, R16.reuse, R18, R19.reuse ;  /* 0x0000001210197223 */ /* 0x140fe20000010013 */
[----:B------:R-:W-:Y:S01]  /*3410*/  ISETP.GE.AND.EX P1, PT, R9, UR9, PT, P0 ;  /* 0x0000000909007c0c */ /* 0x000fe2000bf26300 */
[C-C-:B--2---:R-:W-:Y:S01]  /*3420*/  FFMA.FTZ R22, R16.reuse, R20, R19.reuse ;  /* 0x0000001410167223 */ /* 0x144fe20000010013 */
[C---:B------:R-:W-:Y:S01]  /*3430*/  IADD3 R6, PT, PT, R33.reuse, 0x20, RZ ;  /* 0x0000002021067810 */ /* 0x040fe20007ffe0ff */
[C-C-:B------:R-:W-:Y:S01]  /*3440*/  FFMA.FTZ R23, R16.reuse, R17, R19.reuse ;  /* 0x0000001110177223 */ /* 0x140fe20000010013 */
[----:B------:R-:W-:Y:S01]  /*3450*/  IADD3 R3, PT, PT, R33, 0x30, RZ ;  /* 0x0000003021037810 */ /* 0x000fe20007ffe0ff */
[----:B------:R-:W-:Y:S01]  /*3460*/  FFMA.FTZ R16, R16, R4, R19 ;  /* 0x0000000410107223 */ /* 0x000fe20000010013 */
[----:B------:R-:W-:Y:S01]  /*3470*/  ISETP.GE.U32.AND P2, PT, R27, UR8, PT ;  /* 0x000000081b007c0c */ /* 0x000fe2000bf46070 */
[----:B------:R-:W-:Y:S01]  /*3480*/  FFMA.FTZ R14, R12, R21, -R15 ;  /* 0x000000150c0e7223 */ /* 0x000fe2000001080f */
[----:B------:R-:W-:Y:S01]  /*3490*/  ISETP.GE.U32.AND P3, PT, R6, UR8, PT ;  /* 0x0000000806007c0c */ /* 0x000fe2000bf66070 */
[----:B------:R-:W-:Y:S01]  /*34a0*/  FFMA.FTZ R48, R13, R46, -R8 ;  /* 0x0000002e0d307223 */ /* 0x000fe20000010808 */
[----:B------:R-:W-:-:S02]  /*34b0*/  SHF.R.S32.HI R28, RZ, 0x1f, R27 ;  /* 0x0000001fff1c7819 */ /* 0x000fc4000001141b */
[----:B------:R-:W-:Y:S02]  /*34c0*/  SHF.R.S32.HI R26, RZ, 0x1f, R6 ;  /* 0x0000001fff1a7819 */ /* 0x000fe40000011406 */
[----:B------:R-:W-:Y:S02]  /*34d0*/  ISETP.GE.U32.AND P0, PT, R3, UR8, PT ;  /* 0x0000000803007c0c */ /* 0x000fe4000bf06070 */
[----:B------:R-:W-:Y:S02]  /*34e0*/  ISETP.GE.AND.EX P2, PT, R28, UR9, PT, P2 ;  /* 0x000000091c007c0c */ /* 0x000fe4000bf46320 */
[----:B------:R-:W-:Y:S01]  /*34f0*/  ISETP.GE.AND.EX P3, PT, R26, UR9, PT, P3 ;  /* 0x000000091a007c0c */ /* 0x000fe2000bf66330 */
[----:B------:R-:W-:-:S12]  /*3500*/  @P1 BRA `(.L_x_22) ;  /* 0x0000000000381947 */ /* 0x000fd80003800000 */
[----:B------:R-:W0:Y:S01]  /*3510*/  LDCU.64 UR10, c[0x0][0x3f8] ;  /* 0x00007f00ff0a77ac */ /* 0x000e220008000a00 */
[----:B------:R-:W-:Y:S01]  /*3520*/  MOV R8, R52 ;  /* 0x0000003400087202 */ /* 0x000fe20000000f00 */
[----:B------:R-:W-:Y:S01]  /*3530*/  FMUL.FTZ R19, R48, R47 ;  /* 0x0000002f30137220 */ /* 0x000fe20000410000 */
[----:B------:R-:W1:Y:S01]  /*3540*/  LDCU.64 UR4, c[0x0][0x380] ;  /* 0x00007000ff0477ac */ /* 0x000e620008000a00 */
[----:B0-----:R-:W-:Y:S01]  /*3550*/  IMAD R46, R9, UR10, RZ ;  /* 0x0000000a092e7c24 */ /* 0x001fe2000f8e02ff */
[----:B------:R-:W-:-:S03]  /*3560*/  MOV R9, R55 ;  /* 0x0000003700097202 */ /* 0x000fc60000000f00 */
[----:B------:R-:W-:-:S04]  /*3570*/  IMAD.WIDE.U32 R8, R33, UR10, R8 ;  /* 0x0000000a21087c25 */ /* 0x000fc8000f8e0008 */
[----:B------:R-:W-:Y:S02]  /*3580*/  IMAD R33, R33, UR11, R46 ;  /* 0x0000000b21217c24 */ /* 0x000fe4000f8e022e */
[----:B------:R-:W-:Y:S01]  /*3590*/  FMUL.FTZ R46, R14, R47 ;  /* 0x0000002f0e2e7220 */ /* 0x000fe20000410000 */
[C---:B-1----:R-:W-:Y:S02]  /*35a0*/  LEA R14, P1, R8.reuse, UR4, 0x1 ;  /* 0x00000004080e7c11 */ /* 0x042fe4000f8208ff */
[----:B------:R-:W-:Y:S02]  /*35b0*/  IADD3 R33, PT, PT, R9, R33, RZ ;  /* 0x0000002109217210 */ /* 0x000fe40007ffe0ff */
[----:B------:R-:W-:Y:S02]  /*35c0*/  F2FP.BF16.F32.PACK_AB R19, R19, R46 ;  /* 0x0000002e1313723e */ /* 0x000fe400000010ff */
[----:B------:R-:W-:-:S05]  /*35d0*/  LEA.HI.X R15, R8, UR5, R33, 0x1, P1 ;  /* 0x00000005080f7c11 */ /* 0x000fca00088f0c21 */
[----:B------:R0:W-:Y:S02]  /*35e0*/  STG.E desc[UR6][R14.64], R19 ;  /* 0x000000130e007986 */ /* 0x0001e4000c101906 */
.L_x_22:
[----:B------:R-:W-:Y:S05]  /*35f0*/  BSYNC.RECONVERGENT B0 ;  /* 0x0000000000007941 */ /* 0x000fea0003800200 */
.L_x_21:
[----:B------:R-:W-:Y:S02]  /*3600*/  SHF.L.U32 R32, R32, 0x10, RZ ;  /* 0x0000001020207819 */ /* 0x000fe400000006ff */
[----:B------:R-:W-:Y:S01]  /*3610*/  SHF.L.U32 R44, R44, 0x10, RZ ;  /* 0x000000102c2c7819 */ /* 0x000fe200000006ff */
[----:B------:R-:W-:Y:S06]  /*3620*/  BRA.U !UP0, `(.L_x_23) ;  /* 0x0000000108487547 */ /* 0x000fec000b800000 */
[----:B------:R-:W-:Y:S01]  /*3630*/  FFMA.FTZ R31, R12, R31, R10 ;  /* 0x0000001f0c1f7223 */ /* 0x000fe2000001000a */
[----:B------:R-:W-:-:S03]  /*3640*/  FFMA.FTZ R34, R13, R34, R11 ;  /* 0x000000220d227223 */ /* 0x000fc6000001000b */
[----:B------:R-:W-:Y:S01]  /*3650*/  FMUL.FTZ R8, R31, -1.4426950216293334961 ;  /* 0xbfb8aa3b1f087820 */ /* 0x000fe20000410000 */
[----:B0-----:R-:W-:-:S05]  /*3660*/  FMUL.FTZ R14, R34, -1.4426950216293334961 ;  /* 0xbfb8aa3b220e7820 */ /* 0x001fca0000410000 */
[----:B------:R-:W0:Y:S08]  /*3670*/  MUFU.EX2 R8, R8 ;  /* 0x0000000800087308 */ /* 0x000e300000000800 */
        /* <DEDUP_REMOVED lines=8> */
[----:B-1----:R-:W-:Y:S01]  /*3700*/  FADD.FTZ R19, -R15, 1 ;  /* 0x3f8000000f137421 */ /* 0x002fe20000010100 */
[----:B------:R-:W-:Y:S02]  /*3710*/  FMUL.FTZ R44, R44, R15 ;  /* 0x0000000f2c2c7220 */ /* 0x000fe40000410000 */
[----:B------:R-:W-:Y:S01]  /*3720*/  FMUL.FTZ R32, R32, R31 ;  /* 0x0000001f20207220 */ /* 0x000fe20000410000 */
[----:B------:R-:W-:-:S04]  /*3730*/  FFMA.FTZ R19, R34, R19, 1 ;  /* 0x3f80000022137423 */ /* 0x000fc80000010013 */
[----:B------:R-:W-:-:S07]  /*3740*/  FMUL.FTZ R44, R44, R19 ;  /* 0x000000132c2c7220 */ /* 0x000fce0000410000 */
.L_x_23:
[----:B------:R-:W-:Y:S01]  /*3750*/  BSSY.RECONVERGENT B0, `(.L_x_24) ;  /* 0x0000012000007945 */ /* 0x000fe20003800200 */
[----:B------:R-:W-:Y:S01]  /*3760*/  FFMA.FTZ R32, R12, R32, -R29 ;  /* 0x000000200c207223 */ /* 0x000fe2000001081d */
[----:B------:R-:W-:Y:S02]  /*3770*/  FFMA.FTZ R30, R13, R44, -R30 ;  /* 0x0000002c0d1e7223 */ /* 0x000fe4000001081e */
[----:B------:R-:W-:Y:S05]  /*3780*/  @P2 BRA `(.L_x_25) ;  /* 0x0000000000382947 */ /* 0x000fea0003800000 */
[----:B------:R-:W1:Y:S01]  /*3790*/  LDCU.64 UR4, c[0x0][0x3f8] ;  /* 0x00007f00ff0477ac */ /* 0x000e620008000a00 */
[----:B------:R-:W-:Y:S01]  /*37a0*/  MOV R8, R52 ;  /* 0x0000003400087202 */ /* 0x000fe20000000f00 */
[----:B------:R-:W-:Y:S01]  /*37b0*/  FMUL.FTZ R32, R32, R47 ;  /* 0x0000002f20207220 */ /* 0x000fe20000410000 */
[----:B------:R-:W-:Y:S01]  /*37c0*/  MOV R9, R55 ;  /* 0x0000003700097202 */ /* 0x000fe20000000f00 */
[----:B------:R-:W2:Y:S01]  /*37d0*/  LDCU.64 UR10, c[0x0][0x380] ;  /* 0x00007000ff0a77ac */ /* 0x000ea20008000a00 */
[----:B0-----:R-:W-:-:S05]  /*37e0*/  FMUL.FTZ R19, R30, R47 ;  /* 0x0000002f1e137220 */ /* 0x001fca0000410000 */
[----:B------:R-:W-:Y:S01]  /*37f0*/  F2FP.BF16.F32.PACK_AB R19, R19, R32 ;  /* 0x000000201313723e */ /* 0x000fe200000010ff */
[----:B-1----:R-:W-:Y:S02]  /*3800*/  IMAD R28, R28, UR4, RZ ;  /* 0x000000041c1c7c24 */ /* 0x002fe4000f8e02ff */
[----:B------:R-:W-:-:S04]  /*3810*/  IMAD.WIDE.U32 R8, R27, UR4, R8 ;  /* 0x000000041b087c25 */ /* 0x000fc8000f8e0008 */
[----:B------:R-:W-:Y:S01]  /*3820*/  IMAD R27, R27, UR5, R28 ;  /* 0x000000051b1b7c24 */ /* 0x000fe2000f8e021c */
[----:B--2---:R-:W-:-:S04]  /*3830*/  LEA R14, P1, R8, UR10, 0x1 ;  /* 0x0000000a080e7c11 */ /* 0x004fc8000f8208ff */
[----:B------:R-:W-:-:S04]  /*3840*/  IADD3 R27, PT, PT, R9, R27, RZ ;  /* 0x0000001b091b7210 */ /* 0x000fc80007ffe0ff */
[----:B------:R-:W-:-:S05]  /*3850*/  LEA.HI.X R15, R8, UR11, R27, 0x1, P1 ;  /* 0x0000000b080f7c11 */ /* 0x000fca00088f0c1b */
[----:B------:R1:W-:Y:S02]  /*3860*/  STG.E desc[UR6][R14.64], R19 ;  /* 0x000000130e007986 */ /* 0x0003e4000c101906 */
.L_x_25:
[----:B------:R-:W-:Y:S05]  /*3870*/  BSYNC.RECONVERGENT B0 ;  /* 0x0000000000007941 */ /* 0x000fea0003800200 */
.L_x_24:
[----:B------:R-:W-:Y:S02]  /*3880*/  SHF.L.U32 R5, R5, 0x10, RZ ;  /* 0x0000001005057819 */ /* 0x000fe400000006ff */
[----:B------:R-:W-:Y:S01]  /*3890*/  SHF.L.U32 R42, R42, 0x10, RZ ;  /* 0x000000102a2a7819 */ /* 0x000fe200000006ff */
[----:B------:R-:W-:Y:S06]  /*38a0*/  BRA.U !UP0, `(.L_x_26) ;  /* 0x0000000108487547 */ /* 0x000fec000b800000 */
[----:B------:R-:W-:Y:S01]  /*38b0*/  FFMA.FTZ R20, R13, R20, R11 ;  /* 0x000000140d147223 */ /* 0x000fe2000001000b */
[----:B------:R-:W-:-:S03]  /*38c0*/  FFMA.FTZ R18, R12, R18, R10 ;  /* 0x000000120c127223 */ /* 0x000fc6000001000a */
[----:B01----:R-:W-:Y:S01]  /*38d0*/  FMUL.FTZ R15, R20, -1.4426950216293334961 ;  /* 0xbfb8aa3b140f7820 */ /* 0x003fe20000410000 */
[----:B------:R-:W-:-:S05]  /*38e0*/  FMUL.FTZ R8, R18, -1.4426950216293334961 ;  /* 0xbfb8aa3b12087820 */ /* 0x000fca0000410000 */
        /* <DEDUP_REMOVED lines=14> */
.L_x_26:
[----:B------:R-:W-:Y:S01]  /*39d0*/  BSSY.RECONVERGENT B0, `(.L_x_27) ;  /* 0x0000012000007945 */ /* 0x000fe20003800200 */
[----:B------:R-:W-:Y:S01]  /*39e0*/  FFMA.FTZ R18, R12, R5, -R25 ;  /* 0x000000050c127223 */ /* 0x000fe20000010819 */
[----:B------:R-:W-:Y:S02]  /*39f0*/  FFMA.FTZ R22, R13, R42, -R22 ;  /* 0x0000002a0d167223 */ /* 0x000fe40000010816 */
[----:B------:R-:W-:Y:S05]  /*3a00*/  @P3 BRA `(.L_x_28) ;  /* 0x0000000000383947 */ /* 0x000fea0003800000 */
[----:B------:R-:W2:Y:S01]  /*3a10*/  LDCU.64 UR4, c[0x0][0x3f8] ;  /* 0x00007f00ff0477ac */ /* 0x000ea20008000a00 */
[----:B------:R-:W-:Y:S01]  /*3a20*/  MOV R8, R52 ;  /* 0x0000003400087202 */ /* 0x000fe20000000f00 */
[----:B------:R-:W-:Y:S01]  /*3a30*/  FMUL.FTZ R18, R18, R47 ;  /* 0x0000002f12127220 */ /* 0x000fe20000410000 */
[----:B------:R-:W-:Y:S01]  /*3a40*/  MOV R9, R55 ;  /* 0x0000003700097202 */ /* 0x000fe20000000f00 */
[----:B------:R-:W3:Y:S01]  /*3a50*/  LDCU.64 UR10, c[0x0][0x380] ;  /* 0x00007000ff0a77ac */ /* 0x000ee20008000a00 */
[----:B--2---:R-:W-:Y:S02]  /*3a60*/  IMAD R5, R26, UR4, RZ ;  /* 0x000000041a057c24 */ /* 0x004fe4000f8e02ff */
[----:B01----:R-:W-:-:S04]  /*3a70*/  IMAD.WIDE.U32 R14, R6, UR4, R8 ;  /* 0x00000004060e7c25 */ /* 0x003fc8000f8e0008 */
[----:B------:R-:W-:Y:S02]  /*3a80*/  IMAD R9, R6, UR5, R5 ;  /* 0x0000000506097c24 */ /* 0x000fe4000f8e0205 */
[----:B------:R-:W-:Y:S01]  /*3a90*/  FMUL.FTZ R5, R22, R47 ;  /* 0x0000002f16057220 */ /* 0x000fe20000410000 */
[C---:B---3--:R-:W-:Y:S02]  /*3aa0*/  LEA R8, P1, R14.reuse, UR10, 0x1 ;  /* 0x0000000a0e087c11 */ /* 0x048fe4000f8208ff */
[----:B------:R-:W-:Y:S02]  /*3ab0*/  IADD3 R9, PT, PT, R15, R9, RZ ;  /* 0x000000090f097210 */ /* 0x000fe40007ffe0ff */
[----:B------:R-:W-:Y:S02]  /*3ac0*/  F2FP.BF16.F32.PACK_AB R5, R5, R18 ;  /* 0x000000120505723e */ /* 0x000fe400000010ff */
[----:B------:R-:W-:-:S05]  /*3ad0*/  LEA.HI.X R9, R14, UR11, R9, 0x1, P1 ;  /* 0x0000000b0e097c11 */ /* 0x000fca00088f0c09 */
[----:B------:R2:W-:Y:S02]  /*3ae0*/  STG.E desc[UR6][R8.64], R5 ;  /* 0x0000000508007986 */ /* 0x0005e4000c101906 */
.L_x_28:
[----:B------:R-:W-:Y:S05]  /*3af0*/  BSYNC.RECONVERGENT B0 ;  /* 0x0000000000007941 */ /* 0x000fea0003800200 */
.L_x_27:
[----:B------:R-:W-:Y:S02]  /*3b00*/  SHF.L.U32 R7, R7, 0x10, RZ ;  /* 0x0000001007077819 */ /* 0x000fe400000006ff */
[----:B01----:R-:W-:Y:S02]  /*3b10*/  SHF.R.S32.HI R14, RZ, 0x1f, R3 ;  /* 0x0000001fff0e7819 */ /* 0x003fe40000011403 */
[----:B------:R-:W-:Y:S01]  /*3b20*/  SHF.L.U32 R40, R40, 0x10, RZ ;  /* 0x0000001028287819 */ /* 0x000fe200000006ff */
[----:B------:R-:W-:Y:S06]  /*3b30*/  BRA.U !UP0, `(.L_x_29) ;  /* 0x0000000108487547 */ /* 0x000fec000b800000 */
[----:B------:R-:W-:Y:S01]  /*3b40*/  FFMA.FTZ R10, R12, R17, R10 ;  /* 0x000000110c0a7223 */ /* 0x000fe2000001000a */
[----:B------:R-:W-:-:S03]  /*3b50*/  FFMA.FTZ R4, R13, R4, R11 ;  /* 0x000000040d047223 */ /* 0x000fc6000001000b */
[----:B--2---:R-:W-:Y:S01]  /*3b60*/  FMUL.FTZ R5, R10, -1.4426950216293334961 ;  /* 0xbfb8aa3b0a057820 */ /* 0x004fe20000410000 */
        /* <DEDUP_REMOVED lines=15> */
.L_x_29:
[----:B------:R-:W-:Y:S01]  /*3c60*/  ISETP.GE.AND.EX P0, PT, R14, UR9, PT, P0 ;  /* 0x000000090e007c0c */ /* 0x000fe2000bf06300 */
[----:B------:R-:W-:Y:S01]  /*3c70*/  FFMA.FTZ R12, R12, R7, -R23 ;  /* 0x000000070c0c7223 */ /* 0x000fe20000010817 */
[----:B------:R-:W-:Y:S01]  /*3c80*/  FFMA.FTZ R16, R13, R40, -R16 ;  /* 0x000000280d107223 */ /* 0x000fe20000010810 */
[----:B------:R-:W-:Y:S02]  /*3c90*/  BSSY.RECONVERGENT B0, `(.L_x_30) ;  /* 0x000000f000007945 */ /* 0x000fe40003800200 */
[-C--:B------:R-:W-:Y:S01]  /*3ca0*/  FMUL.FTZ R12, R12, R47.reuse ;  /* 0x0000002f0c0c7220 */ /* 0x080fe20000410000 */
[----:B------:R-:W-:-:S07]  /*3cb0*/  FMUL.FTZ R47, R16, R47 ;  /* 0x0000002f102f7220 */ /* 0x000fce0000410000 */
[----:B------:R-:W-:Y:S05]  /*3cc0*/  @P0 BRA `(.L_x_31) ;  /* 0x00000000002c0947 */ /* 0x000fea0003800000 */
[----:B------:R-:W0:Y:S01]  /*3cd0*/  LDCU.64 UR4, c[0x0][0x3f8] ;  /* 0x00007f00ff0477ac */ /* 0x000e220008000a00 */
[----:B------:R-:W-:Y:S01]  /*3ce0*/  MOV R53, R55 ;  /* 0x0000003700357202 */ /* 0x000fe20000000f00 */
[----:B------:R-:W1:Y:S01]  /*3cf0*/  LDCU.64 UR8, c[0x0][0x380] ;  /* 0x00007000ff0877ac */ /* 0x000e620008000a00 */
[----:B0-----:R-:W-:Y:S02]  /*3d00*/  IMAD R14, R14, UR4, RZ ;  /* 0x000000040e0e7c24 */ /* 0x001fe4000f8e02ff */
[----:B------:R-:W-:-:S04]  /*3d10*/  IMAD.WIDE.U32 R52, R3, UR4, R52 ;  /* 0x0000000403347c25 */ /* 0x000fc8000f8e0034 */
[----:B------:R-:W-:Y:S01]  /*3d20*/  IMAD R3, R3, UR5, R14 ;  /* 0x0000000503037c24 */ /* 0x000fe2000f8e020e */
[----:B-1----:R-:W-:-:S04]  /*3d30*/  LEA R4, P0, R52, UR8, 0x1 ;  /* 0x0000000834047c11 */ /* 0x002fc8000f8008ff */
[----:B------:R-:W-:-:S04]  /*3d40*/  IADD3 R3, PT, PT, R53, R3, RZ ;  /* 0x0000000335037210 */ /* 0x000fc80007ffe0ff */
[----:B--2---:R-:W-:Y:S02]  /*3d50*/  LEA.HI.X R5, R52, UR9, R3, 0x1, P0 ;  /* 0x0000000934057c11 */ /* 0x004fe400080f0c03 */
[----:B------:R-:W-:-:S05]  /*3d60*/  F2FP.BF16.F32.PACK_AB R3, R47, R12 ;  /* 0x0000000c2f03723e */ /* 0x000fca00000010ff */
[----:B------:R0:W-:Y:S02]  /*3d70*/  STG.E desc[UR6][R4.64], R3 ;  /* 0x0000000304007986 */ /* 0x0001e4000c101906 */
.L_x_31:
[----:B------:R-:W-:Y:S05]  /*3d80*/  BSYNC.RECONVERGENT B0 ;  /* 0x0000000000007941 */ /* 0x000fea0003800200 */
.L_x_30:
[----:B------:R-:W1:Y:S01]  /*3d90*/  LDCU UR4, c[0x0][0x410] ;  /* 0x00008200ff0477ac */ /* 0x000e620008000800 */
[----:B------:R-:W-:Y:S02]  /*3da0*/  IADD3 R39, PT, PT, R24, R39, RZ ;  /* 0x0000002718277210 */ /* 0x000fe40007ffe0ff */
[----:B------:R-:W-:Y:S01]  /*3db0*/  IADD3 R36, PT, PT, R36, 0x1, RZ ;  /* 0x0000000124247810 */ /* 0x000fe20007ffe0ff */
[----:B------:R-:W1:Y:S02]  /*3dc0*/  LDCU UR5, c[0x0][0x3e0] ;  /* 0x00007c00ff0577ac */ /* 0x000e640008000800 */
[----:B-1----:R-:W-:-:S06]  /*3dd0*/  UIMAD UR4, UR4, UR5, URZ ;  /* 0x00000005040472a4 */ /* 0x002fcc000f8e02ff */
[----:B------:R-:W-:-:S13]  /*3de0*/  ISETP.GE.AND P0, PT, R39, UR4, PT ;  /* 0x0000000427007c0c */ /* 0x000fda000bf06270 */
[----:B------:R-:W-:Y:S05]  /*3df0*/  @!P0 BRA `(.L_x_32) ;  /* 0xffffffc000d88947 */ /* 0x000fea000383ffff */
.L_x_1:
[----:B--2---:R-:W1:Y:S01]  /*3e00*/  S2R R9, SR_TID.X ;  /* 0x0000000000097919 */ /* 0x004e620000002100 */
[----:B0-----:R-:W0:Y:S01]  /*3e10*/  LDC R4, c[0x0][0x370] ;  /* 0x0000dc00ff047b82 */ /* 0x001e220000000800 */
[----:B------:R-:W-:Y:S07]  /*3e20*/  BSSY.RECONVERGENT B0, `(.L_x_33) ;  /* 0x000000e000007945 */ /* 0x000fee0003800200 */
[----:B------:R-:W2:Y:S08]  /*3e30*/  LDC R7, c[0x0][0x374] ;  /* 0x0000dd00ff077b82 */ /* 0x000eb00000000800 */
[----:B------:R-:W3:Y:S01]  /*3e40*/  LDC.64 R2, c[0x0][0x3c8] ;  /* 0x0000f200ff027b82 */ /* 0x000ee20000000a00 */
[----:B0-----:R-:W-:-:S02]  /*3e50*/  ISETP.NE.AND P0, PT, R4, 0x1, PT ;  /* 0x000000010400780c */ /* 0x001fc40003f05270 */
[----:B-1----:R-:W-:Y:S02]  /*3e60*/  ISETP.NE.AND P1, PT, R9, RZ, PT ;  /* 0x000000ff0900720c */ /* 0x002fe40003f25270 */
[----:B--2---:R-:W-:-:S04]  /*3e70*/  SHF.L.U32 R0, R7, 0x1, RZ ;  /* 0x0000000107007819 */ /* 0x004fc800000006ff */
[----:B------:R-:W-:-:S05]  /*3e80*/  SEL R5, R0, RZ, P0 ;  /* 0x000000ff00057207 */ /* 0x000fca0000000000 */
[----:B---3--:R-:W-:Y:S02]  /*3e90*/  IMAD.WIDE.U32 R2, R5, 0x4, R2 ;  /* 0x0000000405027825 */ /* 0x008fe400078e0002 */
[----:B------:R-:W-:Y:S05]  /*3ea0*/  @P1 BRA `(.L_x_34) ;  /* 0x0000000000141947 */ /* 0x000fea0003800000 */
[----:B------:R-:W-:Y:S01]  /*3eb0*/  HFMA2 R5, -RZ, RZ, 0, 5.9604644775390625e-08 ;  /* 0x00000001ff057431 */ /* 0x000fe200000001ff */
[----:B------:R-:W-:Y:S06]  /*3ec0*/  MEMBAR.ALL.GPU ;  /* 0x0000000000007992 */ /* 0x000fec000000a000 */
[----:B------:R-:W-:-:S00]  /*3ed0*/  ERRBAR ;  /* 0x00000000000079ab */ /* 0x000fc00000000000 */
[----:B------:R-:W-:Y:S06]  /*3ee0*/  CGAERRBAR ;  /* 0x00000000000075ab */ /* 0x000fec0000000000 */
[----:B------:R0:W-:Y:S02]  /*3ef0*/  REDG.E.ADD.S32.STRONG.GPU desc[UR6][R2.64], R5 ;  /* 0x000000050200798e */ /* 0x0001e4000c12e306 */
.L_x_34:
[----:B------:R-:W-:Y:S05]  /*3f00*/  BSYNC.RECONVERGENT B0 ;  /* 0x0000000000007941 */ /* 0x000fea0003800200 */
.L_x_33:
[----:B------:R-:W1:Y:S01]  /*3f10*/  S2UR UR5, SR_CTAID.Y ;  /* 0x00000000000579c3 */ /* 0x000e620000002600 */
[----:B0-----:R-:W-:Y:S02]  /*3f20*/  IADD3 R5, PT, PT, R7, -0x1, RZ ;  /* 0xffffffff07057810 */ /* 0x001fe40007ffe0ff */
[----:B------:R-:W-:-:S05]  /*3f30*/  IADD3 R0, PT, PT, R4, -0x1, RZ ;  /* 0xffffffff04007810 */ /* 0x000fca0007ffe0ff */
[----:B------:R-:W0:Y:S01]  /*3f40*/  S2UR UR4, SR_CTAID.X ;  /* 0x00000000000479c3 */ /* 0x000e220000002500 */
[----:B-1----:R-:W-:-:S04]  /*3f50*/  ISETP.NE.AND P0, PT, R5, UR5, PT ;  /* 0x0000000505007c0c */ /* 0x002fc8000bf05270 */
[----:B0-----:R-:W-:-:S13]  /*3f60*/  ISETP.NE.OR P0, PT, R0, UR4, P0 ;  /* 0x0000000400007c0c */ /* 0x001fda0008705670 */
[----:B------:R-:W-:Y:S05]  /*3f70*/  @P0 EXIT ;  /* 0x000000000000094d */ /* 0x000fea0003800000 */
[----:B------:R-:W-:Y:S05]  /*3f80*/  @P1 BRA `(.L_x_35) ;  /* 0x0000000000201947 */ /* 0x000fea0003800000 */
[----:B------:R-:W-:-:S05]  /*3f90*/  IMAD R0, R4, R7, RZ ;  /* 0x0000000704007224 */ /* 0x000fca00078e02ff */
[----:B------:R-:W-:-:S13]  /*3fa0*/  ISETP.NE.AND P0, PT, R0, -0x1, PT ;  /* 0xffffffff0000780c */ /* 0x000fda0003f05270 */
[----:B------:R-:W-:Y:S05]  /*3fb0*/  @!P0 BRA `(.L_x_35) ;  /* 0x0000000000148947 */ /* 0x000fea0003800000 */
.L_x_36:
[----:B------:R-:W2:Y:S04]  /*3fc0*/  LDG.E.STRONG.GPU R5, desc[UR6][R2.64] ;  /* 0x0000000602057981 */ /* 0x000ea8000c1ef900 */
[----:B--2---:R-:W-:Y:S01]  /*3fd0*/  CCTL.IVALL ;  /* 0x00000000ff00798f */ /* 0x004fe20002000000 */
[----:B------:R-:W-:Y:S05]  /*3fe0*/  YIELD ;  /* 0x0000000000007946 */ /* 0x000fea0003800000 */
[----:B------:R-:W-:-:S13]  /*3ff0*/  ISETP.NE.AND P0, PT, R5, R0, PT ;  /* 0x000000000500720c */ /* 0x000fda0003f05270 */
[----:B------:R-:W-:Y:S05]  /*4000*/  @P0 BRA `(.L_x_36) ;  /* 0xfffffffc00ec0947 */ /* 0x000fea000383ffff */
.L_x_35:
[----:B------:R-:W-:Y:S05]  /*4010*/  WARPSYNC.ALL ;  /* 0x0000000000007948 */ /* 0x000fea0003800000 */
[----:B------:R-:W0:Y:S08]  /*4020*/  LDC.64 R6, c[0x0][0x3f8] ;  /* 0x0000fe00ff067b82 */ /* 0x000e300000000a00 */
[----:B------:R-:W-:Y:S01]  /*4030*/  BAR.SYNC.DEFER_BLOCKING 0x0 ;  /* 0x0000000000007b1d */ /* 0x000fe20000010000 */
[----:B0-----:R-:W-:-:S04]  /*4040*/  LEA.HI R0, P0, R7, R6, RZ, 0x1 ;  /* 0x0000000607007211 */ /* 0x001fc800078108ff */
[----:B------:R-:W-:-:S04]  /*4050*/  IADD3.X R3, PT, PT, RZ, R7, RZ, P0, !PT ;  /* 0x00000007ff037210 */ /* 0x000fc800007fe4ff */
[--C-:B------:R-:W-:Y:S02]  /*4060*/  SHF.R.S64 R0, R0, 0x1, R3.reuse ;  /* 0x0000000100007819 */ /* 0x100fe40000001003 */
[----:B------:R-:W-:Y:S02]  /*4070*/  SHF.R.S32.HI R3, RZ, 0x1, R3 ;  /* 0x00000001ff037819 */ /* 0x000fe40000011403 */
[----:B------:R-:W-:-:S04]  /*4080*/  ISETP.GT.U32.AND P0, PT, R0, R9, PT ;  /* 0x000000090000720c */ /* 0x000fc80003f04070 */
[----:B------:R-:W-:-:S13]  /*4090*/  ISETP.GT.AND.EX P0, PT, R3, RZ, PT, P0 ;  /* 0x000000ff0300720c */ /* 0x000fda0003f04300 */
[----:B------:R-:W-:Y:S05]  /*40a0*/  @!P0 EXIT ;  /* 0x000000000000894d */ /* 0x000fea0003800000 */
[----:B------:R-:W-:Y:S01]  /*40b0*/  HFMA2 R19, -RZ, RZ, 0, 0 ;  /* 0x00000000ff137431 */ /* 0x000fe200000001ff */
[----:B------:R-:W-:Y:S01]  /*40c0*/  MOV R2, R9 ;  /* 0x0000000900027202 */ /* 0x000fe20000000f00 */
[----:B------:R-:W-:Y:S03]  /*40d0*/  BSSY.RECONVERGENT B0, `(.L_x_37) ;  /* 0x000005b000007945 */ /* 0x000fe60003800200 */
[----:B------:R-:W-:-:S04]  /*40e0*/  IADD3 R11, P1, PT, R2, 0x1e0, RZ ;  /* 0x000001e0020b7810 */ /* 0x000fc80007f3e0ff */
[----:B------:R-:W-:Y:S02]  /*40f0*/  ISETP.GT.U32.AND P0, PT, R0, R11, PT ;  /* 0x0000000b0000720c */ /* 0x000fe40003f04070 */
[----:B------:R-:W-:-:S04]  /*4100*/  IADD3.X R4, PT, PT, RZ, R19, RZ, P1, !PT ;  /* 0x00000013ff047210 */ /* 0x000fc80000ffe4ff */
[----:B------:R-:W-:-:S04]  /*4110*/  ISETP.GT.AND.EX P0, PT, R3, R4, PT, P0 ;  /* 0x000000040300720c */ /* 0x000fc80003f04300 */
[----:B------:R-:W-:Y:S02]  /*4120*/  SEL R11, R0, R11, P0 ;  /* 0x0000000b000b7207 */ /* 0x000fe40000000000 */
[----:B------:R-:W-:Y:S02]  /*4130*/  SEL R4, R3, R4, P0 ;  /* 0x0000000403047207 */ /* 0x000fe40000000000 */
[----:B------:R-:W-:-:S04]  /*4140*/  IADD3 R11, P0, PT, R11, -0x1e0, RZ ;  /* 0xfffffe200b0b7810 */ /* 0x000fc80007f1e0ff */
[----:B------:R-:W-:Y:S02]  /*4150*/  IADD3.X R4, PT, PT, R4, -0x1, RZ, P0, !PT ;  /* 0xffffffff04047810 */ /* 0x000fe400007fe4ff */
[----:B------:R-:W-:-:S04]  /*4160*/  ISETP.NE.U32.AND P0, PT, R11, R2, PT ;  /* 0x000000020b00720c */ /* 0x000fc80003f05070 */
[----:B------:R-:W-:-:S04]  /*4170*/  ISETP.NE.AND.EX P0, PT, R4, R19, PT, P0 ;  /* 0x000000130400720c */ /* 0x000fc80003f05300 */
[----:B------:R-:W-:-:S04]  /*4180*/  SEL R15, RZ, 0x1, !P0 ;  /* 0x00000001ff0f7807 */ /* 0x000fc80004000000 */
[----:B------:R-:W-:-:S04]  /*4190*/  IADD3 R11, P0, P1, R11, -R15, -R2 ;  /* 0x8000000f0b0b7210 */ /* 0x000fc8000791e802 */
[----:B------:R-:W-:-:S05]  /*41a0*/  IADD3.X R13, PT, PT, R4, -0x1, ~R19, P0, P1 ;  /* 0xffffffff040d7810 */ /* 0x000fca00007e2c13 */
[----:B------:R-:W-:-:S04]  /*41b0*/  IMAD.WIDE.U32 R4, R13, -0x77777777, RZ ;  /* 0x888888890d047825 */ /* 0x000fc800078e00ff */
[----:B------:R-:W-:-:S04]  /*41c0*/  IMAD.WIDE.U32 R8, P0, R11, -0x77777778, R4 ;  /* 0x888888880b087825 */ /* 0x000fc80007800004 */
[----:B------:R-:W-:Y:S01]  /*41d0*/  IMAD.WIDE.U32 R4, R11, -0x77777777, RZ ;  /* 0x888888890b047825 */ /* 0x000fe200078e00ff */
[----:B------:R-:W-:Y:S02]  /*41e0*/  IADD3.X R11, PT, PT, RZ, RZ, RZ, P0, !PT ;  /* 0x000000ffff0b7210 */ /* 0x000fe400007fe4ff */
[----:B------:R-:W-:Y:S02]  /*41f0*/  MOV R10, R9 ;  /* 0x00000009000a7202 */ /* 0x000fe40000000f00 */
[----:B------:R-:W-:Y:S01]  /*4200*/  IADD3 RZ, P0, PT, R5, R8, RZ ;  /* 0x0000000805ff7210 */ /* 0x000fe20007f1e0ff */
[----:B------:R-:W-:-:S04]  /*4210*/  IMAD.WIDE.U32 R8, R6, 0x3, RZ ;  /* 0x0000000306087825 */ /* 0x000fc800078e00ff */
[----:B------:R-:W-:Y:S01]  /*4220*/  IMAD.WIDE.U32.X R4, R13, -0x77777778, R10, P0 ;  /* 0x888888880d047825 */ /* 0x000fe200000e040a */
[----:B------:R-:W-:-:S04]  /*4230*/  LEA R11, R7, R7, 0x1 ;  /* 0x00000007070b7211 */ /* 0x000fc800078e08ff */
[----:B------:R-:W-:Y:S02]  /*4240*/  SHF.R.U64 R4, R4, 0x8, R5 ;  /* 0x0000000804047819 */ /* 0x000fe40000001205 */
[----:B------:R-:W-:Y:S02]  /*4250*/  IADD3 R11, PT, PT, R9, R11, RZ ;  /* 0x0000000b090b7210 */ /* 0x000fe40007ffe0ff */
[----:B------:R-:W-:Y:S02]  /*4260*/  IADD3 R4, P0, PT, R4, R15, RZ ;  /* 0x0000000f04047210 */ /* 0x000fe40007f1e0ff */
[----:B------:R-:W-:Y:S02]  /*4270*/  LEA.HI R30, P2, R11, R8, RZ, 0x1 ;  /* 0x000000080b1e7211 */ /* 0x000fe400078508ff */
[----:B------:R-:W-:Y:S02]  /*4280*/  LOP3.LUT R10, R4, 0x3, RZ, 0xc0, !PT ;  /* 0x00000003040a7812 */ /* 0x000fe400078ec0ff */
[----:B------:R-:W-:-:S02]  /*4290*/  LEA.HI.X R5, R5, RZ, RZ, 0x18, P0 ;  /* 0x000000ff05057211 */ /* 0x000fc400000fc4ff */
[----:B------:R-:W-:Y:S02]  /*42a0*/  ISETP.NE.U32.AND P1, PT, R10, 0x3, PT ;  /* 0x000000030a00780c */ /* 0x000fe40003f25070 */
[----:B------:R-:W-:Y:S02]  /*42b0*/  ISETP.GE.U32.AND P0, PT, R4, 0x3, PT ;  /* 0x000000030400780c */ /* 0x000fe40003f06070 */
[----:B------:R-:W-:Y:S02]  /*42c0*/  ISETP.NE.AND.EX P1, PT, RZ, RZ, PT, P1 ;  /* 0x000000ffff00720c */ /* 0x000fe40003f25310 */
[----:B------:R-:W-:Y:S02]  /*42d0*/  IADD3.X R11, PT, PT, RZ, R11, RZ, P2, !PT ;  /* 0x0000000bff0b7210 */ /* 0x000fe400017fe4ff */
[----:B------:R-:W-:Y:S02]  /*42e0*/  ISETP.GE.U32.AND.EX P0, PT, R5, RZ, PT, P0 ;  /* 0x000000ff0500720c */ /* 0x000fe40003f06100 */
[----:B------:R-:W-:-:S02]  /*42f0*/  SHF.R.S64 R30, R30, 0x1, R11 ;  /* 0x000000011e1e7819 */ /* 0x000fc4000000100b */
[----:B------:R-:W-:-:S05]  /*4300*/  SHF.R.S32.HI R35, RZ, 0x1, R11 ;  /* 0x00000001ff237819 */ /* 0x000fca000001140b */
[----:B------:R-:W-:Y:S05]  /*4310*/  @!P1 BRA `(.L_x_38) ;  /* 0x0000000000d89947 */ /* 0x000fea0003800000 */
[----:B------:R-:W0:Y:S01]  /*4320*/  LDCU.64 UR4, c[0x0][0x3d8] ;  /* 0x00007b00ff0477ac */ /* 0x000e220008000a00 */
[----:B------:R-:W-:Y:S02]  /*4330*/  IADD3 R9, PT, PT, R4, 0x1, RZ ;  /* 0x0000000104097810 */ /* 0x000fe40007ffe0ff */
[----:B------:R-:W-:Y:S01]  /*4340*/  MOV R18, R2 ;  /* 0x0000000200127202 */ /* 0x000fe20000000f00 */
[----:B------:R-:W1:Y:S01]  /*4350*/  LDCU.64 UR8, c[0x0][0x390] ;  /* 0x00007200ff0877ac */ /* 0x000e620008000a00 */
[----:B------:R-:W-:Y:S02]  /*4360*/  LOP3.LUT R9, R9, 0x3, RZ, 0xc0, !PT ;  /* 0x0000000309097812 */ /* 0x000fe400078ec0ff */
[C---:B------:R-:W-:Y:S01]  /*4370*/  SHF.L.U32 R23, R2.reuse, 0x3, RZ ;  /* 0x0000000302177819 */ /* 0x040fe200000006ff */
[----:B------:R-:W2:Y:S01]  /*4380*/  LDCU.64 UR10, c[0x0][0x388] ;  /* 0x00007100ff0a77ac */ /* 0x000ea20008000a00 */
[--C-:B------:R-:W-:Y:S01]  /*4390*/  SHF.L.U64.HI R24, R2, 0x3, R19.reuse ;  /* 0x0000000302187819 */ /* 0x100fe20000010213 */
[----:B------:R-:W-:Y:S01]  /*43a0*/  IMAD.WIDE.U32 R4, R9, 0x1e0, R18 ;  /* 0x000001e009047825 */ /* 0x000fe200078e0012 */
[----:B------:R-:W-:-:S02]  /*43b0*/  SHF.L.U32 R31, R7, 0x2, RZ ;  /* 0x00000002071f7819 */ /* 0x000fc400000006ff */
[----:B------:R-:W-:Y:S02]  /*43c0*/  SHF.L.U64.HI R33, R0, 0x2, R3 ;  /* 0x0000000200217819 */ /* 0x000fe40000010203 */
[----:B------:R-:W-:Y:S02]  /*43d0*/  SHF.L.U64.HI R29, R30, 0x2, R35 ;  /* 0x000000021e1d7819 */ /* 0x000fe40000010223 */
[C---:B0-----:R-:W-:Y:S01]  /*43e0*/  LEA R27, P1, R2.reuse, UR4, 0x2 ;  /* 0x00000004021b7c11 */ /* 0x041fe2000f8210ff */
[----:B------:R-:W-:Y:S01]  /*43f0*/  UMOV UR4, URZ ;  /* 0x000000ff00047c82 */ /* 0x000fe20008000000 */
[----:B-1----:R-:W-:Y:S02]  /*4400*/  IADD3 R25, P2, PT, R23, UR8, RZ ;  /* 0x0000000817197c10 */ /* 0x002fe4000ff5e0ff */
[----:B------:R-:W-:Y:S02]  /*4410*/  LEA.HI.X R28, R2, UR5, R19, 0x2, P1 ;  /* 0x00000005021c7c11 */ /* 0x000fe400088f1413 */
[----:B------:R-:W-:-:S02]  /*4420*/  IADD3 R19, PT, PT, R5, UR4, RZ ;  /* 0x0000000405137c10 */ /* 0x000fc4000fffe0ff */
[----:B------:R-:W-:Y:S01]  /*4430*/  MOV R2, R4 ;  /* 0x0000000400027202 */ /* 0x000fe20000000f00 */
[----:B------:R-:W-:Y:S01]  /*4440*/  IMAD.WIDE.U32 R4, R6, 0x4, RZ ;  /* 0x0000000406047825 */ /* 0x000fe200078e00ff */
[C---:B------:R-:W-:Y:S02]  /*4450*/  IADD3.X R26, PT, PT, R24.reuse, UR9, RZ, P2, !PT ;  /* 0x00000009181a7c10 */ /* 0x040fe400097fe4ff */
[----:B--2---:R-:W-:Y:S02]  /*4460*/  IADD3 R23, P1, PT, R23, UR10, RZ ;  /* 0x0000000a17177c10 */ /* 0x004fe4000ff3e0ff */
[----:B------:R-:W-:Y:S02]  /*4470*/  IADD3 R18, P2, PT, RZ, -R9, RZ ;  /* 0x80000009ff127210 */ /* 0x000fe40007f5e0ff */
[----:B------:R-:W-:Y:S02]  /*4480*/  IADD3.X R24, PT, PT, R24, UR11, RZ, P1, !PT ;  /* 0x0000000b18187c10 */ /* 0x000fe40008ffe4ff */
[----:B------:R-:W-:-:S02]  /*4490*/  IADD3 R31, PT, PT, R5, R31, RZ ;  /* 0x0000001f051f7210 */ /* 0x000fc40007ffe0ff */
[----:B------:R-:W-:-:S07]  /*44a0*/  IADD3.X R22, PT, PT, RZ, -0x1, RZ, P2, !PT ;  /* 0xffffffffff167810 */ /* 0x000fce00017fe4ff */
.L_x_39:
[-C--:B0-----:R-:W-:Y:S02]  /*44b0*/  LEA R10, P1, R0, R27.reuse, 0x2 ;  /* 0x0000001b000a7211 */ /* 0x081fe400078210ff */
[----:B------:R-:W-:Y:S02]  /*44c0*/  IADD3 R12, P2, PT, R27, R4, RZ ;  /* 0x000000041b0c7210 */ /* 0x000fe40007f5e0ff */
[----:B------:R-:W-:Y:S02]  /*44d0*/  LEA R14, P3, R30, R27, 0x2 ;  /* 0x0000001b1e0e7211 */ /* 0x000fe400078610ff */
[C---:B------:R-:W-:Y:S02]  /*44e0*/  IADD3.X R11, PT, PT, R28.reuse, R33, RZ, P1, !PT ;  /* 0x000000211c0b7210 */ /* 0x040fe40000ffe4ff */
[----:B------:R-:W-:Y:S02]  /*44f0*/  MOV R8, R27 ;  /* 0x0000001b00087202 */ /* 0x000fe40000000f00 */
[----:B------:R-:W-:Y:S01]  /*4500*/  MOV R9, R28 ;  /* 0x0000001c00097202 */ /* 0x000fe20000000f00 */
[----:B------:R0:W2:Y:S01]  /*4510*/  LDG.E R17, desc[UR6][R10.64] ;  /* 0x000000060a117981 */ /* 0x0000a2000c1e1900 */
[----:B------:R-:W-:-:S02]  /*4520*/  IADD3.X R13, PT, PT, R28, R31, RZ, P2, !PT ;  /* 0x0000001f1c0d7210 */ /* 0x000fc400017fe4ff */
[----:B------:R-:W-:Y:S01]  /*4530*/  IADD3.X R15, PT, PT, R28, R29, RZ, P3, !PT ;  /* 0x0000001d1c0f7210 */ /* 0x000fe20001ffe4ff */
[----:B------:R1:W2:Y:S04]  /*4540*/  LDG.E R16, desc[UR6][R8.64] ;  /* 0x0000000608107981 */ /* 0x0002a8000c1e1900 */
[----:B------:R-:W3:Y:S04]  /*4550*/  LDG.E R20, desc[UR6][R12.64] ;  /* 0x000000060c147981 */ /* 0x000ee8000c1e1900 */
[----:B------:R-:W3:Y:S01]  /*4560*/  LDG.E R21, desc[UR6][R14.64] ;  /* 0x000000060e157981 */ /* 0x000ee2000c1e1900 */
[----:B0-----:R-:W-:-:S02]  /*4570*/  MOV R10, R25 ;  /* 0x00000019000a7202 */ /* 0x001fc40000000f00 */
[----:B-1----:R-:W-:Y:S02]  /*4580*/  MOV R8, R23 ;  /* 0x0000001700087202 */ /* 0x002fe40000000f00 */
[----:B------:R-:W-:Y:S02]  /*4590*/  MOV R9, R24 ;  /* 0x0000001800097202 */ /* 0x000fe40000000f00 */
[----:B------:R-:W-:Y:S02]  /*45a0*/  MOV R11, R26 ;  /* 0x0000001a000b7202 */ /* 0x000fe40000000f00 */
[----:B------:R-:W-:-:S04]  /*45b0*/  IADD3 R18, P1, PT, R18, 0x1, RZ ;  /* 0x0000000112127810 */ /* 0x000fc80007f3e0ff */
[----:B------:R-:W-:Y:S02]  /*45c0*/  IADD3.X R22, PT, PT, RZ, R22, RZ, P1, !PT ;  /* 0x00000016ff167210 */ /* 0x000fe40000ffe4ff */
[----:B------:R-:W-:-:S04]  /*45d0*/  ISETP.NE.U32.AND P1, PT, R18, RZ, PT ;  /* 0x000000ff1200720c */ /* 0x000fc80003f25070 */
[----:B------:R-:W-:Y:S02]  /*45e0*/  ISETP.NE.AND.EX P1, PT, R22, RZ, PT, P1 ;  /* 0x000000ff1600720c */ /* 0x000fe40003f25310 */
[----:B------:R-:W-:Y:S02]  /*45f0*/  IADD3 R27, P2, PT, R27, 0x780, RZ ;  /* 0x000007801b1b7810 */ /* 0x000fe40007f5e0ff */
[----:B------:R-:W-:Y:S02]  /*4600*/  IADD3 R25, P3, PT, R25, 0xf00, RZ ;  /* 0x00000f0019197810 */ /* 0x000fe40007f7e0ff */
[----:B------:R-:W-:Y:S02]  /*4610*/  IADD3 R23, P4, PT, R23, 0xf00, RZ ;  /* 0x00000f0017177810 */ /* 0x000fe40007f9e0ff */
[----:B------:R-:W-:Y:S02]  /*4620*/  IADD3.X R28, PT, PT, RZ, R28, RZ, P2, !PT ;  /* 0x0000001cff1c7210 */ /* 0x000fe400017fe4ff */
[----:B------:R-:W-:-:S02]  /*4630*/  IADD3.X R26, PT, PT, RZ, R26, RZ, P3, !PT ;  /* 0x0000001aff1a7210 */ /* 0x000fc40001ffe4ff */
[----:B------:R-:W-:Y:S01]  /*4640*/  IADD3.X R24, PT, PT, RZ, R24, RZ, P4, !PT ;  /* 0x00000018ff187210 */ /* 0x000fe200027fe4ff */
[----:B--2---:R0:W-:Y:S04]  /*4650*/  STG.E.64 desc[UR6][R8.64], R16 ;  /* 0x0000001008007986 */ /* 0x0041e8000c101b06 */
[----:B---3--:R0:W-:Y:S01]  /*4660*/  STG.E.64 desc[UR6][R10.64], R20 ;  /* 0x000000140a007986 */ /* 0x0081e2000c101b06 */
[----:B------:R-:W-:Y:S05]  /*4670*/  @P1 BRA `(.L_x_39) ;  /* 0xfffffffc008c1947 */ /* 0x000fea000383ffff */
.L_x_38:
[----:B------:R-:W-:Y:S05]  /*4680*/  BSYNC.RECONVERGENT B0 ;  /* 0x0000000000007941 */ /* 0x000fea0003800200 */
.L_x_37:
[----:B------:R-:W-:Y:S05]  /*4690*/  @!P0 EXIT ;  /* 0x000000000000894d */ /* 0x000fea0003800000 */
[C---:B------:R-:W-:Y:S01]  /*46a0*/  SHF.L.U64.HI R4, R6.reuse, 0x2, R7 ;  /* 0x0000000206047819 */ /* 0x040fe20000010207 */
[----:B------:R-:W1:Y:S01]  /*46b0*/  LDCU.64 UR4, c[0x0][0x3d8] ;  /* 0x00007b00ff0477ac */ /* 0x000e620008000a00 */
[----:B------:R-:W-:Y:S02]  /*46c0*/  SHF.L.U32 R7, R6, 0x2, RZ ;  /* 0x0000000206077819 */ /* 0x000fe400000006ff */
[C---:B0-----:R-:W-:Y:S01]  /*46d0*/  SHF.L.U64.HI R8, R30.reuse, 0x2, R35 ;  /* 0x000000021e087819 */ /* 0x041fe20000010223 */
[----:B------:R-:W0:Y:S01]  /*46e0*/  LDCU.64 UR8, c[0x0][0x388] ;  /* 0x00007100ff0877ac */ /* 0x000e220008000a00 */
[----:B------:R-:W-:Y:S02]  /*46f0*/  SHF.L.U32 R9, R30, 0x2, RZ ;  /* 0x000000021e097819 */ /* 0x000fe400000006ff */
[C---:B------:R-:W-:Y:S01]  /*4700*/  SHF.L.U64.HI R5, R0.reuse, 0x2, R3 ;  /* 0x0000000200057819 */ /* 0x040fe20000010203 */
[----:B------:R-:W2:Y:S01]  /*4710*/  LDCU.64 UR10, c[0x0][0x390] ;  /* 0x00007200ff0a77ac */ /* 0x000ea20008000a00 */
[----:B------:R-:W-:-:S07]  /*4720*/  SHF.L.U32 R6, R0, 0x2, RZ ;  /* 0x0000000200067819 */ /* 0x000fce00000006ff */
.L_x_40:
[C---:B---3--:R-:W-:Y:S02]  /*4730*/  SHF.L.U32 R21, R2.reuse, 0x2, RZ ;  /* 0x0000000202157819 */ /* 0x048fe400000006ff */
[----:B------:R-:W-:Y:S02]  /*4740*/  SHF.L.U64.HI R23, R2, 0x2, R19 ;  /* 0x0000000202177819 */ /* 0x000fe40000010213 */
[----:B-1----:R-:W-:-:S04]  /*4750*/  IADD3 R10, P0, PT, R21, UR4, RZ ;  /* 0x00000004150a7c10 */ /* 0x002fc8000ff1e0ff */
[----:B------:R-:W-:Y:S02]  /*4760*/  IADD3.X R11, PT, PT, R23, UR5, RZ, P0, !PT ;  /* 0x00000005170b7c10 */ /* 0x000fe400087fe4ff */
[C---:B------:R-:W-:Y:S02]  /*4770*/  IADD3 R12, P0, PT, R10.reuse, R6, RZ ;  /* 0x000000060a0c7210 */ /* 0x040fe40007f1e0ff */
[C---:B------:R-:W-:Y:S01]  /*4780*/  IADD3 R16, P1, PT, R10.reuse, R9, RZ ;  /* 0x000000090a107210 */ /* 0x040fe20007f3e0ff */
[----:B------:R1:W3:Y:S01]  /*4790*/  LDG.E R24, desc[UR6][R10.64] ;  /* 0x000000060a187981 */ /* 0x0002e2000c1e1900 */
[C---:B------:R-:W-:Y:S02]  /*47a0*/  IADD3.X R13, PT, PT, R11.reuse, R5, RZ, P0, !PT ;  /* 0x000000050b0d7210 */ /* 0x040fe400007fe4ff */
[----:B------:R-:W-:Y:S02]  /*47b0*/  IADD3 R14, P0, PT, R10, R7, RZ ;  /* 0x000000070a0e7210 */ /* 0x000fe40007f1e0ff */
[C---:B------:R-:W-:Y:S01]  /*47c0*/  IADD3.X R17, PT, PT, R11.reuse, R8, RZ, P1, !PT ;  /* 0x000000080b117210 */ /* 0x040fe20000ffe4ff */
[----:B------:R4:W3:Y:S01]  /*47d0*/  LDG.E R25, desc[UR6][R12.64] ;  /* 0x000000060c197981 */ /* 0x0008e2000c1e1900 */
[----:B------:R-:W-:-:S03]  /*47e0*/  IADD3.X R15, PT, PT, R11, R4, RZ, P0, !PT ;  /* 0x000000040b0f7210 */ /* 0x000fc600007fe4ff */
[----:B------:R-:W5:Y:S04]  /*47f0*/  LDG.E R27, desc[UR6][R16.64] ;  /* 0x00000006101b7981 */ /* 0x000f68000c1e1900 */
[----:B------:R4:W5:Y:S01]  /*4800*/  LDG.E R26, desc[UR6][R14.64] ;  /* 0x000000060e1a7981 */ /* 0x000962000c1e1900 */
[C---:B------:R-:W-:Y:S02]  /*4810*/  SHF.L.U32 R18, R2.reuse, 0x3, RZ ;  /* 0x0000000302127819 */ /* 0x040fe400000006ff */
[----:B------:R-:W-:Y:S02]  /*4820*/  SHF.L.U64.HI R19, R2, 0x3, R19 ;  /* 0x0000000302137819 */ /* 0x000fe40000010213 */
[----:B------:R-:W-:Y:S02]  /*4830*/  LOP3.LUT R22, R18, 0xfffffff8, RZ, 0xc0, !PT ;  /* 0xfffffff812167812 */ /* 0x000fe400078ec0ff */
[----:B------:R-:W-:-:S02]  /*4840*/  LOP3.LUT R21, R21, 0xfffffffc, RZ, 0xc0, !PT ;  /* 0xfffffffc15157812 */ /* 0x000fc400078ec0ff */
[----:B-1----:R-:W-:Y:S02]  /*4850*/  LOP3.LUT R11, R19, 0x3, RZ, 0xc0, !PT ;  /* 0x00000003130b7812 */ /* 0x002fe400078ec0ff */
[C---:B0-----:R-:W-:Y:S02]  /*4860*/  IADD3 R20, P0, PT, R22.reuse, UR8, RZ ;  /* 0x0000000816147c10 */ /* 0x041fe4000ff1e0ff */
[----:B------:R-:W-:Y:S02]  /*4870*/  LOP3.LUT R10, R23, 0x3, RZ, 0xc0, !PT ;  /* 0x00000003170a7812 */ /* 0x000fe400078ec0ff */
[----:B--2---:R-:W-:Y:S02]  /*4880*/  IADD3 R22, P1, PT, R22, UR10, RZ ;  /* 0x0000000a16167c10 */ /* 0x004fe4000ff3e0ff */
[----:B----4-:R-:W-:Y:S02]  /*4890*/  IADD3 R12, P2, PT, R21, UR4, RZ ;  /* 0x00000004150c7c10 */ /* 0x010fe4000ff5e0ff */
[----:B------:R-:W-:-:S02]  /*48a0*/  IADD3.X R21, PT, PT, R11, UR9, RZ, P0, !PT ;  /* 0x000000090b157c10 */ /* 0x000fc400087fe4ff */
[----:B------:R-:W-:Y:S02]  /*48b0*/  IADD3.X R23, PT, PT, R11, UR11, RZ, P1, !PT ;  /* 0x0000000b0b177c10 */ /* 0x000fe40008ffe4ff */
[----:B------:R-:W-:Y:S02]  /*48c0*/  IADD3.X R13, PT, PT, R10, UR5, RZ, P2, !PT ;  /* 0x000000050a0d7c10 */ /* 0x000fe400097fe4ff */
[C---:B------:R-:W-:Y:S02]  /*48d0*/  IADD3 R14, P0, PT, R12.reuse, R6, RZ ;  /* 0x000000060c0e7210 */ /* 0x040fe40007f1e0ff */
[C---:B------:R-:W-:Y:S02]  /*48e0*/  IADD3 R16, P1, PT, R12.reuse, R7, RZ ;  /* 0x000000070c107210 */ /* 0x040fe40007f3e0ff */
[----:B------:R-:W-:Y:S02]  /*48f0*/  IADD3 R10, P2, PT, R12, R9, RZ ;  /* 0x000000090c0a7210 */ /* 0x000fe40007f5e0ff */
[----:B------:R-:W-:-:S02]  /*4900*/  IADD3.X R15, PT, PT, R13, R5, RZ, P0, !PT ;  /* 0x000000050d0f7210 */ /* 0x000fc400007fe4ff */
[C---:B------:R-:W-:Y:S02]  /*4910*/  IADD3.X R17, PT, PT, R13.reuse, R4, RZ, P1, !PT ;  /* 0x000000040d117210 */ /* 0x040fe40000ffe4ff */
[----:B------:R-:W-:Y:S01]  /*4920*/  IADD3.X R11, PT, PT, R13, R8, RZ, P2, !PT ;  /* 0x000000080d0b7210 */ /* 0x000fe200017fe4ff */
[----:B---3--:R0:W-:Y:S04]  /*4930*/  STG.E.64 desc[UR6][R20.64], R24 ;  /* 0x0000001814007986 */ /* 0x0081e8000c101b06 */
[----:B-----5:R1:W-:Y:S04]  /*4940*/  STG.E.64 desc[UR6][R22.64], R26 ;  /* 0x0000001a16007986 */ /* 0x0203e8000c101b06 */
[----:B------:R-:W2:Y:S04]  /*4950*/  LDG.E R28, desc[UR6][R12.64+0x780] ;  /* 0x000780060c1c7981 */ /* 0x000ea8000c1e1900 */
[----:B------:R-:W2:Y:S04]  /*4960*/  LDG.E R29, desc[UR6][R14.64+0x780] ;  /* 0x000780060e1d7981 */ /* 0x000ea8000c1e1900 */
[----:B------:R-:W3:Y:S04]  /*4970*/  LDG.E R30, desc[UR6][R16.64+0x780] ;  /* 0x00078006101e7981 */ /* 0x000ee8000c1e1900 */
[----:B------:R-:W3:Y:S01]  /*4980*/  LDG.E R31, desc[UR6][R10.64+0x780] ;  /* 0x000780060a1f7981 */ /* 0x000ee2000c1e1900 */
[----:B0-----:R-:W-:-:S04]  /*4990*/  IADD3 R24, P0, PT, R18, 0xf00, RZ ;  /* 0x00000f0012187810 */ /* 0x001fc80007f1e0ff */
[----:B------:R-:W-:Y:S02]  /*49a0*/  IADD3.X R25, PT, PT, RZ, R19, RZ, P0, !PT ;  /* 0x00000013ff197210 */ /* 0x000fe400007fe4ff */
[----:B------:R-:W-:Y:S02]  /*49b0*/  LOP3.LUT R24, R24, 0xfffffff8, RZ, 0xc0, !PT ;  /* 0xfffffff818187812 */ /* 0x000fe400078ec0ff */
[----:B------:R-:W-:Y:S02]  /*49c0*/  LOP3.LUT R25, R25, 0x3, RZ, 0xc0, !PT ;  /* 0x0000000319197812 */ /* 0x000fe400078ec0ff */
[C---:B------:R-:W-:Y:S02]  /*49d0*/  IADD3 R20, P0, PT, R24.reuse, UR8, RZ ;  /* 0x0000000818147c10 */ /* 0x040fe4000ff1e0ff */
[----:B------:R-:W-:Y:S02]  /*49e0*/  IADD3 R24, P1, PT, R24, UR10, RZ ;  /* 0x0000000a18187c10 */ /* 0x000fe4000ff3e0ff */
[----:B------:R-:W-:-:S02]  /*49f0*/  IADD3.X R21, PT, PT, R25, UR9, RZ, P0, !PT ;  /* 0x0000000919157c10 */ /* 0x000fc400087fe4ff */
[----:B------:R-:W-:-:S03]  /*4a00*/  IADD3.X R25, PT, PT, R25, UR11, RZ, P1, !PT ;  /* 0x0000000b19197c10 */ /* 0x000fc60008ffe4ff */
[----:B--2---:R0:W-:Y:S04]  /*4a10*/  STG.E.64 desc[UR6][R20.64], R28 ;  /* 0x0000001c14007986 */ /* 0x0041e8000c101b06 */
[----:B---3--:R2:W-:Y:S04]  /*4a20*/  STG.E.64 desc[UR6][R24.64], R30 ;  /* 0x0000001e18007986 */ /* 0x0085e8000c101b06 */
[----:B-1----:R-:W3:Y:S04]  /*4a30*/  LDG.E R26, desc[UR6][R12.64+0xf00] ;  /* 0x000f00060c1a7981 */ /* 0x002ee8000c1e1900 */
[----:B------:R-:W3:Y:S04]  /*4a40*/  LDG.E R27, desc[UR6][R14.64+0xf00] ;  /* 0x000f00060e1b7981 */ /* 0x000ee8000c1e1900 */
[----:B------:R-:W4:Y:S04]  /*4a50*/  LDG.E R32, desc[UR6][R16.64+0xf00] ;  /* 0x000f000610207981 */ /* 0x000f28000c1e1900 */
[----:B------:R-:W4:Y:S01]  /*4a60*/  LDG.E R33, desc[UR6][R10.64+0xf00] ;  /* 0x000f00060a217981 */ /* 0x000f22000c1e1900 */
[----:B------:R-:W-:-:S04]  /*4a70*/  IADD3 R23, P0, PT, R18, 0x1e00, RZ ;  /* 0x00001e0012177810 */ /* 0x000fc80007f1e0ff */
[----:B------:R-:W-:Y:S02]  /*4a80*/  IADD3.X R34, PT, PT, RZ, R19, RZ, P0, !PT ;  /* 0x00000013ff227210 */ /* 0x000fe400007fe4ff */
[----:B------:R-:W-:Y:S02]  /*4a90*/  LOP3.LUT R23, R23, 0xfffffff8, RZ, 0xc0, !PT ;  /* 0xfffffff817177812 */ /* 0x000fe400078ec0ff */
[----:B------:R-:W-:Y:S02]  /*4aa0*/  LOP3.LUT R34, R34, 0x3, RZ, 0xc0, !PT ;  /* 0x0000000322227812 */ /* 0x000fe400078ec0ff */
[C---:B------:R-:W-:Y:S02]  /*4ab0*/  IADD3 R22, P0, PT, R23.reuse, UR8, RZ ;  /* 0x0000000817167c10 */ /* 0x040fe4000ff1e0ff */
[----:B0-----:R-:W-:Y:S02]  /*4ac0*/  IADD3 R20, P1, PT, R23, UR10, RZ ;  /* 0x0000000a17147c10 */ /* 0x001fe4000ff3e0ff */
[----:B------:R-:W-:-:S02]  /*4ad0*/  IADD3.X R23, PT, PT, R34, UR9, RZ, P0, !PT ;  /* 0x0000000922177c10 */ /* 0x000fc400087fe4ff */
[----:B------:R-:W-:-:S03]  /*4ae0*/  IADD3.X R21, PT, PT, R34, UR11, RZ, P1, !PT ;  /* 0x0000000b22157c10 */ /* 0x000fc60008ffe4ff */
[----:B---3--:R0:W-:Y:S04]  /*4af0*/  STG.E.64 desc[UR6][R22.64], R26 ;  /* 0x0000001a16007986 */ /* 0x0081e8000c101b06 */
[----:B----4-:R3:W-:Y:S04]  /*4b00*/  STG.E.64 desc[UR6][R20.64], R32 ;  /* 0x0000002014007986 */ /* 0x0107e8000c101b06 */
[----:B------:R-:W4:Y:S04]  /*4b10*/  LDG.E R28, desc[UR6][R12.64+0x1680] ;  /* 0x001680060c1c7981 */ /* 0x000f28000c1e1900 */
[----:B------:R-:W4:Y:S04]  /*4b20*/  LDG.E R29, desc[UR6][R14.64+0x1680] ;  /* 0x001680060e1d7981 */ /* 0x000f28000c1e1900 */
[----:B--2---:R-:W2:Y:S04]  /*4b30*/  LDG.E R30, desc[UR6][R16.64+0x1680] ;  /* 0x00168006101e7981 */ /* 0x004ea8000c1e1900 */
[----:B------:R-:W2:Y:S01]  /*4b40*/  LDG.E R31, desc[UR6][R10.64+0x1680] ;  /* 0x001680060a1f7981 */ /* 0x000ea2000c1e1900 */
[----:B------:R-:W-:-:S04]  /*4b50*/  IADD3 R18, P0, PT, R18, 0x2d00, RZ ;  /* 0x00002d0012127810 */ /* 0x000fc80007f1e0ff */
[----:B------:R-:W-:Y:S02]  /*4b60*/  IADD3.X R19, PT, PT, RZ, R19, RZ, P0, !PT ;  /* 0x00000013ff137210 */ /* 0x000fe400007fe4ff */
[----:B------:R-:W-:Y:S02]  /*4b70*/  LOP3.LUT R18, R18, 0xfffffff8, RZ, 0xc0, !PT ;  /* 0xfffffff812127812 */ /* 0x000fe400078ec0ff */
[----:B------:R-:W-:Y:S02]  /*4b80*/  LOP3.LUT R19, R19, 0x3, RZ, 0xc0, !PT ;  /* 0x0000000313137812 */ /* 0x000fe400078ec0ff */
[C---:B------:R-:W-:Y:S02]  /*4b90*/  IADD3 R24, P0, PT, R18.reuse, UR8, RZ ;  /* 0x0000000812187c10 */ /* 0x040fe4000ff1e0ff */
[----:B0-----:R-:W-:Y:S02]  /*4ba0*/  IADD3 R22, P1, PT, R18, UR10, RZ ;  /* 0x0000000a12167c10 */ /* 0x001fe4000ff3e0ff */
[----:B------:R-:W-:-:S02]  /*4bb0*/  IADD3.X R25, PT, PT, R19, UR9, RZ, P0, !PT ;  /* 0x0000000913197c10 */ /* 0x000fc400087fe4ff */
[----:B------:R-:W-:Y:S02]  /*4bc0*/  IADD3.X R23, PT, PT, R19, UR11, RZ, P1, !PT ;  /* 0x0000000b13177c10 */ /* 0x000fe40008ffe4ff */
[----:B------:R-:W-:-:S04]  /*4bd0*/  IADD3 R2, PT, PT, R2, 0x780, RZ ;  /* 0x0000078002027810 */ /* 0x000fc80007ffe0ff */
[----:B------:R-:W-:-:S04]  /*4be0*/  ISETP.GT.U32.AND P0, PT, R0, R2, PT ;  /* 0x000000020000720c */ /* 0x000fc80003f04070 */
[----:B------:R-:W-:Y:S01]  /*4bf0*/  ISETP.GT.AND.EX P0, PT, R3, RZ, PT, P0 ;  /* 0x000000ff0300720c */ /* 0x000fe20003f04300 */
[----:B------:R-:W-:Y:S01]  /*4c00*/  HFMA2 R19, -RZ, RZ, 0, 0 ;  /* 0x00000000ff137431 */ /* 0x000fe200000001ff */
[----:B----4-:R3:W-:Y:S04]  /*4c10*/  STG.E.64 desc[UR6][R24.64], R28 ;  /* 0x0000001c18007986 */ /* 0x0107e8000c101b06 */
[----:B--2---:R3:W-:Y:S07]  /*4c20*/  STG.E.64 desc[UR6][R22.64], R30 ;  /* 0x0000001e16007986 */ /* 0x0047ee000c101b06 */
[----:B------:R-:W-:Y:S05]  /*4c30*/  @P0 BRA `(.L_x_40) ;  /* 0xfffffff800bc0947 */ /* 0x000fea000383ffff */
[----:B------:R-:W-:Y:S05]  /*4c40*/  EXIT ;  /* 0x000000000000794d */ /* 0x000fea0003800000 */
.L_x_41:
        /* <DEDUP_REMOVED lines=11> */
.L_x_4496:


//--------------------- .text._Z35group_norm_nhwc_bwd_one_pass_kernelI11Bf16IOFp32WLi128ELi60ELi480EEv26Group_norm_nhwc_bwd_params --------------------------
	.section	.text._Z35group_norm_nhwc_bwd_one_pass_kernelI11Bf16IOFp32WLi128ELi60ELi480EEv26Group_norm_nhwc_bwd_params,"ax",@progbits
	.align	128
        .global         _Z35group_norm_nhwc_bwd_one_pass_kernelI11Bf16IOFp32WLi128ELi60ELi480EEv26Group_norm_nhwc_bwd_params
        .type           _Z35group_norm_nhwc_bwd_one_pass_kernelI11Bf16IOFp32WLi128ELi60ELi480EEv26Group_norm_nhwc_bwd_params,@function
        .size           _Z35group_norm_nhwc_bwd_one_pass_kernelI11Bf16IOFp32WLi128ELi60ELi480EEv26Group_norm_nhwc_bwd_params,(.L_x_4497 - _Z35group_norm_nhwc_bwd_one_pass_kernelI11Bf16IOFp32WLi128ELi60ELi480EEv26Group_norm_nhwc_bwd_params)
        .other          _Z35group_norm_nhwc_bwd_one_pass_kernelI11Bf16IOFp32WLi128ELi60ELi480EEv26Group_norm_nhwc_bwd_params,@"STO_CUDA_ENTRY STV_DEFAULT"
_Z35group_norm_nhwc_bwd_one_pass_kernelI11Bf16IOFp32WLi128ELi60ELi480EEv26Group_norm_nhwc_bwd_params:
.text._Z35group_norm_nhwc_bwd_one_pass_kernelI11Bf16IOFp32WLi128ELi60ELi480EEv26Group_norm_nhwc_bwd_params:
[----:B------:R-:W-:Y:S01]  /*0000*/  LDC R1, c[0x0][0x37c] ;  /* 0x0000df00ff017b82 */ /* 0x000fe20000000800 */
[----:B------:R-:W0:Y:S01]  /*0010*/  S2R R5, SR_CTAID.Y ;  /* 0x0000000000057919 */ /* 0x000e220000002600 */
[----:B------:R-:W1:Y:S06]  /*0020*/  LDCU UR4, c[0x0][0x410] ;  /* 0x00008200ff0477ac */ /* 0x000e6c0008000800 */
[----:B------:R-:W2:Y:S01]  /*0030*/  S2UR UR10, SR_CTAID.X ;  /* 0x00000000000a79c3 */ /* 0x000ea20000002500 */
[----:B------:R-:W3:Y:S01]  /*0040*/  S2R R3, SR_TID.X ;  /* 0x0000000000037919 */ /* 0x000ee20000002100 */
[----:B------:R-:W1:Y:S01]  /*0050*/  LDCU UR5, c[0x0][0x3e0] ;  /* 0x00007c00ff0577ac */ /* 0x000e620008000800 */
[----:B------:R-:W4:Y:S01]  /*0060*/  LDCU.64 UR8, c[0x0][0x358] ;  /* 0x00006b00ff0877ac */ /* 0x000f220008000a00 */
[----:B-1----:R-:W-:-:S06]  /*0070*/  UIMAD UR4, UR4, UR5, URZ ;  /* 0x00000005040472a4 */ /* 0x002fcc000f8e02ff */
[----:B0-----:R-:W-:-:S13]  /*0080*/  ISETP.GE.AND P0, PT, R5, UR4, PT ;  /* 0x0000000405007c0c */ /* 0x001fda000bf06270 */
[----:B--234-:R-:W-:Y:S05]  /*0090*/  @P0 BRA `(.L_x_42) ;  /* 0x0000005c00380947 */ /* 0x01cfea0003800000 */
[----:B------:R-:W-:Y:S01]  /*00a0*/  LOP3.LUT R0, R3, 0xffff, RZ, 0xc0, !PT ;  /* 0x0000ffff03007812 */ /* 0x000fe200078ec0ff */
[----:B------:R-:W0:Y:S01]  /*00b0*/  LDC R7, c[0x0][0x41c] ;  /* 0x00010700ff077b82 */ /* 0x000e220000000800 */
[----:B------:R-:W1:Y:S01]  /*00c0*/  S2R R2, SR_LANEID ;  /* 0x0000000000027919 */ /* 0x000e620000000000 */
[----:B------:R-:W-:Y:S01]  /*00d0*/  HFMA2 R58, -RZ, RZ, 0, 0 ;  /* 0x00000000ff3a7431 */ /* 0x000fe200000001ff */
[----:B------:R-:W2:Y:S01]  /*00e0*/  LDCU.U8 UR11, c[0x0][0x414] ;  /* 0x00008280ff0b77ac */ /* 0x000ea20008000000 */
[----:B------:R-:W-:-:S05]  /*00f0*/  IMAD R0, R0, 0x889, RZ ;  /* 0x0000088900007824 */ /* 0x000fca00078e02ff */
[----:B------:R-:W-:Y:S02]  /*0100*/  SHF.R.U32.HI R66, RZ, 0x10, R0 ;  /* 0x00000010ff427819 */ /* 0x000fe40000011600 */
[----:B------:R-:W3:Y:S02]  /*0110*/  LDC R0, c[0x0][0x374] ;  /* 0x0000dd00ff007b82 */ /* 0x000ee40000000800 */
[----:B------:R-:W-:-:S05]  /*0120*/  PRMT R6, R66, 0x9910, RZ ;  /* 0x0000991042067816 */ /* 0x000fca00000000ff */
[----:B------:R-:W-:Y:S01]  /*0130*/  IMAD R6, R6, 0x1e, RZ ;  /* 0x0000001e06067824 */ /* 0x000fe200078e02ff */
[----:B------:R-:W4:Y:S04]  /*0140*/  LDC R4, c[0x0][0x370] ;  /* 0x0000dc00ff047b82 */ /* 0x000f280000000800 */
[----:B------:R-:W-:Y:S01]  /*0150*/  IADD3 R6, PT, PT, RZ, -R6, RZ ;  /* 0x80000006ff067210 */ /* 0x000fe20007ffe0ff */
[----:B0-----:R-:W-:Y:S01]  /*0160*/  IMAD R60, R7, UR10, R66 ;  /* 0x0000000a073c7c24 */ /* 0x001fe2000f8e0242 */
[----:B------:R-:W-:Y:S02]  /*0170*/  MOV R7, R5 ;  /* 0x0000000500077202 */ /* 0x000fe40000000f00 */
[----:B------:R-:W-:Y:S02]  /*0180*/  PRMT R6, R6, 0x7710, RZ ;  /* 0x0000771006067816 */ /* 0x000fe400000000ff */
[----:B------:R-:W-:-:S02]  /*0190*/  IADD3 R65, PT, PT, R60, 0x10, RZ ;  /* 0x000000103c417810 */ /* 0x000fc40007ffe0ff */
[C---:B------:R-:W-:Y:S02]  /*01a0*/  IADD3 R64, PT, PT, R60.reuse, 0x20, RZ ;  /* 0x000000203c407810 */ /* 0x040fe40007ffe0ff */
[C---:B------:R-:W-:Y:S02]  /*01b0*/  IADD3 R63, PT, PT, R60.reuse, 0x30, RZ ;  /* 0x000000303c3f7810 */ /* 0x040fe40007ffe0ff */
[C---:B------:R-:W-:Y:S02]  /*01c0*/  IADD3 R62, PT, PT, R60.reuse, 0x50, RZ ;  /* 0x000000503c3e7810 */ /* 0x040fe40007ffe0ff */
[C---:B------:R-:W-:Y:S02]  /*01d0*/  IADD3 R61, PT, PT, R60.reuse, 0x60, RZ ;  /* 0x000000603c3d7810 */ /* 0x040fe40007ffe0ff */
[----:B------:R-:W-:Y:S02]  /*01e0*/  IADD3 R60, PT, PT, R60, 0x70, RZ ;  /* 0x000000703c3c7810 */ /* 0x000fe40007ffe0ff */
[----:B------:R-:W-:-:S02]  /*01f0*/  IADD3 R59, PT, PT, R6, R3, RZ ;  /* 0x00000003063b7210 */ /* 0x000fc40007ffe0ff */
[----:B------:R-:W-:Y:S02]  /*0200*/  SHF.R.S32.HI R9, RZ, 0x1f, R65 ;  /* 0x0000001fff097819 */ /* 0x000fe40000011441 */
[----:B------:R-:W-:Y:S02]  /*0210*/  SHF.R.S32.HI R11, RZ, 0x1f, R64 ;  /* 0x0000001fff0b7819 */ /* 0x000fe40000011440 */
[----:B------:R-:W-:Y:S02]  /*0220*/  SHF.R.S32.HI R13, RZ, 0x1f, R63 ;  /* 0x0000001fff0d7819 */ /* 0x000fe4000001143f */
[----:B------:R-:W-:Y:S02]  /*0230*/  SHF.R.S32.HI R15, RZ, 0x1f, R62 ;  /* 0x0000001fff0f7819 */ /* 0x000fe4000001143e */
[----:B------:R-:W-:Y:S02]  /*0240*/  SHF.R.S32.HI R17, RZ, 0x1f, R61 ;  /* 0x0000001fff117819 */ /* 0x000fe4000001143d */
[----:B------:R-:W-:-:S02]  /*0250*/  SHF.R.S32.HI R19, RZ, 0x1f, R60 ;  /* 0x0000001fff137819 */ /* 0x000fc4000001143c */
[----:B-1234-:R-:W-:-:S07]  /*0260*/  SHF.L.U32 R59, R59, 0x1, RZ ;  /* 0x000000013b3b7819 */ /* 0x01efce00000006ff */
.L_x_85:
[----:B0-----:R-:W0:Y:S01]  /*0270*/  LDC R10, c[0x0][0x410] ;  /* 0x00010400ff0a7b82 */ /* 0x001e220000000800 */
[----:B-1----:R-:W1:Y:S01]  /*0280*/  LDCU.128 UR12, c[0x0][0x400] ;  /* 0x00008000ff0c77ac */ /* 0x002e620008000c00 */
[----:B------:R-:W-:Y:S02]  /*0290*/  ISETP.GE.AND P3, PT, R7, RZ, PT ;  /* 0x000000ff0700720c */ /* 0x000fe40003f66270 */
[----:B------:R-:W-:Y:S02]  /*02a0*/  LOP3.LUT R27, R59, 0xffff, RZ, 0xc0, !PT ;  /* 0x0000ffff3b1b7812 */ /* 0x000fe400078ec0ff */
[----:B0--3--:R-:W-:-:S04]  /*02b0*/  IABS R23, R10 ;  /* 0x0000000a00177213 */ /* 0x009fc80000000000 */
[----:B------:R-:W0:Y:S08]  /*02c0*/  I2F.RP R6, R23 ;  /* 0x0000001700067306 */ /* 0x000e300000209400 */
[----:B0-----:R-:W0:Y:S02]  /*02d0*/  MUFU.RCP R6, R6 ;  /* 0x0000000600067308 */ /* 0x001e240000001000 */
[----:B0-----:R-:W-:-:S06]  /*02e0*/  IADD3 R20, PT, PT, R6, 0xffffffe, RZ ;  /* 0x0ffffffe06147810 */ /* 0x001fcc0007ffe0ff */
[----:B--2---:R0:W2:Y:S02]  /*02f0*/  F2I.FTZ.U32.TRUNC.NTZ R21, R20 ;  /* 0x0000001400157305 */ /* 0x0040a4000021f000 */
[----:B0-----:R-:W-:Y:S02]  /*0300*/  MOV R20, RZ ;  /* 0x000000ff00147202 */ /* 0x001fe40000000f00 */
[----:B--2---:R-:W-:-:S05]  /*0310*/  IADD3 R8, PT, PT, RZ, -R21, RZ ;  /* 0x80000015ff087210 */ /* 0x004fca0007ffe0ff */
[----:B------:R-:W-:Y:S01]  /*0320*/  IMAD R25, R8, R23, RZ ;  /* 0x0000001708197224 */ /* 0x000fe200078e02ff */
[----:B------:R-:W-:-:S03]  /*0330*/  IABS R8, R7 ;  /* 0x0000000700087213 */ /* 0x000fc60000000000 */
[----:B------:R-:W-:Y:S02]  /*0340*/  IMAD.HI.U32 R21, R21, R25, R20 ;  /* 0x0000001915157227 */ /* 0x000fe400078e0014 */
[----:B------:R-:W0:Y:S04]  /*0350*/  LDC R25, c[0x0][0x41c] ;  /* 0x00010700ff197b82 */ /* 0x000e280000000800 */
[----:B------:R-:W-:-:S05]  /*0360*/  IMAD.HI.U32 R21, R21, R8, RZ ;  /* 0x0000000815157227 */ /* 0x000fca00078e00ff */
[----:B------:R-:W-:-:S05]  /*0370*/  IADD3 R6, PT, PT, -R21, RZ, RZ ;  /* 0x000000ff15067210 */ /* 0x000fca0007ffe1ff */
[----:B------:R-:W-:Y:S01]  /*0380*/  IMAD R6, R23, R6, R8 ;  /* 0x0000000617067224 */ /* 0x000fe200078e0208 */
[----:B------:R-:W-:-:S04]  /*0390*/  LOP3.LUT R8, R7, R10, RZ, 0x3c, !PT ;  /* 0x0000000a07087212 */ /* 0x000fc800078e3cff */
[----:B------:R-:W-:Y:S02]  /*03a0*/  ISETP.GT.U32.AND P4, PT, R23, R6, PT ;  /* 0x000000061700720c */ /* 0x000fe40003f84070 */
[----:B------:R-:W-:Y:S01]  /*03b0*/  ISETP.GE.AND P1, PT, R8, RZ, PT ;  /* 0x000000ff0800720c */ /* 0x000fe20003f26270 */
[----:B0-----:R-:W-:-:S05]  /*03c0*/  IMAD R39, R25, UR10, R66 ;  /* 0x0000000a19277c24 */ /* 0x001fca000f8e0242 */
[----:B-1----:R-:W-:Y:S02]  /*03d0*/  ISETP.GE.U32.AND P0, PT, R39, UR12, PT ;  /* 0x0000000c27007c0c */ /* 0x002fe4000bf06070 */
[----:B------:R-:W-:-:S03]  /*03e0*/  SHF.R.S32.HI R25, RZ, 0x1f, R39 ;  /* 0x0000001fff197819 */ /* 0x000fc60000011427 */
[-C--:B------:R-:W-:Y:S02]  /*03f0*/  @!P4 IADD3 R6, PT, PT, R6, -R23.reuse, RZ ;  /* 0x800000170606c210 */ /* 0x080fe40007ffe0ff */
[----:B------:R-:W-:Y:S02]  /*0400*/  ISETP.GE.AND.EX P0, PT, R25, UR13, PT, P0 ;  /* 0x0000000d19007c0c */ /* 0x000fe4000bf06300 */
[CC--:B------:R-:W-:Y:S02]  /*0410*/  ISETP.GE.U32.AND P2, PT, R6.reuse, R23.reuse, PT ;  /* 0x000000170600720c */ /* 0x0c0fe40003f46070 */
[----:B------:R-:W-:Y:S02]  /*0420*/  ISETP.GT.U32.AND P5, PT, R23, R6, PT ;  /* 0x000000061700720c */ /* 0x000fe40003fa4070 */
[----:B------:R-:W-:Y:S02]  /*0430*/  IADD3 R23, PT, PT, R6, -R23, RZ ;  /* 0x8000001706177210 */ /* 0x000fe40007ffe0ff */
[----:B------:R-:W-:-:S02]  /*0440*/  @!P4 IADD3 R21, PT, PT, R21, 0x1, RZ ;  /* 0x000000011515c810 */ /* 0x000fc40007ffe0ff */
[----:B------:R-:W-:Y:S02]  /*0450*/  SEL R6, R23, R6, !P5 ;  /* 0x0000000617067207 */ /* 0x000fe40006800000 */
[----:B------:R-:W-:Y:S01]  /*0460*/  ISETP.NE.AND P5, PT, R10, RZ, PT ;  /* 0x000000ff0a00720c */ /* 0x000fe20003fa5270 */
[----:B------:R-:W0:Y:S01]  /*0470*/  @!P0 LDC.64 R32, c[0x0][0x3f8] ;  /* 0x0000fe00ff208b82 */ /* 0x000e220000000a00 */
[----:B------:R-:W-:Y:S02]  /*0480*/  LOP3.LUT R23, RZ, R10, RZ, 0x33, !PT ;  /* 0x0000000aff177212 */ /* 0x000fe400078e33ff */
[----:B------:R-:W-:Y:S02]  /*0490*/  @!P3 IADD3 R6, PT, PT, -R6, RZ, RZ ;  /* 0x000000ff0606b210 */ /* 0x000fe40007ffe1ff */
[----:B------:R-:W-:Y:S02]  /*04a0*/  @P2 IADD3 R21, PT, PT, R21, 0x1, RZ ;  /* 0x0000000115152810 */ /* 0x000fe40007ffe0ff */
[----:B------:R-:W-:Y:S01]  /*04b0*/  SEL R6, R23, R6, !P5 ;  /* 0x0000000617067207 */ /* 0x000fe20006800000 */
[----:B------:R-:W1:Y:S01]  /*04c0*/  @!P0 LDC.64 R34, c[0x0][0x3a0] ;  /* 0x0000e800ff228b82 */ /* 0x000e620000000a00 */
[----:B------:R-:W-:-:S02]  /*04d0*/  @!P1 IADD3 R21, PT, PT, -R21, RZ, RZ ;  /* 0x000000ff15159210 */ /* 0x000fc40007ffe1ff */
[----:B------:R-:W-:Y:S01]  /*04e0*/  IADD3 R29, PT, PT, R39, 0x40, RZ ;  /* 0x00000040271d7810 */ /* 0x000fe20007ffe0ff */
[----:B------:R-:W-:Y:S01]  /*04f0*/  IMAD R8, R6, 0x3c, RZ ;  /* 0x0000003c06087824 */ /* 0x000fe200078e02ff */
[----:B------:R-:W-:Y:S02]  /*0500*/  SEL R21, R23, R21, !P5 ;  /* 0x0000001517157207 */ /* 0x000fe40006800000 */
[----:B------:R-:W-:Y:S01]  /*0510*/  ISETP.GE.U32.AND P4, PT, R29, UR12, PT ;  /* 0x0000000c1d007c0c */ /* 0x000fe2000bf86070 */
[----:B------:R-:W2:Y:S01]  /*0520*/  @!P0 LDC.64 R36, c[0x0][0x398] ;  /* 0x0000e600ff248b82 */ /* 0x000ea20000000a00 */
[----:B------:R-:W-:Y:S02]  /*0530*/  SHF.R.S32.HI R31, RZ, 0x1f, R29 ;  /* 0x0000001fff1f7819 */ /* 0x000fe4000001141d */
[----:B------:R-:W-:Y:S02]  /*0540*/  IADD3 R84, P1, PT, R8, R27, RZ ;  /* 0x0000001b08547210 */ /* 0x000fe40007f3e0ff */
[----:B------:R-:W-:-:S02]  /*0550*/  SHF.R.S32.HI R10, RZ, 0x1f, R21 ;  /* 0x0000001fff0a7819 */ /* 0x000fc40000011415 */
[----:B------:R-:W-:Y:S02]  /*0560*/  ISETP.GE.AND.EX P4, PT, R31, UR13, PT, P4 ;  /* 0x0000000d1f007c0c */ /* 0x000fe4000bf86340 */
[----:B------:R-:W-:Y:S01]  /*0570*/  ISETP.GE.U32.AND P3, PT, R64, UR12, PT ;  /* 0x0000000c40007c0c */ /* 0x000fe2000bf66070 */
[----:B------:R-:W-:Y:S01]  /*0580*/  IMAD R10, R10, UR14, RZ ;  /* 0x0000000e0a0a7c24 */ /* 0x000fe2000f8e02ff */
[----:B------:R-:W-:Y:S01]  /*0590*/  LEA.HI.X.SX32 R85, R8, RZ, 0x1, P1 ;  /* 0x000000ff08557211 */ /* 0x000fe200008f0eff */
[----:B0-----:R-:W-:Y:S01]  /*05a0*/  @!P0 IMAD R8, R25, R32, RZ ;  /* 0x0000002019088224 */ /* 0x001fe200078e02ff */
[----:B------:R-:W-:Y:S01]  /*05b0*/  ISETP.GE.AND.EX P3, PT, R11, UR13, PT, P3 ;  /* 0x0000000d0b007c0c */ /* 0x000fe2000bf66330 */
[----:B------:R-:W-:Y:S01]  /*05c0*/  IMAD R87, R21, UR15, R10 ;  /* 0x0000000f15577c24 */ /* 0x000fe2000f8e020a */
[----:B------:R-:W-:Y:S01]  /*05d0*/  ISETP.GE.U32.AND P2, PT, R63, UR12, PT ;  /* 0x0000000c3f007c0c */ /* 0x000fe2000bf46070 */
[----:B------:R-:W-:-:S03]  /*05e0*/  IMAD.WIDE.U32 R84, R21, UR14, R84 ;  /* 0x0000000e15547c25 */ /* 0x000fc6000f8e0054 */
[----:B------:R-:W-:Y:S01]  /*05f0*/  ISETP.GE.AND.EX P2, PT, R13, UR13, PT, P2 ;  /* 0x0000000d0d007c0c */ /* 0x000fe2000bf46320 */
[----:B------:R-:W0:Y:S01]  /*0600*/  @!P4 LDC.64 R40, c[0x0][0x3f8] ;  /* 0x0000fe00ff28cb82 */ /* 0x000e220000000a00 */
[----:B------:R-:W-:Y:S01]  /*0610*/  IADD3 R87, PT, PT, R85, R87, RZ ;  /* 0x0000005755577210 */ /* 0x000fe20007ffe0ff */
[C---:B------:R-:W-:Y:S01]  /*0620*/  @!P0 IMAD R23, R39.reuse, R33, R8 ;  /* 0x0000002127178224 */ /* 0x040fe200078e0208 */
[-C--:B------:R-:W-:Y:S02]  /*0630*/  @!P0 MOV R86, R84.reuse ;  /* 0x0000005400568202 */ /* 0x080fe40000000f00 */
[----:B------:R-:W-:Y:S02]  /*0640*/  @!P4 MOV R24, R84 ;  /* 0x000000540018c202 */ /* 0x000fe40000000f00 */
[----:B------:R-:W-:Y:S01]  /*0650*/  @!P4 MOV R25, R87 ;  /* 0x000000570019c202 */ /* 0x000fe20000000f00 */
[----:B------:R-:W-:Y:S01]  /*0660*/  @!P0 IMAD.WIDE.U32 R20, R39, R32, R86 ;  /* 0x0000002027148225 */ /* 0x000fe200078e0056 */
[----:B------:R-:W3:Y:S04]  /*0670*/  @!P4 LDC.64 R42, c[0x0][0x3a0] ;  /* 0x0000e800ff2acb82 */ /* 0x000ee80000000a00 */
[----:B------:R-:W-:-:S02]  /*0680*/  @!P0 IADD3 R21, PT, PT, R21, R23, RZ ;  /* 0x0000001715158210 */ /* 0x000fc40007ffe0ff */
[C---:B------:R-:W-:Y:S02]  /*0690*/  @!P0 SHF.L.U32 R23, R20.reuse, 0x1, RZ ;  /* 0x0000000114178819 */ /* 0x040fe400000006ff */
[----:B------:R-:W4:Y:S01]  /*06a0*/  @!P3 LDC.64 R32, c[0x0][0x3f8] ;  /* 0x0000fe00ff20bb82 */ /* 0x000f220000000a00 */
[----:B------:R-:W-:Y:S02]  /*06b0*/  @!P0 SHF.L.U64.HI R8, R20, 0x1, R21 ;  /* 0x0000000114088819 */ /* 0x000fe40000010215 */
[C---:B-1----:R-:W-:Y:S02]  /*06c0*/  @!P0 IADD3 R20, P1, PT, R23.reuse, R34, RZ ;  /* 0x0000002217148210 */ /* 0x042fe40007f3e0ff */
[----:B--2---:R-:W-:Y:S02]  /*06d0*/  @!P0 IADD3 R22, P5, PT, R23, R36, RZ ;  /* 0x0000002417168210 */ /* 0x004fe40007fbe0ff */
[C---:B------:R-:W-:Y:S01]  /*06e0*/  @!P0 IADD3.X R21, PT, PT, R8.reuse, R35, RZ, P1, !PT ;  /* 0x0000002308158210 */ /* 0x040fe20000ffe4ff */
[----:B------:R-:W1:Y:S01]  /*06f0*/  @!P4 LDC.64 R44, c[0x0][0x398] ;  /* 0x0000e600ff2ccb82 */ /* 0x000e620000000a00 */
[----:B------:R-:W-:Y:S01]  /*0700*/  @!P0 IADD3.X R23, PT, PT, R8, R37, RZ, P5, !PT ;  /* 0x0000002508178210 */ /* 0x000fe20002ffe4ff */
[-C--:B0-----:R-:W-:Y:S01]  /*0710*/  @!P4 IMAD R10, R31, R40.reuse, RZ ;  /* 0x000000281f0ac224 */ /* 0x081fe200078e02ff */
[----:B------:R-:W-:Y:S01]  /*0720*/  MOV R8, RZ ;  /* 0x000000ff00087202 */ /* 0x000fe20000000f00 */
[----:B------:R-:W-:-:S04]  /*0730*/  @!P4 IMAD.WIDE.U32 R24, R29, R40, R24 ;  /* 0x000000281d18c225 */ /* 0x000fc800078e0018 */
[----:B------:R-:W0:Y:S01]  /*0740*/  @!P2 LDC.64 R38, c[0x0][0x3f8] ;  /* 0x0000fe00ff26ab82 */ /* 0x000e220000000a00 */
[----:B------:R-:W-:Y:S01]  /*0750*/  @!P4 IMAD R31, R29, R41, R10 ;  /* 0x000000291d1fc224 */ /* 0x000fe200078e020a */
[----:B------:R2:W3:Y:S01]  /*0760*/  @!P0 LDG.E R8, desc[UR8][R20.64] ;  /* 0x0000000814088981 */ /* 0x0004e2000c1e1900 */
[----:B------:R-:W-:Y:S02]  /*0770*/  MOV R10, RZ ;  /* 0x000000ff000a7202 */ /* 0x000fe40000000f00 */
[----:B------:R-:W-:Y:S01]  /*0780*/  ISETP.GE.U32.AND P1, PT, R62, UR12, PT ;  /* 0x0000000c3e007c0c */ /* 0x000fe2000bf26070 */
[----:B----4-:R-:W-:Y:S01]  /*0790*/  @!P3 IMAD R12, R11, R32, RZ ;  /* 0x000000200b0cb224 */ /* 0x010fe200078e02ff */
[----:B------:R-:W-:Y:S01]  /*07a0*/  @!P4 IADD3 R25, PT, PT, R25, R31, RZ ;  /* 0x0000001f1919c210 */ /* 0x000fe20007ffe0ff */
[----:B------:R-:W4:Y:S01]  /*07b0*/  @!P3 LDC.64 R36, c[0x0][0x398] ;  /* 0x0000e600ff24bb82 */ /* 0x000f220000000a00 */
[----:B------:R-:W-:Y:S02]  /*07c0*/  @!P4 SHF.L.U32 R29, R24, 0x1, RZ ;  /* 0x00000001181dc819 */ /* 0x000fe400000006ff */
[----:B--2---:R-:W-:-:S02]  /*07d0*/  @!P3 MOV R20, R84 ;  /* 0x000000540014b202 */ /* 0x004fc40000000f00 */
[----:B------:R-:W-:Y:S01]  /*07e0*/  @!P3 MOV R21, R87 ;  /* 0x000000570015b202 */ /* 0x000fe20000000f00 */
[C---:B------:R-:W-:Y:S01]  /*07f0*/  @!P3 IMAD R31, R64.reuse, R33, R12 ;  /* 0x00000021401fb224 */ /* 0x040fe200078e020c */
[----:B------:R2:W4:Y:S01]  /*0800*/  @!P0 LDG.E R10, desc[UR8][R22.64] ;  /* 0x00000008160a8981 */ /* 0x000522000c1e1900 */
[----:B------:R-:W4:Y:S01]  /*0810*/  @!P3 LDC.64 R34, c[0x0][0x3a0] ;  /* 0x0000e800ff22bb82 */ /* 0x000f220000000a00 */
[----:B------:R-:W-:Y:S01]  /*0820*/  @!P3 IMAD.WIDE.U32 R20, R64, R32, R20 ;  /* 0x000000204014b225 */ /* 0x000fe200078e0014 */
[----:B------:R-:W-:Y:S02]  /*0830*/  @!P4 SHF.L.U64.HI R14, R24, 0x1, R25 ;  /* 0x00000001180ec819 */ /* 0x000fe40000010219 */
[----:B------:R-:W-:Y:S02]  /*0840*/  ISETP.GE.AND.EX P1, PT, R15, UR13, PT, P1 ;  /* 0x0000000d0f007c0c */ /* 0x000fe4000bf26310 */
[----:B---3--:R-:W-:Y:S02]  /*0850*/  @!P4 IADD3 R24, P0, PT, R29, R42, RZ ;  /* 0x0000002a1d18c210 */ /* 0x008fe40007f1e0ff */
[----:B------:R-:W3:Y:S01]  /*0860*/  @!P2 LDC.64 R32, c[0x0][0x3a0] ;  /* 0x0000e800ff20ab82 */ /* 0x000ee20000000a00 */
[----:B------:R-:W-:-:S02]  /*0870*/  @!P3 IADD3 R21, PT, PT, R21, R31, RZ ;  /* 0x0000001f1515b210 */ /* 0x000fc40007ffe0ff */
[----:B-1----:R-:W-:Y:S02]  /*0880*/  @!P4 IADD3 R28, P5, PT, R29, R44, RZ ;  /* 0x0000002c1d1cc210 */ /* 0x002fe40007fbe0ff */
[----:B------:R-:W-:Y:S02]  /*0890*/  @!P4 IADD3.X R25, PT, PT, R14, R43, RZ, P0, !PT ;  /* 0x0000002b0e19c210 */ /* 0x000fe400007fe4ff */
[C---:B--2---:R-:W-:Y:S02]  /*08a0*/  @!P3 SHF.L.U32 R23, R20.reuse, 0x1, RZ ;  /* 0x000000011417b819 */ /* 0x044fe400000006ff */
[----:B------:R-:W-:Y:S01]  /*08b0*/  @!P3 SHF.L.U64.HI R16, R20, 0x1, R21 ;  /* 0x000000011410b819 */ /* 0x000fe20000010215 */
[----:B------:R-:W1:Y:S01]  /*08c0*/  @!P1 LDC.64 R42, c[0x0][0x3a0] ;  /* 0x0000e800ff2a9b82 */ /* 0x000e620000000a00 */
[----:B------:R-:W-:Y:S02]  /*08d0*/  ISETP.GE.U32.AND P0, PT, R61, UR12, PT ;  /* 0x0000000c3d007c0c */ /* 0x000fe4000bf06070 */
[----:B------:R-:W-:Y:S01]  /*08e0*/  @!P4 IADD3.X R29, PT, PT, R14, R45, RZ, P5, !PT ;  /* 0x0000002d0e1dc210 */ /* 0x000fe20002ffe4ff */
[----:B0-----:R-:W-:Y:S01]  /*08f0*/  @!P2 IMAD R14, R13, R38, RZ ;  /* 0x000000260d0ea224 */ /* 0x001fe200078e02ff */
[----:B------:R-:W-:-:S02]  /*0900*/  @!P2 MOV R20, R84 ;  /* 0x000000540014a202 */ /* 0x000fc40000000f00 */
[----:B------:R-:W-:Y:S02]  /*0910*/  @!P2 MOV R21, R87 ;  /* 0x000000570015a202 */ /* 0x000fe40000000f00 */
[----:B------:R-:W-:Y:S01]  /*0920*/  ISETP.GE.AND.EX P0, PT, R17, UR13, PT, P0 ;  /* 0x0000000d11007c0c */ /* 0x000fe2000bf06300 */
[C---:B------:R-:W-:Y:S02]  /*0930*/  @!P2 IMAD R31, R63.reuse, R39, R14 ;  /* 0x000000273f1fa224 */ /* 0x040fe400078e020e */
[----:B------:R-:W-:Y:S02]  /*0940*/  @!P2 IMAD.WIDE.U32 R20, R63, R38, R20 ;  /* 0x000000263f14a225 */ /* 0x000fe400078e0014 */
[----:B------:R-:W0:Y:S01]  /*0950*/  @!P1 LDC.64 R38, c[0x0][0x3f8] ;  /* 0x0000fe00ff269b82 */ /* 0x000e220000000a00 */
[----:B------:R-:W-:Y:S02]  /*0960*/  MOV R12, RZ ;  /* 0x000000ff000c7202 */ /* 0x000fe40000000f00 */
[----:B------:R-:W-:-:S02]  /*0970*/  MOV R14, RZ ;  /* 0x000000ff000e7202 */ /* 0x000fc40000000f00 */
[----:B------:R-:W-:Y:S02]  /*0980*/  @!P2 IADD3 R21, PT, PT, R21, R31, RZ ;  /* 0x0000001f1515a210 */ /* 0x000fe40007ffe0ff */
[----:B------:R2:W3:Y:S01]  /*0990*/  @!P4 LDG.E R12, desc[UR8][R24.64] ;  /* 0x00000008180cc981 */ /* 0x0004e2000c1e1900 */
[----:B------:R-:W1:Y:S01]  /*09a0*/  @!P2 LDC.64 R30, c[0x0][0x398] ;  /* 0x0000e600ff1eab82 */ /* 0x000e620000000a00 */
[C---:B----4-:R-:W-:Y:S02]  /*09b0*/  @!P3 IADD3 R22, P5, PT, R23.reuse, R34, RZ ;  /* 0x000000221716b210 */ /* 0x050fe40007fbe0ff */
[----:B------:R4:W3:Y:S05]  /*09c0*/  @!P4 LDG.E R14, desc[UR8][R28.64] ;  /* 0x000000081c0ec981 */ /* 0x0008ea000c1e1900 */
[----:B------:R-:W1:Y:S01]  /*09d0*/  @!P0 LDC.64 R44, c[0x0][0x3f8] ;  /* 0x0000fe00ff2c8b82 */ /* 0x000e620000000a00 */
[----:B--2---:R-:W-:-:S02]  /*09e0*/  @!P3 IADD3 R24, P4, PT, R23, R36, RZ ;  /* 0x000000241718b210 */ /* 0x004fc40007f9e0ff */
[C---:B------:R-:W-:Y:S02]  /*09f0*/  @!P3 IADD3.X R23, PT, PT, R16.reuse, R35, RZ, P5, !PT ;  /* 0x000000231017b210 */ /* 0x040fe40002ffe4ff */
[----:B------:R-:W-:Y:S02]  /*0a00*/  @!P3 IADD3.X R25, PT, PT, R16, R37, RZ, P4, !PT ;  /* 0x000000251019b210 */ /* 0x000fe400027fe4ff */
[----:B------:R-:W-:Y:S01]  /*0a10*/  MOV R16, RZ ;  /* 0x000000ff00107202 */ /* 0x000fe20000000f00 */
[----:B------:R-:W2:Y:S01]  /*0a20*/  LDC.64 R36, c[0x0][0x3b8] ;  /* 0x0000ee00ff247b82 */ /* 0x000ea20000000a00 */
[----:B------:R-:W-:Y:S01]  /*0a30*/  @!P2 SHF.L.U64.HI R26, R20, 0x1, R21 ;  /* 0x00000001141aa819 */ /* 0x000fe20000010215 */
[----:B0-----:R-:W-:Y:S01]  /*0a40*/  @!P1 IMAD R21, R15, R38, RZ ;  /* 0x000000260f159224 */ /* 0x001fe200078e02ff */
[----:B------:R-:W-:Y:S02]  /*0a50*/  ISETP.GE.U32.AND P4, PT, R65, UR12, PT ;  /* 0x0000000c41007c0c */ /* 0x000fe4000bf86070 */
[----:B------:R0:W2:Y:S01]  /*0a60*/  @!P3 LDG.E R16, desc[UR8][R22.64] ;  /* 0x000000081610b981 */ /* 0x0000a2000c1e1900 */
[----:B------:R-:W-:-:S02]  /*0a70*/  MOV R18, RZ ;  /* 0x000000ff00127202 */ /* 0x000fc40000000f00 */
[----:B----4-:R-:W4:Y:S01]  /*0a80*/  @!P1 LDC.64 R28, c[0x0][0x398] ;  /* 0x0000e600ff1c9b82 */ /* 0x010f220000000a00 */
[----:B------:R-:W-:Y:S01]  /*0a90*/  @!P2 SHF.L.U32 R35, R20, 0x1, RZ ;  /* 0x000000011423a819 */ /* 0x000fe200000006ff */
[----:B------:R-:W-:Y:S01]  /*0aa0*/  @!P1 IMAD R39, R62, R39, R21 ;  /* 0x000000273e279224 */ /* 0x000fe200078e0215 */
[----:B------:R-:W-:Y:S01]  /*0ab0*/  ISETP.GE.AND.EX P4, PT, R9, UR13, PT, P4 ;  /* 0x0000000d09007c0c */ /* 0x000fe2000bf86340 */
[----:B------:R1:W4:Y:S01]  /*0ac0*/  @!P3 LDG.E R18, desc[UR8][R24.64] ;  /* 0x000000081812b981 */ /* 0x000322000c1e1900 */
[----:B0-----:R-:W-:-:S03]  /*0ad0*/  @!P1 MOV R22, R84 ;  /* 0x0000005400169202 */ /* 0x001fc60000000f00 */
[----:B------:R-:W0:Y:S01]  /*0ae0*/  @!P0 LDC.64 R46, c[0x0][0x398] ;  /* 0x0000e600ff2e8b82 */ /* 0x000e220000000a00 */
[----:B------:R-:W-:Y:S02]  /*0af0*/  @!P1 MOV R23, R87 ;  /* 0x0000005700179202 */ /* 0x000fe40000000f00 */
[C---:B---3--:R-:W-:Y:S01]  /*0b00*/  @!P2 IADD3 R32, P6, PT, R35.reuse, R32, RZ ;  /* 0x000000202320a210 */ /* 0x048fe20007fde0ff */
[----:B------:R-:W-:Y:S01]  /*0b10*/  @!P1 IMAD.WIDE.U32 R22, R62, R38, R22 ;  /* 0x000000263e169225 */ /* 0x000fe200078e0016 */
[----:B-1----:R-:W-:Y:S02]  /*0b20*/  @!P2 IADD3 R34, P3, PT, R35, R30, RZ ;  /* 0x0000001e2322a210 */ /* 0x002fe40007f7e0ff */
[----:B------:R-:W-:Y:S01]  /*0b30*/  MOV R20, RZ ;  /* 0x000000ff00147202 */ /* 0x000fe20000000f00 */
[----:B------:R-:W-:Y:S01]  /*0b40*/  @!P0 IMAD R24, R17, R44, RZ ;  /* 0x0000002c11188224 */ /* 0x000fe200078e02ff */
[----:B------:R-:W-:Y:S02]  /*0b50*/  @!P1 IADD3 R23, PT, PT, R23, R39, RZ ;  /* 0x0000002717179210 */ /* 0x000fe40007ffe0ff */
[----:B------:R-:W-:-:S02]  /*0b60*/  @!P2 IADD3.X R33, PT, PT, R26, R33, RZ, P6, !PT ;  /* 0x000000211a21a210 */ /* 0x000fc400037fe4ff */
[----:B------:R-:W-:Y:S02]  /*0b70*/  @!P2 IADD3.X R35, PT, PT, R26, R31, RZ, P3, !PT ;  /* 0x0000001f1a23a210 */ /* 0x000fe40001ffe4ff */
[----:B------:R-:W-:Y:S01]  /*0b80*/  MOV R21, RZ ;  /* 0x000000ff00157202 */ /* 0x000fe20000000f00 */
[----:B------:R1:W3:Y:S01]  /*0b90*/  @!P2 LDG.E R20, desc[UR8][R32.64] ;  /* 0x000000082014a981 */ /* 0x0002e2000c1e1900 */
[----:B------:R-:W-:Y:S01]  /*0ba0*/  @!P1 SHF.L.U64.HI R26, R22, 0x1, R23 ;  /* 0x00000001161a9819 */ /* 0x000fe20000010217 */
[----:B------:R-:W-:Y:S01]  /*0bb0*/  @!P0 IMAD R23, R61, R45, R24 ;  /* 0x0000002d3d178224 */ /* 0x000fe200078e0218 */
[----:B------:R-:W-:Y:S01]  /*0bc0*/  ISETP.GE.U32.AND P5, PT, R60, UR12, PT ;  /* 0x0000000c3c007c0c */ /* 0x000fe2000bfa6070 */
[----:B--2---:R-:W-:Y:S01]  /*0bd0*/  IMAD.WIDE R24, R7, 0x8, R36 ;  /* 0x0000000807187825 */ /* 0x004fe200078e0224 */
[----:B------:R-:W2:Y:S01]  /*0be0*/  @!P0 LDC.64 R30, c[0x0][0x3a0] ;  /* 0x0000e800ff1e8b82 */ /* 0x000ea20000000a00 */
[----:B------:R-:W-:Y:S01]  /*0bf0*/  @!P1 SHF.L.U32 R41, R22, 0x1, RZ ;  /* 0x0000000116299819 */ /* 0x000fe200000006ff */
[----:B------:R4:W3:Y:S01]  /*0c00*/  @!P2 LDG.E R21, desc[UR8][R34.64] ;  /* 0x000000082215a981 */ /* 0x0008e2000c1e1900 */
[----:B------:R-:W-:-:S02]  /*0c10*/  @!P0 MOV R36, R84 ;  /* 0x0000005400248202 */ /* 0x000fc40000000f00 */
[----:B------:R-:W-:Y:S01]  /*0c20*/  @!P0 MOV R37, R87 ;  /* 0x0000005700258202 */ /* 0x000fe20000000f00 */
[----:B------:R-:W3:Y:S01]  /*0c30*/  LDG.E.64 R24, desc[UR8][R24.64] ;  /* 0x0000000818187981 */ /* 0x000ee2000c1e1b00 */
[----:B------:R-:W-:Y:S01]  /*0c40*/  ISETP.GE.AND.EX P5, PT, R19, UR13, PT, P5 ;  /* 0x0000000d13007c0c */ /* 0x000fe2000bfa6350 */
[----:B-1----:R-:W1:Y:S01]  /*0c50*/  @!P4 LDC.64 R32, c[0x0][0x3f8] ;  /* 0x0000fe00ff20cb82 */ /* 0x002e620000000a00 */
[----:B------:R-:W-:Y:S01]  /*0c60*/  @!P1 IADD3 R38, P2, PT, R41, R42, RZ ;  /* 0x0000002a29269210 */ /* 0x000fe20007f5e0ff */
[----:B------:R-:W-:-:S03]  /*0c70*/  @!P0 IMAD.WIDE.U32 R36, R61, R44, R36 ;  /* 0x0000002c3d248225 */ /* 0x000fc600078e0024 */
[C---:B------:R-:W-:Y:S02]  /*0c80*/  @!P1 IADD3.X R39, PT, PT, R26.reuse, R43, RZ, P2, !PT ;  /* 0x0000002b1a279210 */ /* 0x040fe400017fe4ff */
[----:B----4-:R-:W-:Y:S01]  /*0c90*/  @!P1 IADD3 R40, P2, PT, R41, R28, RZ ;  /* 0x0000001c29289210 */ /* 0x010fe20007f5e0ff */
[----:B------:R-:W4:Y:S01]  /*0ca0*/  @!P4 LDC.64 R34, c[0x0][0x3a0] ;  /* 0x0000e800ff22cb82 */ /* 0x000f220000000a00 */
[----:B------:R-:W-:Y:S02]  /*0cb0*/  @!P0 IADD3 R23, PT, PT, R37, R23, RZ ;  /* 0x0000001725178210 */ /* 0x000fe40007ffe0ff */
[----:B------:R-:W-:Y:S02]  /*0cc0*/  @!P1 IADD3.X R41, PT, PT, R26, R29, RZ, P2, !PT ;  /* 0x0000001d1a299210 */ /* 0x000fe400017fe4ff */
[C---:B------:R-:W-:Y:S02]  /*0cd0*/  @!P0 SHF.L.U32 R45, R36.reuse, 0x1, RZ ;  /* 0x00000001242d8819 */ /* 0x040fe400000006ff */
[----:B------:R-:W-:Y:S01]  /*0ce0*/  @!P0 SHF.L.U64.HI R26, R36, 0x1, R23 ;  /* 0x00000001241a8819 */ /* 0x000fe20000010217 */
[----:B------:R-:W4:Y:S01]  /*0cf0*/  @!P4 LDC.64 R28, c[0x0][0x398] ;  /* 0x0000e600ff1ccb82 */ /* 0x000f220000000a00 */
[----:B------:R-:W-:-:S02]  /*0d00*/  MOV R22, RZ ;  /* 0x000000ff00167202 */ /* 0x000fc40000000f00 */
[----:B------:R-:W-:Y:S02]  /*0d10*/  MOV R23, RZ ;  /* 0x000000ff00177202 */ /* 0x000fe40000000f00 */
[----:B--2---:R-:W-:Y:S02]  /*0d20*/  @!P0 IADD3 R42, P2, PT, R45, R30, RZ ;  /* 0x0000001e2d2a8210 */ /* 0x004fe40007f5e0ff */
[----:B------:R2:W3:Y:S01]  /*0d30*/  @!P1 LDG.E R22, desc[UR8][R38.64] ;  /* 0x0000000826169981 */ /* 0x0004e2000c1e1900 */
[----:B------:R-:W4:Y:S01]  /*0d40*/  @!P5 LDC.64 R36, c[0x0][0x3f8] ;  /* 0x0000fe00ff24db82 */ /* 0x000f220000000a00 */
[----:B-1----:R-:W-:Y:S02]  /*0d50*/  @!P4 IMAD R30, R9, R32, RZ ;  /* 0x00000020091ec224 */ /* 0x002fe400078e02ff */
[----:B------:R1:W3:Y:S01]  /*0d60*/  @!P1 LDG.E R23, desc[UR8][R40.64] ;  /* 0x0000000828179981 */ /* 0x0002e2000c1e1900 */
[----:B0-----:R-:W-:Y:S02]  /*0d70*/  @!P0 IADD3 R44, P1, PT, R45, R46, RZ ;  /* 0x0000002e2d2c8210 */ /* 0x001fe40007f3e0ff */
[----:B--2---:R-:W-:-:S02]  /*0d80*/  @!P4 MOV R38, R84 ;  /* 0x000000540026c202 */ /* 0x004fc40000000f00 */
[----:B------:R-:W-:Y:S02]  /*0d90*/  @!P4 MOV R39, R87 ;  /* 0x000000570027c202 */ /* 0x000fe40000000f00 */
[C---:B------:R-:W-:Y:S01]  /*0da0*/  @!P0 IADD3.X R45, PT, PT, R26.reuse, R47, RZ, P1, !PT ;  /* 0x0000002f1a2d8210 */ /* 0x040fe20000ffe4ff */
[C---:B------:R-:W-:Y:S02]  /*0db0*/  @!P4 IMAD R47, R65.reuse, R33, R30 ;  /* 0x00000021412fc224 */ /* 0x040fe400078e021e */
[----:B------:R-:W-:Y:S01]  /*0dc0*/  @!P4 IMAD.WIDE.U32 R38, R65, R32, R38 ;  /* 0x000000204126c225 */ /* 0x000fe200078e0026 */
[----:B------:R-:W-:Y:S02]  /*0dd0*/  ISETP.NE.AND P1, PT, RZ, UR11, PT ;  /* 0x0000000bff007c0c */ /* 0x000fe4000bf25270 */
[----:B------:R-:W-:Y:S02]  /*0de0*/  CS2R R52, SRZ ;  /* 0x0000000000347805 */ /* 0x000fe4000001ff00 */
[----:B------:R-:W-:Y:S01]  /*0df0*/  @!P0 IADD3.X R43, PT, PT, R26, R31, RZ, P2, !PT ;  /* 0x0000001f1a2b8210 */ /* 0x000fe200017fe4ff */
[----:B------:R-:W0:Y:S01]  /*0e00*/  @!P5 LDC.64 R32, c[0x0][0x3a0] ;  /* 0x0000e800ff20db82 */ /* 0x000e220000000a00 */
[----:B-1----:R-:W-:-:S02]  /*0e10*/  @!P4 IADD3 R41, PT, PT, R39, R47, RZ ;  /* 0x0000002f2729c210 */ /* 0x002fc40007ffe0ff */
[C---:B------:R-:W-:Y:S01]  /*0e20*/  @!P4 SHF.L.U32 R39, R38.reuse, 0x1, RZ ;  /* 0x000000012627c819 */ /* 0x040fe200000006ff */
[----:B----4-:R-:W-:Y:S01]  /*0e30*/  @!P5 IMAD R26, R19, R36, RZ ;  /* 0x00000024131ad224 */ /* 0x010fe200078e02ff */
[----:B------:R-:W-:Y:S01]  /*0e40*/  @!P4 SHF.L.U64.HI R46, R38, 0x1, R41 ;  /* 0x00000001262ec819 */ /* 0x000fe20000010229 */
[----:B------:R1:W2:Y:S01]  /*0e50*/  @!P0 LDG.E R52, desc[UR8][R42.64] ;  /* 0x000000082a348981 */ /* 0x0002a2000c1e1900 */
[----:B------:R-:W-:Y:S01]  /*0e60*/  @!P5 MOV R40, R84 ;  /* 0x000000540028d202 */ /* 0x000fe20000000f00 */
[----:B------:R-:W4:Y:S01]  /*0e70*/  @!P5 LDC.64 R30, c[0x0][0x398] ;  /* 0x0000e600ff1edb82 */ /* 0x000f220000000a00 */
[----:B------:R-:W-:Y:S01]  /*0e80*/  @!P5 MOV R41, R87 ;  /* 0x000000570029d202 */ /* 0x000fe20000000f00 */
[----:B------:R-:W2:Y:S01]  /*0e90*/  @!P0 LDG.E R53, desc[UR8][R44.64] ;  /* 0x000000082c358981 */ /* 0x000ea2000c1e1900 */
[C---:B------:R-:W-:Y:S02]  /*0ea0*/  @!P4 IADD3 R34, P0, PT, R39.reuse, R34, RZ ;  /* 0x000000222722c210 */ /* 0x040fe40007f1e0ff */
[----:B------:R-:W-:Y:S01]  /*0eb0*/  @!P4 IADD3 R38, P2, PT, R39, R28, RZ ;  /* 0x0000001c2726c210 */ /* 0x000fe20007f5e0ff */
[----:B------:R-:W-:-:S02]  /*0ec0*/  @!P5 IMAD R39, R60, R37, R26 ;  /* 0x000000253c27d224 */ /* 0x000fc400078e021a */
[----:B------:R-:W-:Y:S01]  /*0ed0*/  @!P5 IMAD.WIDE.U32 R36, R60, R36, R40 ;  /* 0x000000243c24d225 */ /* 0x000fe200078e0028 */
[----:B-1----:R-:W1:Y:S08]  /*0ee0*/  @P1 LDC.64 R42, c[0x0][0x3b0] ;  /* 0x0000ec00ff2a1b82 */ /* 0x002e700000000a00 */
[----:B------:R-:W1:Y:S01]  /*0ef0*/  LDC.64 R40, c[0x0][0x3a8] ;  /* 0x0000ea00ff287b82 */ /* 0x000e620000000a00 */
[----:B------:R-:W-:-:S02]  /*0f00*/  @!P5 IADD3 R39, PT, PT, R37, R39, RZ ;  /* 0x000000272527d210 */ /* 0x000fc40007ffe0ff */
[C---:B------:R-:W-:Y:S02]  /*0f10*/  @!P5 SHF.L.U32 R37, R36.reuse, 0x1, RZ ;  /* 0x000000012425d819 */ /* 0x040fe400000006ff */
[----:B------:R-:W-:Y:S02]  /*0f20*/  @!P5 SHF.L.U64.HI R26, R36, 0x1, R39 ;  /* 0x00000001241ad819 */ /* 0x000fe40000010227 */
[C---:B------:R-:W-:Y:S02]  /*0f30*/  @!P4 IADD3.X R35, PT, PT, R46.reuse, R35, RZ, P0, !PT ;  /* 0x000000232e23c210 */ /* 0x040fe400007fe4ff */
[----:B------:R-:W-:Y:S02]  /*0f40*/  @!P4 IADD3.X R39, PT, PT, R46, R29, RZ, P2, !PT ;  /* 0x0000001d2e27c210 */ /* 0x000fe400017fe4ff */
[C---:B0-----:R-:W-:Y:S02]  /*0f50*/  @!P5 IADD3 R32, P0, PT, R37.reuse, R32, RZ ;  /* 0x000000202520d210 */ /* 0x041fe40007f1e0ff */
[----:B----4-:R-:W-:Y:S01]  /*0f60*/  @!P5 IADD3 R36, P2, PT, R37, R30, RZ ;  /* 0x0000001e2524d210 */ /* 0x010fe20007f5e0ff */
[----:B------:R-:W-:Y:S01]  /*0f70*/  IMAD R29, R6, 0x3c, R27 ;  /* 0x0000003c061d7824 */ /* 0x000fe200078e021b */
[----:B------:R-:W-:-:S02]  /*0f80*/  CS2R R54, SRZ ;  /* 0x0000000000367805 */ /* 0x000fc4000001ff00 */
[----:B------:R-:W-:Y:S02]  /*0f90*/  CS2R R56, SRZ ;  /* 0x0000000000387805 */ /* 0x000fe4000001ff00 */
[C---:B------:R-:W-:Y:S02]  /*0fa0*/  @!P5 IADD3.X R33, PT, PT, R26.reuse, R33, RZ, P0, !PT ;  /* 0x000000211a21d210 */ /* 0x040fe400007fe4ff */
[----:B------:R-:W-:Y:S01]  /*0fb0*/  @!P5 IADD3.X R37, PT, PT, R26, R31, RZ, P2, !PT ;  /* 0x0000001f1a25d210 */ /* 0x000fe200017fe4ff */
[C---:B-1----:R-:W-:Y:S01]  /*0fc0*/  @P1 IMAD.WIDE R30, R29.reuse, 0x4, R42 ;  /* 0x000000041d1e1825 */ /* 0x042fe200078e022a */
[----:B------:R-:W-:Y:S01]  /*0fd0*/  CS2R R26, SRZ ;  /* 0x00000000001a7805 */ /* 0x000fe2000001ff00 */
[----:B------:R3:W4:Y:S02]  /*0fe0*/  @!P4 LDG.E R54, desc[UR8][R34.64] ;  /* 0x000000082236c981 */ /* 0x000724000c1e1900 */
[----:B------:R-:W-:Y:S02]  /*0ff0*/  IMAD.WIDE R28, R29, 0x4, R40 ;  /* 0x000000041d1c7825 */ /* 0x000fe400078e0228 */
[----:B------:R-:W4:Y:S04]  /*1000*/  @!P4 LDG.E R55, desc[UR8][R38.64] ;  /* 0x000000082637c981 */ /* 0x000f28000c1e1900 */
[----:B------:R-:W4:Y:S04]  /*1010*/  @!P5 LDG.E R56, desc[UR8][R32.64] ;  /* 0x000000082038d981 */ /* 0x000f28000c1e1900 */
[----:B------:R-:W4:Y:S04]  /*1020*/  @!P5 LDG.E R57, desc[UR8][R36.64] ;  /* 0x000000082439d981 */ /* 0x000f28000c1e1900 */
[----:B------:R0:W5:Y:S04]  /*1030*/  @P1 LDG.E.64 R26, desc[UR8][R30.64] ;  /* 0x000000081e1a1981 */ /* 0x000168000c1e1b00 */
[----:B------:R-:W5:Y:S01]  /*1040*/  LDG.E.64 R28, desc[UR8][R28.64] ;  /* 0x000000081c1c7981 */ /* 0x000f62000c1e1b00 */
[----:B------:R-:W-:Y:S01]  /*1050*/  UISETP.NE.AND UP0, UPT, UR11, URZ, UPT ;  /* 0x000000ff0b00728c */ /* 0x000fe2000bf05270 */
[----:B------:R-:W-:-:S02]  /*1060*/  MOV R82, 0x3f800000 ;  /* 0x3f80000000527802 */ /* 0x000fc40000000f00 */
[----:B------:R-:W-:Y:S02]  /*1070*/  PRMT R80, R8, 0x7632, R80 ;  /* 0x0000763208507816 */ /* 0x000fe40000000050 */
[----:B------:R-:W-:Y:S02]  /*1080*/  PRMT R81, R10, 0x7632, R81 ;  /* 0x000076320a517816 */ /* 0x000fe40000000051 */
[----:B------:R-:W-:Y:S02]  /*1090*/  PRMT R72, R12, 0x7632, R72 ;  /* 0x000076320c487816 */ /* 0x000fe40000000048 */
[----:B------:R-:W-:Y:S01]  /*10a0*/  PRMT R73, R14, 0x7632, R73 ;  /* 0x000076320e497816 */ /* 0x000fe20000000049 */
[----:B---3--:R-:W-:-:S05]  /*10b0*/  FFMA.FTZ R34, -R24, R24, R25 ;  /* 0x0000001818227223 */ /* 0x008fca0000010119 */
[----:B------:R-:W-:-:S13]  /*10c0*/  FSETP.GTU.FTZ.AND P0, PT, R34, RZ, PT ;  /* 0x000000ff2200720b */ /* 0x000fda0003f1c000 */
[----:B------:R-:W1:Y:S01]  /*10d0*/  @P0 LDC R25, c[0x0][0x3c0] ;  /* 0x0000f000ff190b82 */ /* 0x000e620000000800 */
[----:B------:R-:W-:Y:S02]  /*10e0*/  PRMT R76, R16, 0x7632, R76 ;  /* 0x00007632104c7816 */ /* 0x000fe4000000004c */
[----:B------:R-:W-:Y:S02]  /*10f0*/  PRMT R77, R18, 0x7632, R77 ;  /* 0x00007632124d7816 */ /* 0x000fe4000000004d */
[----:B------:R-:W-:Y:S02]  /*1100*/  PRMT R74, R20, 0x7632, R74 ;  /* 0x00007632144a7816 */ /* 0x000fe4000000004a */
[----:B------:R-:W-:Y:S02]  /*1110*/  PRMT R75, R21, 0x7632, R75 ;  /* 0x00007632154b7816 */ /* 0x000fe4000000004b */
[----:B------:R-:W-:Y:S02]  /*1120*/  PRMT R70, R22, 0x7632, R70 ;  /* 0x0000763216467816 */ /* 0x000fe40000000046 */
[----:B------:R-:W-:Y:S01]  /*1130*/  PRMT R71, R23, 0x7632, R71 ;  /* 0x0000763217477816 */ /* 0x000fe20000000047 */
[----:B-1----:R-:W-:-:S04]  /*1140*/  @P0 FADD.FTZ R25, R34, R25 ;  /* 0x0000001922190221 */ /* 0x002fc80000010000 */
[----:B------:R1:W3:Y:S01]  /*1150*/  @P0 MUFU.RSQ R82, R25 ;  /* 0x0000001900520308 */ /* 0x0002e20000001400 */
[----:B--2---:R-:W-:Y:S02]  /*1160*/  PRMT R68, R52, 0x7632, R68 ;  /* 0x0000763234447816 */ /* 0x004fe40000000044 */
[----:B------:R-:W-:Y:S02]  /*1170*/  PRMT R69, R53, 0x7632, R69 ;  /* 0x0000763235457816 */ /* 0x000fe40000000045 */
[----:B----4-:R-:W-:Y:S02]  /*1180*/  PRMT R78, R54, 0x7632, R78 ;  /* 0x00007632364e7816 */ /* 0x010fe4000000004e */
[----:B------:R-:W-:Y:S02]  /*1190*/  PRMT R79, R55, 0x7632, R79 ;  /* 0x00007632374f7816 */ /* 0x000fe4000000004f */
[----:B-1----:R-:W-:Y:S02]  /*11a0*/  PRMT R25, R56, 0x7632, R25 ;  /* 0x0000763238197816 */ /* 0x002fe40000000019 */
[----:B------:R-:W-:Y:S01]  /*11b0*/  PRMT R67, R57, 0x7632, R67 ;  /* 0x0000763239437816 */ /* 0x000fe20000000043 */
[----:B0--3--:R-:W-:Y:S06]  /*11c0*/  BRA.U UP0, `(.L_x_43) ;  /* 0x0000000900447547 */ /* 0x009fec000b800000 */
[----:B------:R-:W-:Y:S02]  /*11d0*/  SHF.L.U32 R33, R8, 0x10, RZ ;  /* 0x0000001008217819 */ /* 0x000fe400000006ff */
[----:B------:R-:W-:Y:S02]  /*11e0*/  SHF.L.U32 R31, R10, 0x10, RZ ;  /* 0x000000100a1f7819 */ /* 0x000fe400000006ff */
[----:B------:R-:W-:Y:S01]  /*11f0*/  SHF.L.U32 R35, R80, 0x10, RZ ;  /* 0x0000001050237819 */ /* 0x000fe200000006ff */
[----:B------:R-:W-:Y:S01]  /*1200*/  FADD.FTZ R33, -R24, R33 ;  /* 0x0000002118217221 */ /* 0x000fe20000010100 */
[----:B------:R-:W-:Y:S01]  /*1210*/  SHF.L.U32 R30, R81, 0x10, RZ ;  /* 0x00000010511e7819 */ /* 0x000fe200000006ff */
[----:B-----5:R-:W-:Y:S01]  /*1220*/  FMUL.FTZ R37, R28, R31 ;  /* 0x0000001f1c257220 */ /* 0x020fe20000410000 */
[----:B------:R-:W-:Y:S01]  /*1230*/  SHF.L.U32 R39, R78, 0x10, RZ ;  /* 0x000000104e277819 */ /* 0x000fe200000006ff */
[----:B------:R-:W-:Y:S01]  /*1240*/  FMUL.FTZ R32, R33, R82 ;  /* 0x0000005221207220 */ /* 0x000fe20000410000 */
[----:B------:R-:W-:Y:S01]  /*1250*/  FADD.FTZ R35, -R24, R35 ;  /* 0x0000002318237221 */ /* 0x000fe20000010100 */
[----:B------:R-:W-:Y:S01]  /*1260*/  FADD.FTZ R33, RZ, R37 ;  /* 0x00000025ff217221 */ /* 0x000fe20000010000 */
[----:B------:R-:W-:Y:S01]  /*1270*/  FMUL.FTZ R34, R29, R30 ;  /* 0x0000001e1d227220 */ /* 0x000fe20000410000 */
[----:B------:R-:W-:Y:S01]  /*1280*/  FFMA.FTZ R36, R32, R37, RZ ;  /* 0x0000002520247223 */ /* 0x000fe200000100ff */
[----:B------:R-:W-:Y:S01]  /*1290*/  SHF.L.U32 R37, R54, 0x10, RZ ;  /* 0x0000001036257819 */ /* 0x000fe200000006ff */
[----:B------:R-:W-:Y:S01]  /*12a0*/  FMUL.FTZ R35, R35, R82 ;  /* 0x0000005223237220 */ /* 0x000fe20000410000 */
[----:B------:R-:W-:Y:S01]  /*12b0*/  SHF.L.U32 R41, R55, 0x10, RZ ;  /* 0x0000001037297819 */ /* 0x000fe200000006ff */
[----:B------:R-:W-:Y:S01]  /*12c0*/  FADD.FTZ R39, -R24, R39 ;  /* 0x0000002718277221 */ /* 0x000fe20000010100 */
[----:B------:R-:W-:Y:S01]  /*12d0*/  FADD.FTZ R33, R34, R33 ;  /* 0x0000002122217221 */ /* 0x000fe20000010000 */
[----:B------:R-:W-:Y:S01]  /*12e0*/  FADD.FTZ R37, -R24, R37 ;  /* 0x0000002518257221 */ /* 0x000fe20000010100 */
[----:B------:R-:W-:Y:S01]  /*12f0*/  FFMA.FTZ R36, R35, R34, R36 ;  /* 0x0000002223247223 */ /* 0x000fe20000010024 */
[----:B------:R-:W-:Y:S01]  /*1300*/  SHF.L.U32 R34, R79, 0x10, RZ ;  /* 0x000000104f227819 */ /* 0x000fe200000006ff */
[----:B------:R-:W-:Y:S01]  /*1310*/  FFMA.FTZ R32, R31, R32, RZ ;  /* 0x000000201f207223 */ /* 0x000fe200000100ff */
[----:B------:R-:W-:Y:S01]  /*1320*/  FADD.FTZ R38, RZ, R31 ;  /* 0x0000001fff267221 */ /* 0x000fe20000010000 */
[-C--:B------:R-:W-:Y:S01]  /*1330*/  FMUL.FTZ R37, R37, R82.reuse ;  /* 0x0000005225257220 */ /* 0x080fe20000410000 */
[----:B------:R-:W-:Y:S01]  /*1340*/  SHF.L.U32 R43, R16, 0x10, RZ ;  /* 0x00000010102b7819 */ /* 0x000fe200000006ff */
[----:B------:R-:W-:Y:S01]  /*1350*/  FFMA.FTZ R35, R30, R35, RZ ;  /* 0x000000231e237223 */ /* 0x000fe200000100ff */
[----:B------:R-:W-:Y:S01]  /*1360*/  FADD.FTZ R31, RZ, R30 ;  /* 0x0000001eff1f7221 */ /* 0x000fe20000010000 */
[----:B------:R-:W-:Y:S01]  /*1370*/  FMUL.FTZ R39, R39, R82 ;  /* 0x0000005227277220 */ /* 0x000fe20000410000 */
[----:B------:R-:W-:Y:S01]  /*1380*/  FMUL.FTZ R30, R28, R41 ;  /* 0x000000291c1e7220 */ /* 0x000fe20000410000 */
[C---:B------:R-:W-:Y:S01]  /*1390*/  FADD.FTZ R38, R41.reuse, R38 ;  /* 0x0000002629267221 */ /* 0x040fe20000010000 */
[----:B------:R-:W-:Y:S01]  /*13a0*/  FFMA.FTZ R32, R41, R37, R32 ;  /* 0x0000002529207223 */ /* 0x000fe20000010020 */
[C---:B------:R-:W-:Y:S01]  /*13b0*/  FADD.FTZ R31, R34.reuse, R31 ;  /* 0x0000001f221f7221 */ /* 0x040fe20000010000 */
[----:B------:R-:W-:Y:S01]  /*13c0*/  FFMA.FTZ R35, R34, R39, R35 ;  /* 0x0000002722237223 */ /* 0x000fe20000010023 */
[----:B------:R-:W-:Y:S01]  /*13d0*/  SHF.L.U32 R41, R18, 0x10, RZ ;  /* 0x0000001012297819 */ /* 0x000fe200000006ff */
[----:B------:R-:W-:Y:S01]  /*13e0*/  FMUL.FTZ R34, R29, R34 ;  /* 0x000000221d227220 */ /* 0x000fe20000410000 */
[----:B------:R-:W-:Y:S01]  /*13f0*/  FADD.FTZ R33, R33, R30 ;  /* 0x0000001e21217221 */ /* 0x000fe20000010000 */
[----:B------:R-:W-:Y:S01]  /*1400*/  FFMA.FTZ R36, R37, R30, R36 ;  /* 0x0000001e25247223 */ /* 0x000fe20000010024 */
[----:B------:R-:W-:Y:S01]  /*1410*/  FADD.FTZ R43, -R24, R43 ;  /* 0x0000002b182b7221 */ /* 0x000fe20000010100 */
[----:B------:R-:W-:Y:S01]  /*1420*/  SHF.L.U32 R37, R76, 0x10, RZ ;  /* 0x000000104c257819 */ /* 0x000fe200000006ff */
[----:B------:R-:W-:Y:S01]  /*1430*/  FADD.FTZ R33, R34, R33 ;  /* 0x0000002122217221 */ /* 0x000fe20000010000 */
[----:B------:R-:W-:Y:S01]  /*1440*/  FFMA.FTZ R36, R39, R34, R36 ;  /* 0x0000002227247223 */ /* 0x000fe20000010024 */
[----:B------:R-:W-:Y:S01]  /*1450*/  FMUL.FTZ R43, R43, R82 ;  /* 0x000000522b2b7220 */ /* 0x000fe20000410000 */
[----:B------:R-:W-:Y:S01]  /*1460*/  FMUL.FTZ R30, R28, R41 ;  /* 0x000000291c1e7220 */ /* 0x000fe20000410000 */
[----:B------:R-:W-:Y:S01]  /*1470*/  FADD.FTZ R37, -R24, R37 ;  /* 0x0000002518257221 */ /* 0x000fe20000010100 */
[----:B------:R-:W-:Y:S01]  /*1480*/  SHF.L.U32 R39, R20, 0x10, RZ ;  /* 0x0000001014277819 */ /* 0x000fe200000006ff */
[----:B------:R-:W-:Y:S01]  /*1490*/  FADD.FTZ R38, R38, R41 ;  /* 0x0000002926267221 */ /* 0x000fe20000010000 */
[----:B------:R-:W-:Y:S01]  /*14a0*/  FADD.FTZ R33, R33, R30 ;  /* 0x0000001e21217221 */ /* 0x000fe20000010000 */
[----:B------:R-:W-:Y:S01]  /*14b0*/  FFMA.FTZ R36, R43, R30, R36 ;  /* 0x0000001e2b247223 */ /* 0x000fe20000010024 */
[----:B------:R-:W-:Y:S01]  /*14c0*/  SHF.L.U32 R30, R77, 0x10, RZ ;  /* 0x000000104d1e7819 */ /* 0x000fe200000006ff */
[----:B------:R-:W-:Y:S01]  /*14d0*/  FMUL.FTZ R37, R37, R82 ;  /* 0x0000005225257220 */ /* 0x000fe20000410000 */
[----:B------:R-:W-:Y:S01]  /*14e0*/  FFMA.FTZ R32, R41, R43, R32 ;  /* 0x0000002b29207223 */ /* 0x000fe20000010020 */
[----:B------:R-:W-:Y:S01]  /*14f0*/  FADD.FTZ R43, -R24, R39 ;  /* 0x00000027182b7221 */ /* 0x000fe20000010100 */
[----:B------:R-:W-:Y:S01]  /*1500*/  SHF.L.U32 R41, R21, 0x10, RZ ;  /* 0x0000001015297819 */ /* 0x000fe200000006ff */
[----:B------:R-:W-:Y:S01]  /*1510*/  FADD.FTZ R31, R31, R30 ;  /* 0x0000001e1f1f7221 */ /* 0x000fe20000010000 */
[----:B------:R-:W-:Y:S01]  /*1520*/  FFMA.FTZ R35, R30, R37, R35 ;  /* 0x000000251e237223 */ /* 0x000fe20000010023 */
[----:B------:R-:W-:Y:S01]  /*1530*/  FMUL.FTZ R30, R29, R30 ;  /* 0x0000001e1d1e7220 */ /* 0x000fe20000410000 */
[----:B------:R-:W-:Y:S01]  /*1540*/  SHF.L.U32 R39, R74, 0x10, RZ ;  /* 0x000000104a277819 */ /* 0x000fe200000006ff */
[----:B------:R-:W-:Y:S01]  /*1550*/  FMUL.FTZ R43, R43, R82 ;  /* 0x000000522b2b7220 */ /* 0x000fe20000410000 */
[----:B------:R-:W-:Y:S01]  /*1560*/  FMUL.FTZ R34, R28, R41 ;  /* 0x000000291c227220 */ /* 0x000fe20000410000 */
[----:B------:R-:W-:Y:S01]  /*1570*/  FADD.FTZ R33, R30, R33 ;  /* 0x000000211e217221 */ /* 0x000fe20000010000 */
[----:B------:R-:W-:Y:S01]  /*1580*/  FFMA.FTZ R36, R37, R30, R36 ;  /* 0x0000001e25247223 */ /* 0x000fe20000010024 */
[----:B------:R-:W-:Y:S01]  /*1590*/  SHF.L.U32 R30, R75, 0x10, RZ ;  /* 0x000000104b1e7819 */ /* 0x000fe200000006ff */
[----:B------:R-:W-:Y:S01]  /*15a0*/  FADD.FTZ R39, -R24, R39 ;  /* 0x0000002718277221 */ /* 0x000fe20000010100 */
[----:B------:R-:W-:Y:S01]  /*15b0*/  FADD.FTZ R33, R33, R34 ;  /* 0x0000002221217221 */ /* 0x000fe20000010000 */
[----:B------:R-:W-:Y:S01]  /*15c0*/  FFMA.FTZ R36, R43, R34, R36 ;  /* 0x000000222b247223 */ /* 0x000fe20000010024 */
[----:B------:R-:W-:Y:S01]  /*15d0*/  SHF.L.U32 R37, R12, 0x10, RZ ;  /* 0x000000100c257819 */ /* 0x000fe200000006ff */
[----:B------:R-:W-:Y:S01]  /*15e0*/  FMUL.FTZ R39, R39, R82 ;  /* 0x0000005227277220 */ /* 0x000fe20000410000 */
[----:B------:R-:W-:Y:S01]  /*15f0*/  FMUL.FTZ R34, R29, R30 ;  /* 0x0000001e1d227220 */ /* 0x000fe20000410000 */
[----:B------:R-:W-:Y:S01]  /*1600*/  FADD.FTZ R38, R38, R41 ;  /* 0x0000002926267221 */ /* 0x000fe20000010000 */
[----:B------:R-:W-:Y:S01]  /*1610*/  FFMA.FTZ R32, R41, R43, R32 ;  /* 0x0000002b29207223 */ /* 0x000fe20000010020 */
[----:B------:R-:W-:Y:S01]  /*1620*/  SHF.L.U32 R41, R72, 0x10, RZ ;  /* 0x0000001048297819 */ /* 0x000fe200000006ff */
[----:B------:R-:W-:Y:S01]  /*1630*/  FFMA.FTZ R35, R30, R39, R35 ;  /* 0x000000271e237223 */ /* 0x000fe20000010023 */
[----:B------:R-:W-:Y:S01]  /*1640*/  FFMA.FTZ R36, R39, R34, R36 ;  /* 0x0000002227247223 */ /* 0x000fe20000010024 */
[----:B------:R-:W-:Y:S01]  /*1650*/  FADD.FTZ R39, -R24, R37 ;  /* 0x0000002518277221 */ /* 0x000fe20000010100 */
[----:B------:R-:W-:Y:S01]  /*1660*/  SHF.L.U32 R37, R14, 0x10, RZ ;  /* 0x000000100e257819 */ /* 0x000fe200000006ff */
[----:B------:R-:W-:Y:S01]  /*1670*/  FADD.FTZ R41, -R24, R41 ;  /* 0x0000002918297221 */ /* 0x000fe20000010100 */
[----:B------:R-:W-:Y:S01]  /*1680*/  SHF.L.U32 R43, R22, 0x10, RZ ;  /* 0x00000010162b7819 */ /* 0x000fe200000006ff */
[----:B------:R-:W-:Y:S01]  /*1690*/  FADD.FTZ R31, R31, R30 ;  /* 0x0000001e1f1f7221 */ /* 0x000fe20000010000 */
[----:B------:R-:W-:Y:S01]  /*16a0*/  FADD.FTZ R33, R34, R33 ;  /* 0x0000002122217221 */ /* 0x000fe20000010000 */
[----:B------:R-:W-:Y:S01]  /*16b0*/  SHF.L.U32 R30, R73, 0x10, RZ ;  /* 0x00000010491e7819 */ /* 0x000fe200000006ff */
[-C--:B------:R-:W-:Y:S01]  /*16c0*/  FMUL.FTZ R39, R39, R82.reuse ;  /* 0x0000005227277220 */ /* 0x080fe20000410000 */
[----:B------:R-:W-:Y:S01]  /*16d0*/  FMUL.FTZ R34, R28, R37 ;  /* 0x000000251c227220 */ /* 0x000fe20000410000 */
[----:B------:R-:W-:Y:S01]  /*16e0*/  FMUL.FTZ R41, R41, R82 ;  /* 0x0000005229297220 */ /* 0x000fe20000410000 */
[----:B------:R-:W-:Y:S01]  /*16f0*/  FADD.FTZ R43, -R24, R43 ;  /* 0x0000002b182b7221 */ /* 0x000fe20000010100 */
[----:B------:R-:W-:Y:S01]  /*1700*/  FFMA.FTZ R32, R37, R39, R32 ;  /* 0x0000002725207223 */ /* 0x000fe20000010020 */
[----:B------:R-:W-:Y:S01]  /*1710*/  FFMA.FTZ R36, R39, R34, R36 ;  /* 0x0000002227247223 */ /* 0x000fe20000010024 */
[----:B------:R-:W-:Y:S01]  /*1720*/  FADD.FTZ R31, R31, R30 ;  /* 0x0000001e1f1f7221 */ /* 0x000fe20000010000 */
[----:B------:R-:W-:Y:S01]  /*1730*/  FFMA.FTZ R35, R30, R41, R35 ;  /* 0x000000291e237223 */ /* 0x000fe20000010023 */
[----:B------:R-:W-:Y:S01]  /*1740*/  SHF.L.U32 R39, R23, 0x10, RZ ;  /* 0x0000001017277819 */ /* 0x000fe200000006ff */
[----:B------:R-:W-:Y:S01]  /*1750*/  FADD.FTZ R38, R38, R37 ;  /* 0x0000002526267221 */ /* 0x000fe20000010000 */
[----:B------:R-:W-:Y:S01]  /*1760*/  FMUL.FTZ R30, R29, R30 ;  /* 0x0000001e1d1e7220 */ /* 0x000fe20000410000 */
[----:B------:R-:W-:Y:S01]  /*1770*/  FADD.FTZ R33, R33, R34 ;  /* 0x0000002221217221 */ /* 0x000fe20000010000 */
[----:B------:R-:W-:Y:S01]  /*1780*/  FMUL.FTZ R43, R43, R82 ;  /* 0x000000522b2b7220 */ /* 0x000fe20000410000 */
[----:B------:R-:W-:Y:S01]  /*1790*/  SHF.L.U32 R37, R70, 0x10, RZ ;  /* 0x0000001046257819 */ /* 0x000fe200000006ff */
[----:B------:R-:W-:Y:S01]  /*17a0*/  FFMA.FTZ R36, R41, R30, R36 ;  /* 0x0000001e29247223 */ /* 0x000fe20000010024 */
[----:B------:R-:W-:Y:S01]  /*17b0*/  FADD.FTZ R33, R30, R33 ;  /* 0x000000211e217221 */ /* 0x000fe20000010000 */
[----:B------:R-:W-:Y:S01]  /*17c0*/  FMUL.FTZ R34, R28, R39 ;  /* 0x000000271c227220 */ /* 0x000fe20000410000 */
[----:B------:R-:W-:Y:S01]  /*17d0*/  FADD.FTZ R38, R38, R39 ;  /* 0x0000002726267221 */ /* 0x000fe20000010000 */
[----:B------:R-:W-:Y:S01]  /*17e0*/  FFMA.FTZ R32, R39, R43, R32 ;  /* 0x0000002b27207223 */ /* 0x000fe20000010020 */
[----:B------:R-:W-:Y:S01]  /*17f0*/  SHF.L.U32 R30, R71, 0x10, RZ ;  /* 0x00000010471e7819 */ /* 0x000fe200000006ff */
[----:B------:R-:W-:Y:S01]  /*1800*/  FADD.FTZ R37, -R24, R37 ;  /* 0x0000002518257221 */ /* 0x000fe20000010100 */
[----:B------:R-:W-:Y:S01]  /*1810*/  SHF.L.U32 R39, R52, 0x10, RZ ;  /* 0x0000001034277819 */ /* 0x000fe200000006ff */
[----:B------:R-:W-:Y:S01]  /*1820*/  FFMA.FTZ R36, R43, R34, R36 ;  /* 0x000000222b247223 */ /* 0x000fe20000010024 */
[----:B------:R-:W-:Y:S01]  /*1830*/  FADD.FTZ R33, R33, R34 ;  /* 0x0000002221217221 */ /* 0x000fe20000010000 */
[----:B------:R-:W-:Y:S01]  /*1840*/  SHF.L.U32 R43, R53, 0x10, RZ ;  /* 0x00000010352b7819 */ /* 0x000fe200000006ff */
[----:B------:R-:W-:Y:S01]  /*1850*/  FMUL.FTZ R34, R29, R30 ;  /* 0x0000001e1d227220 */ /* 0x000fe20000410000 */
[----:B------:R-:W-:Y:S01]  /*1860*/  FMUL.FTZ R37, R37, R82 ;  /* 0x0000005225257220 */ /* 0x000fe20000410000 */
[----:B------:R-:W-:Y:S01]  /*1870*/  SHF.L.U32 R41, R68, 0x10, RZ ;  /* 0x0000001044297819 */ /* 0x000fe200000006ff */
[----:B------:R-:W-:Y:S01]  /*1880*/  FADD.FTZ R39, -R24, R39 ;  /* 0x0000002718277221 */ /* 0x000fe20000010100 */
[----:B------:R-:W-:Y:S01]  /*1890*/  FADD.FTZ R33, R34, R33 ;  /* 0x0000002122217221 */ /* 0x000fe20000010000 */
[----:B------:R-:W-:Y:S01]  /*18a0*/  FFMA.FTZ R36, R37, R34, R36 ;  /* 0x0000002225247223 */ /* 0x000fe20000010024 */
[----:B------:R-:W-:Y:S01]  /*18b0*/  FMUL.FTZ R40, R28, R43 ;  /* 0x0000002b1c287220 */ /* 0x000fe20000410000 */
[----:B------:R-:W-:Y:S01]  /*18c0*/  FMUL.FTZ R39, R39, R82 ;  /* 0x0000005227277220 */ /* 0x000fe20000410000 */
[----:B------:R-:W-:Y:S01]  /*18d0*/  SHF.L.U32 R34, R69, 0x10, RZ ;  /* 0x0000001045227819 */ /* 0x000fe200000006ff */
[----:B------:R-:W-:Y:S01]  /*18e0*/  FADD.FTZ R41, -R24, R41 ;  /* 0x0000002918297221 */ /* 0x000fe20000010100 */
[----:B------:R-:W-:Y:S01]  /*18f0*/  SHF.L.U32 R45, R56, 0x10, RZ ;  /* 0x00000010382d7819 */ /* 0x000fe200000006ff */
[----:B------:R-:W-:Y:S01]  /*1900*/  FADD.FTZ R33, R33, R40 ;  /* 0x0000002821217221 */ /* 0x000fe20000010000 */
[----:B------:R-:W-:Y:S01]  /*1910*/  FFMA.FTZ R40, R39, R40, R36 ;  /* 0x0000002827287223 */ /* 0x000fe20000010024 */
[----:B------:R-:W-:Y:S01]  /*1920*/  FMUL.FTZ R36, R29, R34 ;  /* 0x000000221d247220 */ /* 0x000fe20000410000 */
[----:B------:R-:W-:Y:S01]  /*1930*/  FMUL.FTZ R41, R41, R82 ;  /* 0x0000005229297220 */ /* 0x000fe20000410000 */
[----:B------:R-:W-:Y:S01]  /*1940*/  FFMA.FTZ R35, R30, R37, R35 ;  /* 0x000000251e237223 */ /* 0x000fe20000010023 */
[----:B------:R-:W-:Y:S01]  /*1950*/  SHF.L.U32 R47, R57, 0x10, RZ ;  /* 0x00000010392f7819 */ /* 0x000fe200000006ff */
[----:B------:R-:W-:Y:S01]  /*1960*/  FADD.FTZ R45, -R24, R45 ;  /* 0x0000002d182d7221 */ /* 0x000fe20000010100 */
[----:B------:R-:W-:Y:S01]  /*1970*/  SHF.L.U32 R37, R25, 0x10, RZ ;  /* 0x0000001019257819 */ /* 0x000fe200000006ff */
[----:B------:R-:W-:Y:S01]  /*1980*/  FADD.FTZ R31, R31, R30 ;  /* 0x0000001e1f1f7221 */ /* 0x000fe20000010000 */
[----:B------:R-:W-:Y:S01]  /*1990*/  FADD.FTZ R33, R36, R33 ;  /* 0x0000002124217221 */ /* 0x000fe20000010000 */
[----:B------:R-:W-:Y:S01]  /*19a0*/  FFMA.FTZ R40, R41, R36, R40 ;  /* 0x0000002429287223 */ /* 0x000fe20000010028 */
[----:B------:R-:W-:Y:S01]  /*19b0*/  SHF.L.U32 R30, R67, 0x10, RZ ;  /* 0x00000010431e7819 */ /* 0x000fe200000006ff */
[----:B------:R-:W-:Y:S01]  /*19c0*/  FMUL.FTZ R36, R28, R47 ;  /* 0x0000002f1c247220 */ /* 0x000fe20000410000 */
[----:B------:R-:W-:Y:S01]  /*19d0*/  FMUL.FTZ R45, R45, R82 ;  /* 0x000000522d2d7220 */ /* 0x000fe20000410000 */
[----:B------:R-:W-:Y:S01]  /*19e0*/  FADD.FTZ R37, -R24, R37 ;  /* 0x0000002518257221 */ /* 0x000fe20000010100 */
[----:B------:R-:W-:Y:S01]  /*19f0*/  FADD.FTZ R38, R38, R43 ;  /* 0x0000002b26267221 */ /* 0x000fe20000010000 */
[----:B------:R-:W-:Y:S01]  /*1a00*/  FADD.FTZ R33, R33, R36 ;  /* 0x0000002421217221 */ /* 0x000fe20000010000 */
[----:B------:R-:W-:Y:S01]  /*1a10*/  FFMA.FTZ R40, R45, R36, R40 ;  /* 0x000000242d287223 */ /* 0x000fe20000010028 */
[----:B------:R-:W-:Y:S01]  /*1a20*/  FMUL.FTZ R36, R29, R30 ;  /* 0x0000001e1d247220 */ /* 0x000fe20000410000 */
[----:B------:R-:W-:Y:S01]  /*1a30*/  FMUL.FTZ R37, R37, R82 ;  /* 0x0000005225257220 */ /* 0x000fe20000410000 */
[----:B------:R-:W-:Y:S01]  /*1a40*/  FFMA.FTZ R32, R43, R39, R32 ;  /* 0x000000272b207223 */ /* 0x000fe20000010020 */
[----:B------:R-:W-:Y:S01]  /*1a50*/  FADD.FTZ R31, R31, R34 ;  /* 0x000000221f1f7221 */ /* 0x000fe20000010000 */
[----:B------:R-:W-:Y:S01]  /*1a60*/  FFMA.FTZ R35, R34, R41, R35 ;  /* 0x0000002922237223 */ /* 0x000fe20000010023 */
[----:B------:R-:W-:Y:S01]  /*1a70*/  FADD.FTZ R33, R36, R33 ;  /* 0x0000002124217221 */ /* 0x000fe20000010000 */
[----:B------:R-:W-:Y:S01]  /*1a80*/  FFMA.FTZ R40, R37, R36, R40 ;  /* 0x0000002425287223 */ /* 0x000fe20000010028 */
[----:B------:R-:W-:Y:S01]  /*1a90*/  FADD.FTZ R38, R38, R47 ;  /* 0x0000002f26267221 */ /* 0x000fe20000010000 */
[----:B------:R-:W-:Y:S01]  /*1aa0*/  FFMA.FTZ R36, R47, R45, R32 ;  /* 0x0000002d2f247223 */ /* 0x000fe20000010020 */
[----:B------:R-:W-:Y:S01]  /*1ab0*/  FADD.FTZ R39, R31, R30 ;  /* 0x0000001e1f277221 */ /* 0x000fe20000010000 */
[----:B------:R-:W-:Y:S01]  /*1ac0*/  FFMA.FTZ R37, R30, R37, R35 ;  /* 0x000000251e257223 */ /* 0x000fe20000010023 */
[----:B------:R-:W-:Y:S06]  /*1ad0*/  BRA `(.L_x_44) ;  /* 0x0000001000807947 */ /* 0x000fec0003800000 */
.L_x_43:
[----:B------:R-:W-:Y:S02]  /*1ae0*/  SHF.L.U32 R31, R8, 0x10, RZ ;  /* 0x00000010081f7819 */ /* 0x000fe400000006ff */
[----:B------:R-:W-:Y:S02]  /*1af0*/  SHF.L.U32 R33, R80, 0x10, RZ ;  /* 0x0000001050217819 */ /* 0x000fe400000006ff */
[----:B------:R-:W-:Y:S01]  /*1b00*/  SHF.L.U32 R35, R54, 0x10, RZ ;  /* 0x0000001036237819 */ /* 0x000fe200000006ff */
[----:B------:R-:W-:Y:S01]  /*1b10*/  FADD.FTZ R31, -R24, R31 ;  /* 0x0000001f181f7221 */ /* 0x000fe20000010100 */
[----:B------:R-:W-:Y:S01]  /*1b20*/  SHF.L.U32 R45, R16, 0x10, RZ ;  /* 0x00000010102d7819 */ /* 0x000fe200000006ff */
[----:B------:R-:W-:Y:S01]  /*1b30*/  FADD.FTZ R33, -R24, R33 ;  /* 0x0000002118217221 */ /* 0x000fe20000010100 */
[----:B------:R-:W-:Y:S01]  /*1b40*/  SHF.L.U32 R47, R76, 0x10, RZ ;  /* 0x000000104c2f7819 */ /* 0x000fe200000006ff */
[-C--:B------:R-:W-:Y:S01]  /*1b50*/  FMUL.FTZ R31, R31, R82.reuse ;  /* 0x000000521f1f7220 */ /* 0x080fe20000410000 */
[----:B------:R-:W-:Y:S01]  /*1b60*/  FADD.FTZ R35, -R24, R35 ;  /* 0x0000002318237221 */ /* 0x000fe20000010100 */
[-C--:B------:R-:W-:Y:S01]  /*1b70*/  FMUL.FTZ R30, R33, R82.reuse ;  /* 0x00000052211e7220 */ /* 0x080fe20000410000 */
[----:B------:R-:W-:Y:S01]  /*1b80*/  SHF.L.U32 R33, R78, 0x10, RZ ;  /* 0x000000104e217819 */ /* 0x000fe200000006ff */
[--C-:B-----5:R-:W-:Y:S01]  /*1b90*/  FFMA.FTZ R37, R28, R31, R26.reuse ;  /* 0x0000001f1c257223 */ /* 0x120fe2000001001a */
[----:B------:R-:W-:Y:S01]  /*1ba0*/  FMUL.FTZ R35, R35, R82 ;  /* 0x0000005223237220 */ /* 0x000fe20000410000 */
[----:B------:R-:W-:Y:S01]  /*1bb0*/  FFMA.FTZ R38, R29, R30, R27 ;  /* 0x0000001e1d267223 */ /* 0x000fe2000001001b */
[C---:B------:R-:W-:Y:S01]  /*1bc0*/  FADD.FTZ R47, -R24.reuse, R47 ;  /* 0x0000002f182f7221 */ /* 0x040fe20000010100 */
[----:B------:R-:W-:Y:S01]  /*1bd0*/  FMUL.FTZ R32, R37, -1.4426950216293334961 ;  /* 0xbfb8aa3b25207820 */ /* 0x000fe20000410000 */
[----:B------:R-:W-:Y:S01]  /*1be0*/  FADD.FTZ R33, -R24, R33 ;  /* 0x0000002118217221 */ /* 0x000fe20000010100 */
[----:B------:R-:W-:Y:S01]  /*1bf0*/  FMUL.FTZ R36, R38, -1.4426950216293334961 ;  /* 0xbfb8aa3b26247820 */ /* 0x000fe20000410000 */
[--C-:B------:R-:W-:Y:S01]  /*1c00*/  FFMA.FTZ R43, R28, R35, R26.reuse ;  /* 0x000000231c2b7223 */ /* 0x100fe2000001001a */
[----:B------:R0:W1:Y:S01]  /*1c10*/  MUFU.EX2 R39, R32 ;  /* 0x0000002000277308 */ /* 0x0000620000000800 */
[----:B------:R-:W-:Y:S01]  /*1c20*/  FMUL.FTZ R34, R33, R82 ;  /* 0x0000005221227220 */ /* 0x000fe20000410000 */
[----:B------:R-:W-:Y:S01]  /*1c30*/  FADD.FTZ R33, -R24, R45 ;  /* 0x0000002d18217221 */ /* 0x000fe20000010100 */
[----:B------:R-:W-:Y:S01]  /*1c40*/  FMUL.FTZ R41, R43, -1.4426950216293334961 ;  /* 0xbfb8aa3b2b297820 */ /* 0x000fe20000410000 */
[----:B------:R-:W-:Y:S01]  /*1c50*/  SHF.L.U32 R88, R10, 0x10, RZ ;  /* 0x000000100a587819 */ /* 0x000fe200000006ff */
[----:B------:R-:W-:Y:S01]  /*1c60*/  FFMA.FTZ R45, R29, R34, R27 ;  /* 0x000000221d2d7223 */ /* 0x000fe2000001001b */
[-C--:B------:R-:W-:Y:S01]  /*1c70*/  FMUL.FTZ R33, R33, R82.reuse ;  /* 0x0000005221217220 */ /* 0x080fe20000410000 */
[----:B------:R-:W-:Y:S01]  /*1c80*/  SHF.L.U32 R89, R20, 0x10, RZ ;  /* 0x0000001014597819 */ /* 0x000fe200000006ff */
[----:B------:R2:W3:Y:S01]  /*1c90*/  MUFU.EX2 R40, R36 ;  /* 0x0000002400287308 */ /* 0x0004e20000000800 */
[----:B------:R-:W-:Y:S01]  /*1ca0*/  FMUL.FTZ R42, R45, -1.4426950216293334961 ;  /* 0xbfb8aa3b2d2a7820 */ /* 0x000fe20000410000 */
[----:B0-----:R-:W-:Y:S01]  /*1cb0*/  FMUL.FTZ R32, R47, R82 ;  /* 0x000000522f207220 */ /* 0x001fe20000410000 */
[----:B------:R-:W-:Y:S01]  /*1cc0*/  FFMA.FTZ R49, R28, R33, R26 ;  /* 0x000000211c317223 */ /* 0x000fe2000001001a */
[----:B------:R-:W-:-:S02]  /*1cd0*/  SHF.L.U32 R83, R81, 0x10, RZ ;  /* 0x0000001051537819 */ /* 0x000fc400000006ff */
[----:B------:R-:W-:Y:S01]  /*1ce0*/  SHF.L.U32 R92, R21, 0x10, RZ ;  /* 0x00000010155c7819 */ /* 0x000fe200000006ff */
[----:B------:R-:W-:Y:S01]  /*1cf0*/  FMUL.FTZ R46, R49, -1.4426950216293334961 ;  /* 0xbfb8aa3b312e7820 */ /* 0x000fe20000410000 */
[----:B------:R-:W0:Y:S01]  /*1d00*/  MUFU.EX2 R41, R41 ;  /* 0x0000002900297308 */ /* 0x000e220000000800 */
[----:B-1----:R-:W-:Y:S01]  /*1d10*/  FADD.FTZ R39, R39, 1 ;  /* 0x3f80000027277421 */ /* 0x002fe20000010000 */
[----:B--2---:R-:W-:Y:S01]  /*1d20*/  FFMA.FTZ R36, R29, R32, R27 ;  /* 0x000000201d247223 */ /* 0x004fe2000001001b */
[----:B------:R-:W-:Y:S02]  /*1d30*/  SHF.L.U32 R91, R14, 0x10, RZ ;  /* 0x000000100e5b7819 */ /* 0x000fe400000006ff */
[----:B------:R-:W-:Y:S01]  /*1d40*/  SHF.L.U32 R94, R71, 0x10, RZ ;  /* 0x00000010475e7819 */ /* 0x000fe200000006ff */
[----:B------:R-:W-:Y:S01]  /*1d50*/  FMUL.FTZ R51, R36, -1.4426950216293334961 ;  /* 0xbfb8aa3b24337820 */ /* 0x000fe20000410000 */
[----:B------:R-:W-:Y:S01]  /*1d60*/  SHF.L.U32 R96, R57, 0x10, RZ ;  /* 0x0000001039607819 */ /* 0x000fe200000006ff */
[----:B------:R-:W1:Y:S01]  /*1d70*/  MUFU.EX2 R42, R42 ;  /* 0x0000002a002a7308 */ /* 0x000e620000000800 */
[----:B---3--:R-:W-:-:S07]  /*1d80*/  FADD.FTZ R40, R40, 1 ;  /* 0x3f80000028287421 */ /* 0x008fce0000010000 */
[----:B------:R-:W2:Y:S01]  /*1d90*/  MUFU.RCP R39, R39 ;  /* 0x0000002700277308 */ /* 0x000ea20000001000 */
[----:B0-----:R-:W-:-:S07]  /*1da0*/  FADD.FTZ R44, R41, 1 ;  /* 0x3f800000292c7421 */ /* 0x001fce0000010000 */
[----:B------:R-:W0:Y:S01]  /*1db0*/  MUFU.RCP R40, R40 ;  /* 0x0000002800287308 */ /* 0x000e220000001000 */
[----:B-1----:R-:W-:-:S07]  /*1dc0*/  FADD.FTZ R48, R42, 1 ;  /* 0x3f8000002a307421 */ /* 0x002fce0000010000 */
[----:B------:R1:W3:Y:S01]  /*1dd0*/  MUFU.EX2 R50, R46 ;  /* 0x0000002e00327308 */ /* 0x0002e20000000800 */
[----:B--2---:R-:W-:-:S04]  /*1de0*/  FADD.FTZ R42, -R39, 1 ;  /* 0x3f800000272a7421 */ /* 0x004fc80000010100 */
[----:B------:R-:W-:-:S03]  /*1df0*/  FFMA.FTZ R41, R37, R42, 1 ;  /* 0x3f80000025297423 */ /* 0x000fc6000001002a */
[----:B------:R-:W2:Y:S01]  /*1e00*/  MUFU.EX2 R51, R51 ;  /* 0x0000003300337308 */ /* 0x000ea20000000800 */
[----:B0-----:R-:W-:Y:S01]  /*1e10*/  FADD.FTZ R37, -R40, 1 ;  /* 0x3f80000028257421 */ /* 0x001fe20000010100 */
[----:B-1----:R-:W-:-:S03]  /*1e20*/  FMUL.FTZ R46, R88, R39 ;  /* 0x00000027582e7220 */ /* 0x002fc60000410000 */
[----:B------:R-:W-:Y:S01]  /*1e30*/  FFMA.FTZ R39, R38, R37, 1 ;  /* 0x3f80000026277423 */ /* 0x000fe20000010025 */
[----:B------:R-:W-:Y:S01]  /*1e40*/  FADD.FTZ R37, -R24, R89 ;  /* 0x0000005918257221 */ /* 0x000fe20000010100 */
[----:B------:R-:W-:Y:S01]  /*1e50*/  FMUL.FTZ R46, R46, R41 ;  /* 0x000000292e2e7220 */ /* 0x000fe20000410000 */
[----:B------:R0:W1:Y:S01]  /*1e60*/  MUFU.RCP R47, R44 ;  /* 0x0000002c002f7308 */ /* 0x0000620000001000 */
[----:B---3--:R-:W-:Y:S01]  /*1e70*/  FADD.FTZ R42, R50, 1 ;  /* 0x3f800000322a7421 */ /* 0x008fe20000010000 */
[----:B------:R-:W-:Y:S01]  /*1e80*/  SHF.L.U32 R50, R55, 0x10, RZ ;  /* 0x0000001037327819 */ /* 0x000fe200000006ff */
[----:B------:R-:W-:-:S05]  /*1e90*/  FMUL.FTZ R37, R37, R82 ;  /* 0x0000005225257220 */ /* 0x000fca0000410000 */
[----:B------:R-:W3:Y:S01]  /*1ea0*/  MUFU.RCP R48, R48 ;  /* 0x0000003000307308 */ /* 0x000ee20000001000 */
[----:B0-----:R-:W-:Y:S01]  /*1eb0*/  FMUL.FTZ R44, R83, R40 ;  /* 0x00000028532c7220 */ /* 0x001fe20000410000 */
[----:B--2---:R-:W-:Y:S01]  /*1ec0*/  FADD.FTZ R40, R51, 1 ;  /* 0x3f80000033287421 */ /* 0x004fe20000010000 */
[----:B------:R-:W-:Y:S02]  /*1ed0*/  SHF.L.U32 R51, R79, 0x10, RZ ;  /* 0x000000104f337819 */ /* 0x000fe400000006ff */
[----:B------:R-:W-:Y:S01]  /*1ee0*/  SHF.L.U32 R83, R74, 0x10, RZ ;  /* 0x000000104a537819 */ /* 0x000fe200000006ff */
[----:B------:R-:W-:Y:S02]  /*1ef0*/  FMUL.FTZ R44, R44, R39 ;  /* 0x000000272c2c7220 */ /* 0x000fe40000410000 */
[----:B------:R-:W0:Y:S01]  /*1f00*/  MUFU.RCP R42, R42 ;  /* 0x0000002a002a7308 */ /* 0x000e220000001000 */
[----:B-1----:R-:W-:Y:S01]  /*1f10*/  FADD.FTZ R38, -R47, 1 ;  /* 0x3f8000002f267421 */ /* 0x002fe20000010100 */
[----:B------:R-:W-:Y:S01]  /*1f20*/  FMUL.FTZ R50, R50, R47 ;  /* 0x0000002f32327220 */ /* 0x000fe20000410000 */
[----:B------:R-:W-:Y:S01]  /*1f30*/  FFMA.FTZ R47, R28, R37, R26 ;  /* 0x000000251c2f7223 */ /* 0x000fe2000001001a */
[----:B------:R-:W-:Y:S01]  /*1f40*/  FADD.FTZ R83, -R24, R83 ;  /* 0x0000005318537221 */ /* 0x000fe20000010100 */
[----:B------:R-:W-:-:S02]  /*1f50*/  FFMA.FTZ R43, R43, R38, 1 ;  /* 0x3f8000002b2b7423 */ /* 0x000fc40000010026 */
[----:B------:R-:W-:Y:S01]  /*1f60*/  FMUL.FTZ R41, R47, -1.4426950216293334961 ;  /* 0xbfb8aa3b2f297820 */ /* 0x000fe20000410000 */
[----:B------:R-:W1:Y:S01]  /*1f70*/  MUFU.RCP R40, R40 ;  /* 0x0000002800287308 */ /* 0x000e620000001000 */
[----:B---3--:R-:W-:Y:S01]  /*1f80*/  FADD.FTZ R38, -R48, 1 ;  /* 0x3f80000030267421 */ /* 0x008fe20000010100 */
[----:B------:R-:W-:Y:S01]  /*1f90*/  FMUL.FTZ R51, R51, R48 ;  /* 0x0000003033337220 */ /* 0x000fe20000410000 */
[----:B------:R-:W-:Y:S02]  /*1fa0*/  FMUL.FTZ R50, R50, R43 ;  /* 0x0000002b32327220 */ /* 0x000fe40000410000 */
[----:B------:R-:W-:Y:S01]  /*1fb0*/  FFMA.FTZ R38, R45, R38, 1 ;  /* 0x3f8000002d267423 */ /* 0x000fe20000010026 */
[----:B------:R-:W-:Y:S02]  /*1fc0*/  SHF.L.U32 R45, R18, 0x10, RZ ;  /* 0x00000010122d7819 */ /* 0x000fe400000006ff */
[----:B------:R-:W2:Y:S01]  /*1fd0*/  MUFU.EX2 R41, R41 ;  /* 0x0000002900297308 */ /* 0x000ea20000000800 */
[----:B0-----:R-:W-:Y:S01]  /*1fe0*/  FADD.FTZ R48, -R42, 1 ;  /* 0x3f8000002a307421 */ /* 0x001fe20000010100 */
[----:B------:R-:W-:-:S03]  /*1ff0*/  FMUL.FTZ R51, R51, R38 ;  /* 0x0000002633337220 */ /* 0x000fc60000410000 */
[----:B------:R-:W-:Y:S01]  /*2000*/  FFMA.FTZ R48, R49, R48, 1 ;  /* 0x3f80000031307423 */ /* 0x000fe20000010030 */
[----:B------:R-:W-:Y:S01]  /*2010*/  FMUL.FTZ R49, R45, R42 ;  /* 0x0000002a2d317220 */ /* 0x000fe20000410000 */
[----:B------:R-:W-:Y:S01]  /*2020*/  SHF.L.U32 R45, R77, 0x10, RZ ;  /* 0x000000104d2d7819 */ /* 0x000fe200000006ff */
[----:B-1----:R-:W-:Y:S02]  /*2030*/  FADD.FTZ R39, -R40, 1 ;  /* 0x3f80000028277421 */ /* 0x002fe40000010100 */
[----:B------:R-:W-:Y:S02]  /*2040*/  FMUL.FTZ R49, R49, R48 ;  /* 0x0000003031317220 */ /* 0x000fe40000410000 */
[----:B------:R-:W-:Y:S01]  /*2050*/  FMUL.FTZ R45, R45, R40 ;  /* 0x000000282d2d7220 */ /* 0x000fe20000410000 */
[----:B------:R-:W-:Y:S01]  /*2060*/  FFMA.FTZ R42, R36, R39, 1 ;  /* 0x3f800000242a7423 */ /* 0x000fe20000010027 */
[----:B------:R-:W-:Y:S01]  /*2070*/  FMUL.FTZ R36, R83, R82 ;  /* 0x0000005253247220 */ /* 0x000fe20000410000 */
[----:B------:R-:W-:Y:S01]  /*2080*/  SHF.L.U32 R39, R12, 0x10, RZ ;  /* 0x000000100c277819 */ /* 0x000fe200000006ff */
[----:B--2---:R-:W-:-:S02]  /*2090*/  FADD.FTZ R41, R41, 1 ;  /* 0x3f80000029297421 */ /* 0x004fc40000010000 */
[----:B------:R-:W-:Y:S01]  /*20a0*/  FFMA.FTZ R40, R29, R36, R27 ;  /* 0x000000241d287223 */ /* 0x000fe2000001001b */
[----:B------:R-:W-:Y:S01]  /*20b0*/  FMUL.FTZ R45, R45, R42 ;  /* 0x0000002a2d2d7220 */ /* 0x000fe20000410000 */
[----:B------:R-:W-:Y:S02]  /*20c0*/  FADD.FTZ R39, -R24, R39 ;  /* 0x0000002718277221 */ /* 0x000fe40000010100 */
[----:B------:R-:W-:Y:S01]  /*20d0*/  FMUL.FTZ R43, R40, -1.4426950216293334961 ;  /* 0xbfb8aa3b282b7820 */ /* 0x000fe20000410000 */
[----:B------:R-:W0:Y:S01]  /*20e0*/  MUFU.RCP R41, R41 ;  /* 0x0000002900297308 */ /* 0x000e220000001000 */
[----:B------:R-:W-:-:S04]  /*20f0*/  FMUL.FTZ R39, R39, R82 ;  /* 0x0000005227277220 */ /* 0x000fc80000410000 */
[----:B------:R-:W-:-:S03]  /*2100*/  FFMA.FTZ R89, R28, R39, R26 ;  /* 0x000000271c597223 */ /* 0x000fc6000001001a */
[----:B------:R-:W1:Y:S01]  /*2110*/  MUFU.EX2 R83, R43 ;  /* 0x0000002b00537308 */ /* 0x000e620000000800 */
[----:B------:R-:W-:-:S07]  /*2120*/  FMUL.FTZ R90, R89, -1.4426950216293334961 ;  /* 0xbfb8aa3b595a7820 */ /* 0x000fce0000410000 */
[----:B------:R-:W2:Y:S01]  /*2130*/  MUFU.EX2 R90, R90 ;  /* 0x0000005a005a7308 */ /* 0x000ea20000000800 */
[----:B0-----:R-:W-:Y:S01]  /*2140*/  FADD.FTZ R88, -R41, 1 ;  /* 0x3f80000029587421 */ /* 0x001fe20000010100 */
[----:B------:R-:W-:-:S03]  /*2150*/  FMUL.FTZ R41, R92, R41 ;  /* 0x000000295c297220 */ /* 0x000fc60000410000 */
[----:B------:R-:W-:Y:S01]  /*2160*/  FFMA.FTZ R88, R47, R88, 1 ;  /* 0x3f8000002f587423 */ /* 0x000fe20000010058 */
[----:B-1----:R-:W-:-:S03]  /*2170*/  FADD.FTZ R83, R83, 1 ;  /* 0x3f80000053537421 */ /* 0x002fc60000010000 */
[----:B------:R-:W-:Y:S01]  /*2180*/  FMUL.FTZ R43, R41, R88 ;  /* 0x00000058292b7220 */ /* 0x000fe20000410000 */
[----:B------:R-:W-:Y:S02]  /*2190*/  SHF.L.U32 R41, R72, 0x10, RZ ;  /* 0x0000001048297819 */ /* 0x000fe400000006ff */
[----:B------:R-:W-:Y:S01]  /*21a0*/  SHF.L.U32 R88, R75, 0x10, RZ ;  /* 0x000000104b587819 */ /* 0x000fe200000006ff */
[----:B------:R-:W0:Y:S02]  /*21b0*/  MUFU.RCP R83, R83 ;  /* 0x0000005300537308 */ /* 0x000e240000001000 */
[----:B------:R-:W-:Y:S01]  /*21c0*/  FADD.FTZ R41, -R24, R41 ;  /* 0x0000002918297221 */ /* 0x000fe20000010100 */
[----:B--2---:R-:W-:-:S03]  /*21d0*/  FADD.FTZ R90, R90, 1 ;  /* 0x3f8000005a5a7421 */ /* 0x004fc60000010000 */
[----:B------:R-:W-:-:S03]  /*21e0*/  FMUL.FTZ R42, R41, R82 ;  /* 0x00000052292a7220 */ /* 0x000fc60000410000 */
[----:B------:R-:W1:Y:S01]  /*21f0*/  MUFU.RCP R90, R90 ;  /* 0x0000005a005a7308 */ /* 0x000e620000001000 */
[----:B------:R-:W-:-:S04]  /*2200*/  FFMA.FTZ R38, R29, R42, R27 ;  /* 0x0000002a1d267223 */ /* 0x000fc8000001001b */
[----:B------:R-:W-:Y:S01]  /*2210*/  FMUL.FTZ R48, R38, -1.4426950216293334961 ;  /* 0xbfb8aa3b26307820 */ /* 0x000fe20000410000 */
[----:B0-----:R-:W-:Y:S01]  /*2220*/  FADD.FTZ R41, -R83, 1 ;  /* 0x3f80000053297421 */ /* 0x001fe20000010100 */
[----:B------:R-:W-:-:S04]  /*2230*/  FMUL.FTZ R47, R88, R83 ;  /* 0x00000053582f7220 */ /* 0x000fc80000410000 */
[----:B------:R-:W0:Y:S01]  /*2240*/  MUFU.EX2 R48, R48 ;  /* 0x0000003000307308 */ /* 0x000e220000000800 */
[----:B------:R-:W-:Y:S01]  /*2250*/  FFMA.FTZ R40, R40, R41, 1 ;  /* 0x3f80000028287423 */ /* 0x000fe20000010029 */
[----:B------:R-:W-:Y:S01]  /*2260*/  SHF.L.U32 R41, R22, 0x10, RZ ;  /* 0x0000001016297819 */ /* 0x000fe200000006ff */
[----:B-1----:R-:W-:Y:S01]  /*2270*/  FADD.FTZ R88, -R90, 1 ;  /* 0x3f8000005a587421 */ /* 0x002fe20000010100 */
[----:B------:R-:W-:-:S03]  /*2280*/  FMUL.FTZ R90, R91, R90 ;  /* 0x0000005a5b5a7220 */ /* 0x000fc60000410000 */
[----:B------:R-:W-:Y:S01]  /*2290*/  FADD.FTZ R41, -R24, R41 ;  /* 0x0000002918297221 */ /* 0x000fe20000010100 */
[----:B------:R-:W-:Y:S01]  /*22a0*/  FMUL.FTZ R47, R47, R40 ;  /* 0x000000282f2f7220 */ /* 0x000fe20000410000 */
[----:B------:R-:W-:Y:S02]  /*22b0*/  FFMA.FTZ R89, R89, R88, 1 ;  /* 0x3f80000059597423 */ /* 0x000fe40000010058 */
[----:B------:R-:W-:Y:S02]  /*22c0*/  FMUL.FTZ R41, R41, R82 ;  /* 0x0000005229297220 */ /* 0x000fe40000410000 */
[----:B------:R-:W-:Y:S02]  /*22d0*/  FMUL.FTZ R40, R90, R89 ;  /* 0x000000595a287220 */ /* 0x000fe40000410000 */
[----:B------:R-:W-:Y:S01]  /*22e0*/  FFMA.FTZ R88, R28, R41, R26 ;  /* 0x000000291c587223 */ /* 0x000fe2000001001a */
[----:B0-----:R-:W-:Y:S01]  /*22f0*/  FADD.FTZ R83, R48, 1 ;  /* 0x3f80000030537421 */ /* 0x001fe20000010000 */
[----:B------:R-:W-:-:S02]  /*2300*/  SHF.L.U32 R48, R73, 0x10, RZ ;  /* 0x0000001049307819 */ /* 0x000fc400000006ff */
[----:B------:R-:W-:-:S03]  /*2310*/  FMUL.FTZ R91, R88, -1.4426950216293334961 ;  /* 0xbfb8aa3b585b7820 */ /* 0x000fc60000410000 */
[----:B------:R-:W0:Y:S08]  /*2320*/  MUFU.RCP R83, R83 ;  /* 0x0000005300537308 */ /* 0x000e300000001000 */
[----:B------:R-:W1:Y:S01]  /*2330*/  MUFU.EX2 R91, R91 ;  /* 0x0000005b005b7308 */ /* 0x000e620000000800 */
[----:B0-----:R-:W-:-:S04]  /*2340*/  FADD.FTZ R89, -R83, 1 ;  /* 0x3f80000053597421 */ /* 0x001fc80000010100 */
[----:B------:R-:W-:Y:S01]  /*2350*/  FFMA.FTZ R89, R38, R89, 1 ;  /* 0x3f80000026597423 */ /* 0x000fe20000010059 */
[----:B------:R-:W-:Y:S01]  /*2360*/  FMUL.FTZ R38, R48, R83 ;  /* 0x0000005330267220 */ /* 0x000fe20000410000 */
[----:B------:R-:W-:Y:S01]  /*2370*/  FMUL.FTZ R48, R28, R46 ;  /* 0x0000002e1c307220 */ /* 0x000fe20000410000 */
[----:B------:R-:W-:Y:S01]  /*2380*/  FMUL.FTZ R83, R29, R44 ;  /* 0x0000002c1d537220 */ /* 0x000fe20000410000 */
[----:B-1----:R-:W-:Y:S01]  /*2390*/  FADD.FTZ R90, R91, 1 ;  /* 0x3f8000005b5a7421 */ /* 0x002fe20000010000 */
[----:B------:R-:W-:Y:S01]  /*23a0*/  FMUL.FTZ R38, R38, R89 ;  /* 0x0000005926267220 */ /* 0x000fe20000410000 */
[----:B------:R-:W-:Y:S01]  /*23b0*/  FFMA.FTZ R89, R31, R48, RZ ;  /* 0x000000301f597223 */ /* 0x000fe200000100ff */
[----:B------:R-:W-:-:S03]  /*23c0*/  FADD.FTZ R48, RZ, R48 ;  /* 0x00000030ff307221 */ /* 0x000fc60000010000 */
[----:B------:R-:W0:Y:S01]  /*23d0*/  MUFU.RCP R90, R90 ;  /* 0x0000005a005a7308 */ /* 0x000e220000001000 */
[----:B------:R-:W-:Y:S01]  /*23e0*/  FFMA.FTZ R92, R30, R83, R89 ;  /* 0x000000531e5c7223 */ /* 0x000fe20000010059 */
[----:B------:R-:W-:Y:S01]  /*23f0*/  SHF.L.U32 R89, R23, 0x10, RZ ;  /* 0x0000001017597819 */ /* 0x000fe200000006ff */
[----:B------:R-:W-:-:S04]  /*2400*/  FADD.FTZ R83, R83, R48 ;  /* 0x0000003053537221 */ /* 0x000fc80000010000 */
[----:B0-----:R-:W-:Y:S01]  /*2410*/  FMUL.FTZ R48, R89, R90 ;  /* 0x0000005a59307220 */ /* 0x001fe20000410000 */
[----:B------:R-:W-:-:S04]  /*2420*/  FADD.FTZ R89, -R90, 1 ;  /* 0x3f8000005a597421 */ /* 0x000fc80000010100 */
[----:B------:R-:W-:Y:S01]  /*2430*/  FFMA.FTZ R89, R88, R89, 1 ;  /* 0x3f80000058597423 */ /* 0x000fe20000010059 */
[----:B------:R-:W-:Y:S01]  /*2440*/  FFMA.FTZ R88, R31, R46, RZ ;  /* 0x0000002e1f587223 */ /* 0x000fe200000100ff */
[----:B------:R-:W-:Y:S02]  /*2450*/  FADD.FTZ R31, RZ, R46 ;  /* 0x0000002eff1f7221 */ /* 0x000fe40000010000 */
[----:B------:R-:W-:Y:S01]  /*2460*/  FMUL.FTZ R48, R48, R89 ;  /* 0x0000005930307220 */ /* 0x000fe20000410000 */
[----:B------:R-:W-:Y:S01]  /*2470*/  SHF.L.U32 R89, R70, 0x10, RZ ;  /* 0x0000001046597819 */ /* 0x000fe200000006ff */
[----:B------:R-:W-:Y:S01]  /*2480*/  FADD.FTZ R90, R31, R50 ;  /* 0x000000321f5a7221 */ /* 0x000fe20000010000 */
[-C--:B------:R-:W-:Y:S01]  /*2490*/  FMUL.FTZ R31, R28, R50.reuse ;  /* 0x000000321c1f7220 */ /* 0x080fe20000410000 */
[C---:B------:R-:W-:Y:S02]  /*24a0*/  FFMA.FTZ R88, R35.reuse, R50, R88 ;  /* 0x0000003223587223 */ /* 0x040fe40000010058 */
[----:B------:R-:W-:Y:S01]  /*24b0*/  FADD.FTZ R89, -R24, R89 ;  /* 0x0000005918597221 */ /* 0x000fe20000010100 */
[----:B------:R-:W-:Y:S01]  /*24c0*/  FFMA.FTZ R92, R35, R31, R92 ;  /* 0x0000001f235c7223 */ /* 0x000fe2000001005c */
[----:B------:R-:W-:Y:S01]  /*24d0*/  FADD.FTZ R50, R83, R31 ;  /* 0x0000001f53327221 */ /* 0x000fe20000010000 */
[----:B------:R-:W-:Y:S01]  /*24e0*/  SHF.L.U32 R83, R52, 0x10, RZ ;  /* 0x0000001034537819 */ /* 0x000fe200000006ff */
[----:B------:R-:W-:Y:S01]  /*24f0*/  FMUL.FTZ R46, R89, R82 ;  /* 0x00000052592e7220 */ /* 0x000fe20000410000 */
[----:B------:R-:W-:Y:S01]  /*2500*/  FADD.FTZ R90, R90, R49 ;  /* 0x000000315a5a7221 */ /* 0x000fe20000010000 */
[-C--:B------:R-:W-:Y:S01]  /*2510*/  FFMA.FTZ R88, R33, R49.reuse, R88 ;  /* 0x0000003121587223 */ /* 0x080fe20000010058 */
[----:B------:R-:W-:Y:S01]  /*2520*/  FMUL.FTZ R49, R28, R49 ;  /* 0x000000311c317220 */ /* 0x000fe20000410000 */
[----:B------:R-:W-:-:S02]  /*2530*/  FFMA.FTZ R35, R29, R46, R27 ;  /* 0x0000002e1d237223 */ /* 0x000fc4000001001b */
[----:B------:R-:W-:Y:S02]  /*2540*/  FFMA.FTZ R88, R37, R43, R88 ;  /* 0x0000002b25587223 */ /* 0x000fe40000010058 */
[----:B------:R-:W-:Y:S02]  /*2550*/  FMUL.FTZ R89, R35, -1.4426950216293334961 ;  /* 0xbfb8aa3b23597820 */ /* 0x000fe40000410000 */
[----:B------:R-:W-:-:S04]  /*2560*/  FFMA.FTZ R88, R39, R40, R88 ;  /* 0x0000002827587223 */ /* 0x000fc80000010058 */
[----:B------:R-:W0:Y:S02]  /*2570*/  MUFU.EX2 R89, R89 ;  /* 0x0000005900597308 */ /* 0x000e240000000800 */
[----:B0-----:R-:W-:Y:S01]  /*2580*/  FADD.FTZ R91, R89, 1 ;  /* 0x3f800000595b7421 */ /* 0x001fe20000010000 */
[----:B------:R-:W-:-:S05]  /*2590*/  FADD.FTZ R89, -R24, R83 ;  /* 0x0000005318597221 */ /* 0x000fca0000010100 */
[----:B------:R-:W0:Y:S02]  /*25a0*/  MUFU.RCP R91, R91 ;  /* 0x0000005b005b7308 */ /* 0x000e240000001000 */
[----:B0-----:R-:W-:Y:S01]  /*25b0*/  FMUL.FTZ R31, R94, R91 ;  /* 0x0000005b5e1f7220 */ /* 0x001fe20000410000 */
[----:B------:R-:W-:-:S04]  /*25c0*/  FADD.FTZ R94, -R91, 1 ;  /* 0x3f8000005b5e7421 */ /* 0x000fc80000010100 */
[----:B------:R-:W-:Y:S01]  /*25d0*/  FFMA.FTZ R94, R35, R94, 1 ;  /* 0x3f800000235e7423 */ /* 0x000fe2000001005e */
[----:B------:R-:W-:Y:S01]  /*25e0*/  FFMA.FTZ R35, R30, R44, RZ ;  /* 0x0000002c1e237223 */ /* 0x000fe200000100ff */
[----:B------:R-:W-:Y:S02]  /*25f0*/  FADD.FTZ R44, RZ, R44 ;  /* 0x0000002cff2c7221 */ /* 0x000fe40000010000 */
[----:B------:R-:W-:Y:S01]  /*2600*/  FMUL.FTZ R31, R31, R94 ;  /* 0x0000005e1f1f7220 */ /* 0x000fe20000410000 */
[-C--:B------:R-:W-:Y:S01]  /*2610*/  FFMA.FTZ R83, R34, R51.reuse, R35 ;  /* 0x0000003322537223 */ /* 0x080fe20000010023 */
[----:B------:R-:W-:Y:S01]  /*2620*/  FMUL.FTZ R35, R89, R82 ;  /* 0x0000005259237220 */ /* 0x000fe20000410000 */
[----:B------:R-:W-:Y:S01]  /*2630*/  FADD.FTZ R44, R44, R51 ;  /* 0x000000332c2c7221 */ /* 0x000fe20000010000 */
[----:B------:R-:W-:Y:S01]  /*2640*/  FMUL.FTZ R51, R29, R51 ;  /* 0x000000331d337220 */ /* 0x000fe20000410000 */
[----:B------:R-:W-:Y:S01]  /*2650*/  SHF.L.U32 R94, R53, 0x10, RZ ;  /* 0x00000010355e7819 */ /* 0x000fe200000006ff */
[----:B------:R-:W-:Y:S01]  /*2660*/  FFMA.FTZ R30, R28, R35, R26 ;  /* 0x000000231c1e7223 */ /* 0x000fe2000001001a */
[----:B------:R-:W-:Y:S01]  /*2670*/  FFMA.FTZ R83, R32, R45, R83 ;  /* 0x0000002d20537223 */ /* 0x000fe20000010053 */
[----:B------:R-:W-:Y:S01]  /*2680*/  FFMA.FTZ R92, R34, R51, R92 ;  /* 0x00000033225c7223 */ /* 0x000fe2000001005c */
[----:B------:R-:W-:Y:S01]  /*2690*/  FADD.FTZ R50, R51, R50 ;  /* 0x0000003233327221 */ /* 0x000fe20000010000 */
[----:B------:R-:W-:Y:S01]  /*26a0*/  FMUL.FTZ R34, R30, -1.4426950216293334961 ;  /* 0xbfb8aa3b1e227820 */ /* 0x000fe20000410000 */
[----:B------:R-:W-:Y:S01]  /*26b0*/  FFMA.FTZ R83, R36, R47, R83 ;  /* 0x0000002f24537223 */ /* 0x000fe20000010053 */
[----:B------:R-:W-:-:S03]  /*26c0*/  FFMA.FTZ R92, R33, R49, R92 ;  /* 0x00000031215c7223 */ /* 0x000fc6000001005c */
[----:B------:R-:W-:Y:S01]  /*26d0*/  FFMA.FTZ R83, R42, R38, R83 ;  /* 0x000000262a537223 */ /* 0x000fe20000010053 */
[----:B------:R-:W0:Y:S03]  /*26e0*/  MUFU.EX2 R34, R34 ;  /* 0x0000002200227308 */ /* 0x000e260000000800 */
[----:B------:R-:W-:Y:S01]  /*26f0*/  FFMA.FTZ R83, R46, R31, R83 ;  /* 0x0000001f2e537223 */ /* 0x000fe20000010053 */
[----:B0-----:R-:W-:-:S06]  /*2700*/  FADD.FTZ R89, R34, 1 ;  /* 0x3f80000022597421 */ /* 0x001fcc0000010000 */
[----:B------:R-:W0:Y:S02]  /*2710*/  MUFU.RCP R89, R89 ;  /* 0x0000005900597308 */ /* 0x000e240000001000 */
[----:B0-----:R-:W-:Y:S01]  /*2720*/  FADD.FTZ R91, -R89, 1 ;  /* 0x3f800000595b7421 */ /* 0x001fe20000010100 */
[----:B------:R-:W-:Y:S01]  /*2730*/  FMUL.FTZ R51, R94, R89 ;  /* 0x000000595e337220 */ /* 0x000fe20000410000 */
[----:B------:R-:W-:Y:S01]  /*2740*/  FADD.FTZ R94, R50, R49 ;  /* 0x00000031325e7221 */ /* 0x000fe20000010000 */
[----:B------:R-:W-:Y:S01]  /*2750*/  SHF.L.U32 R50, R69, 0x10, RZ ;  /* 0x0000001045327819 */ /* 0x000fe200000006ff */
[----:B------:R-:W-:-:S04]  /*2760*/  FFMA.FTZ R30, R30, R91, 1 ;  /* 0x3f8000001e1e7423 */ /* 0x000fc8000001005b */
[----:B------:R-:W-:Y:S01]  /*2770*/  FMUL.FTZ R30, R51, R30 ;  /* 0x0000001e331e7220 */ /* 0x000fe20000410000 */
[----:B------:R-:W-:-:S05]  /*2780*/  SHF.L.U32 R51, R68, 0x10, RZ ;  /* 0x0000001044337819 */ /* 0x000fca00000006ff */
[----:B------:R-:W-:-:S04]  /*2790*/  FADD.FTZ R51, -R24, R51 ;  /* 0x0000003318337221 */ /* 0x000fc80000010100 */
[----:B------:R-:W-:-:S04]  /*27a0*/  FMUL.FTZ R34, R51, R82 ;  /* 0x0000005233227220 */ /* 0x000fc80000410000 */
[----:B------:R-:W-:-:S04]  /*27b0*/  FFMA.FTZ R33, R29, R34, R27 ;  /* 0x000000221d217223 */ /* 0x000fc8000001001b */
[----:B------:R-:W-:-:S06]  /*27c0*/  FMUL.FTZ R51, R33, -1.4426950216293334961 ;  /* 0xbfb8aa3b21337820 */ /* 0x000fcc0000410000 */
[----:B------:R-:W0:Y:S02]  /*27d0*/  MUFU.EX2 R51, R51 ;  /* 0x0000003300337308 */ /* 0x000e240000000800 */
[----:B0-----:R-:W-:-:S06]  /*27e0*/  FADD.FTZ R89, R51, 1 ;  /* 0x3f80000033597421 */ /* 0x001fcc0000010000 */
[----:B------:R-:W0:Y:S02]  /*27f0*/  MUFU.RCP R89, R89 ;  /* 0x0000005900597308 */ /* 0x000e240000001000 */
[----:B0-----:R-:W-:Y:S01]  /*2800*/  FMUL.FTZ R49, R50, R89 ;  /* 0x0000005932317220 */ /* 0x001fe20000410000 */
[----:B------:R-:W-:-:S04]  /*2810*/  FADD.FTZ R50, -R89, 1 ;  /* 0x3f80000059327421 */ /* 0x000fc80000010100 */
[----:B------:R-:W-:-:S04]  /*2820*/  FFMA.FTZ R50, R33, R50, 1 ;  /* 0x3f80000021327423 */ /* 0x000fc80000010032 */
[----:B------:R-:W-:Y:S01]  /*2830*/  FMUL.FTZ R33, R49, R50 ;  /* 0x0000003231217220 */ /* 0x000fe20000410000 */
[----:B------:R-:W-:Y:S01]  /*2840*/  SHF.L.U32 R49, R56, 0x10, RZ ;  /* 0x0000001038317819 */ /* 0x000fe200000006ff */
[----:B------:R-:W-:Y:S02]  /*2850*/  FADD.FTZ R50, R44, R45 ;  /* 0x0000002d2c327221 */ /* 0x000fe40000010000 */
[----:B------:R-:W-:Y:S02]  /*2860*/  FFMA.FTZ R83, R34, R33, R83 ;  /* 0x0000002122537223 */ /* 0x000fe40000010053 */
[----:B------:R-:W-:Y:S01]  /*2870*/  FADD.FTZ R91, -R24, R49 ;  /* 0x00000031185b7221 */ /* 0x000fe20000010100 */
[----:B------:R-:W-:-:S03]  /*2880*/  FMUL.FTZ R49, R29, R45 ;  /* 0x0000002d1d317220 */ /* 0x000fc60000410000 */
[----:B------:R-:W-:Y:S01]  /*2890*/  FMUL.FTZ R45, R91, R82 ;  /* 0x000000525b2d7220 */ /* 0x000fe20000410000 */
[----:B------:R-:W-:Y:S01]  /*28a0*/  FFMA.FTZ R92, R32, R49, R92 ;  /* 0x00000031205c7223 */ /* 0x000fe2000001005c */
[----:B------:R-:W-:Y:S02]  /*28b0*/  FADD.FTZ R94, R49, R94 ;  /* 0x0000005e315e7221 */ /* 0x000fe40000010000 */
[----:B------:R-:W-:-:S04]  /*28c0*/  FFMA.FTZ R32, R28, R45, R26 ;  /* 0x0000002d1c207223 */ /* 0x000fc8000001001a */
[----:B------:R-:W-:-:S06]  /*28d0*/  FMUL.FTZ R44, R32, -1.4426950216293334961 ;  /* 0xbfb8aa3b202c7820 */ /* 0x000fcc0000410000 */
[----:B------:R-:W0:Y:S02]  /*28e0*/  MUFU.EX2 R44, R44 ;  /* 0x0000002c002c7308 */ /* 0x000e240000000800 */
[----:B0-----:R-:W-:-:S06]  /*28f0*/  FADD.FTZ R51, R44, 1 ;  /* 0x3f8000002c337421 */ /* 0x001fcc0000010000 */
[----:B------:R-:W0:Y:S02]  /*2900*/  MUFU.RCP R51, R51 ;  /* 0x0000003300337308 */ /* 0x000e240000001000 */
[----:B0-----:R-:W-:Y:S01]  /*2910*/  FADD.FTZ R89, -R51, 1 ;  /* 0x3f80000033597421 */ /* 0x001fe20000010100 */
[----:B------:R-:W-:-:S03]  /*2920*/  FMUL.FTZ R49, R96, R51 ;  /* 0x0000003360317220 */ /* 0x000fc60000410000 */
[----:B------:R-:W-:-:S04]  /*2930*/  FFMA.FTZ R32, R32, R89, 1 ;  /* 0x3f80000020207423 */ /* 0x000fc80000010059 */
[----:B------:R-:W-:Y:S01]  /*2940*/  FMUL.FTZ R32, R49, R32 ;  /* 0x0000002031207220 */ /* 0x000fe20000410000 */
[----:B------:R-:W-:-:S05]  /*2950*/  SHF.L.U32 R49, R25, 0x10, RZ ;  /* 0x0000001019317819 */ /* 0x000fca00000006ff */
[----:B------:R-:W-:Y:S01]  /*2960*/  FADD.FTZ R89, -R24, R49 ;  /* 0x0000003118597221 */ /* 0x000fe20000010100 */
[----:B------:R-:W-:Y:S01]  /*2970*/  FADD.FTZ R49, R90, R43 ;  /* 0x0000002b5a317221 */ /* 0x000fe20000010000 */
[----:B------:R-:W-:Y:S01]  /*2980*/  FMUL.FTZ R43, R28, R43 ;  /* 0x0000002b1c2b7220 */ /* 0x000fe20000410000 */
[----:B------:R-:W-:Y:S01]  /*2990*/  SHF.L.U32 R90, R67, 0x10, RZ ;  /* 0x00000010435a7819 */ /* 0x000fe200000006ff */
[----:B------:R-:W-:Y:S01]  /*29a0*/  FMUL.FTZ R44, R89, R82 ;  /* 0x00000052592c7220 */ /* 0x000fe20000410000 */
[----:B------:R-:W-:Y:S01]  /*29b0*/  FADD.FTZ R49, R49, R40 ;  /* 0x0000002831317221 */ /* 0x000fe20000010000 */
[----:B------:R-:W-:Y:S01]  /*29c0*/  FFMA.FTZ R92, R37, R43, R92 ;  /* 0x0000002b255c7223 */ /* 0x000fe2000001005c */
[----:B------:R-:W-:Y:S01]  /*29d0*/  FADD.FTZ R94, R94, R43 ;  /* 0x0000002b5e5e7221 */ /* 0x000fe20000010000 */
[----:B------:R-:W-:Y:S01]  /*29e0*/  FFMA.FTZ R37, R29, R44, R27 ;  /* 0x0000002c1d257223 */ /* 0x000fe2000001001b */
[----:B------:R-:W-:-:S03]  /*29f0*/  FADD.FTZ R49, R49, R48 ;  /* 0x0000003031317221 */ /* 0x000fc60000010000 */
[----:B------:R-:W-:Y:S01]  /*2a00*/  FMUL.FTZ R51, R37, -1.4426950216293334961 ;  /* 0xbfb8aa3b25337820 */ /* 0x000fe20000410000 */
[----:B------:R-:W-:-:S05]  /*2a10*/  FADD.FTZ R49, R49, R30 ;  /* 0x0000001e31317221 */ /* 0x000fca0000010000 */
[----:B------:R-:W0:Y:S02]  /*2a20*/  MUFU.EX2 R51, R51 ;  /* 0x0000003300337308 */ /* 0x000e240000000800 */
[----:B0-----:R-:W-:Y:S01]  /*2a30*/  FADD.FTZ R89, R51, 1 ;  /* 0x3f80000033597421 */ /* 0x001fe20000010000 */
[----:B------:R-:W-:-:S05]  /*2a40*/  FMUL.FTZ R51, R28, R40 ;  /* 0x000000281c337220 */ /* 0x000fca0000410000 */
[----:B------:R-:W0:Y:S02]  /*2a50*/  MUFU.RCP R89, R89 ;  /* 0x0000005900597308 */ /* 0x000e240000001000 */
[----:B0-----:R-:W-:Y:S01]  /*2a60*/  FMUL.FTZ R43, R90, R89 ;  /* 0x000000595a2b7220 */ /* 0x001fe20000410000 */
[----:B------:R-:W-:-:S04]  /*2a70*/  FADD.FTZ R90, -R89, 1 ;  /* 0x3f800000595a7421 */ /* 0x000fc80000010100 */
[----:B------:R-:W-:Y:S01]  /*2a80*/  FFMA.FTZ R90, R37, R90, 1 ;  /* 0x3f800000255a7423 */ /* 0x000fe2000001005a */
[----:B------:R-:W-:Y:S01]  /*2a90*/  FADD.FTZ R37, R50, R47 ;  /* 0x0000002f32257221 */ /* 0x000fe20000010000 */
[----:B------:R-:W-:Y:S02]  /*2aa0*/  FMUL.FTZ R47, R29, R47 ;  /* 0x0000002f1d2f7220 */ /* 0x000fe40000410000 */
[----:B------:R-:W-:Y:S02]  /*2ab0*/  FMUL.FTZ R43, R43, R90 ;  /* 0x0000005a2b2b7220 */ /* 0x000fe40000410000 */
[----:B------:R-:W-:Y:S01]  /*2ac0*/  FFMA.FTZ R92, R36, R47, R92 ;  /* 0x0000002f245c7223 */ /* 0x000fe2000001005c */
[----:B------:R-:W-:Y:S01]  /*2ad0*/  FADD.FTZ R94, R47, R94 ;  /* 0x0000005e2f5e7221 */ /* 0x000fe20000010000 */
[----:B------:R-:W-:Y:S01]  /*2ae0*/  FADD.FTZ R36, R37, R38 ;  /* 0x0000002625247221 */ /* 0x000fe20000010000 */
[----:B------:R-:W-:Y:S01]  /*2af0*/  FMUL.FTZ R37, R29, R38 ;  /* 0x000000261d257220 */ /* 0x000fe20000410000 */
[----:B------:R-:W-:Y:S01]  /*2b00*/  FFMA.FTZ R92, R39, R51, R92 ;  /* 0x00000033275c7223 */ /* 0x000fe2000001005c */
[----:B------:R-:W-:Y:S01]  /*2b10*/  FADD.FTZ R94, R94, R51 ;  /* 0x000000335e5e7221 */ /* 0x000fe20000010000 */
[-C--:B------:R-:W-:Y:S01]  /*2b20*/  FMUL.FTZ R39, R28, R48.reuse ;  /* 0x000000301c277220 */ /* 0x080fe20000410000 */
[----:B------:R-:W-:Y:S01]  /*2b30*/  FADD.FTZ R36, R36, R31 ;  /* 0x0000001f24247221 */ /* 0x000fe20000010000 */
[----:B------:R-:W-:Y:S01]  /*2b40*/  FFMA.FTZ R92, R42, R37, R92 ;  /* 0x000000252a5c7223 */ /* 0x000fe2000001005c */
[----:B------:R-:W-:Y:S01]  /*2b50*/  FADD.FTZ R94, R37, R94 ;  /* 0x0000005e255e7221 */ /* 0x000fe20000010000 */
[----:B------:R-:W-:-:S02]  /*2b60*/  FFMA.FTZ R37, R41, R48, R88 ;  /* 0x0000003029257223 */ /* 0x000fc40000010058 */
[----:B------:R-:W-:Y:S01]  /*2b70*/  FFMA.FTZ R92, R41, R39, R92 ;  /* 0x00000027295c7223 */ /* 0x000fe2000001005c */
[C---:B------:R-:W-:Y:S01]  /*2b80*/  FMUL.FTZ R41, R29.reuse, R31 ;  /* 0x0000001f1d297220 */ /* 0x040fe20000410000 */
[----:B------:R-:W-:Y:S01]  /*2b90*/  FADD.FTZ R94, R94, R39 ;  /* 0x000000275e5e7221 */ /* 0x000fe20000010000 */
[-C--:B------:R-:W-:Y:S01]  /*2ba0*/  FMUL.FTZ R39, R28, R30.reuse ;  /* 0x0000001e1c277220 */ /* 0x080fe20000410000 */
[----:B------:R-:W-:Y:S01]  /*2bb0*/  FMUL.FTZ R31, R29, R33 ;  /* 0x000000211d1f7220 */ /* 0x000fe20000410000 */
[----:B------:R-:W-:Y:S01]  /*2bc0*/  FFMA.FTZ R92, R46, R41, R92 ;  /* 0x000000292e5c7223 */ /* 0x000fe2000001005c */
[----:B------:R-:W-:Y:S01]  /*2bd0*/  FADD.FTZ R94, R41, R94 ;  /* 0x0000005e295e7221 */ /* 0x000fe20000010000 */
[C---:B------:R-:W-:Y:S01]  /*2be0*/  FFMA.FTZ R38, R35.reuse, R30, R37 ;  /* 0x0000001e23267223 */ /* 0x040fe20000010025 */
[----:B------:R-:W-:Y:S01]  /*2bf0*/  FADD.FTZ R30, R36, R33 ;  /* 0x00000021241e7221 */ /* 0x000fe20000010000 */
[----:B------:R-:W-:Y:S01]  /*2c00*/  FFMA.FTZ R41, R35, R39, R92 ;  /* 0x0000002723297223 */ /* 0x000fe2000001005c */
[----:B------:R-:W-:Y:S01]  /*2c10*/  FADD.FTZ R94, R94, R39 ;  /* 0x000000275e5e7221 */ /* 0x000fe20000010000 */
[-C--:B------:R-:W-:Y:S01]  /*2c20*/  FMUL.FTZ R35, R28, R32.reuse ;  /* 0x000000201c237220 */ /* 0x080fe20000410000 */
[----:B------:R-:W-:Y:S01]  /*2c30*/  FFMA.FTZ R36, R45, R32, R38 ;  /* 0x000000202d247223 */ /* 0x000fe20000010026 */
[----:B------:R-:W-:Y:S01]  /*2c40*/  FFMA.FTZ R40, R34, R31, R41 ;  /* 0x0000001f22287223 */ /* 0x000fe20000010029 */
[----:B------:R-:W-:Y:S01]  /*2c50*/  FADD.FTZ R94, R31, R94 ;  /* 0x0000005e1f5e7221 */ /* 0x000fe20000010000 */
[----:B------:R-:W-:Y:S01]  /*2c60*/  FMUL.FTZ R31, R29, R43 ;  /* 0x0000002b1d1f7220 */ /* 0x000fe20000410000 */
[----:B------:R-:W-:Y:S01]  /*2c70*/  FADD.FTZ R38, R49, R32 ;  /* 0x0000002031267221 */ /* 0x000fe20000010000 */
[----:B------:R-:W-:Y:S01]  /*2c80*/  FFMA.FTZ R37, R45, R35, R40 ;  /* 0x000000232d257223 */ /* 0x000fe20000010028 */
[----:B------:R-:W-:Y:S01]  /*2c90*/  FADD.FTZ R94, R94, R35 ;  /* 0x000000235e5e7221 */ /* 0x000fe20000010000 */
[----:B------:R-:W-:-:S02]  /*2ca0*/  FADD.FTZ R39, R30, R43 ;  /* 0x0000002b1e277221 */ /* 0x000fc40000010000 */
[C---:B------:R-:W-:Y:S01]  /*2cb0*/  FFMA.FTZ R40, R44.reuse, R31, R37 ;  /* 0x0000001f2c287223 */ /* 0x040fe20000010025 */
[----:B------:R-:W-:Y:S01]  /*2cc0*/  FADD.FTZ R33, R31, R94 ;  /* 0x0000005e1f217221 */ /* 0x000fe20000010000 */
[----:B------:R-:W-:-:S07]  /*2cd0*/  FFMA.FTZ R37, R44, R43, R83 ;  /* 0x0000002b2c257223 */ /* 0x000fce0000010053 */
.L_x_44:
[----:B------:R-:W0:Y:S01]  /*2ce0*/  SHFL.DOWN PT, R30, R40, 0x1, 0x1f ;  /* 0x08201f00281e7f89 */ /* 0x000e2200000e0000 */
[C---:B------:R-:W-:Y:S01]  /*2cf0*/  ISETP.GT.AND P0, PT, R2.reuse, 0x1e, PT ;  /* 0x0000001e0200780c */ /* 0x040fe20003f04270 */
[----:B------:R-:W1:Y:S01]  /*2d00*/  S2UR UR7, SR_CgaCtaId ;  /* 0x00000000000779c3 */ /* 0x000e620000008800 */
[----:B------:R-:W-:Y:S01]  /*2d10*/  UMOV UR6, 0x400 ;  /* 0x0000040000067882 */ /* 0x000fe20000000000 */
[----:B------:R-:W2:Y:S01]  /*2d20*/  SHFL.DOWN PT, R31, R33, 0x1, 0x1f ;  /* 0x08201f00211f7f89 */ /* 0x000ea200000e0000 */
[----:B------:R-:W-:Y:S01]  /*2d30*/  UIADD3 UR5, UPT, UPT, UR6, 0xa0, URZ ;  /* 0x000000a006057890 */ /* 0x000fe2000fffe0ff */
[C---:B------:R-:W-:Y:S01]  /*2d40*/  ISETP.GT.AND P6, PT, R2.reuse, 0xf, PT ;  /* 0x0000000f0200780c */ /* 0x040fe20003fc4270 */
[----:B------:R-:W-:Y:S01]  /*2d50*/  BSSY.RECONVERGENT B0, `(.L_x_45) ;  /* 0x0000025000007945 */ /* 0x000fe20003800200 */
[----:B------:R-:W-:Y:S02]  /*2d60*/  ISETP.GT.AND P5, PT, R2, 0x17, PT ;  /* 0x000000170200780c */ /* 0x000fe40003fa4270 */
[----:B------:R-:W-:-:S02]  /*2d70*/  ISETP.NE.AND P2, PT, R3, RZ, PT ;  /* 0x000000ff0300720c */ /* 0x000fc40003f45270 */
[----:B------:R-:W-:Y:S02]  /*2d80*/  ISETP.GE.U32.AND P3, PT, R4, 0x2, PT ;  /* 0x000000020400780c */ /* 0x000fe40003f66070 */
[----:B0-----:R-:W-:Y:S01]  /*2d90*/  @!P0 FADD.FTZ R40, R30, R40 ;  /* 0x000000281e288221 */ /* 0x001fe20000010000 */
[----:B-1----:R-:W-:Y:S01]  /*2da0*/  ULEA UR5, UR7, UR5, 0x18 ;  /* 0x0000000507057291 */ /* 0x002fe2000f8ec0ff */
[----:B--2---:R-:W-:-:S03]  /*2db0*/  @!P0 FADD.FTZ R33, R31, R33 ;  /* 0x000000211f218221 */ /* 0x004fc60000010000 */
[----:B------:R-:W0:Y:S01]  /*2dc0*/  SHFL.DOWN PT, R30, R40, 0x2, 0x1f ;  /* 0x08401f00281e7f89 */ /* 0x000e2200000e0000 */
[----:B------:R-:W-:Y:S02]  /*2dd0*/  ISETP.GT.AND P0, PT, R2, 0x1d, PT ;  /* 0x0000001d0200780c */ /* 0x000fe40003f04270 */
[----:B------:R-:W-:Y:S01]  /*2de0*/  LEA R83, R3, UR5, 0x4 ;  /* 0x0000000503537c11 */ /* 0x000fe2000f8e20ff */
[----:B------:R-:W1:Y:S04]  /*2df0*/  SHFL.DOWN PT, R31, R33, 0x2, 0x1f ;  /* 0x08401f00211f7f89 */ /* 0x000e6800000e0000 */
[----:B------:R-:W-:Y:S06]  /*2e00*/  STS.128 [R83], R36 ;  /* 0x0000002453007388 */ /* 0x000fec0000000c00 */
        /* <DEDUP_REMOVED lines=8> */
[----:B------:R-:W-:-:S03]  /*2e90*/  ISETP.GT.U32.AND P0, PT, R3, 0x1d, PT ;  /* 0x0000001d0300780c */ /* 0x000fc60003f04070 */
        /* <DEDUP_REMOVED lines=16> */
.L_x_46:
[----:B------:R-:W-:Y:S05]  /*2fa0*/  BSYNC.RECONVERGENT B0 ;  /* 0x0000000000007941 */ /* 0x000fea0003800200 */
.L_x_45:
[----:B------:R-:W-:Y:S06]  /*2fb0*/  BAR.SYNC.DEFER_BLOCKING 0x0 ;  /* 0x0000000000007b1d */ /* 0x000fec0000010000 */
[----:B------:R-:W-:Y:S04]  /*2fc0*/  BSSY.RECONVERGENT B0, `(.L_x_47) ;  /* 0x0000027000007945 */ /* 0x000fe80003800200 */
[----:B------:R-:W-:Y:S05]  /*2fd0*/  @P2 BRA `(.L_x_48) ;  /* 0x0000000000942947 */ /* 0x000fea0003800000 */
[----:B------:R-:W-:-:S09]  /*2fe0*/  ULEA UR5, UR7, UR6, 0x18 ;  /* 0x0000000607057291 */ /* 0x000fd2000f8ec0ff */
[----:B------:R-:W4:Y:S04]  /*2ff0*/  LDS.64 R48, [UR5+0x18] ;  /* 0x00001805ff307984 */ /* 0x000f280008000a00 */
[----:B--23--:R-:W2:Y:S04]  /*3000*/  LDS.128 R32, [UR5+0x20] ;  /* 0x00002005ff207984 */ /* 0x00cea80008000c00 */
[----:B------:R-:W3:Y:S04]  /*3010*/  LDS.128 R44, [UR5+0x30] ;  /* 0x00003005ff2c7984 */ /* 0x000ee80008000c00 */
[----:B-1----:R-:W1:Y:S01]  /*3020*/  LDS.128 R40, [UR5+0x40] ;  /* 0x00004005ff287984 */ /* 0x002e620008000c00 */
[----:B----4-:R-:W-:Y:S01]  /*3030*/  FADD.FTZ R51, R30, R48 ;  /* 0x000000301e337221 */ /* 0x010fe20000010000 */
[----:B0-----:R-:W-:-:S03]  /*3040*/  FADD.FTZ R30, R31, R49 ;  /* 0x000000311f1e7221 */ /* 0x001fc60000010000 */
[----:B--2---:R-:W-:Y:S01]  /*3050*/  FADD.FTZ R31, R51, R32 ;  /* 0x00000020331f7221 */ /* 0x004fe20000010000 */
[----:B------:R-:W-:Y:S01]  /*3060*/  FADD.FTZ R30, R30, R33 ;  /* 0x000000211e1e7221 */ /* 0x000fe20000010000 */
[----:B------:R-:W0:Y:S02]  /*3070*/  LDS.128 R48, [UR5+0x50] ;  /* 0x00005005ff307984 */ /* 0x000e240008000c00 */
[----:B------:R-:W-:Y:S01]  /*3080*/  FADD.FTZ R31, R31, R34 ;  /* 0x000000221f1f7221 */ /* 0x000fe20000010000 */
[----:B------:R-:W-:Y:S02]  /*3090*/  FADD.FTZ R30, R30, R35 ;  /* 0x000000231e1e7221 */ /* 0x000fe40000010000 */
[----:B------:R-:W2:Y:S01]  /*30a0*/  LDS.128 R32, [UR5+0x60] ;  /* 0x00006005ff207984 */ /* 0x000ea20008000c00 */
[----:B---3--:R-:W-:Y:S01]  /*30b0*/  FADD.FTZ R31, R31, R44 ;  /* 0x0000002c1f1f7221 */ /* 0x008fe20000010000 */
[----:B------:R-:W-:-:S03]  /*30c0*/  FADD.FTZ R30, R30, R45 ;  /* 0x0000002d1e1e7221 */ /* 0x000fc60000010000 */
[----:B------:R-:W-:Y:S01]  /*30d0*/  FADD.FTZ R89, R31, R46 ;  /* 0x0000002e1f597221 */ /* 0x000fe20000010000 */
[----:B------:R-:W-:Y:S02]  /*30e0*/  FADD.FTZ R88, R30, R47 ;  /* 0x0000002f1e587221 */ /* 0x000fe40000010000 */
[----:B------:R-:W3:Y:S01]  /*30f0*/  LDS.128 R44, [UR5+0x70] ;  /* 0x00007005ff2c7984 */ /* 0x000ee20008000c00 */
[----:B-1----:R-:W-:Y:S01]  /*3100*/  FADD.FTZ R89, R89, R40 ;  /* 0x0000002859597221 */ /* 0x002fe20000010000 */
        /* <DEDUP_REMOVED lines=8> */
[----:B--2---:R-:W-:Y:S01]  /*3190*/  FADD.FTZ R89, R89, R32 ;  /* 0x0000002059597221 */ /* 0x004fe20000010000 */
[----:B------:R-:W-:-:S03]  /*31a0*/  FADD.FTZ R88, R88, R33 ;  /* 0x0000002158587221 */ /* 0x000fc60000010000 */
[----:B------:R-:W-:Y:S01]  /*31b0*/  FADD.FTZ R89, R89, R34 ;  /* 0x0000002259597221 */ /* 0x000fe20000010000 */
[----:B------:R-:W-:-:S03]  /*31c0*/  FADD.FTZ R88, R88, R35 ;  /* 0x0000002358587221 */ /* 0x000fc60000010000 */
[----:B---3--:R-:W-:Y:S01]  /*31d0*/  FADD.FTZ R89, R89, R44 ;  /* 0x0000002c59597221 */ /* 0x008fe20000010000 */
[----:B------:R-:W-:-:S03]  /*31e0*/  FADD.FTZ R88, R88, R45 ;  /* 0x0000002d58587221 */ /* 0x000fc60000010000 */
[----:B------:R-:W-:Y:S01]  /*31f0*/  FADD.FTZ R89, R89, R46 ;  /* 0x0000002e59597221 */ /* 0x000fe20000010000 */
[----:B------:R-:W-:-:S03]  /*3200*/  FADD.FTZ R88, R88, R47 ;  /* 0x0000002f58587221 */ /* 0x000fc60000010000 */
[----:B-1----:R-:W-:Y:S01]  /*3210*/  FADD.FTZ R30, R89, R30 ;  /* 0x0000001e591e7221 */ /* 0x002fe20000010000 */
[----:B------:R-:W-:-:S07]  /*3220*/  FADD.FTZ R31, R88, R31 ;  /* 0x0000001f581f7221 */ /* 0x000fce0000010000 */
.L_x_48:
[----:B------:R-:W-:Y:S05]  /*3230*/  BSYNC.RECONVERGENT B0 ;  /* 0x0000000000007941 */ /* 0x000fea0003800200 */
.L_x_47:
[----:B------:R-:W-:Y:S06]  /*3240*/  BAR.SYNC.DEFER_BLOCKING 0x0 ;  /* 0x0000000000007b1d */ /* 0x000fec0000010000 */
[----:B------:R-:W-:Y:S04]  /*3250*/  BSSY.RECONVERGENT B0, `(.L_x_49) ;  /* 0x000004d000007945 */ /* 0x000fe80003800200 */
[----:B------:R-:W-:Y:S05]  /*3260*/  @P0 BRA `(.L_x_50) ;  /* 0x00000004002c0947 */ /* 0x000fea0003800000 */
[----:B-1----:R-:W1:Y:S04]  /*3270*/  LDS.128 R40, [R83+0x1e0] ;  /* 0x0001e00053287984 */ /* 0x002e680000000c00 */
[----:B------:R-:W4:Y:S04]  /*3280*/  LDS.128 R44, [R83+0x3c0] ;  /* 0x0003c000532c7984 */ /* 0x000f280000000c00 */
[----:B------:R-:W5:Y:S04]  /*3290*/  LDS.128 R48, [R83+0x5a0] ;  /* 0x0005a00053307984 */ /* 0x000f680000000c00 */
[----:B--23--:R-:W2:Y:S01]  /*32a0*/  LDS.128 R32, [R83+0x780] ;  /* 0x0007800053207984 */ /* 0x00cea20000000c00 */
[----:B-1----:R-:W-:Y:S01]  /*32b0*/  FADD.FTZ R89, R36, R40 ;  /* 0x0000002824597221 */ /* 0x002fe20000010000 */
[----:B------:R-:W-:Y:S01]  /*32c0*/  FADD.FTZ R88, R37, R41 ;  /* 0x0000002925587221 */ /* 0x000fe20000010000 */
[----:B------:R-:W-:Y:S01]  /*32d0*/  FADD.FTZ R91, R38, R42 ;  /* 0x0000002a265b7221 */ /* 0x000fe20000010000 */
[----:B------:R-:W-:Y:S01]  /*32e0*/  FADD.FTZ R90, R39, R43 ;  /* 0x0000002b275a7221 */ /* 0x000fe20000010000 */
[----:B----4-:R-:W-:Y:S01]  /*32f0*/  FADD.FTZ R89, R89, R44 ;  /* 0x0000002c59597221 */ /* 0x010fe20000010000 */
[----:B------:R-:W1:Y:S01]  /*3300*/  LDS.128 R40, [R83+0x960] ;  /* 0x0009600053287984 */ /* 0x000e620000000c00 */
[----:B------:R-:W-:Y:S01]  /*3310*/  FADD.FTZ R88, R88, R45 ;  /* 0x0000002d58587221 */ /* 0x000fe20000010000 */
[----:B------:R-:W-:Y:S01]  /*3320*/  FADD.FTZ R91, R91, R46 ;  /* 0x0000002e5b5b7221 */ /* 0x000fe20000010000 */
[----:B------:R-:W-:Y:S01]  /*3330*/  FADD.FTZ R90, R90, R47 ;  /* 0x0000002f5a5a7221 */ /* 0x000fe20000010000 */
[----:B------:R-:W3:Y:S01]  /*3340*/  LDS.128 R36, [R83+0xb40] ;  /* 0x000b400053247984 */ /* 0x000ee20000000c00 */
[----:B-----5:R-:W-:Y:S01]  /*3350*/  FADD.FTZ R89, R89, R48 ;  /* 0x0000003059597221 */ /* 0x020fe20000010000 */
[----:B------:R-:W-:Y:S01]  /*3360*/  FADD.FTZ R88, R88, R49 ;  /* 0x0000003158587221 */ /* 0x000fe20000010000 */
[----:B------:R-:W-:Y:S01]  /*3370*/  FADD.FTZ R91, R91, R50 ;  /* 0x000000325b5b7221 */ /* 0x000fe20000010000 */
[----:B------:R-:W-:Y:S01]  /*3380*/  FADD.FTZ R90, R90, R51 ;  /* 0x000000335a5a7221 */ /* 0x000fe20000010000 */
[----:B------:R-:W4:Y:S01]  /*3390*/  LDS.128 R44, [R83+0xd20] ;  /* 0x000d2000532c7984 */ /* 0x000f220000000c00 */
[----:B--2---:R-:W-:Y:S01]  /*33a0*/  FADD.FTZ R89, R89, R32 ;  /* 0x0000002059597221 */ /* 0x004fe20000010000 */
[----:B------:R-:W-:Y:S01]  /*33b0*/  FADD.FTZ R88, R88, R33 ;  /* 0x0000002158587221 */ /* 0x000fe20000010000 */
[----:B------:R-:W-:Y:S01]  /*33c0*/  FADD.FTZ R91, R91, R34 ;  /* 0x000000225b5b7221 */ /* 0x000fe20000010000 */
[----:B------:R-:W-:Y:S01]  /*33d0*/  FADD.FTZ R90, R90, R35 ;  /* 0x000000235a5a7221 */ /* 0x000fe20000010000 */
[----:B------:R-:W-:Y:S04]  /*33e0*/  LDS.128 R48, [R83+0x10e0] ;  /* 0x0010e00053307984 */ /* 0x000fe80000000c00 */
[----:B------:R-:W2:Y:S01]  /*33f0*/  LDS.128 R32, [R83+0xf00] ;  /* 0x000f000053207984 */ /* 0x000ea20000000c00 */
[----:B-1----:R-:W-:Y:S01]  /*3400*/  FADD.FTZ R89, R89, R40 ;  /* 0x0000002859597221 */ /* 0x002fe20000010000 */
[----:B------:R-:W-:Y:S01]  /*3410*/  FADD.FTZ R88, R88, R41 ;  /* 0x0000002958587221 */ /* 0x000fe20000010000 */
[----:B------:R-:W-:Y:S01]  /*3420*/  FADD.FTZ R91, R91, R42 ;  /* 0x0000002a5b5b7221 */ /* 0x000fe20000010000 */
[----:B------:R-:W-:Y:S01]  /*3430*/  FADD.FTZ R90, R90, R43 ;  /* 0x0000002b5a5a7221 */ /* 0x000fe20000010000 */
[----:B---3--:R-:W-:Y:S01]  /*3440*/  FADD.FTZ R89, R89, R36 ;  /* 0x0000002459597221 */ /* 0x008fe20000010000 */
[----:B------:R-:W1:Y:S01]  /*3450*/  LDS.128 R40, [R83+0x12c0] ;  /* 0x0012c00053287984 */ /* 0x000e620000000c00 */
[----:B------:R-:W-:Y:S01]  /*3460*/  FADD.FTZ R88, R88, R37 ;  /* 0x0000002558587221 */ /* 0x000fe20000010000 */
[----:B------:R-:W-:Y:S01]  /*3470*/  FADD.FTZ R91, R91, R38 ;  /* 0x000000265b5b7221 */ /* 0x000fe20000010000 */
[----:B------:R-:W-:Y:S01]  /*3480*/  FADD.FTZ R90, R90, R39 ;  /* 0x000000275a5a7221 */ /* 0x000fe20000010000 */
[----:B----4-:R-:W-:Y:S01]  /*3490*/  FADD.FTZ R89, R89, R44 ;  /* 0x0000002c59597221 */ /* 0x010fe20000010000 */
[----:B------:R-:W-:Y:S01]  /*34a0*/  FADD.FTZ R88, R88, R45 ;  /* 0x0000002d58587221 */ /* 0x000fe20000010000 */
[----:B------:R-:W-:Y:S01]  /*34b0*/  FADD.FTZ R91, R91, R46 ;  /* 0x0000002e5b5b7221 */ /* 0x000fe20000010000 */
[----:B------:R-:W-:Y:S01]  /*34c0*/  FADD.FTZ R90, R90, R47 ;  /* 0x0000002f5a5a7221 */ /* 0x000fe20000010000 */
[----:B------:R-:W-:Y:S04]  /*34d0*/  LDS.128 R36, [R83+0x1680] ;  /* 0x0016800053247984 */ /* 0x000fe80000000c00 */
[----:B------:R-:W-:Y:S01]  /*34e0*/  LDS.128 R44, [R83+0x1860] ;  /* 0x00186000532c7984 */ /* 0x000fe20000000c00 */
[----:B--2---:R-:W-:Y:S01]  /*34f0*/  FADD.FTZ R89, R89, R32 ;  /* 0x0000002059597221 */ /* 0x004fe20000010000 */
[----:B------:R-:W-:Y:S01]  /*3500*/  FADD.FTZ R88, R88, R33 ;  /* 0x0000002158587221 */ /* 0x000fe20000010000 */
[----:B------:R-:W-:Y:S01]  /*3510*/  FADD.FTZ R91, R91, R34 ;  /* 0x000000225b5b7221 */ /* 0x000fe20000010000 */
[----:B------:R-:W-:Y:S01]  /*3520*/  FADD.FTZ R90, R90, R35 ;  /* 0x000000235a5a7221 */ /* 0x000fe20000010000 */
[----:B------:R-:W-:Y:S01]  /*3530*/  FADD.FTZ R89, R89, R48 ;  /* 0x0000003059597221 */ /* 0x000fe20000010000 */
[----:B------:R-:W2:Y:S01]  /*3540*/  LDS.128 R32, [R83+0x14a0] ;  /* 0x0014a00053207984 */ /* 0x000ea20000000c00 */
[----:B------:R-:W-:Y:S01]  /*3550*/  FADD.FTZ R88, R88, R49 ;  /* 0x0000003158587221 */ /* 0x000fe20000010000 */
[----:B------:R-:W-:Y:S01]  /*3560*/  FADD.FTZ R91, R91, R50 ;  /* 0x000000325b5b7221 */ /* 0x000fe20000010000 */
[----:B------:R-:W-:-:S02]  /*3570*/  FADD.FTZ R90, R90, R51 ;  /* 0x000000335a5a7221 */ /* 0x000fc40000010000 */
[----:B------:R-:W-:Y:S01]  /*3580*/  LDS.128 R48, [R83+0x1c20] ;  /* 0x001c200053307984 */ /* 0x000fe20000000c00 */
[----:B-1----:R-:W-:Y:S01]  /*3590*/  FADD.FTZ R89, R89, R40 ;  /* 0x0000002859597221 */ /* 0x002fe20000010000 */
[----:B------:R-:W-:Y:S01]  /*35a0*/  FADD.FTZ R88, R88, R41 ;  /* 0x0000002958587221 */ /* 0x000fe20000010000 */
[----:B------:R-:W-:Y:S01]  /*35b0*/  FADD.FTZ R91, R91, R42 ;  /* 0x0000002a5b5b7221 */ /* 0x000fe20000010000 */
[----:B------:R-:W-:Y:S02]  /*35c0*/  FADD.FTZ R90, R90, R43 ;  /* 0x0000002b5a5a7221 */ /* 0x000fe40000010000 */
[----:B------:R-:W1:Y:S01]  /*35d0*/  LDS.128 R40, [R83+0x1a40] ;  /* 0x001a400053287984 */ /* 0x000e620000000c00 */
[----:B--2---:R-:W-:Y:S01]  /*35e0*/  FADD.FTZ R89, R89, R32 ;  /* 0x0000002059597221 */ /* 0x004fe20000010000 */
[----:B------:R-:W-:Y:S01]  /*35f0*/  FADD.FTZ R88, R88, R33 ;  /* 0x0000002158587221 */ /* 0x000fe20000010000 */
        /* <DEDUP_REMOVED lines=18> */
.L_x_50:
[----:B------:R-:W-:Y:S05]  /*3720*/  BSYNC.RECONVERGENT B0 ;  /* 0x0000000000007941 */ /* 0x000fea0003800200 */
.L_x_49:
[----:B------:R-:W-:Y:S04]  /*3730*/  BSSY.RECONVERGENT B0, `(.L_x_51) ;  /* 0x000001d000007945 */ /* 0x000fe80003800200 */
[----:B------:R-:W-:Y:S05]  /*3740*/  @P0 BRA `(.L_x_52) ;  /* 0x00000000006c0947 */ /* 0x000fea0003800000 */
[----:B--23--:R-:W1:Y:S01]  /*3750*/  LDC.64 R32, c[0x0][0x3f8] ;  /* 0x0000fe00ff207b82 */ /* 0x00ce620000000a00 */
[----:B------:R-:W-:-:S07]  /*3760*/  IMAD R43, R6, 0x1e, R3 ;  /* 0x0000001e062b7824 */ /* 0x000fce00078e0203 */
[----:B------:R-:W2:Y:S01]  /*3770*/  LDC.64 R34, c[0x0][0x3d8] ;  /* 0x0000f600ff227b82 */ /* 0x000ea20000000a00 */
[----:B-1----:R-:W-:Y:S01]  /*3780*/  IMAD.WIDE.U32 R40, R32, 0x3, RZ ;  /* 0x0000000320287825 */ /* 0x002fe200078e00ff */
[C---:B------:R-:W-:Y:S02]  /*3790*/  LEA R45, R33.reuse, R33, 0x1 ;  /* 0x00000021212d7211 */ /* 0x040fe400078e08ff */
[----:B------:R-:W-:Y:S02]  /*37a0*/  LEA.HI R47, P0, R33, R32, RZ, 0x1 ;  /* 0x00000020212f7211 */ /* 0x000fe400078108ff */
[----:B------:R-:W-:Y:S02]  /*37b0*/  IADD3 R45, PT, PT, R41, R45, RZ ;  /* 0x0000002d292d7210 */ /* 0x000fe40007ffe0ff */
[----:B------:R-:W-:Y:S01]  /*37c0*/  IADD3.X R42, PT, PT, RZ, R33, RZ, P0, !PT ;  /* 0x00000021ff2a7210 */ /* 0x000fe200007fe4ff */
[----:B--2---:R-:W-:Y:S01]  /*37d0*/  IMAD.WIDE R34, R43, 0x4, R34 ;  /* 0x000000042b227825 */ /* 0x004fe200078e0222 */
[----:B------:R-:W-:-:S02]  /*37e0*/  LEA.HI R6, P0, R45, R40, RZ, 0x1 ;  /* 0x000000282d067211 */ /* 0x000fc400078108ff */
[----:B------:R-:W-:Y:S02]  /*37f0*/  SHF.L.U32 R41, R47, 0x1, RZ ;  /* 0x000000012f297819 */ /* 0x000fe400000006ff */
[----:B------:R-:W-:Y:S01]  /*3800*/  SHF.L.U32 R43, R6, 0x1, RZ ;  /* 0x00000001062b7819 */ /* 0x000fe200000006ff */
[----:B------:R4:W-:Y:S01]  /*3810*/  REDG.E.ADD.F32.FTZ.RN.STRONG.GPU desc[UR8][R34.64], R36 ;  /* 0x00000024220079a6 */ /* 0x0009e2000c12f308 */
[----:B------:R-:W-:Y:S02]  /*3820*/  LOP3.LUT R41, R41, 0xfffffffc, RZ, 0xc0, !PT ;  /* 0xfffffffc29297812 */ /* 0x000fe400078ec0ff */
[----:B------:R-:W-:Y:S02]  /*3830*/  LEA R40, P5, R32, R34, 0x2 ;  /* 0x0000002220287211 */ /* 0x000fe400078a10ff */
[----:B------:R-:W-:Y:S02]  /*3840*/  IADD3.X R45, PT, PT, RZ, R45, RZ, P0, !PT ;  /* 0x0000002dff2d7210 */ /* 0x000fe400007fe4ff */
[----:B------:R-:W-:-:S02]  /*3850*/  LOP3.LUT R43, R43, 0xfffffffc, RZ, 0xc0, !PT ;  /* 0xfffffffc2b2b7812 */ /* 0x000fc400078ec0ff */
[----:B------:R-:W-:Y:S02]  /*3860*/  SHF.L.U64.HI R47, R47, 0x1, R42 ;  /* 0x000000012f2f7819 */ /* 0x000fe4000001022a */
[----:B------:R-:W-:Y:S02]  /*3870*/  IADD3 R42, P0, PT, R34, R41, RZ ;  /* 0x00000029222a7210 */ /* 0x000fe40007f1e0ff */
[----:B------:R-:W-:Y:S02]  /*3880*/  LEA.HI.X R41, R32, R35, R33, 0x2, P5 ;  /* 0x0000002320297211 */ /* 0x000fe400028f1421 */
[----:B------:R-:W-:Y:S02]  /*3890*/  SHF.L.U64.HI R33, R6, 0x1, R45 ;  /* 0x0000000106217819 */ /* 0x000fe4000001022d */
[----:B------:R-:W-:Y:S02]  /*38a0*/  IADD3 R32, P5, PT, R34, R43, RZ ;  /* 0x0000002b22207210 */ /* 0x000fe40007fbe0ff */
[----:B------:R-:W-:-:S02]  /*38b0*/  IADD3.X R43, PT, PT, R35, R47, RZ, P0, !PT ;  /* 0x0000002f232b7210 */ /* 0x000fc400007fe4ff */
[----:B------:R-:W-:-:S03]  /*38c0*/  IADD3.X R33, PT, PT, R35, R33, RZ, P5, !PT ;  /* 0x0000002123217210 */ /* 0x000fc60002ffe4ff */
[----:B------:R4:W-:Y:S04]  /*38d0*/  REDG.E.ADD.F32.FTZ.RN.STRONG.GPU desc[UR8][R42.64], R37 ;  /* 0x000000252a0079a6 */ /* 0x0009e8000c12f308 */
[----:B------:R4:W-:Y:S04]  /*38e0*/  REDG.E.ADD.F32.FTZ.RN.STRONG.GPU desc[UR8][R40.64], R38 ;  /* 0x00000026280079a6 */ /* 0x0009e8000c12f308 */
[----:B------:R4:W-:Y:S02]  /*38f0*/  REDG.E.ADD.F32.FTZ.RN.STRONG.GPU desc[UR8][R32.64], R39 ;  /* 0x00000027200079a6 */ /* 0x0009e4000c12f308 */
.L_x_52:
[----:B------:R-:W-:Y:S05]  /*3900*/  BSYNC.RECONVERGENT B0 ;  /* 0x0000000000007941 */ /* 0x000fea0003800200 */
.L_x_51:
[----:B------:R-:W-:Y:S05]  /*3910*/  @!P3 BRA `(.L_x_53) ;  /* 0x000000080094b947 */ /* 0x000fea0003800000 */
[----:B-1--4-:R-:W1:Y:S01]  /*3920*/  LDC.64 R40, c[0x0][0x3d0] ;  /* 0x0000f400ff287b82 */ /* 0x012e620000000a00 */
[----:B--2---:R-:W-:Y:S02]  /*3930*/  LOP3.LUT R33, R58, 0x1, RZ, 0xc0, !PT ;  /* 0x000000013a217812 */ /* 0x004fe400078ec0ff */
[----:B------:R-:W-:-:S03]  /*3940*/  ISETP.GE.U32.AND P3, PT, R4, 0x8, PT ;  /* 0x000000080400780c */ /* 0x000fc60003f66070 */
[----:B------:R-:W-:-:S04]  /*3950*/  IMAD R35, R33, R0, RZ ;  /* 0x0000000021237224 */ /* 0x000fc800078e02ff */
[----:B------:R-:W-:-:S05]  /*3960*/  IMAD R6, R35, R4, RZ ;  /* 0x0000000423067224 */ /* 0x000fca00078e02ff */
[----:B------:R-:W-:-:S05]  /*3970*/  SHF.L.U32 R33, R6, 0x1, RZ ;  /* 0x0000000106217819 */ /* 0x000fca00000006ff */
[----:B-1----:R-:W-:Y:S01]  /*3980*/  IMAD.WIDE R40, R33, 0x4, R40 ;  /* 0x0000000421287825 */ /* 0x002fe200078e0228 */
[----:B------:R-:W-:Y:S06]  /*3990*/  @P2 BRA `(.L_x_54) ;  /* 0x0000000000502947 */ /* 0x000fec0003800000 */
[----:B---3--:R-:W1:Y:S01]  /*39a0*/  LDC.64 R32, c[0x0][0x3c8] ;  /* 0x0000f200ff207b82 */ /* 0x008e620000000a00 */
[----:B------:R-:W-:Y:S01]  /*39b0*/  LOP3.LUT P0, R6, R58, 0x2, RZ, 0xc0, !PT ;  /* 0x000000023a067812 */ /* 0x000fe2000780c0ff */
[----:B------:R-:W-:Y:S01]  /*39c0*/  IMAD R37, R0, UR10, R5 ;  /* 0x0000000a00257c24 */ /* 0x000fe2000f8e0205 */
[----:B------:R-:W-:Y:S02]  /*39d0*/  IADD3 R35, PT, PT, R35, R5, RZ ;  /* 0x0000000523237210 */ /* 0x000fe40007ffe0ff */
[----:B------:R-:W-:-:S04]  /*39e0*/  SEL R39, R4, RZ, !P0 ;  /* 0x000000ff04277207 */ /* 0x000fc80004000000 */
[----:B------:R-:W-:Y:S01]  /*39f0*/  ISETP.NE.AND P0, PT, R39, -0x1, PT ;  /* 0xffffffff2700780c */ /* 0x000fe20003f05270 */
[----:B-1----:R-:W-:-:S04]  /*3a00*/  IMAD.WIDE.U32 R32, R35, 0x4, R32 ;  /* 0x0000000423207825 */ /* 0x002fc800078e0020 */
        /* <DEDUP_REMOVED lines=8> */
.L_x_55:
[----:B------:R-:W2:Y:S04]  /*3a90*/  LDG.E.STRONG.GPU R6, desc[UR8][R32.64] ;  /* 0x0000000820067981 */ /* 0x000ea8000c1ef900 */
[----:B--2---:R-:W-:Y:S01]  /*3aa0*/  CCTL.IVALL ;  /* 0x00000000ff00798f */ /* 0x004fe20002000000 */
[----:B------:R-:W-:Y:S05]  /*3ab0*/  YIELD ;  /* 0x0000000000007946 */ /* 0x000fea0003800000 */
[----:B------:R-:W-:-:S13]  /*3ac0*/  ISETP.NE.AND P0, PT, R6, R39, PT ;  /* 0x000000270600720c */ /* 0x000fda0003f05270 */
[----:B------:R-:W-:Y:S05]  /*3ad0*/  @P0 BRA `(.L_x_55) ;  /* 0xfffffffc00ec0947 */ /* 0x000fea000383ffff */
.L_x_54:
[----:B------:R-:W-:Y:S05]  /*3ae0*/  WARPSYNC.ALL ;  /* 0x0000000000007948 */ /* 0x000fea0003800000 */
[----:B------:R-:W-:Y:S01]  /*3af0*/  BAR.SYNC.DEFER_BLOCKING 0x0 ;  /* 0x0000000000007b1d */ /* 0x000fe20000010000 */
[----:B------:R-:W-:-:S05]  /*3b00*/  HFMA2 R6, -RZ, RZ, 0, 0 ;  /* 0x00000000ff067431 */ /* 0x000fca00000001ff */
[----:B------:R-:W-:Y:S05]  /*3b10*/  @!P3 BRA `(.L_x_56) ;  /* 0x00000004001cb947 */ /* 0x000fea0003800000 */
[C-C-:B------:R-:W-:Y:S01]  /*3b20*/  IMAD R43, R0.reuse, 0x7, R5.reuse ;  /* 0x00000007002b7824 */ /* 0x140fe200078e0205 */
[CC--:B------:R-:W-:Y:S01]  /*3b30*/  LEA R47, R0.reuse, R5.reuse, 0x1 ;  /* 0x00000005002f7211 */ /* 0x0c0fe200078e08ff */
[C-C-:B------:R-:W-:Y:S01]  /*3b40*/  IMAD R45, R0.reuse, 0x3, R5.reuse ;  /* 0x00000003002d7824 */ /* 0x140fe200078e0205 */
[CC--:B------:R-:W-:Y:S01]  /*3b50*/  LEA R51, R0.reuse, R5.reuse, 0x2 ;  /* 0x0000000500337211 */ /* 0x0c0fe200078e10ff */
[C-C-:B------:R-:W-:Y:S01]  /*3b60*/  IMAD R49, R0.reuse, 0x6, R5.reuse ;  /* 0x0000000600317824 */ /* 0x140fe200078e0205 */
[----:B------:R-:W-:Y:S01]  /*3b70*/  IADD3 R89, PT, PT, R5, R0, RZ ;  /* 0x0000000005597210 */ /* 0x000fe20007ffe0ff */
[----:B------:R-:W-:Y:S01]  /*3b80*/  IMAD R83, R0, 0x5, R5 ;  /* 0x0000000500537824 */ /* 0x000fe200078e0205 */
[----:B------:R-:W-:Y:S01]  /*3b90*/  MOV R6, RZ ;  /* 0x000000ff00067202 */ /* 0x000fe20000000f00 */
[----:B------:R-:W-:Y:S01]  /*3ba0*/  UIADD3 UR5, UPT, UPT, -UR10, URZ, URZ ;  /* 0x000000ff0a057290 */ /* 0x000fe2000fffe1ff */
[----:B------:R-:W-:Y:S02]  /*3bb0*/  MOV R91, R5 ;  /* 0x00000005005b7202 */ /* 0x000fe40000000f00 */
[----:B------:R-:W-:-:S09]  /*3bc0*/  LOP3.LUT R93, R4, 0x7ffffff8, RZ, 0xc0, !PT ;  /* 0x7ffffff8045d7812 */ /* 0x000fd200078ec0ff */
.L_x_57:
[----:B------:R-:W-:Y:S02]  /*3bd0*/  ISETP.EQ.OR P5, PT, RZ, UR5, P2 ;  /* 0x00000005ff007c0c */ /* 0x000fe400097a2670 */
[C---:B-1-3--:R-:W-:Y:S02]  /*3be0*/  IADD3 R32, PT, PT, R6.reuse, 0x1, RZ ;  /* 0x0000000106207810 */ /* 0x04afe40007ffe0ff */
[----:B------:R-:W-:Y:S02]  /*3bf0*/  IADD3 R33, PT, PT, R6, 0x2, RZ ;  /* 0x0000000206217810 */ /* 0x000fe40007ffe0ff */
[----:B------:R-:W-:Y:S02]  /*3c00*/  ISETP.EQ.OR P6, PT, R32, UR10, P2 ;  /* 0x0000000a20007c0c */ /* 0x000fe400097c2670 */
[----:B------:R-:W-:Y:S02]  /*3c10*/  ISETP.EQ.OR P0, PT, R33, UR10, P2 ;  /* 0x0000000a21007c0c */ /* 0x000fe40009702670 */
[----:B------:R-:W-:-:S03]  /*3c20*/  IADD3 R34, PT, PT, R6, 0x3, RZ ;  /* 0x0000000306227810 */ /* 0x000fc60007ffe0ff */
[----:B------:R-:W-:Y:S01]  /*3c30*/  @!P5 IMAD.WIDE.U32 R32, R91, 0x8, R40 ;  /* 0x000000085b20d825 */ /* 0x000fe200078e0028 */
[----:B------:R-:W-:-:S05]  /*3c40*/  ISETP.EQ.OR P3, PT, R34, UR10, P2 ;  /* 0x0000000a22007c0c */ /* 0x000fca0009762670 */
[--C-:B------:R-:W-:Y:S01]  /*3c50*/  @!P6 IMAD.WIDE.U32 R34, R89, 0x8, R40.reuse ;  /* 0x000000085922e825 */ /* 0x100fe200078e0028 */
[----:B------:R-:W0:Y:S03]  /*3c60*/  @!P5 LDG.E.64 R32, desc[UR8][R32.64] ;  /* 0x000000082020d981 */ /* 0x000e26000c1e1b00 */
[--C-:B------:R-:W-:Y:S02]  /*3c70*/  @!P0 IMAD.WIDE.U32 R36, R47, 0x8, R40.reuse ;  /* 0x000000082f248825 */ /* 0x100fe400078e0028 */
[----:B------:R-:W2:Y:S02]  /*3c80*/  @!P6 LDG.E.64 R34, desc[UR8][R34.64] ;  /* 0x000000082222e981 */ /* 0x000ea4000c1e1b00 */
[----:B------:R-:W-:Y:S02]  /*3c90*/  @!P3 IMAD.WIDE.U32 R38, R45, 0x8, R40 ;  /* 0x000000082d26b825 */ /* 0x000fe400078e0028 */
[----:B------:R-:W3:Y:S04]  /*3ca0*/  @!P0 LDG.E.64 R36, desc[UR8][R36.64] ;  /* 0x0000000824248981 */ /* 0x000ee8000c1e1b00 */
[----:B------:R-:W4:Y:S01]  /*3cb0*/  @!P3 LDG.E.64 R38, desc[UR8][R38.64] ;  /* 0x000000082626b981 */ /* 0x000f22000c1e1b00 */
[----:B------:R-:W-:Y:S01]  /*3cc0*/  IADD3 R42, PT, PT, R6, 0x4, RZ ;  /* 0x00000004062a7810 */ /* 0x000fe20007ffe0ff */
[----:B0-----:R-:W-:Y:S01]  /*3cd0*/  @!P5 FADD.FTZ R30, R30, R32 ;  /* 0x000000201e1ed221 */ /* 0x001fe20000010000 */
[----:B------:R-:W-:-:S02]  /*3ce0*/  @!P5 FADD.FTZ R31, R31, R33 ;  /* 0x000000211f1fd221 */ /* 0x000fc40000010000 */
[----:B------:R-:W-:Y:S02]  /*3cf0*/  ISETP.EQ.OR P5, PT, R42, UR10, P2 ;  /* 0x0000000a2a007c0c */ /* 0x000fe400097a2670 */
[----:B------:R-:W-:Y:S01]  /*3d00*/  IADD3 R32, PT, PT, R6, 0x5, RZ ;  /* 0x0000000506207810 */ /* 0x000fe20007ffe0ff */
[----:B--2---:R-:W-:Y:S01]  /*3d10*/  @!P6 FADD.FTZ R30, R30, R34 ;  /* 0x000000221e1ee221 */ /* 0x004fe20000010000 */
[----:B------:R-:W-:Y:S01]  /*3d20*/  @!P6 FADD.FTZ R31, R31, R35 ;  /* 0x000000231f1fe221 */ /* 0x000fe20000010000 */
[----:B------:R-:W-:Y:S02]  /*3d30*/  IADD3 R33, PT, PT, R6, 0x6, RZ ;  /* 0x0000000606217810 */ /* 0x000fe40007ffe0ff */
[----:B------:R-:W-:Y:S01]  /*3d40*/  ISETP.EQ.OR P6, PT, R32, UR10, P2 ;  /* 0x0000000a20007c0c */ /* 0x000fe200097c2670 */
[----:B---3--:R-:W-:Y:S01]  /*3d50*/  @!P0 FADD.FTZ R30, R30, R36 ;  /* 0x000000241e1e8221 */ /* 0x008fe20000010000 */
[----:B------:R-:W-:Y:S01]  /*3d60*/  @!P0 FADD.FTZ R31, R31, R37 ;  /* 0x000000251f1f8221 */ /* 0x000fe20000010000 */
[----:B------:R-:W-:-:S02]  /*3d70*/  ISETP.EQ.OR P0, PT, R33, UR10, P2 ;  /* 0x0000000a21007c0c */ /* 0x000fc40009702670 */
[----:B------:R-:W-:Y:S01]  /*3d80*/  IADD3 R32, PT, PT, R6, 0x7, RZ ;  /* 0x0000000706207810 */ /* 0x000fe20007ffe0ff */
[----:B----4-:R-:W-:Y:S01]  /*3d90*/  @!P3 FADD.FTZ R30, R30, R38 ;  /* 0x000000261e1eb221 */ /* 0x010fe20000010000 */
[----:B------:R-:W-:Y:S02]  /*3da0*/  @!P3 FADD.FTZ R31, R31, R39 ;  /* 0x000000271f1fb221 */ /* 0x000fe40000010000 */
[----:B------:R-:W-:Y:S01]  /*3db0*/  ISETP.EQ.OR P3, PT, R32, UR10, P2 ;  /* 0x0000000a20007c0c */ /* 0x000fe20009762670 */
[----:B------:R-:W-:-:S04]  /*3dc0*/  @!P5 IMAD.WIDE.U32 R32, R51, 0x8, R40 ;  /* 0x000000083320d825 */ /* 0x000fc800078e0028 */
[--C-:B------:R-:W-:Y:S02]  /*3dd0*/  @!P6 IMAD.WIDE.U32 R34, R83, 0x8, R40.reuse ;  /* 0x000000085322e825 */ /* 0x100fe400078e0028 */
[----:B------:R-:W2:Y:S02]  /*3de0*/  @!P5 LDG.E.64 R32, desc[UR8][R32.64] ;  /* 0x000000082020d981 */ /* 0x000ea4000c1e1b00 */
[--C-:B------:R-:W-:Y:S02]  /*3df0*/  @!P0 IMAD.WIDE.U32 R36, R49, 0x8, R40.reuse ;  /* 0x0000000831248825 */ /* 0x100fe400078e0028 */
[----:B------:R-:W3:Y:S02]  /*3e00*/  @!P6 LDG.E.64 R34, desc[UR8][R34.64] ;  /* 0x000000082222e981 */ /* 0x000ee4000c1e1b00 */
[----:B------:R-:W-:Y:S02]  /*3e10*/  @!P3 IMAD.WIDE.U32 R38, R43, 0x8, R40 ;  /* 0x000000082b26b825 */ /* 0x000fe400078e0028 */
[----:B------:R-:W4:Y:S04]  /*3e20*/  @!P0 LDG.E.64 R36, desc[UR8][R36.64] ;  /* 0x0000000824248981 */ /* 0x000f28000c1e1b00 */
[----:B------:R-:W5:Y:S01]  /*3e30*/  @!P3 LDG.E.64 R38, desc[UR8][R38.64] ;  /* 0x000000082626b981 */ /* 0x000f62000c1e1b00 */
[----:B------:R-:W-:Y:S01]  /*3e40*/  IADD3 R6, PT, PT, R6, 0x8, RZ ;  /* 0x0000000806067810 */ /* 0x000fe20007ffe0ff */
[----:B------:R-:W-:Y:S01]  /*3e50*/  UIADD3 UR5, UPT, UPT, UR5, 0x8, URZ ;  /* 0x0000000805057890 */ /* 0x000fe2000fffe0ff */
[----:B------:R-:W-:-:S02]  /*3e60*/  LEA R91, R0, R91, 0x3 ;  /* 0x0000005b005b7211 */ /* 0x000fc400078e18ff */
[C---:B------:R-:W-:Y:S02]  /*3e70*/  LEA R89, R0.reuse, R89, 0x3 ;  /* 0x0000005900597211 */ /* 0x040fe400078e18ff */
[C---:B------:R-:W-:Y:S02]  /*3e80*/  LEA R47, R0.reuse, R47, 0x3 ;  /* 0x0000002f002f7211 */ /* 0x040fe400078e18ff */
[C---:B------:R-:W-:Y:S02]  /*3e90*/  LEA R45, R0.reuse, R45, 0x3 ;  /* 0x0000002d002d7211 */ /* 0x040fe400078e18ff */
[C---:B------:R-:W-:Y:S02]  /*3ea0*/  LEA R51, R0.reuse, R51, 0x3 ;  /* 0x0000003300337211 */ /* 0x040fe400078e18ff */
[C---:B------:R-:W-:Y:S02]  /*3eb0*/  LEA R83, R0.reuse, R83, 0x3 ;  /* 0x0000005300537211 */ /* 0x040fe400078e18ff */
[----:B------:R-:W-:-:S02]  /*3ec0*/  LEA R49, R0, R49, 0x3 ;  /* 0x0000003100317211 */ /* 0x000fc400078e18ff */
[----:B------:R-:W-:Y:S01]  /*3ed0*/  LEA R43, R0, R43, 0x3 ;  /* 0x0000002b002b7211 */ /* 0x000fe200078e18ff */
[----:B--2---:R-:W-:Y:S01]  /*3ee0*/  @!P5 FADD.FTZ R30, R30, R32 ;  /* 0x000000201e1ed221 */ /* 0x004fe20000010000 */
[----:B------:R-:W-:-:S03]  /*3ef0*/  @!P5 FADD.FTZ R31, R31, R33 ;  /* 0x000000211f1fd221 */ /* 0x000fc60000010000 */
[----:B---3--:R-:W-:Y:S01]  /*3f00*/  @!P6 FADD.FTZ R30, R30, R34 ;  /* 0x000000221e1ee221 */ /* 0x008fe20000010000 */
[----:B------:R-:W-:-:S03]  /*3f10*/  @!P6 FADD.FTZ R31, R31, R35 ;  /* 0x000000231f1fe221 */ /* 0x000fc60000010000 */
[----:B----4-:R-:W-:Y:S01]  /*3f20*/  @!P0 FADD.FTZ R30, R30, R36 ;  /* 0x000000241e1e8221 */ /* 0x010fe20000010000 */
[----:B------:R-:W-:Y:S01]  /*3f30*/  @!P0 FADD.FTZ R31, R31, R37 ;  /* 0x000000251f1f8221 */ /* 0x000fe20000010000 */
[----:B------:R-:W-:Y:S02]  /*3f40*/  ISETP.NE.AND P0, PT, R6, R93, PT ;  /* 0x0000005d0600720c */ /* 0x000fe40003f05270 */
[----:B-----5:R-:W-:Y:S01]  /*3f50*/  @!P3 FADD.FTZ R30, R30, R38 ;  /* 0x000000261e1eb221 */ /* 0x020fe20000010000 */
[----:B------:R-:W-:-:S10]  /*3f60*/  @!P3 FADD.FTZ R31, R31, R39 ;  /* 0x000000271f1fb221 */ /* 0x000fd40000010000 */
[----:B------:R-:W-:Y:S05]  /*3f70*/  @P0 BRA `(.L_x_57) ;  /* 0xfffffffc00140947 */ /* 0x000fea000383ffff */
[----:B------:R-:W-:-:S07]  /*3f80*/  MOV R6, R93 ;  /* 0x0000005d00067202 */ /* 0x000fce0000000f00 */
.L_x_56:
[----:B-1-3--:R-:W-:-:S13]  /*3f90*/  LOP3.LUT P0, R32, R4, 0x7, RZ, 0xc0, !PT ;  /* 0x0000000704207812 */ /* 0x00afda000780c0ff */
[----:B------:R-:W-:Y:S05]  /*3fa0*/  @!P0 BRA `(.L_x_53) ;  /* 0x0000000000f08947 */ /* 0x000fea0003800000 */
[----:B------:R-:W-:Y:S02]  /*3fb0*/  IADD3 R32, PT, PT, R32, -0x1, RZ ;  /* 0xffffffff20207810 */ /* 0x000fe40007ffe0ff */
[----:B------:R-:W-:Y:S02]  /*3fc0*/  LOP3.LUT P0, R38, R4, 0x3, RZ, 0xc0, !PT ;  /* 0x0000000304267812 */ /* 0x000fe4000780c0ff */
[----:B------:R-:W-:-:S13]  /*3fd0*/  ISETP.GE.U32.AND P3, PT, R32, 0x3, PT ;  /* 0x000000032000780c */ /* 0x000fda0003f66070 */
[----:B------:R-:W-:Y:S05]  /*3fe0*/  @!P3 BRA `(.L_x_58) ;  /* 0x000000000070b947 */ /* 0x000fea0003800000 */
[----:B------:R-:W-:-:S13]  /*3ff0*/  ISETP.EQ.OR P6, PT, R6, UR10, P2 ;  /* 0x0000000a06007c0c */ /* 0x000fda00097c2670 */
[----:B------:R-:W-:-:S04]  /*4000*/  @!P6 IMAD R33, R6, R0, R5 ;  /* 0x000000000621e224 */ /* 0x000fc800078e0205 */
[----:B------:R-:W-:-:S06]  /*4010*/  @!P6 IMAD.WIDE.U32 R32, R33, 0x8, R40 ;  /* 0x000000082120e825 */ /* 0x000fcc00078e0028 */
[----:B------:R-:W0:Y:S01]  /*4020*/  @!P6 LDG.E.64 R32, desc[UR8][R32.64] ;  /* 0x000000082020e981 */ /* 0x000e22000c1e1b00 */
[C---:B------:R-:W-:Y:S02]  /*4030*/  IADD3 R35, PT, PT, R6.reuse, 0x1, RZ ;  /* 0x0000000106237810 */ /* 0x040fe40007ffe0ff */
[C---:B------:R-:W-:Y:S02]  /*4040*/  IADD3 R37, PT, PT, R6.reuse, 0x2, RZ ;  /* 0x0000000206257810 */ /* 0x040fe40007ffe0ff */
[----:B------:R-:W-:Y:S02]  /*4050*/  ISETP.EQ.OR P5, PT, R35, UR10, P2 ;  /* 0x0000000a23007c0c */ /* 0x000fe400097a2670 */
[----:B------:R-:W-:Y:S02]  /*4060*/  IADD3 R39, PT, PT, R6, 0x3, RZ ;  /* 0x0000000306277810 */ /* 0x000fe40007ffe0ff */
[----:B------:R-:W-:-:S09]  /*4070*/  ISETP.EQ.OR P3, PT, R37, UR10, P2 ;  /* 0x0000000a25007c0c */ /* 0x000fd20009762670 */
[----:B------:R-:W-:-:S04]  /*4080*/  @!P5 IMAD R35, R35, R0, R5 ;  /* 0x000000002323d224 */ /* 0x000fc800078e0205 */
[----:B------:R-:W-:Y:S02]  /*4090*/  @!P3 IMAD R37, R37, R0, R5 ;  /* 0x000000002525b224 */ /* 0x000fe400078e0205 */
[----:B0-----:R-:W-:Y:S01]  /*40a0*/  @!P6 FADD.FTZ R30, R30, R32 ;  /* 0x000000201e1ee221 */ /* 0x001fe20000010000 */
[----:B------:R-:W-:Y:S01]  /*40b0*/  @!P6 FADD.FTZ R31, R31, R33 ;  /* 0x000000211f1fe221 */ /* 0x000fe20000010000 */
[----:B------:R-:W-:Y:S01]  /*40c0*/  ISETP.EQ.OR P6, PT, R39, UR10, P2 ;  /* 0x0000000a27007c0c */ /* 0x000fe200097c2670 */
[----:B------:R-:W-:-:S04]  /*40d0*/  @!P5 IMAD.WIDE.U32 R32, R35, 0x8, R40 ;  /* 0x000000082320d825 */ /* 0x000fc800078e0028 */
[----:B------:R-:W-:Y:S02]  /*40e0*/  @!P3 IMAD.WIDE.U32 R34, R37, 0x8, R40 ;  /* 0x000000082522b825 */ /* 0x000fe400078e0028 */
[----:B------:R-:W2:Y:S04]  /*40f0*/  @!P5 LDG.E.64 R32, desc[UR8][R32.64] ;  /* 0x000000082020d981 */ /* 0x000ea8000c1e1b00 */
[----:B------:R-:W3:Y:S02]  /*4100*/  @!P3 LDG.E.64 R34, desc[UR8][R34.64] ;  /* 0x000000082222b981 */ /* 0x000ee4000c1e1b00 */
[----:B------:R-:W-:-:S04]  /*4110*/  @!P6 IMAD R39, R39, R0, R5 ;  /* 0x000000002727e224 */ /* 0x000fc800078e0205 */
[----:B------:R-:W-:-:S06]  /*4120*/  @!P6 IMAD.WIDE.U32 R36, R39, 0x8, R40 ;  /* 0x000000082724e825 */ /* 0x000fcc00078e0028 */
[----:B------:R-:W4:Y:S01]  /*4130*/  @!P6 LDG.E.64 R36, desc[UR8][R36.64] ;  /* 0x000000082424e981 */ /* 0x000f22000c1e1b00 */
[----:B------:R-:W-:Y:S01]  /*4140*/  IADD3 R6, PT, PT, R6, 0x4, RZ ;  /* 0x0000000406067810 */ /* 0x000fe20007ffe0ff */
[----:B--2---:R-:W-:Y:S01]  /*4150*/  @!P5 FADD.FTZ R30, R30, R32 ;  /* 0x000000201e1ed221 */ /* 0x004fe20000010000 */
[----:B------:R-:W-:-:S03]  /*4160*/  @!P5 FADD.FTZ R31, R31, R33 ;  /* 0x000000211f1fd221 */ /* 0x000fc60000010000 */
[----:B---3--:R-:W-:Y:S01]  /*4170*/  @!P3 FADD.FTZ R30, R30, R34 ;  /* 0x000000221e1eb221 */ /* 0x008fe20000010000 */
[----:B------:R-:W-:-:S03]  /*4180*/  @!P3 FADD.FTZ R31, R31, R35 ;  /* 0x000000231f1fb221 */ /* 0x000fc60000010000 */
[----:B----4-:R-:W-:Y:S01]  /*4190*/  @!P6 FADD.FTZ R30, R30, R36 ;  /* 0x000000241e1ee221 */ /* 0x010fe20000010000 */
[----:B------:R-:W-:-:S07]  /*41a0*/  @!P6 FADD.FTZ R31, R31, R37 ;  /* 0x000000251f1fe221 */ /* 0x000fce0000010000 */
.L_x_58:
[----:B------:R-:W-:Y:S05]  /*41b0*/  @!P0 BRA `(.L_x_53) ;  /* 0x00000000006c8947 */ /* 0x000fea0003800000 */
[----:B------:R-:W-:Y:S02]  /*41c0*/  ISETP.NE.AND P0, PT, R38, 0x1, PT ;  /* 0x000000012600780c */ /* 0x000fe40003f05270 */
[----:B------:R-:W-:-:S11]  /*41d0*/  LOP3.LUT R36, R4, 0x1, RZ, 0xc0, !PT ;  /* 0x0000000104247812 */ /* 0x000fd600078ec0ff */
[----:B------:R-:W-:Y:S05]  /*41e0*/  @!P0 BRA `(.L_x_59) ;  /* 0x0000000000388947 */ /* 0x000fea0003800000 */
[C---:B------:R-:W-:Y:S02]  /*41f0*/  IADD3 R35, PT, PT, R6.reuse, 0x1, RZ ;  /* 0x0000000106237810 */ /* 0x040fe40007ffe0ff */
[----:B------:R-:W-:Y:S02]  /*4200*/  ISETP.EQ.OR P3, PT, R6, UR10, P2 ;  /* 0x0000000a06007c0c */ /* 0x000fe40009762670 */
[----:B------:R-:W-:-:S11]  /*4210*/  ISETP.EQ.OR P0, PT, R35, UR10, P2 ;  /* 0x0000000a23007c0c */ /* 0x000fd60009702670 */
[-CC-:B------:R-:W-:Y:S02]  /*4220*/  @!P3 IMAD R33, R6, R0.reuse, R5.reuse ;  /* 0x000000000621b224 */ /* 0x180fe400078e0205 */
[----:B------:R-:W-:Y:S02]  /*4230*/  @!P0 IMAD R35, R35, R0, R5 ;  /* 0x0000000023238224 */ /* 0x000fe400078e0205 */
[----:B------:R-:W-:-:S04]  /*4240*/  @!P3 IMAD.WIDE.U32 R32, R33, 0x8, R40 ;  /* 0x000000082120b825 */ /* 0x000fc800078e0028 */
[----:B------:R-:W-:Y:S02]  /*4250*/  @!P0 IMAD.WIDE.U32 R34, R35, 0x8, R40 ;  /* 0x0000000823228825 */ /* 0x000fe400078e0028 */
[----:B------:R-:W0:Y:S04]  /*4260*/  @!P3 LDG.E.64 R32, desc[UR8][R32.64] ;  /* 0x000000082020b981 */ /* 0x000e28000c1e1b00 */
[----:B------:R-:W2:Y:S01]  /*4270*/  @!P0 LDG.E.64 R34, desc[UR8][R34.64] ;  /* 0x0000000822228981 */ /* 0x000ea2000c1e1b00 */
[----:B------:R-:W-:Y:S01]  /*4280*/  IADD3 R6, PT, PT, R6, 0x2, RZ ;  /* 0x0000000206067810 */ /* 0x000fe20007ffe0ff */
[----:B0-----:R-:W-:Y:S01]  /*4290*/  @!P3 FADD.FTZ R30, R30, R32 ;  /* 0x000000201e1eb221 */ /* 0x001fe20000010000 */
[----:B------:R-:W-:-:S03]  /*42a0*/  @!P3 FADD.FTZ R31, R31, R33 ;  /* 0x000000211f1fb221 */ /* 0x000fc60000010000 */
[----:B--2---:R-:W-:Y:S01]  /*42b0*/  @!P0 FADD.FTZ R30, R30, R34 ;  /* 0x000000221e1e8221 */ /* 0x004fe20000010000 */
[----:B------:R-:W-:-:S07]  /*42c0*/  @!P0 FADD.FTZ R31, R31, R35 ;  /* 0x000000231f1f8221 */ /* 0x000fce0000010000 */
.L_x_59:
[----:B------:R-:W-:Y:S01]  /*42d0*/  ISETP.EQ.OR P0, PT, R6, UR10, P2 ;  /* 0x0000000a06007c0c */ /* 0x000fe20009702670 */
[----:B------:R-:W-:Y:S03]  /*42e0*/  BSSY.RECONVERGENT B0, `(.L_x_53) ;  /* 0x0000008000007945 */ /* 0x000fe60003800200 */
[----:B------:R-:W-:-:S13]  /*42f0*/  ISETP.NE.U32.OR P0, PT, R36, 0x1, P0 ;  /* 0x000000012400780c */ /* 0x000fda0000705470 */
[----:B------:R-:W-:Y:S05]  /*4300*/  @P0 BRA `(.L_x_60) ;  /* 0x0000000000140947 */ /* 0x000fea0003800000 */
[----:B------:R-:W-:-:S04]  /*4310*/  IMAD R33, R0, R6, R5 ;  /* 0x0000000600217224 */ /* 0x000fc800078e0205 */
[----:B------:R-:W-:-:S06]  /*4320*/  IMAD.WIDE.U32 R40, R33, 0x8, R40 ;  /* 0x0000000821287825 */ /* 0x000fcc00078e0028 */
[----:B------:R-:W0:Y:S02]  /*4330*/  LDG.E.64 R40, desc[UR8][R40.64] ;  /* 0x0000000828287981 */ /* 0x000e24000c1e1b00 */
[----:B0-----:R-:W-:Y:S01]  /*4340*/  FADD.FTZ R30, R30, R40 ;  /* 0x000000281e1e7221 */ /* 0x001fe20000010000 */
[----:B------:R-:W-:-:S07]  /*4350*/  FADD.FTZ R31, R31, R41 ;  /* 0x000000291f1f7221 */ /* 0x000fce0000010000 */
.L_x_60:
[----:B------:R-:W-:Y:S05]  /*4360*/  BSYNC.RECONVERGENT B0 ;  /* 0x0000000000007941 */ /* 0x000fea0003800200 */
.L_x_53:
[----:B------:R-:W5:Y:S01]  /*4370*/  S2UR UR6, SR_CgaCtaId ;  /* 0x00000000000679c3 */ /* 0x000f620000008800 */
[----:B------:R-:W-:Y:S01]  /*4380*/  UMOV UR5, 0x400 ;  /* 0x0000040000057882 */ /* 0x000fe20000000000 */
[----:B------:R-:W0:Y:S01]  /*4390*/  LDCU.64 UR12, c[0x0][0x400] ;  /* 0x00008000ff0c77ac */ /* 0x000e220008000a00 */
[----:B----4-:R-:W-:Y:S02]  /*43a0*/  SHF.L.U32 R35, R8, 0x10, RZ ;  /* 0x0000001008237819 */ /* 0x010fe400000006ff */
[----:B------:R-:W-:Y:S02]  /*43b0*/  SHF.L.U32 R37, R80, 0x10, RZ ;  /* 0x0000001050257819 */ /* 0x000fe400000006ff */
[----:B------:R-:W-:Y:S01]  /*43c0*/  SHF.L.U32 R43, R78, 0x10, RZ ;  /* 0x000000104e2b7819 */ /* 0x000fe200000006ff */
[----:B------:R-:W4:Y:S01]  /*43d0*/  LDC R39, c[0x0][0x41c] ;  /* 0x00010700ff277b82 */ /* 0x000f220000000800 */
[----:B------:R-:W-:Y:S01]  /*43e0*/  SHF.L.U32 R91, R72, 0x10, RZ ;  /* 0x00000010485b7819 */ /* 0x000fe200000006ff */
[----:B------:R-:W-:Y:S01]  /*43f0*/  FADD.FTZ R89, -R24, R37 ;  /* 0x0000002518597221 */ /* 0x000fe20000010100 */
[----:B------:R-:W-:Y:S01]  /*4400*/  SHF.L.U32 R41, R54, 0x10, RZ ;  /* 0x0000001036297819 */ /* 0x000fe200000006ff */
[----:B------:R-:W-:Y:S01]  /*4410*/  FADD.FTZ R99, -R24, R43 ;  /* 0x0000002b18637221 */ /* 0x000fe20000010100 */
[----:B------:R-:W-:Y:S01]  /*4420*/  SHF.L.U32 R95, R70, 0x10, RZ ;  /* 0x00000010465f7819 */ /* 0x000fe200000006ff */
[----:B------:R-:W-:Y:S01]  /*4430*/  FADD.FTZ R43, -R24, R91 ;  /* 0x0000005b182b7221 */ /* 0x000fe20000010100 */
[----:B------:R-:W-:Y:S01]  /*4440*/  SHF.L.U32 R83, R16, 0x10, RZ ;  /* 0x0000001010537819 */ /* 0x000fe200000006ff */
[----:B------:R-:W-:Y:S01]  /*4450*/  FMUL.FTZ R16, R89, R82 ;  /* 0x0000005259107220 */ /* 0x000fe20000410000 */
[----:B------:R-:W-:Y:S01]  /*4460*/  SHF.L.U32 R51, R76, 0x10, RZ ;  /* 0x000000104c337819 */ /* 0x000fe200000006ff */
[----:B------:R-:W-:Y:S01]  /*4470*/  FADD.FTZ R97, -R24, R41 ;  /* 0x0000002918617221 */ /* 0x000fe20000010100 */
[----:B------:R-:W-:Y:S01]  /*4480*/  SHF.L.U32 R49, R20, 0x10, RZ ;  /* 0x0000001014317819 */ /* 0x000fe200000006ff */
[----:B------:R-:W-:Y:S01]  /*4490*/  FADD.FTZ R83, -R24, R83 ;  /* 0x0000005318537221 */ /* 0x000fe20000010100 */
[----:B------:R-:W-:Y:S01]  /*44a0*/  SHF.L.U32 R47, R74, 0x10, RZ ;  /* 0x000000104a2f7819 */ /* 0x000fe200000006ff */
[----:B------:R-:W-:Y:S01]  /*44b0*/  FADD.FTZ R51, -R24, R51 ;  /* 0x0000003318337221 */ /* 0x000fe20000010100 */
[----:B------:R-:W-:Y:S01]  /*44c0*/  SHF.L.U32 R45, R12, 0x10, RZ ;  /* 0x000000100c2d7819 */ /* 0x000fe200000006ff */
[----:B-----5:R-:W-:Y:S01]  /*44d0*/  ULEA UR5, UR6, UR5, 0x18 ;  /* 0x0000000506057291 */ /* 0x020fe2000f8ec0ff */
[----:B------:R-:W-:Y:S01]  /*44e0*/  SHF.L.U32 R93, R22, 0x10, RZ ;  /* 0x00000010165d7819 */ /* 0x000fe200000006ff */
[----:B------:R-:W-:Y:S01]  /*44f0*/  FADD.FTZ R49, -R24, R49 ;  /* 0x0000003118317221 */ /* 0x000fe20000010100 */
[----:B------:R-:W-:Y:S01]  /*4500*/  SHF.L.U32 R101, R52, 0x10, RZ ;  /* 0x0000001034657819 */ /* 0x000fe200000006ff */
[----:B------:R-:W-:Y:S01]  /*4510*/  FADD.FTZ R47, -R24, R47 ;  /* 0x0000002f182f7221 */ /* 0x000fe20000010100 */
[----:B------:R-:W-:Y:S01]  /*4520*/  SHF.L.U32 R103, R68, 0x10, RZ ;  /* 0x0000001044677819 */ /* 0x000fe200000006ff */
[----:B------:R-:W-:Y:S01]  /*4530*/  FADD.FTZ R45, -R24, R45 ;  /* 0x0000002d182d7221 */ /* 0x000fe20000010100 */
[----:B------:R-:W-:Y:S01]  /*4540*/  SHF.L.U32 R105, R56, 0x10, RZ ;  /* 0x0000001038697819 */ /* 0x000fe200000006ff */
[----:B----4-:R-:W-:Y:S01]  /*4550*/  IMAD R8, R39, UR10, R66 ;  /* 0x0000000a27087c24 */ /* 0x010fe2000f8e0242 */
[----:B------:R3:W-:Y:S01]  /*4560*/  @!P2 STS.64 [UR5+0x90], R30 ;  /* 0x0000901eff00a988 */ /* 0x0007e20008000a05 */
[----:B------:R-:W-:Y:S01]  /*4570*/  SHF.L.U32 R107, R25, 0x10, RZ ;  /* 0x00000010196b7819 */ /* 0x000fe200000006ff */
[----:B------:R-:W-:Y:S01]  /*4580*/  FADD.FTZ R39, -R24, R95 ;  /* 0x0000005f18277221 */ /* 0x000fe20000010100 */
[----:B------:R-:W-:Y:S01]  /*4590*/  SHF.L.U32 R89, R10, 0x10, RZ ;  /* 0x000000100a597819 */ /* 0x000fe200000006ff */
[----:B------:R-:W-:Y:S01]  /*45a0*/  BAR.SYNC.DEFER_BLOCKING 0x0 ;  /* 0x0000000000007b1d */ /* 0x000fe20000010000 */
[----:B0-----:R-:W-:Y:S01]  /*45b0*/  ISETP.GE.U32.AND P0, PT, R8, UR12, PT ;  /* 0x0000000c08007c0c */ /* 0x001fe2000bf06070 */
[C---:B------:R-:W-:Y:S01]  /*45c0*/  FADD.FTZ R41, -R24.reuse, R93 ;  /* 0x0000005d18297221 */ /* 0x040fe20000010100 */
[----:B------:R-:W-:Y:S01]  /*45d0*/  SHF.R.S32.HI R34, RZ, 0x1f, R8 ;  /* 0x0000001fff227819 */ /* 0x000fe20000011408 */
[C---:B------:R-:W-:Y:S01]  /*45e0*/  FADD.FTZ R37, -R24.reuse, R101 ;  /* 0x0000006518257221 */ /* 0x040fe20000010100 */
[C---:B------:R-:W-:Y:S01]  /*45f0*/  FADD.FTZ R25, -R24.reuse, R105 ;  /* 0x0000006918197221 */ /* 0x040fe20000010100 */
[C---:B---3--:R-:W-:Y:S01]  /*4600*/  FADD.FTZ R31, -R24.reuse, R35 ;  /* 0x00000023181f7221 */ /* 0x048fe20000010100 */
[----:B------:R-:W-:Y:S01]  /*4610*/  FADD.FTZ R35, -R24, R103 ;  /* 0x0000006718237221 */ /* 0x000fe20000010100 */
[----:B------:R-:W-:-:S02]  /*4620*/  ISETP.GE.AND.EX P0, PT, R34, UR13, PT, P0 ;  /* 0x0000000d22007c0c */ /* 0x000fc4000bf06300 */
[----:B------:R-:W-:Y:S01]  /*4630*/  FMUL.FTZ R91, R31, R82 ;  /* 0x000000521f5b7220 */ /* 0x000fe20000410000 */
[----:B------:R-:W-:Y:S01]  /*4640*/  FADD.FTZ R31, -R24, R107 ;  /* 0x0000006b181f7221 */ /* 0x000fe20000010100 */
[----:B------:R-:W-:Y:S01]  /*4650*/  SHF.L.U32 R10, R81, 0x10, RZ ;  /* 0x00000010510a7819 */ /* 0x000fe200000006ff */
[----:B--2---:R-:W0:Y:S01]  /*4660*/  LDS.64 R32, [UR5+0x90] ;  /* 0x00009005ff207984 */ /* 0x004e220008000a00 */
[----:B------:R-:W0:Y:S02]  /*4670*/  LDCU UR5, c[0x0][0x42c] ;  /* 0x00008580ff0577ac */ /* 0x000e240008000800 */
[----:B0-----:R-:W-:Y:S01]  /*4680*/  FMUL.FTZ R6, R32, UR5 ;  /* 0x0000000520067c20 */ /* 0x001fe20008410000 */
[----:B------:R-:W-:-:S04]  /*4690*/  FMUL.FTZ R33, R33, UR5 ;  /* 0x0000000521217c20 */ /* 0x000fc80008410000 */
[C-C-:B------:R-:W-:Y:S01]  /*46a0*/  FFMA.FTZ R95, R6.reuse, R91, R33.reuse ;  /* 0x0000005b065f7223 */ /* 0x140fe20000010021 */
[----:B------:R-:W-:Y:S01]  /*46b0*/  FFMA.FTZ R32, R6, R16, R33 ;  /* 0x0000001006207223 */ /* 0x000fe20000010021 */
[----:B------:R-:W-:Y:S06]  /*46c0*/  @!P1 BRA `(.L_x_61) ;  /* 0x0000000000489947 */ /* 0x000fec0003800000 */
[----:B------:R-:W-:Y:S01]  /*46d0*/  FFMA.FTZ R12, R28, R91, R26 ;  /* 0x0000005b1c0c7223 */ /* 0x000fe2000001001a */
[----:B------:R-:W-:-:S03]  /*46e0*/  FFMA.FTZ R16, R29, R16, R27 ;  /* 0x000000101d107223 */ /* 0x000fc6000001001b */
[----:B------:R-:W-:Y:S01]  /*46f0*/  FMUL.FTZ R20, R12, -1.4426950216293334961 ;  /* 0xbfb8aa3b0c147820 */ /* 0x000fe20000410000 */
[----:B------:R-:W-:-:S05]  /*4700*/  FMUL.FTZ R24, R16, -1.4426950216293334961 ;  /* 0xbfb8aa3b10187820 */ /* 0x000fca0000410000 */
[----:B------:R-:W0:Y:S08]  /*4710*/  MUFU.EX2 R20, R20 ;  /* 0x0000001400147308 */ /* 0x000e300000000800 */
[----:B------:R-:W2:Y:S01]  /*4720*/  MUFU.EX2 R24, R24 ;  /* 0x0000001800187308 */ /* 0x000ea20000000800 */
[----:B0-----:R-:W-:-:S07]  /*4730*/  FADD.FTZ R22, R20, 1 ;  /* 0x3f80000014167421 */ /* 0x001fce0000010000 */
[----:B------:R-:W0:Y:S01]  /*4740*/  MUFU.RCP R22, R22 ;  /* 0x0000001600167308 */ /* 0x000e220000001000 */
[----:B--2---:R-:W-:-:S07]  /*4750*/  FADD.FTZ R30, R24, 1 ;  /* 0x3f800000181e7421 */ /* 0x004fce0000010000 */
[----:B------:R-:W2:Y:S01]  /*4760*/  MUFU.RCP R81, R30 ;  /* 0x0000001e00517308 */ /* 0x000ea20000001000 */
[----:B0-----:R-:W-:Y:S01]  /*4770*/  FADD.FTZ R91, -R22, 1 ;  /* 0x3f800000165b7421 */ /* 0x001fe20000010100 */
[----:B------:R-:W-:-:S03]  /*4780*/  FMUL.FTZ R89, R89, R22 ;  /* 0x0000001659597220 */ /* 0x000fc60000410000 */
[----:B------:R-:W-:Y:S01]  /*4790*/  FFMA.FTZ R12, R12, R91, 1 ;  /* 0x3f8000000c0c7423 */ /* 0x000fe2000001005b */
[----:B--2---:R-:W-:Y:S01]  /*47a0*/  FADD.FTZ R93, -R81, 1 ;  /* 0x3f800000515d7421 */ /* 0x004fe20000010100 */
[----:B------:R-:W-:Y:S02]  /*47b0*/  FMUL.FTZ R10, R10, R81 ;  /* 0x000000510a0a7220 */ /* 0x000fe40000410000 */
[----:B------:R-:W-:Y:S01]  /*47c0*/  FMUL.FTZ R89, R89, R12 ;  /* 0x0000000c59597220 */ /* 0x000fe20000410000 */
[----:B------:R-:W-:-:S04]  /*47d0*/  FFMA.FTZ R93, R16, R93, 1 ;  /* 0x3f800000105d7423 */ /* 0x000fc8000001005d */
[----:B------:R-:W-:-:S07]  /*47e0*/  FMUL.FTZ R10, R10, R93 ;  /* 0x0000005d0a0a7220 */ /* 0x000fce0000410000 */
.L_x_61:
[----:B------:R-:W-:Y:S01]  /*47f0*/  BSSY.RECONVERGENT B0, `(.L_x_62) ;  /* 0x0000012000007945 */ /* 0x000fe20003800200 */
[----:B------:R-:W-:Y:S01]  /*4800*/  FFMA.FTZ R95, R28, R89, -R95 ;  /* 0x000000591c5f7223 */ /* 0x000fe2000001085f */
[----:B------:R-:W-:Y:S02]  /*4810*/  FFMA.FTZ R89, R29, R10, -R32 ;  /* 0x0000000a1d597223 */ /* 0x000fe40000010820 */
[----:B------:R-:W-:Y:S05]  /*4820*/  @P0 BRA `(.L_x_63) ;  /* 0x0000000000380947 */ /* 0x000fea0003800000 */
[----:B------:R-:W0:Y:S01]  /*4830*/  LDCU.64 UR14, c[0x0][0x3f8] ;  /* 0x00007f00ff0e77ac */ /* 0x000e220008000a00 */
[----:B------:R-:W-:Y:S01]  /*4840*/  MOV R80, R84 ;  /* 0x0000005400507202 */ /* 0x000fe20000000f00 */
[-C--:B------:R-:W-:Y:S01]  /*4850*/  FMUL.FTZ R95, R95, R82.reuse ;  /* 0x000000525f5f7220 */ /* 0x080fe20000410000 */
[----:B------:R-:W-:Y:S01]  /*4860*/  MOV R81, R87 ;  /* 0x0000005700517202 */ /* 0x000fe20000000f00 */
[----:B------:R-:W2:Y:S01]  /*4870*/  LDCU.64 UR6, c[0x0][0x380] ;  /* 0x00007000ff0677ac */ /* 0x000ea20008000a00 */
[----:B------:R-:W-:Y:S01]  /*4880*/  FMUL.FTZ R10, R89, R82 ;  /* 0x00000052590a7220 */ /* 0x000fe20000410000 */
[----:B0-----:R-:W-:Y:S02]  /*4890*/  IMAD R91, R34, UR14, RZ ;  /* 0x0000000e225b7c24 */ /* 0x001fe4000f8e02ff */
[----:B------:R-:W-:-:S04]  /*48a0*/  IMAD.WIDE.U32 R80, R8, UR14, R80 ;  /* 0x0000000e08507c25 */ /* 0x000fc8000f8e0050 */
[----:B------:R-:W-:Y:S01]  /*48b0*/  IMAD R91, R8, UR15, R91 ;  /* 0x0000000f085b7c24 */ /* 0x000fe2000f8e025b */
[----:B--2---:R-:W-:-:S04]  /*48c0*/  LEA R88, P0, R80, UR6, 0x1 ;  /* 0x0000000650587c11 */ /* 0x004fc8000f8008ff */
[----:B------:R-:W-:Y:S02]  /*48d0*/  IADD3 R91, PT, PT, R81, R91, RZ ;  /* 0x0000005b515b7210 */ /* 0x000fe40007ffe0ff */
[----:B------:R-:W-:Y:S02]  /*48e0*/  F2FP.BF16.F32.PACK_AB R81, R10, R95 ;  /* 0x0000005f0a51723e */ /* 0x000fe400000010ff */
[----:B------:R-:W-:-:S05]  /*48f0*/  LEA.HI.X R89, R80, UR7, R91, 0x1, P0 ;  /* 0x0000000750597c11 */ /* 0x000fca00080f0c5b */
[----:B------:R0:W-:Y:S02]  /*4900*/  STG.E desc[UR8][R88.64], R81 ;  /* 0x0000005158007986 */ /* 0x0001e4000c101908 */
.L_x_63:
[----:B------:R-:W-:Y:S05]  /*4910*/  BSYNC.RECONVERGENT B0 ;  /* 0x0000000000007941 */ /* 0x000fea0003800200 */
.L_x_62:
[----:B------:R-:W-:Y:S01]  /*4920*/  SHF.L.U32 R55, R55, 0x10, RZ ;  /* 0x0000001037377819 */ /* 0x000fe200000006ff */
[-C--:B------:R-:W-:Y:S01]  /*4930*/  FMUL.FTZ R97, R97, R82.reuse ;  /* 0x0000005261617220 */ /* 0x080fe20000410000 */
[----:B------:R-:W-:Y:S01]  /*4940*/  SHF.L.U32 R10, R79, 0x10, RZ ;  /* 0x000000104f0a7819 */ /* 0x000fe200000006ff */
[----:B------:R-:W-:Y:S01]  /*4950*/  FMUL.FTZ R32, R99, R82 ;  /* 0x0000005263207220 */ /* 0x000fe20000410000 */
[----:B------:R-:W-:Y:S06]  /*4960*/  @!P1 BRA `(.L_x_64) ;  /* 0x0000000000489947 */ /* 0x000fec0003800000 */
[----:B------:R-:W-:Y:S01]  /*4970*/  FFMA.FTZ R12, R28, R97, R26 ;  /* 0x000000611c0c7223 */ /* 0x000fe2000001001a */
[----:B------:R-:W-:-:S03]  /*4980*/  FFMA.FTZ R16, R29, R32, R27 ;  /* 0x000000201d107223 */ /* 0x000fc6000001001b */
[----:B------:R-:W-:Y:S01]  /*4990*/  FMUL.FTZ R20, R12, -1.4426950216293334961 ;  /* 0xbfb8aa3b0c147820 */ /* 0x000fe20000410000 */
[----:B------:R-:W-:-:S05]  /*49a0*/  FMUL.FTZ R24, R16, -1.4426950216293334961 ;  /* 0xbfb8aa3b10187820 */ /* 0x000fca0000410000 */
[----:B------:R-:W2:Y:S08]  /*49b0*/  MUFU.EX2 R20, R20 ;  /* 0x0000001400147308 */ /* 0x000eb00000000800 */
[----:B------:R-:W3:Y:S01]  /*49c0*/  MUFU.EX2 R24, R24 ;  /* 0x0000001800187308 */ /* 0x000ee20000000800 */
[----:B--2---:R-:W-:-:S07]  /*49d0*/  FADD.FTZ R22, R20, 1 ;  /* 0x3f80000014167421 */ /* 0x004fce0000010000 */
[----:B------:R-:W0:Y:S01]  /*49e0*/  MUFU.RCP R22, R22 ;  /* 0x0000001600167308 */ /* 0x000e220000001000 */
[----:B---3--:R-:W-:-:S07]  /*49f0*/  FADD.FTZ R30, R24, 1 ;  /* 0x3f800000181e7421 */ /* 0x008fce0000010000 */
        /* <DEDUP_REMOVED lines=9> */
.L_x_64:
[----:B------:R-:W-:Y:S04]  /*4a90*/  BSSY.RECONVERGENT B0, `(.L_x_65) ;  /* 0x0000014000007945 */ /* 0x000fe80003800200 */
[----:B------:R-:W-:Y:S05]  /*4aa0*/  @P4 BRA `(.L_x_66) ;  /* 0x0000000000484947 */ /* 0x000fea0003800000 */
[----:B------:R-:W2:Y:S01]  /*4ab0*/  LDCU.64 UR6, c[0x0][0x3f8] ;  /* 0x00007f00ff0677ac */ /* 0x000ea20008000a00 */
[C-C-:B------:R-:W-:Y:S01]  /*4ac0*/  FFMA.FTZ R79, R6.reuse, R97, R33.reuse ;  /* 0x00000061064f7223 */ /* 0x140fe20000010021 */
[----:B------:R-:W-:Y:S01]  /*4ad0*/  MOV R54, R84 ;  /* 0x0000005400367202 */ /* 0x000fe20000000f00 */
[----:B------:R-:W-:Y:S01]  /*4ae0*/  FFMA.FTZ R12, R6, R32, R33 ;  /* 0x00000020060c7223 */ /* 0x000fe20000010021 */
[----:B------:R-:W3:Y:S01]  /*4af0*/  LDCU.64 UR14, c[0x0][0x380] ;  /* 0x00007000ff0e77ac */ /* 0x000ee20008000a00 */
[----:B0-----:R-:W-:Y:S01]  /*4b00*/  FFMA.FTZ R81, R28, R55, -R79 ;  /* 0x000000371c517223 */ /* 0x001fe2000001084f */
[----:B------:R-:W-:Y:S01]  /*4b10*/  MOV R55, R87 ;  /* 0x0000005700377202 */ /* 0x000fe20000000f00 */
[----:B------:R-:W-:Y:S02]  /*4b20*/  FFMA.FTZ R89, R29, R10, -R12 ;  /* 0x0000000a1d597223 */ /* 0x000fe4000001080c */
[-C--:B------:R-:W-:Y:S02]  /*4b30*/  FMUL.FTZ R81, R81, R82.reuse ;  /* 0x0000005251517220 */ /* 0x080fe40000410000 */
[----:B------:R-:W-:Y:S01]  /*4b40*/  FMUL.FTZ R10, R89, R82 ;  /* 0x00000052590a7220 */ /* 0x000fe20000410000 */
[----:B--2---:R-:W-:-:S02]  /*4b50*/  IMAD R16, R9, UR6, RZ ;  /* 0x0000000609107c24 */ /* 0x004fc4000f8e02ff */
[----:B------:R-:W-:-:S04]  /*4b60*/  IMAD.WIDE.U32 R78, R65, UR6, R54 ;  /* 0x00000006414e7c25 */ /* 0x000fc8000f8e0036 */
[----:B------:R-:W-:Y:S01]  /*4b70*/  IMAD R55, R65, UR7, R16 ;  /* 0x0000000741377c24 */ /* 0x000fe2000f8e0210 */
[----:B---3--:R-:W-:-:S04]  /*4b80*/  LEA R54, P0, R78, UR14, 0x1 ;  /* 0x0000000e4e367c11 */ /* 0x008fc8000f8008ff */
[----:B------:R-:W-:Y:S02]  /*4b90*/  IADD3 R55, PT, PT, R79, R55, RZ ;  /* 0x000000374f377210 */ /* 0x000fe40007ffe0ff */
[----:B------:R-:W-:Y:S02]  /*4ba0*/  F2FP.BF16.F32.PACK_AB R79, R10, R81 ;  /* 0x000000510a4f723e */ /* 0x000fe400000010ff */
[----:B------:R-:W-:-:S05]  /*4bb0*/  LEA.HI.X R55, R78, UR15, R55, 0x1, P0 ;  /* 0x0000000f4e377c11 */ /* 0x000fca00080f0c37 */
[----:B------:R2:W-:Y:S02]  /*4bc0*/  STG.E desc[UR8][R54.64], R79 ;  /* 0x0000004f36007986 */ /* 0x0005e4000c101908 */
.L_x_66:
[----:B------:R-:W-:Y:S05]  /*4bd0*/  BSYNC.RECONVERGENT B0 ;  /* 0x0000000000007941 */ /* 0x000fea0003800200 */
.L_x_65:
[----:B------:R-:W-:Y:S01]  /*4be0*/  UISETP.NE.AND UP0, UPT, UR11, URZ, UPT ;  /* 0x000000ff0b00728c */ /* 0x000fe2000bf05270 */
[----:B------:R-:W-:Y:S01]  /*4bf0*/  IADD3 R24, PT, PT, R8, 0x40, RZ ;  /* 0x0000004008187810 */ /* 0x000fe20007ffe0ff */
[-C--:B------:R-:W-:Y:S01]  /*4c00*/  FMUL.FTZ R83, R83, R82.reuse ;  /* 0x0000005253537220 */ /* 0x080fe20000410000 */
[-C--:B------:R-:W-:Y:S01]  /*4c10*/  FMUL.FTZ R44, R51, R82.reuse ;  /* 0x00000052332c7220 */ /* 0x080fe20000410000 */
[-C--:B--2---:R-:W-:Y:S01]  /*4c20*/  FMUL.FTZ R54, R49, R82.reuse ;  /* 0x0000005231367220 */ /* 0x084fe20000410000 */
[-C--:B------:R-:W-:Y:S01]  /*4c30*/  FMUL.FTZ R56, R47, R82.reuse ;  /* 0x000000522f387220 */ /* 0x080fe20000410000 */
[-C--:B------:R-:W-:Y:S01]  /*4c40*/  FMUL.FTZ R30, R45, R82.reuse ;  /* 0x000000522d1e7220 */ /* 0x080fe20000410000 */
[-C--:B------:R-:W-:Y:S01]  /*4c50*/  FMUL.FTZ R32, R43, R82.reuse ;  /* 0x000000522b207220 */ /* 0x080fe20000410000 */
[-C--:B------:R-:W-:Y:S01]  /*4c60*/  FMUL.FTZ R16, R41, R82.reuse ;  /* 0x0000005229107220 */ /* 0x080fe20000410000 */
[-C--:B------:R-:W-:Y:S01]  /*4c70*/  FMUL.FTZ R22, R39, R82.reuse ;  /* 0x0000005227167220 */ /* 0x080fe20000410000 */
[-C--:B------:R-:W-:Y:S01]  /*4c80*/  FMUL.FTZ R10, R37, R82.reuse ;  /* 0x00000052250a7220 */ /* 0x080fe20000410000 */
[-C--:B------:R-:W-:Y:S01]  /*4c90*/  FMUL.FTZ R12, R35, R82.reuse ;  /* 0x00000052230c7220 */ /* 0x080fe20000410000 */
[-C--:B------:R-:W-:Y:S01]  /*4ca0*/  FMUL.FTZ R25, R25, R82.reuse ;  /* 0x0000005219197220 */ /* 0x080fe20000410000 */
[----:B------:R-:W-:Y:S01]  /*4cb0*/  FMUL.FTZ R8, R31, R82 ;  /* 0x000000521f087220 */ /* 0x000fe20000410000 */
[----:B------:R-:W-:Y:S01]  /*4cc0*/  ISETP.GE.U32.AND P1, PT, R64, UR12, PT ;  /* 0x0000000c40007c0c */ /* 0x000fe2000bf26070 */
[C-C-:B------:R-:W-:Y:S01]  /*4cd0*/  FFMA.FTZ R51, R6.reuse, R83, R33.reuse ;  /* 0x0000005306337223 */ /* 0x140fe20000010021 */
[----:B------:R-:W-:Y:S01]  /*4ce0*/  ISETP.GE.U32.AND P2, PT, R63, UR12, PT ;  /* 0x0000000c3f007c0c */ /* 0x000fe2000bf46070 */
[--C-:B------:R-:W-:Y:S01]  /*4cf0*/  FFMA.FTZ R50, R6, R44, R33.reuse ;  /* 0x0000002c06327223 */ /* 0x100fe20000010021 */
[----:B------:R-:W-:Y:S01]  /*4d00*/  ISETP.GE.U32.AND P3, PT, R62, UR12, PT ;  /* 0x0000000c3e007c0c */ /* 0x000fe2000bf66070 */
[C-C-:B------:R-:W-:Y:S01]  /*4d10*/  FFMA.FTZ R55, R6.reuse, R54, R33.reuse ;  /* 0x0000003606377223 */ /* 0x140fe20000010021 */
[----:B------:R-:W-:Y:S01]  /*4d20*/  ISETP.GE.U32.AND P4, PT, R61, UR12, PT ;  /* 0x0000000c3d007c0c */ /* 0x000fe2000bf86070 */
[--C-:B------:R-:W-:Y:S01]  /*4d30*/  FFMA.FTZ R52, R6, R56, R33.reuse ;  /* 0x0000003806347223 */ /* 0x100fe20000010021 */
[----:B------:R-:W-:Y:S01]  /*4d40*/  ISETP.GE.U32.AND P5, PT, R24, UR12, PT ;  /* 0x0000000c18007c0c */ /* 0x000fe2000bfa6070 */
[C-C-:B------:R-:W-:Y:S01]  /*4d50*/  FFMA.FTZ R39, R6.reuse, R30, R33.reuse ;  /* 0x0000001e06277223 */ /* 0x140fe20000010021 */
[----:B------:R-:W-:Y:S01]  /*4d60*/  SHF.R.S32.HI R36, RZ, 0x1f, R24 ;  /* 0x0000001fff247819 */ /* 0x000fe20000011418 */
[C-C-:B------:R-:W-:Y:S01]  /*4d70*/  FFMA.FTZ R38, R6.reuse, R32, R33.reuse ;  /* 0x0000002006267223 */ /* 0x140fe20000010021 */
[C-C-:B------:R-:W-:Y:S01]  /*4d80*/  FFMA.FTZ R37, R6.reuse, R16, R33.reuse ;  /* 0x0000001006257223 */ /* 0x140fe20000010021 */
[C-C-:B------:R-:W-:Y:S01]  /*4d90*/  FFMA.FTZ R34, R6.reuse, R22, R33.reuse ;  /* 0x0000001606227223 */ /* 0x140fe20000010021 */
[C-C-:B------:R-:W-:Y:S01]  /*4da0*/  FFMA.FTZ R35, R6.reuse, R10, R33.reuse ;  /* 0x0000000a06237223 */ /* 0x140fe20000010021 */
[C-C-:B------:R-:W-:Y:S01]  /*4db0*/  FFMA.FTZ R20, R6.reuse, R12, R33.reuse ;  /* 0x0000000c06147223 */ /* 0x140fe20000010021 */
[C-C-:B------:R-:W-:Y:S01]  /*4dc0*/  FFMA.FTZ R31, R6.reuse, R25, R33.reuse ;  /* 0x00000019061f7223 */ /* 0x140fe20000010021 */
[----:B------:R-:W-:Y:S01]  /*4dd0*/  FFMA.FTZ R6, R6, R8, R33 ;  /* 0x0000000806067223 */ /* 0x000fe20000010021 */
[----:B------:R-:W-:-:S02]  /*4de0*/  SHF.L.U32 R33, R18, 0x10, RZ ;  /* 0x0000001012217819 */ /* 0x000fc400000006ff */
[----:B------:R-:W-:Y:S02]  /*4df0*/  ISETP.GE.U32.AND P0, PT, R60, UR12, PT ;  /* 0x0000000c3c007c0c */ /* 0x000fe4000bf06070 */
[----:B------:R-:W-:Y:S02]  /*4e00*/  ISETP.GE.AND.EX P1, PT, R11, UR13, PT, P1 ;  /* 0x0000000d0b007c0c */ /* 0x000fe4000bf26310 */
[----:B------:R-:W-:Y:S02]  /*4e10*/  ISETP.GE.AND.EX P2, PT, R13, UR13, PT, P2 ;  /* 0x0000000d0d007c0c */ /* 0x000fe4000bf46320 */
[----:B------:R-:W-:Y:S02]  /*4e20*/  ISETP.GE.AND.EX P3, PT, R15, UR13, PT, P3 ;  /* 0x0000000d0f007c0c */ /* 0x000fe4000bf66330 */
[----:B------:R-:W-:Y:S02]  /*4e30*/  ISETP.GE.AND.EX P4, PT, R17, UR13, PT, P4 ;  /* 0x0000000d11007c0c */ /* 0x000fe4000bf86340 */
[----:B------:R-:W-:-:S02]  /*4e40*/  ISETP.GE.AND.EX P5, PT, R36, UR13, PT, P5 ;  /* 0x0000000d24007c0c */ /* 0x000fc4000bfa6350 */
[----:B------:R-:W-:Y:S01]  /*4e50*/  SHF.L.U32 R18, R77, 0x10, RZ ;  /* 0x000000104d127819 */ /* 0x000fe200000006ff */
[----:B------:R-:W-:Y:S10]  /*4e60*/  BRA.U !UP0, `(.L_x_67) ;  /* 0x0000000108487547 */ /* 0x000ff4000b800000 */
[----:B-1----:R-:W-:Y:S01]  /*4e70*/  FFMA.FTZ R40, R28, R83, R26 ;  /* 0x000000531c287223 */ /* 0x002fe2000001001a */
[----:B------:R-:W-:-:S03]  /*4e80*/  FFMA.FTZ R41, R29, R44, R27 ;  /* 0x0000002c1d297223 */ /* 0x000fc6000001001b */
[----:B------:R-:W-:Y:S01]  /*4e90*/  FMUL.FTZ R42, R40, -1.4426950216293334961 ;  /* 0xbfb8aa3b282a7820 */ /* 0x000fe20000410000 */
[----:B------:R-:W-:-:S05]  /*4ea0*/  FMUL.FTZ R45, R41, -1.4426950216293334961 ;  /* 0xbfb8aa3b292d7820 */ /* 0x000fca0000410000 */
[----:B------:R-:W1:Y:S08]  /*4eb0*/  MUFU.EX2 R42, R42 ;  /* 0x0000002a002a7308 */ /* 0x000e700000000800 */
[----:B------:R-:W2:Y:S01]  /*4ec0*/  MUFU.EX2 R45, R45 ;  /* 0x0000002d002d7308 */ /* 0x000ea20000000800 */
[----:B-1----:R-:W-:-:S07]  /*4ed0*/  FADD.FTZ R43, R42, 1 ;  /* 0x3f8000002a2b7421 */ /* 0x002fce0000010000 */
[----:B------:R-:W1:Y:S01]  /*4ee0*/  MUFU.RCP R44, R43 ;  /* 0x0000002b002c7308 */ /* 0x000e620000001000 */
[----:B--2---:R-:W-:-:S07]  /*4ef0*/  FADD.FTZ R46, R45, 1 ;  /* 0x3f8000002d2e7421 */ /* 0x004fce0000010000 */
[----:B------:R-:W2:Y:S01]  /*4f00*/  MUFU.RCP R47, R46 ;  /* 0x0000002e002f7308 */ /* 0x000ea20000001000 */
[----:B-1----:R-:W-:Y:S01]  /*4f10*/  FADD.FTZ R49, -R44, 1 ;  /* 0x3f8000002c317421 */ /* 0x002fe20000010100 */
[----:B------:R-:W-:-:S03]  /*4f20*/  FMUL.FTZ R33, R33, R44 ;  /* 0x0000002c21217220 */ /* 0x000fc60000410000 */
[----:B------:R-:W-:Y:S01]  /*4f30*/  FFMA.FTZ R40, R40, R49, 1 ;  /* 0x3f80000028287423 */ /* 0x000fe20000010031 */
[----:B--2---:R-:W-:Y:S01]  /*4f40*/  FADD.FTZ R48, -R47, 1 ;  /* 0x3f8000002f307421 */ /* 0x004fe20000010100 */
[----:B------:R-:W-:Y:S02]  /*4f50*/  FMUL.FTZ R18, R18, R47 ;  /* 0x0000002f12127220 */ /* 0x000fe40000410000 */
[----:B------:R-:W-:Y:S01]  /*4f60*/  FMUL.FTZ R33, R33, R40 ;  /* 0x0000002821217220 */ /* 0x000fe20000410000 */
[----:B------:R-:W-:-:S04]  /*4f70*/  FFMA.FTZ R41, R41, R48, 1 ;  /* 0x3f80000029297423 */ /* 0x000fc80000010030 */
[----:B------:R-:W-:-:S07]  /*4f80*/  FMUL.FTZ R18, R18, R41 ;  /* 0x0000002912127220 */ /* 0x000fce0000410000 */
.L_x_67:
[----:B------:R-:W-:Y:S01]  /*4f90*/  BSSY.RECONVERGENT B0, `(.L_x_68) ;  /* 0x0000012000007945 */ /* 0x000fe20003800200 */
[----:B------:R-:W-:Y:S01]  /*4fa0*/  FFMA.FTZ R51, R28, R33, -R51 ;  /* 0x000000211c337223 */ /* 0x000fe20000010833 */
[----:B------:R-:W-:Y:S02]  /*4fb0*/  FFMA.FTZ R43, R29, R18, -R50 ;  /* 0x000000121d2b7223 */ /* 0x000fe40000010832 */
[----:B------:R-:W-:Y:S05]  /*4fc0*/  @P1 BRA `(.L_x_69) ;  /* 0x0000000000381947 */ /* 0x000fea0003800000 */
[----:B------:R-:W2:Y:S01]  /*4fd0*/  LDCU.64 UR6, c[0x0][0x3f8] ;  /* 0x00007f00ff0677ac */ /* 0x000ea20008000a00 */
[----:B-1----:R-:W-:Y:S01]  /*4fe0*/  MOV R40, R84 ;  /* 0x0000005400287202 */ /* 0x002fe20000000f00 */
[----:B------:R-:W-:Y:S01]  /*4ff0*/  FMUL.FTZ R18, R43, R82 ;  /* 0x000000522b127220 */ /* 0x000fe20000410000 */
[----:B------:R-:W-:Y:S01]  /*5000*/  MOV R41, R87 ;  /* 0x0000005700297202 */ /* 0x000fe20000000f00 */
[----:B------:R-:W1:Y:S01]  /*5010*/  LDCU.64 UR14, c[0x0][0x380] ;  /* 0x00007000ff0e77ac */ /* 0x000e620008000a00 */
[----:B--2---:R-:W-:Y:S02]  /*5020*/  IMAD R33, R11, UR6, RZ ;  /* 0x000000060b217c24 */ /* 0x004fe4000f8e02ff */
[----:B------:R-:W-:-:S04]  /*5030*/  IMAD.WIDE.U32 R40, R64, UR6, R40 ;  /* 0x0000000640287c25 */ /* 0x000fc8000f8e0028 */
[----:B------:R-:W-:Y:S02]  /*5040*/  IMAD R45, R64, UR7, R33 ;  /* 0x00000007402d7c24 */ /* 0x000fe4000f8e0221 */
[----:B------:R-:W-:Y:S01]  /*5050*/  FMUL.FTZ R33, R51, R82 ;  /* 0x0000005233217220 */ /* 0x000fe20000410000 */
[----:B-1----:R-:W-:Y:S02]  /*5060*/  LEA R42, P1, R40, UR14, 0x1 ;  /* 0x0000000e282a7c11 */ /* 0x002fe4000f8208ff */
[----:B------:R-:W-:Y:S02]  /*5070*/  IADD3 R45, PT, PT, R41, R45, RZ ;  /* 0x0000002d292d7210 */ /* 0x000fe40007ffe0ff */
[----:B------:R-:W-:Y:S02]  /*5080*/  F2FP.BF16.F32.PACK_AB R33, R18, R33 ;  /* 0x000000211221723e */ /* 0x000fe400000010ff */
[----:B------:R-:W-:-:S05]  /*5090*/  LEA.HI.X R43, R40, UR15, R45, 0x1, P1 ;  /* 0x0000000f282b7c11 */ /* 0x000fca00088f0c2d */
[----:B------:R2:W-:Y:S02]  /*50a0*/  STG.E desc[UR8][R42.64], R33 ;  /* 0x000000212a007986 */ /* 0x0005e4000c101908 */
.L_x_69:
[----:B------:R-:W-:Y:S05]  /*50b0*/  BSYNC.RECONVERGENT B0 ;  /* 0x0000000000007941 */ /* 0x000fea0003800200 */
.L_x_68:
[----:B------:R-:W-:Y:S02]  /*50c0*/  SHF.L.U32 R21, R21, 0x10, RZ ;  /* 0x0000001015157819 */ /* 0x000fe400000006ff */
[----:B------:R-:W-:Y:S01]  /*50d0*/  SHF.L.U32 R18, R75, 0x10, RZ ;  /* 0x000000104b127819 */ /* 0x000fe200000006ff */
[----:B------:R-:W-:Y:S06]  /*50e0*/  BRA.U !UP0, `(.L_x_70) ;  /* 0x0000000108487547 */ /* 0x000fec000b800000 */
[----:B--2---:R-:W-:Y:S01]  /*50f0*/  FFMA.FTZ R33, R28, R54, R26 ;  /* 0x000000361c217223 */ /* 0x004fe2000001001a */
[----:B-1----:R-:W-:-:S03]  /*5100*/  FFMA.FTZ R40, R29, R56, R27 ;  /* 0x000000381d287223 */ /* 0x002fc6000001001b */
        /* <DEDUP_REMOVED lines=16> */
.L_x_70:
[----:B------:R-:W-:Y:S01]  /*5210*/  BSSY.RECONVERGENT B0, `(.L_x_71) ;  /* 0x0000012000007945 */ /* 0x000fe20003800200 */
[----:B------:R-:W-:Y:S01]  /*5220*/  FFMA.FTZ R55, R28, R21, -R55 ;  /* 0x000000151c377223 */ /* 0x000fe20000010837 */
[----:B--2---:R-:W-:Y:S02]  /*5230*/  FFMA.FTZ R33, R29, R18, -R52 ;  /* 0x000000121d217223 */ /* 0x004fe40000010834 */
        /* <DEDUP_REMOVED lines=15> */
.L_x_72:
[----:B------:R-:W-:Y:S05]  /*5330*/  BSYNC.RECONVERGENT B0 ;  /* 0x0000000000007941 */ /* 0x000fea0003800200 */
.L_x_71:
[----:B------:R-:W-:Y:S02]  /*5340*/  SHF.L.U32 R14, R14, 0x10, RZ ;  /* 0x000000100e0e7819 */ /* 0x000fe400000006ff */
[----:B------:R-:W-:Y:S01]  /*5350*/  SHF.L.U32 R73, R73, 0x10, RZ ;  /* 0x0000001049497819 */ /* 0x000fe200000006ff */
[----:B------:R-:W-:Y:S06]  /*5360*/  BRA.U !UP0, `(.L_x_73) ;  /* 0x0000000108487547 */ /* 0x000fec000b800000 */
[----:B------:R-:W-:Y:S01]  /*5370*/  FFMA.FTZ R30, R28, R30, R26 ;  /* 0x0000001e1c1e7223 */ /* 0x000fe2000001001a */
[----:B------:R-:W-:-:S03]  /*5380*/  FFMA.FTZ R32, R29, R32, R27 ;  /* 0x000000201d207223 */ /* 0x000fc6000001001b */
[----:B------:R-:W-:Y:S01]  /*5390*/  FMUL.FTZ R18, R30, -1.4426950216293334961 ;  /* 0xbfb8aa3b1e127820 */ /* 0x000fe20000410000 */
[----:B------:R-:W-:-:S05]  /*53a0*/  FMUL.FTZ R33, R32, -1.4426950216293334961 ;  /* 0xbfb8aa3b20217820 */ /* 0x000fca0000410000 */
[----:B------:R-:W2:Y:S08]  /*53b0*/  MUFU.EX2 R18, R18 ;  /* 0x0000001200127308 */ /* 0x000eb00000000800 */
[----:B------:R-:W1:Y:S01]  /*53c0*/  MUFU.EX2 R33, R33 ;  /* 0x0000002100217308 */ /* 0x000e620000000800 */
[----:B--2---:R-:W-:-:S07]  /*53d0*/  FADD.FTZ R21, R18, 1 ;  /* 0x3f80000012157421 */ /* 0x004fce0000010000 */
[----:B------:R-:W2:Y:S01]  /*53e0*/  MUFU.RCP R21, R21 ;  /* 0x0000001500157308 */ /* 0x000ea20000001000 */
[----:B-1----:R-:W-:-:S07]  /*53f0*/  FADD.FTZ R40, R33, 1 ;  /* 0x3f80000021287421 */ /* 0x002fce0000010000 */
[----:B------:R-:W1:Y:S01]  /*5400*/  MUFU.RCP R40, R40 ;  /* 0x0000002800287308 */ /* 0x000e620000001000 */
[----:B--2---:R-:W-:Y:S01]  /*5410*/  FADD.FTZ R41, -R21, 1 ;  /* 0x3f80000015297421 */ /* 0x004fe20000010100 */
[----:B------:R-:W-:-:S03]  /*5420*/  FMUL.FTZ R14, R14, R21 ;  /* 0x000000150e0e7220 */ /* 0x000fc60000410000 */
[----:B------:R-:W-:Y:S01]  /*5430*/  FFMA.FTZ R41, R30, R41, 1 ;  /* 0x3f8000001e297423 */ /* 0x000fe20000010029 */
[----:B-1----:R-:W-:Y:S01]  /*5440*/  FADD.FTZ R43, -R40, 1 ;  /* 0x3f800000282b7421 */ /* 0x002fe20000010100 */
[----:B------:R-:W-:Y:S02]  /*5450*/  FMUL.FTZ R73, R73, R40 ;  /* 0x0000002849497220 */ /* 0x000fe40000410000 */
[----:B------:R-:W-:Y:S01]  /*5460*/  FMUL.FTZ R14, R14, R41 ;  /* 0x000000290e0e7220 */ /* 0x000fe20000410000 */
[----:B------:R-:W-:-:S04]  /*5470*/  FFMA.FTZ R32, R32, R43, 1 ;  /* 0x3f80000020207423 */ /* 0x000fc8000001002b */
[----:B------:R-:W-:-:S07]  /*5480*/  FMUL.FTZ R73, R73, R32 ;  /* 0x0000002049497220 */ /* 0x000fce0000410000 */
.L_x_73:
[----:B------:R-:W-:Y:S01]  /*5490*/  BSSY.RECONVERGENT B0, `(.L_x_74) ;  /* 0x0000012000007945 */ /* 0x000fe20003800200 */
[----:B--2---:R-:W-:Y:S01]  /*54a0*/  FFMA.FTZ R21, R28, R14, -R39 ;  /* 0x0000000e1c157223 */ /* 0x004fe20000010827 */
[----:B------:R-:W-:Y:S02]  /*54b0*/  FFMA.FTZ R73, R29, R73, -R38 ;  /* 0x000000491d497223 */ /* 0x000fe40000010826 */
[----:B------:R-:W-:Y:S05]  /*54c0*/  @P5 BRA `(.L_x_75) ;  /* 0x0000000000385947 */ /* 0x000fea0003800000 */
[----:B------:R-:W2:Y:S01]  /*54d0*/  LDCU.64 UR6, c[0x0][0x3f8] ;  /* 0x00007f00ff0677ac */ /* 0x000ea20008000a00 */
[----:B------:R-:W-:Y:S01]  /*54e0*/  MOV R32, R84 ;  /* 0x0000005400207202 */ /* 0x000fe20000000f00 */
[-C--:B------:R-:W-:Y:S01]  /*54f0*/  FMUL.FTZ R21, R21, R82.reuse ;  /* 0x0000005215157220 */ /* 0x080fe20000410000 */
[----:B------:R-:W-:Y:S01]  /*5500*/  MOV R33, R87 ;  /* 0x0000005700217202 */ /* 0x000fe20000000f00 */
[----:B------:R-:W3:Y:S01]  /*5510*/  LDCU.64 UR14, c[0x0][0x380] ;  /* 0x00007000ff0e77ac */ /* 0x000ee20008000a00 */
[----:B------:R-:W-:-:S05]  /*5520*/  FMUL.FTZ R14, R73, R82 ;  /* 0x00000052490e7220 */ /* 0x000fca0000410000 */
[----:B------:R-:W-:Y:S01]  /*5530*/  F2FP.BF16.F32.PACK_AB R21, R14, R21 ;  /* 0x000000150e15723e */ /* 0x000fe200000010ff */
[----:B--2---:R-:W-:Y:S02]  /*5540*/  IMAD R41, R36, UR6, RZ ;  /* 0x0000000624297c24 */ /* 0x004fe4000f8e02ff */
[----:B------:R-:W-:-:S04]  /*5550*/  IMAD.WIDE.U32 R38, R24, UR6, R32 ;  /* 0x0000000618267c25 */ /* 0x000fc8000f8e0020 */
[----:B------:R-:W-:Y:S01]  /*5560*/  IMAD R41, R24, UR7, R41 ;  /* 0x0000000718297c24 */ /* 0x000fe2000f8e0229 */
[----:B---3--:R-:W-:-:S04]  /*5570*/  LEA R32, P1, R38, UR14, 0x1 ;  /* 0x0000000e26207c11 */ /* 0x008fc8000f8208ff */
[----:B------:R-:W-:-:S04]  /*5580*/  IADD3 R41, PT, PT, R39, R41, RZ ;  /* 0x0000002927297210 */ /* 0x000fc80007ffe0ff */
[----:B------:R-:W-:-:S05]  /*5590*/  LEA.HI.X R33, R38, UR15, R41, 0x1, P1 ;  /* 0x0000000f26217c11 */ /* 0x000fca00088f0c29 */
[----:B------:R2:W-:Y:S02]  /*55a0*/  STG.E desc[UR8][R32.64], R21 ;  /* 0x0000001520007986 */ /* 0x0005e4000c101908 */
.L_x_75:
[----:B------:R-:W-:Y:S05]  /*55b0*/  BSYNC.RECONVERGENT B0 ;  /* 0x0000000000007941 */ /* 0x000fea0003800200 */
.L_x_74:
[----:B------:R-:W-:Y:S02]  /*55c0*/  SHF.L.U32 R23, R23, 0x10, RZ ;  /* 0x0000001017177819 */ /* 0x000fe400000006ff */
[----:B------:R-:W-:Y:S01]  /*55d0*/  SHF.L.U32 R71, R71, 0x10, RZ ;  /* 0x0000001047477819 */ /* 0x000fe200000006ff */
[----:B------:R-:W-:Y:S06]  /*55e0*/  BRA.U !UP0, `(.L_x_76) ;  /* 0x0000000108487547 */ /* 0x000fec000b800000 */
[----:B------:R-:W-:Y:S01]  /*55f0*/  FFMA.FTZ R16, R28, R16, R26 ;  /* 0x000000101c107223 */ /* 0x000fe2000001001a */
[----:B------:R-:W-:-:S03]  /*5600*/  FFMA.FTZ R22, R29, R22, R27 ;  /* 0x000000161d167223 */ /* 0x000fc6000001001b */
[----:B------:R-:W-:Y:S01]  /*5610*/  FMUL.FTZ R14, R16, -1.4426950216293334961 ;  /* 0xbfb8aa3b100e7820 */ /* 0x000fe20000410000 */
[----:B--2---:R-:W-:-:S05]  /*5620*/  FMUL.FTZ R21, R22, -1.4426950216293334961 ;  /* 0xbfb8aa3b16157820 */ /* 0x004fca0000410000 */
[----:B------:R-:W2:Y:S08]  /*5630*/  MUFU.EX2 R14, R14 ;  /* 0x0000000e000e7308 */ /* 0x000eb00000000800 */
[----:B------:R-:W3:Y:S01]  /*5640*/  MUFU.EX2 R21, R21 ;  /* 0x0000001500157308 */ /* 0x000ee20000000800 */
[----:B--2---:R-:W-:-:S07]  /*5650*/  FADD.FTZ R18, R14, 1 ;  /* 0x3f8000000e127421 */ /* 0x004fce0000010000 */
[----:B------:R-:W2:Y:S01]  /*5660*/  MUFU.RCP R18, R18 ;  /* 0x0000001200127308 */ /* 0x000ea20000001000 */
[----:B---3--:R-:W-:-:S07]  /*5670*/  FADD.FTZ R24, R21, 1 ;  /* 0x3f80000015187421 */ /* 0x008fce0000010000 */
[----:B------:R-:W3:Y:S01]  /*5680*/  MUFU.RCP R24, R24 ;  /* 0x0000001800187308 */ /* 0x000ee20000001000 */
[----:B--2---:R-:W-:Y:S01]  /*5690*/  FADD.FTZ R33, -R18, 1 ;  /* 0x3f80000012217421 */ /* 0x004fe20000010100 */
[----:B------:R-:W-:-:S03]  /*56a0*/  FMUL.FTZ R23, R23, R18 ;  /* 0x0000001217177220 */ /* 0x000fc60000410000 */
[----:B------:R-:W-:Y:S01]  /*56b0*/  FFMA.FTZ R16, R16, R33, 1 ;  /* 0x3f80000010107423 */ /* 0x000fe20000010021 */
[----:B---3--:R-:W-:Y:S01]  /*56c0*/  FADD.FTZ R39, -R24, 1 ;  /* 0x3f80000018277421 */ /* 0x008fe20000010100 */
[----:B------:R-:W-:Y:S02]  /*56d0*/  FMUL.FTZ R71, R71, R24 ;  /* 0x0000001847477220 */ /* 0x000fe40000410000 */
[----:B------:R-:W-:Y:S01]  /*56e0*/  FMUL.FTZ R23, R23, R16 ;  /* 0x0000001017177220 */ /* 0x000fe20000410000 */
[----:B------:R-:W-:-:S04]  /*56f0*/  FFMA.FTZ R22, R22, R39, 1 ;  /* 0x3f80000016167423 */ /* 0x000fc80000010027 */
[----:B------:R-:W-:-:S07]  /*5700*/  FMUL.FTZ R71, R71, R22 ;  /* 0x0000001647477220 */ /* 0x000fce0000410000 */
.L_x_76:
        /* <DEDUP_REMOVED lines=10> */
[----:B------:R-:W-:-:S04]  /*57b0*/  IMAD.WIDE.U32 R32, R62, UR6, R22 ;  /* 0x000000063e207c25 */ /* 0x000fc8000f8e0016 */
[----:B------:R-:W-:Y:S02]  /*57c0*/  IMAD R23, R62, UR7, R21 ;  /* 0x000000073e177c24 */ /* 0x000fe4000f8e0215 */
[----:B------:R-:W-:Y:S01]  /*57d0*/  FMUL.FTZ R21, R37, R82 ;  /* 0x0000005225157220 */ /* 0x000fe20000410000 */
[----:B---3--:R-:W-:Y:S02]  /*57e0*/  LEA R22, P1, R32, UR14, 0x1 ;  /* 0x0000000e20167c11 */ /* 0x008fe4000f8208ff */
[----:B------:R-:W-:Y:S02]  /*57f0*/  IADD3 R23, PT, PT, R33, R23, RZ ;  /* 0x0000001721177210 */ /* 0x000fe40007ffe0ff */
[----:B------:R-:W-:Y:S02]  /*5800*/  F2FP.BF16.F32.PACK_AB R21, R14, R21 ;  /* 0x000000150e15723e */ /* 0x000fe400000010ff */
[----:B------:R-:W-:-:S05]  /*5810*/  LEA.HI.X R23, R32, UR15, R23, 0x1, P1 ;  /* 0x0000000f20177c11 */ /* 0x000fca00088f0c17 */
[----:B------:R3:W-:Y:S02]  /*5820*/  STG.E desc[UR8][R22.64], R21 ;  /* 0x0000001516007986 */ /* 0x0007e4000c101908 */
.L_x_78:
[----:B------:R-:W-:Y:S05]  /*5830*/  BSYNC.RECONVERGENT B0 ;  /* 0x0000000000007941 */ /* 0x000fea0003800200 */
.L_x_77:
[----:B------:R-:W-:Y:S02]  /*5840*/  SHF.L.U32 R53, R53, 0x10, RZ ;  /* 0x0000001035357819 */ /* 0x000fe400000006ff */
[----:B------:R-:W-:Y:S01]  /*5850*/  SHF.L.U32 R69, R69, 0x10, RZ ;  /* 0x0000001045457819 */ /* 0x000fe200000006ff */
[----:B------:R-:W-:Y:S06]  /*5860*/  BRA.U !UP0, `(.L_x_79) ;  /* 0x0000000108487547 */ /* 0x000fec000b800000 */
[----:B------:R-:W-:Y:S01]  /*5870*/  FFMA.FTZ R10, R28, R10, R26 ;  /* 0x0000000a1c0a7223 */ /* 0x000fe2000001001a */
[----:B------:R-:W-:-:S03]  /*5880*/  FFMA.FTZ R12, R29, R12, R27 ;  /* 0x0000000c1d0c7223 */ /* 0x000fc6000001001b */
[----:B------:R-:W-:Y:S01]  /*5890*/  FMUL.FTZ R14, R10, -1.4426950216293334961 ;  /* 0xbfb8aa3b0a0e7820 */ /* 0x000fe20000410000 */
[----:B------:R-:W-:-:S05]  /*58a0*/  FMUL.FTZ R18, R12, -1.4426950216293334961 ;  /* 0xbfb8aa3b0c127820 */ /* 0x000fca0000410000 */
[----:B------:R-:W4:Y:S08]  /*58b0*/  MUFU.EX2 R14, R14 ;  /* 0x0000000e000e7308 */ /* 0x000f300000000800 */
[----:B------:R-:W2:Y:S01]  /*58c0*/  MUFU.EX2 R18, R18 ;  /* 0x0000001200127308 */ /* 0x000ea20000000800 */
[----:B----4-:R-:W-:-:S07]  /*58d0*/  FADD.FTZ R16, R14, 1 ;  /* 0x3f8000000e107421 */ /* 0x010fce0000010000 */
[----:B------:R-:W4:Y:S01]  /*58e0*/  MUFU.RCP R16, R16 ;  /* 0x0000001000107308 */ /* 0x000f220000001000 */
[----:B--23--:R-:W-:-:S07]  /*58f0*/  FADD.FTZ R21, R18, 1 ;  /* 0x3f80000012157421 */ /* 0x00cfce0000010000 */
[----:B------:R-:W2:Y:S01]  /*5900*/  MUFU.RCP R22, R21 ;  /* 0x0000001500167308 */ /* 0x000ea20000001000 */
[----:B----4-:R-:W-:Y:S01]  /*5910*/  FADD.FTZ R23, -R16, 1 ;  /* 0x3f80000010177421 */ /* 0x010fe20000010100 */
[----:B------:R-:W-:-:S03]  /*5920*/  FMUL.FTZ R53, R53, R16 ;  /* 0x0000001035357220 */ /* 0x000fc60000410000 */
[----:B------:R-:W-:Y:S01]  /*5930*/  FFMA.FTZ R10, R10, R23, 1 ;  /* 0x3f8000000a0a7423 */ /* 0x000fe20000010017 */
[----:B--2---:R-:W-:Y:S01]  /*5940*/  FADD.FTZ R33, -R22, 1 ;  /* 0x3f80000016217421 */ /* 0x004fe20000010100 */
[----:B------:R-:W-:Y:S02]  /*5950*/  FMUL.FTZ R69, R69, R22 ;  /* 0x0000001645457220 */ /* 0x000fe40000410000 */
[----:B------:R-:W-:Y:S01]  /*5960*/  FMUL.FTZ R53, R53, R10 ;  /* 0x0000000a35357220 */ /* 0x000fe20000410000 */
[----:B------:R-:W-:-:S04]  /*5970*/  FFMA.FTZ R12, R12, R33, 1 ;  /* 0x3f8000000c0c7423 */ /* 0x000fc80000010021 */
[----:B------:R-:W-:-:S07]  /*5980*/  FMUL.FTZ R69, R69, R12 ;  /* 0x0000000c45457220 */ /* 0x000fce0000410000 */
.L_x_79:
[----:B------:R-:W-:Y:S01]  /*5990*/  BSSY.RECONVERGENT B0, `(.L_x_80) ;  /* 0x0000012000007945 */ /* 0x000fe20003800200 */
[----:B------:R-:W-:Y:S01]  /*59a0*/  FFMA.FTZ R35, R28, R53, -R35 ;  /* 0x000000351c237223 */ /* 0x000fe20000010823 */
[----:B------:R-:W-:Y:S02]  /*59b0*/  FFMA.FTZ R69, R29, R69, -R20 ;  /* 0x000000451d457223 */ /* 0x000fe40000010814 */
[----:B------:R-:W-:Y:S05]  /*59c0*/  @P4 BRA `(.L_x_81) ;  /* 0x0000000000384947 */ /* 0x000fea0003800000 */
[----:B------:R-:W4:Y:S01]  /*59d0*/  LDCU.64 UR6, c[0x0][0x3f8] ;  /* 0x00007f00ff0677ac */ /* 0x000f220008000a00 */
[----:B------:R-:W-:Y:S01]  /*59e0*/  MOV R20, R84 ;  /* 0x0000005400147202 */ /* 0x000fe20000000f00 */
[----:B------:R-:W-:Y:S01]  /*59f0*/  FMUL.FTZ R35, R35, R82 ;  /* 0x0000005223237220 */ /* 0x000fe20000410000 */
[----:B--23--:R-:W-:Y:S01]  /*5a00*/  MOV R21, R87 ;  /* 0x0000005700157202 */ /* 0x00cfe20000000f00 */
[----:B------:R-:W2:Y:S01]  /*5a10*/  LDCU.64 UR14, c[0x0][0x380] ;  /* 0x00007000ff0e77ac */ /* 0x000ea20008000a00 */
[----:B----4-:R-:W-:Y:S02]  /*5a20*/  IMAD R10, R17, UR6, RZ ;  /* 0x00000006110a7c24 */ /* 0x010fe4000f8e02ff */
[----:B------:R-:W-:-:S04]  /*5a30*/  IMAD.WIDE.U32 R22, R61, UR6, R20 ;  /* 0x000000063d167c25 */ /* 0x000fc8000f8e0014 */
[----:B------:R-:W-:Y:S02]  /*5a40*/  IMAD R21, R61, UR7, R10 ;  /* 0x000000073d157c24 */ /* 0x000fe4000f8e020a */
[----:B------:R-:W-:Y:S01]  /*5a50*/  FMUL.FTZ R10, R69, R82 ;  /* 0x00000052450a7220 */ /* 0x000fe20000410000 */
[----:B--2---:R-:W-:Y:S02]  /*5a60*/  LEA R20, P1, R22, UR14, 0x1 ;  /* 0x0000000e16147c11 */ /* 0x004fe4000f8208ff */
[----:B------:R-:W-:Y:S02]  /*5a70*/  IADD3 R21, PT, PT, R23, R21, RZ ;  /* 0x0000001517157210 */ /* 0x000fe40007ffe0ff */
[----:B------:R-:W-:Y:S02]  /*5a80*/  F2FP.BF16.F32.PACK_AB R23, R10, R35 ;  /* 0x000000230a17723e */ /* 0x000fe400000010ff */
[----:B------:R-:W-:-:S05]  /*5a90*/  LEA.HI.X R21, R22, UR15, R21, 0x1, P1 ;  /* 0x0000000f16157c11 */ /* 0x000fca00088f0c15 */
[----:B------:R4:W-:Y:S02]  /*5aa0*/  STG.E desc[UR8][R20.64], R23 ;  /* 0x0000001714007986 */ /* 0x0009e4000c101908 */
.L_x_81:
[----:B------:R-:W-:Y:S05]  /*5ab0*/  BSYNC.RECONVERGENT B0 ;  /* 0x0000000000007941 */ /* 0x000fea0003800200 */
.L_x_80:
[----:B------:R-:W-:Y:S02]  /*5ac0*/  SHF.L.U32 R57, R57, 0x10, RZ ;  /* 0x0000001039397819 */ /* 0x000fe400000006ff */
[----:B------:R-:W-:Y:S01]  /*5ad0*/  SHF.L.U32 R67, R67, 0x10, RZ ;  /* 0x0000001043437819 */ /* 0x000fe200000006ff */
[----:B------:R-:W-:Y:S06]  /*5ae0*/  BRA.U !UP0, `(.L_x_82) ;  /* 0x0000000108487547 */ /* 0x000fec000b800000 */
[----:B------:R-:W-:Y:S01]  /*5af0*/  FFMA.FTZ R25, R28, R25, R26 ;  /* 0x000000191c197223 */ /* 0x000fe2000001001a */
[----:B------:R-:W-:-:S03]  /*5b00*/  FFMA.FTZ R8, R29, R8, R27 ;  /* 0x000000081d087223 */ /* 0x000fc6000001001b */
[----:B------:R-:W-:Y:S01]  /*5b10*/  FMUL.FTZ R10, R25, -1.4426950216293334961 ;  /* 0xbfb8aa3b190a7820 */ /* 0x000fe20000410000 */
[----:B------:R-:W-:-:S05]  /*5b20*/  FMUL.FTZ R14, R8, -1.4426950216293334961 ;  /* 0xbfb8aa3b080e7820 */ /* 0x000fca0000410000 */
[----:B------:R-:W5:Y:S08]  /*5b30*/  MUFU.EX2 R10, R10 ;  /* 0x0000000a000a7308 */ /* 0x000f700000000800 */
[----:B------:R-:W0:Y:S01]  /*5b40*/  MUFU.EX2 R14, R14 ;  /* 0x0000000e000e7308 */ /* 0x000e220000000800 */
[----:B-----5:R-:W-:-:S07]  /*5b50*/  FADD.FTZ R12, R10, 1 ;  /* 0x3f8000000a0c7421 */ /* 0x020fce0000010000 */
[----:B------:R-:W5:Y:S01]  /*5b60*/  MUFU.RCP R12, R12 ;  /* 0x0000000c000c7308 */ /* 0x000f620000001000 */
[----:B0-----:R-:W-:-:S07]  /*5b70*/  FADD.FTZ R16, R14, 1 ;  /* 0x3f8000000e107421 */ /* 0x001fce0000010000 */
[----:B------:R-:W2:Y:S01]  /*5b80*/  MUFU.RCP R16, R16 ;  /* 0x0000001000107308 */ /* 0x000ea20000001000 */
[----:B-----5:R-:W-:Y:S01]  /*5b90*/  FADD.FTZ R18, -R12, 1 ;  /* 0x3f8000000c127421 */ /* 0x020fe20000010100 */
[----:B------:R-:W-:-:S03]  /*5ba0*/  FMUL.FTZ R57, R57, R12 ;  /* 0x0000000c39397220 */ /* 0x000fc60000410000 */
[----:B------:R-:W-:Y:S01]  /*5bb0*/  FFMA.FTZ R18, R25, R18, 1 ;  /* 0x3f80000019127423 */ /* 0x000fe20000010012 */
[----:B--234-:R-:W-:Y:S01]  /*5bc0*/  FADD.FTZ R21, -R16, 1 ;  /* 0x3f80000010157421 */ /* 0x01cfe20000010100 */
[----:B------:R-:W-:Y:S02]  /*5bd0*/  FMUL.FTZ R67, R67, R16 ;  /* 0x0000001043437220 */ /* 0x000fe40000410000 */
[----:B------:R-:W-:Y:S01]  /*5be0*/  FMUL.FTZ R57, R57, R18 ;  /* 0x0000001239397220 */ /* 0x000fe20000410000 */
[----:B------:R-:W-:-:S04]  /*5bf0*/  FFMA.FTZ R8, R8, R21, 1 ;  /* 0x3f80000008087423 */ /* 0x000fc80000010015 */
[----:B------:R-:W-:-:S07]  /*5c00*/  FMUL.FTZ R67, R67, R8 ;  /* 0x0000000843437220 */ /* 0x000fce0000410000 */
.L_x_82:
[----:B------:R-:W-:Y:S01]  /*5c10*/  ISETP.GE.AND.EX P0, PT, R19, UR13, PT, P0 ;  /* 0x0000000d13007c0c */ /* 0x000fe2000bf06300 */
[----:B------:R-:W-:Y:S01]  /*5c20*/  FFMA.FTZ R31, R28, R57, -R31 ;  /* 0x000000391c1f7223 */ /* 0x000fe2000001081f */
[----:B------:R-:W-:Y:S01]  /*5c30*/  FFMA.FTZ R29, R29, R67, -R6 ;  /* 0x000000431d1d7223 */ /* 0x000fe20000010806 */
[----:B------:R-:W-:Y:S02]  /*5c40*/  BSSY.RECONVERGENT B0, `(.L_x_83) ;  /* 0x000000f000007945 */ /* 0x000fe40003800200 */
[-C--:B---34-:R-:W-:Y:S01]  /*5c50*/  FMUL.FTZ R23, R31, R82.reuse ;  /* 0x000000521f177220 */ /* 0x098fe20000410000 */
[----:B------:R-:W-:-:S07]  /*5c60*/  FMUL.FTZ R82, R29, R82 ;  /* 0x000000521d527220 */ /* 0x000fce0000410000 */
[----:B------:R-:W-:Y:S05]  /*5c70*/  @P0 BRA `(.L_x_84) ;  /* 0x00000000002c0947 */ /* 0x000fea0003800000 */
[----:B------:R-:W2:Y:S01]  /*5c80*/  LDCU.64 UR6, c[0x0][0x3f8] ;  /* 0x00007f00ff0677ac */ /* 0x000ea20008000a00 */
[----:B------:R-:W-:Y:S02]  /*5c90*/  MOV R85, R87 ;  /* 0x0000005700557202 */ /* 0x000fe40000000f00 */
[----:B------:R-:W-:Y:S01]  /*5ca0*/  F2FP.BF16.F32.PACK_AB R23, R82, R23 ;  /* 0x000000175217723e */ /* 0x000fe200000010ff */
[----:B------:R-:W3:Y:S01]  /*5cb0*/  LDCU.64 UR12, c[0x0][0x380] ;  /* 0x00007000ff0c77ac */ /* 0x000ee20008000a00 */
[----:B--2---:R-:W-:Y:S02]  /*5cc0*/  IMAD R21, R19, UR6, RZ ;  /* 0x0000000613157c24 */ /* 0x004fe4000f8e02ff */
[----:B------:R-:W-:-:S04]  /*5cd0*/  IMAD.WIDE.U32 R84, R60, UR6, R84 ;  /* 0x000000063c547c25 */ /* 0x000fc8000f8e0054 */
[----:B------:R-:W-:Y:S01]  /*5ce0*/  IMAD R21, R60, UR7, R21 ;  /* 0x000000073c157c24 */ /* 0x000fe2000f8e0215 */
[----:B---3--:R-:W-:-:S04]  /*5cf0*/  LEA R20, P0, R84, UR12, 0x1 ;  /* 0x0000000c54147c11 */ /* 0x008fc8000f8008ff */
[----:B------:R-:W-:-:S04]  /*5d00*/  IADD3 R21, PT, PT, R85, R21, RZ ;  /* 0x0000001555157210 */ /* 0x000fc80007ffe0ff */
[----:B------:R-:W-:-:S05]  /*5d10*/  LEA.HI.X R21, R84, UR13, R21, 0x1, P0 ;  /* 0x0000000d54157c11 */ /* 0x000fca00080f0c15 */
[----:B------:R3:W-:Y:S02]  /*5d20*/  STG.E desc[UR8][R20.64], R23 ;  /* 0x0000001714007986 */ /* 0x0007e4000c101908 */
.L_x_84:
[----:B------:R-:W-:Y:S05]  /*5d30*/  BSYNC.RECONVERGENT B0 ;  /* 0x0000000000007941 */ /* 0x000fea0003800200 */
.L_x_83:
[----:B------:R-:W-:Y:S02]  /*5d40*/  IADD3 R7, PT, PT, R0, R7, RZ ;  /* 0x0000000700077210 */ /* 0x000fe40007ffe0ff */
[----:B------:R-:W-:Y:S02]  /*5d50*/  IADD3 R58, PT, PT, R58, 0x1, RZ ;  /* 0x000000013a3a7810 */ /* 0x000fe40007ffe0ff */
[----:B------:R-:W-:-:S13]  /*5d60*/  ISETP.GE.AND P0, PT, R7, UR4, PT ;  /* 0x0000000407007c0c */ /* 0x000fda000bf06270 */
[----:B------:R-:W-:Y:S05]  /*5d70*/  @!P0 BRA `(.L_x_85) ;  /* 0xffffffa4003c8947 */ /* 0x000fea000383ffff */
.L_x_42:
[----:B------:R-:W4:Y:S01]  /*5d80*/  LDC R2, c[0x0][0x370] ;  /* 0x0000dc00ff027b82 */ /* 0x000f220000000800 */
[----:B------:R-:W-:Y:S01]  /*5d90*/  ISETP.NE.AND P2, PT, R3, RZ, PT ;  /* 0x000000ff0300720c */ /* 0x000fe20003f45270 */
[----:B------:R-:W-:Y:S06]  /*5da0*/  BSSY.RECONVERGENT B0, `(.L_x_86) ;  /* 0x0000011000007945 */ /* 0x000fec0003800200 */
[----:B------:R-:W5:Y:S08]  /*5db0*/  LDC R9, c[0x0][0x374] ;  /* 0x0000dd00ff097b82 */ /* 0x000f700000000800 */
[----:B------:R-:W0:Y:S01]  /*5dc0*/  LDC.64 R6, c[0x0][0x3c8] ;  /* 0x0000f200ff067b82 */ /* 0x000e220000000a00 */
[----:B----4-:R-:W-:-:S02]  /*5dd0*/  ISETP.NE.AND P1, PT, R2, 0x1, PT ;  /* 0x000000010200780c */ /* 0x010fc40003f25270 */
[----:B------:R-:W-:Y:S02]  /*5de0*/  IADD3 R4, PT, PT, R2, -0x1, RZ ;  /* 0xffffffff02047810 */ /* 0x000fe40007ffe0ff */
[----:B-----5:R-:W-:-:S04]  /*5df0*/  IADD3 R0, PT, PT, R9, -0x1, RZ ;  /* 0xffffffff09007810 */ /* 0x020fc80007ffe0ff */
[----:B------:R-:W-:Y:S02]  /*5e00*/  ISETP.NE.AND P0, PT, R5, R0, PT ;  /* 0x000000000500720c */ /* 0x000fe40003f05270 */
[----:B------:R-:W-:Y:S02]  /*5e10*/  SHF.L.U32 R0, R9, 0x1, RZ ;  /* 0x0000000109007819 */ /* 0x000fe400000006ff */
[----:B------:R-:W-:Y:S02]  /*5e20*/  ISETP.NE.OR P0, PT, R4, UR10, P0 ;  /* 0x0000000a04007c0c */ /* 0x000fe40008705670 */
[----:B------:R-:W-:-:S05]  /*5e30*/  SEL R5, R0, RZ, P1 ;  /* 0x000000ff00057207 */ /* 0x000fca0000800000 */
[----:B0-----:R-:W-:Y:S01]  /*5e40*/  IMAD.WIDE.U32 R4, R5, 0x4, R6 ;  /* 0x0000000405047825 */ /* 0x001fe200078e0006 */
[----:B------:R-:W-:Y:S06]  /*5e50*/  @P2 BRA `(.L_x_87) ;  /* 0x0000000000142947 */ /* 0x000fec0003800000 */
[----:B------:R-:W-:Y:S01]  /*5e60*/  HFMA2 R7, -RZ, RZ, 0, 5.9604644775390625e-08 ;  /* 0x00000001ff077431 */ /* 0x000fe200000001ff */
[----:B------:R-:W-:Y:S06]  /*5e70*/  MEMBAR.ALL.GPU ;  /* 0x0000000000007992 */ /* 0x000fec000000a000 */
[----:B------:R-:W-:-:S00]  /*5e80*/  ERRBAR ;  /* 0x00000000000079ab */ /* 0x000fc00000000000 */
[----:B------:R-:W-:Y:S06]  /*5e90*/  CGAERRBAR ;  /* 0x00000000000075ab */ /* 0x000fec0000000000 */
[----:B------:R0:W-:Y:S02]  /*5ea0*/  REDG.E.ADD.S32.STRONG.GPU desc[UR8][R4.64], R7 ;  /* 0x000000070400798e */ /* 0x0001e4000c12e308 */
.L_x_87:
[----:B------:R-:W-:Y:S05]  /*5eb0*/  BSYNC.RECONVERGENT B0 ;  /* 0x0000000000007941 */ /* 0x000fea0003800200 */
.L_x_86:
[----:B------:R-:W-:Y:S05]  /*5ec0*/  @P0 EXIT ;  /* 0x000000000000094d */ /* 0x000fea0003800000 */
[----:B------:R-:W-:Y:S05]  /*5ed0*/  @P2 BRA `(.L_x_88) ;  /* 0x0000000000202947 */ /* 0x000fea0003800000 */
[----:B------:R-:W-:-:S05]  /*5ee0*/  IMAD R0, R2, R9, RZ ;  /* 0x0000000902007224 */ /* 0x000fca00078e02ff */
[----:B------:R-:W-:-:S13]  /*5ef0*/  ISETP.NE.AND P0, PT, R0, -0x1, PT ;  /* 0xffffffff0000780c */ /* 0x000fda0003f05270 */
[----:B------:R-:W-:Y:S05]  /*5f00*/  @!P0 BRA `(.L_x_88) ;  /* 0x0000000000148947 */ /* 0x000fea0003800000 */
.L_x_89:
[----:B0-----:R-:W4:Y:S04]  /*5f10*/  LDG.E.STRONG.GPU R7, desc[UR8][R4.64] ;  /* 0x0000000804077981 */ /* 0x001f28000c1ef900 */
[----:B----4-:R-:W-:Y:S01]  /*5f20*/  CCTL.IVALL ;  /* 0x00000000ff00798f */ /* 0x010fe20002000000 */
[----:B------:R-:W-:Y:S05]  /*5f30*/  YIELD ;  /* 0x0000000000007946 */ /* 0x000fea0003800000 */
[----:B------:R-:W-:-:S13]  /*5f40*/  ISETP.NE.AND P0, PT, R7, R0, PT ;  /* 0x000000000700720c */ /* 0x000fda0003f05270 */
[----:B------:R-:W-:Y:S05]  /*5f50*/  @P0 BRA `(.L_x_89) ;  /* 0xfffffffc00ec0947 */ /* 0x000fea000383ffff */
.L_x_88:
[----:B------:R-:W-:Y:S05]  /*5f60*/  WARPSYNC.ALL ;  /* 0x0000000000007948 */ /* 0x000fea0003800000 */
[----:B--2---:R-:W2:Y:S08]  /*5f70*/  LDC.64 R32, c[0x0][0x3f8] ;  /* 0x0000fe00ff207b82 */ /* 0x004eb00000000a00 */
[----:B------:R-:W-:Y:S01]  /*5f80*/  BAR.SYNC.DEFER_BLOCKING 0x0 ;  /* 0x0000000000007b1d */ /* 0x000fe20000010000 */
[----:B--2---:R-:W-:-:S04]  /*5f90*/  LEA.HI R0, P0, R33, R32, RZ, 0x1 ;  /* 0x0000002021007211 */ /* 0x004fc800078108ff */
[----:B0-----:R-:W-:-:S04]  /*5fa0*/  IADD3.X R5, PT, PT, RZ, R33, RZ, P0, !PT ;  /* 0x00000021ff057210 */ /* 0x001fc800007fe4ff */
[--C-:B------:R-:W-:Y:S02]  /*5fb0*/  SHF.R.S64 R0, R0, 0x1, R5.reuse ;  /* 0x0000000100007819 */ /* 0x100fe40000001005 */
[----:B------:R-:W-:Y:S02]  /*5fc0*/  SHF.R.S32.HI R5, RZ, 0x1, R5 ;  /* 0x00000001ff057819 */ /* 0x000fe40000011405 */
[----:B------:R-:W-:-:S04]  /*5fd0*/  ISETP.GT.U32.AND P0, PT, R0, R3, PT ;  /* 0x000000030000720c */ /* 0x000fc80003f04070 */
[----:B------:R-:W-:-:S13]  /*5fe0*/  ISETP.GT.AND.EX P0, PT, R5, RZ, PT, P0 ;  /* 0x000000ff0500720c */ /* 0x000fda0003f04300 */
[----:B------:R-:W-:Y:S05]  /*5ff0*/  @!P0 EXIT ;  /* 0x000000000000894d */ /* 0x000fea0003800000 */
[----:B------:R-:W-:Y:S01]  /*6000*/  IADD3 R7, P1, PT, R3, 0x1e0, RZ ;  /* 0x000001e003077810 */ /* 0x000fe20007f3e0ff */
[----:B------:R-:W-:Y:S01]  /*6010*/  BSSY.RECONVERGENT B0, `(.L_x_90) ;  /* 0x000005c000007945 */ /* 0x000fe20003800200 */
[----:B------:R-:W-:Y:S02]  /*6020*/  MOV R30, RZ ;  /* 0x000000ff001e7202 */ /* 0x000fe40000000f00 */
        /* <DEDUP_REMOVED lines=38> */
[----:B------:R-:W2:Y:S01]  /*6290*/  LDCU.64 UR6, c[0x0][0x390] ;  /* 0x00007200ff0677ac */ /* 0x000ea20008000a00 */
[----:B------:R-:W-:Y:S02]  /*62a0*/  LOP3.LUT R9, R9, 0x3, RZ, 0xc0, !PT ;  /* 0x0000000309097812 */ /* 0x000fe400078ec0ff */
[----:B------:R-:W-:Y:S01]  /*62b0*/  MOV R7, R30 ;  /* 0x0000001e00077202 */ /* 0x000fe20000000f00 */
[----:B------:R-:W4:Y:S01]  /*62c0*/  LDCU.64 UR10, c[0x0][0x388] ;  /* 0x00007100ff0a77ac */ /* 0x000f220008000a00 */
[C---:B---3--:R-:W-:Y:S02]  /*62d0*/  SHF.L.U32 R20, R3.reuse, 0x3, RZ ;  /* 0x0000000303147819 */ /* 0x048fe400000006ff */
[----:B------:R-:W-:Y:S01]  /*62e0*/  SHF.L.U64.HI R21, R3, 0x3, R30 ;  /* 0x0000000303157819 */ /* 0x000fe2000001021e */
[----:B------:R-:W-:Y:S01]  /*62f0*/  IMAD.WIDE.U32 R6, R9, 0x1e0, R6 ;  /* 0x000001e009067825 */ /* 0x000fe200078e0006 */
[----:B------:R-:W-:-:S02]  /*6300*/  SHF.L.U32 R29, R33, 0x2, RZ ;  /* 0x00000002211d7819 */ /* 0x000fc400000006ff */
[----:B------:R-:W-:Y:S02]  /*6310*/  SHF.L.U64.HI R31, R0, 0x2, R5 ;  /* 0x00000002001f7819 */ /* 0x000fe40000010205 */
[----:B------:R-:W-:Y:S02]  /*6320*/  SHF.L.U64.HI R27, R26, 0x2, R35 ;  /* 0x000000021a1b7819 */ /* 0x000fe40000010223 */
[C---:B0-----:R-:W-:Y:S01]  /*6330*/  LEA R25, P1, R3.reuse, UR4, 0x2 ;  /* 0x0000000403197c11 */ /* 0x041fe2000f8210ff */
[----:B------:R-:W-:Y:S01]  /*6340*/  UMOV UR4, URZ ;  /* 0x000000ff00047c82 */ /* 0x000fe20008000000 */
[----:B--2---:R-:W-:Y:S02]  /*6350*/  IADD3 R22, P2, PT, R20, UR6, RZ ;  /* 0x0000000614167c10 */ /* 0x004fe4000ff5e0ff */
[----:B------:R-:W-:Y:S02]  /*6360*/  LEA.HI.X R24, R3, UR5, R30, 0x2, P1 ;  /* 0x0000000503187c11 */ /* 0x000fe400088f141e */
[----:B------:R-:W-:-:S02]  /*6370*/  IADD3 R30, PT, PT, R7, UR4, RZ ;  /* 0x00000004071e7c10 */ /* 0x000fc4000fffe0ff */
[----:B------:R-:W-:Y:S01]  /*6380*/  MOV R3, R6 ;  /* 0x0000000600037202 */ /* 0x000fe20000000f00 */
[----:B------:R-:W-:Y:S01]  /*6390*/  IMAD.WIDE.U32 R6, R32, 0x4, RZ ;  /* 0x0000000420067825 */ /* 0x000fe200078e00ff */
[C---:B------:R-:W-:Y:S02]  /*63a0*/  IADD3.X R23, PT, PT, R21.reuse, UR7, RZ, P2, !PT ;  /* 0x0000000715177c10 */ /* 0x040fe400097fe4ff */
[----:B----4-:R-:W-:Y:S02]  /*63b0*/  IADD3 R20, P1, PT, R20, UR10, RZ ;  /* 0x0000000a14147c10 */ /* 0x010fe4000ff3e0ff */
[----:B------:R-:W-:Y:S02]  /*63c0*/  IADD3 R2, P2, PT, RZ, -R9, RZ ;  /* 0x80000009ff027210 */ /* 0x000fe40007f5e0ff */
[----:B------:R-:W-:Y:S02]  /*63d0*/  IADD3.X R21, PT, PT, R21, UR11, RZ, P1, !PT ;  /* 0x0000000b15157c10 */ /* 0x000fe40008ffe4ff */
[----:B------:R-:W-:-:S02]  /*63e0*/  IADD3 R29, PT, PT, R7, R29, RZ ;  /* 0x0000001d071d7210 */ /* 0x000fc40007ffe0ff */
[----:B------:R-:W-:-:S07]  /*63f0*/  IADD3.X R4, PT, PT, RZ, -0x1, RZ, P2, !PT ;  /* 0xffffffffff047810 */ /* 0x000fce00017fe4ff */
.L_x_92:
        /* <DEDUP_REMOVED lines=10> */
[----:B------:R-:W4:Y:S04]  /*64a0*/  LDG.E R18, desc[UR8][R12.64] ;  /* 0x000000080c127981 */ /* 0x000f28000c1e1900 */
[----:B------:R-:W4:Y:S01]  /*64b0*/  LDG.E R19, desc[UR8][R14.64] ;  /* 0x000000080e137981 */ /* 0x000f22000c1e1900 */
[----:B0-----:R-:W-:-:S02]  /*64c0*/  MOV R10, R22 ;  /* 0x00000016000a7202 */ /* 0x001fc40000000f00 */
[----:B---3--:R-:W-:Y:S02]  /*64d0*/  MOV R8, R20 ;  /* 0x0000001400087202 */ /* 0x008fe40000000f00 */
        /* <DEDUP_REMOVED lines=13> */
[----:B----4-:R0:W-:Y:S01]  /*65b0*/  STG.E.64 desc[UR8][R10.64], R18 ;  /* 0x000000120a007986 */ /* 0x0101e2000c101b08 */
[----:B------:R-:W-:Y:S05]  /*65c0*/  @P1 BRA `(.L_x_92) ;  /* 0xfffffffc008c1947 */ /* 0x000fea000383ffff */
.L_x_91:
[----:B------:R-:W-:Y:S05]  /*65d0*/  BSYNC.RECONVERGENT B0 ;  /* 0x0000000000007941 */ /* 0x000fea0003800200 */
.L_x_90:
[----:B------:R-:W-:Y:S05]  /*65e0*/  @!P0 EXIT ;  /* 0x000000000000894d */ /* 0x000fea0003800000 */
[----:B------:R-:W-:Y:S01]  /*65f0*/  SHF.L.U64.HI R39, R26, 0x2, R35 ;  /* 0x000000021a277819 */ /* 0x000fe20000010223 */
[----:B------:R-:W2:Y:S01]  /*6600*/  LDCU.64 UR4, c[0x0][0x3d8] ;  /* 0x00007b00ff0477ac */ /* 0x000ea20008000a00 */
[C---:B------:R-:W-:Y:S02]  /*6610*/  SHF.L.U64.HI R33, R32.reuse, 0x2, R33 ;  /* 0x0000000220217819 */ /* 0x040fe40000010221 */
[----:B------:R-:W-:Y:S01]  /*6620*/  SHF.L.U32 R31, R32, 0x2, RZ ;  /* 0x00000002201f7819 */ /* 0x000fe200000006ff */
[----:B------:R-:W4:Y:S01]  /*6630*/  LDCU.64 UR6, c[0x0][0x388] ;  /* 0x00007100ff0677ac */ /* 0x000f220008000a00 */
[----:B------:R-:W-:Y:S02]  /*6640*/  SHF.L.U32 R41, R26, 0x2, RZ ;  /* 0x000000021a297819 */ /* 0x000fe400000006ff */
[C---:B------:R-:W-:Y:S01]  /*6650*/  SHF.L.U64.HI R35, R0.reuse, 0x2, R5 ;  /* 0x0000000200237819 */ /* 0x040fe20000010205 */
[----:B------:R-:W0:Y:S01]  /*6660*/  LDCU.64 UR10, c[0x0][0x390] ;  /* 0x00007200ff0a77ac */ /* 0x000e220008000a00 */
[----:B------:R-:W-:-:S07]  /*6670*/  SHF.L.U32 R37, R0, 0x2, RZ ;  /* 0x0000000200257819 */ /* 0x000fce00000006ff */
.L_x_93:
[C---:B0-----:R-:W-:Y:S02]  /*6680*/  SHF.L.U32 R18, R3.reuse, 0x2, RZ ;  /* 0x0000000203127819 */ /* 0x041fe400000006ff */
[----:B------:R-:W-:Y:S02]  /*6690*/  SHF.L.U64.HI R2, R3, 0x2, R30 ;  /* 0x0000000203027819 */ /* 0x000fe4000001021e */
[----:B--2---:R-:W-:-:S04]  /*66a0*/  IADD3 R6, P0, PT, R18, UR4, RZ ;  /* 0x0000000412067c10 */ /* 0x004fc8000ff1e0ff */
[----:B------:R-:W-:Y:S02]  /*66b0*/  IADD3.X R7, PT, PT, R2, UR5, RZ, P0, !PT ;  /* 0x0000000502077c10 */ /* 0x000fe400087fe4ff */
[C---:B------:R-:W-:Y:S02]  /*66c0*/  IADD3 R8, P0, PT, R6.reuse, R37, RZ ;  /* 0x0000002506087210 */ /* 0x040fe40007f1e0ff */
[C---:B-1----:R-:W-:Y:S01]  /*66d0*/  IADD3 R12, P1, PT, R6.reuse, R41, RZ ;  /* 0x00000029060c7210 */ /* 0x042fe20007f3e0ff */
[----:B---3--:R0:W2:Y:S01]  /*66e0*/  LDG.E R20, desc[UR8][R6.64] ;  /* 0x0000000806147981 */ /* 0x0080a2000c1e1900 */
[C---:B------:R-:W-:Y:S02]  /*66f0*/  IADD3.X R9, PT, PT, R7.reuse, R35, RZ, P0, !PT ;  /* 0x0000002307097210 */ /* 0x040fe400007fe4ff */
[----:B------:R-:W-:Y:S02]  /*6700*/  IADD3 R10, P0, PT, R6, R31, RZ ;  /* 0x0000001f060a7210 */ /* 0x000fe40007f1e0ff */
[C---:B------:R-:W-:Y:S01]  /*6710*/  IADD3.X R13, PT, PT, R7.reuse, R39, RZ, P1, !PT ;  /* 0x00000027070d7210 */ /* 0x040fe20000ffe4ff */
[----:B------:R3:W2:Y:S01]  /*6720*/  LDG.E R21, desc[UR8][R8.64] ;  /* 0x0000000808157981 */ /* 0x0006a2000c1e1900 */
[----:B------:R-:W-:-:S03]  /*6730*/  IADD3.X R11, PT, PT, R7, R33, RZ, P0, !PT ;  /* 0x00000021070b7210 */ /* 0x000fc600007fe4ff */
[----:B------:R-:W5:Y:S04]  /*6740*/  LDG.E R23, desc[UR8][R12.64] ;  /* 0x000000080c177981 */ /* 0x000f68000c1e1900 */
[----:B------:R1:W5:Y:S01]  /*6750*/  LDG.E R22, desc[UR8][R10.64] ;  /* 0x000000080a167981 */ /* 0x000362000c1e1900 */
[C---:B------:R-:W-:Y:S02]  /*6760*/  SHF.L.U32 R28, R3.reuse, 0x3, RZ ;  /* 0x00000003031c7819 */ /* 0x040fe400000006ff */
[----:B------:R-:W-:Y:S02]  /*6770*/  SHF.L.U64.HI R29, R3, 0x3, R30 ;  /* 0x00000003031d7819 */ /* 0x000fe4000001021e */
[----:B------:R-:W-:Y:S02]  /*6780*/  LOP3.LUT R16, R28, 0xfffffff8, RZ, 0xc0, !PT ;  /* 0xfffffff81c107812 */ /* 0x000fe400078ec0ff */
[----:B------:R-:W-:-:S02]  /*6790*/  LOP3.LUT R18, R18, 0xfffffffc, RZ, 0xc0, !PT ;  /* 0xfffffffc12127812 */ /* 0x000fc400078ec0ff */
[----:B------:R-:W-:Y:S02]  /*67a0*/  LOP3.LUT R4, R29, 0x3, RZ, 0xc0, !PT ;  /* 0x000000031d047812 */ /* 0x000fe400078ec0ff */
[----:B----4-:R-:W-:Y:S02]  /*67b0*/  IADD3 R14, P0, PT, R16, UR6, RZ ;  /* 0x00000006100e7c10 */ /* 0x010fe4000ff1e0ff */
[----:B------:R-:W-:Y:S02]  /*67c0*/  LOP3.LUT R2, R2, 0x3, RZ, 0xc0, !PT ;  /* 0x0000000302027812 */ /* 0x000fe400078ec0ff */
[----:B------:R-:W-:Y:S02]  /*67d0*/  IADD3 R16, P1, PT, R16, UR10, RZ ;  /* 0x0000000a10107c10 */ /* 0x000fe4000ff3e0ff */
[----:B------:R-:W-:Y:S02]  /*67e0*/  IADD3 R18, P2, PT, R18, UR4, RZ ;  /* 0x0000000412127c10 */ /* 0x000fe4000ff5e0ff */
[----:B------:R-:W-:-:S02]  /*67f0*/  IADD3.X R15, PT, PT, R4, UR7, RZ, P0, !PT ;  /* 0x00000007040f7c10 */ /* 0x000fc400087fe4ff */
[----:B------:R-:W-:Y:S02]  /*6800*/  IADD3.X R17, PT, PT, R4, UR11, RZ, P1, !PT ;  /* 0x0000000b04117c10 */ /* 0x000fe40008ffe4ff */
[----:B------:R-:W-:Y:S02]  /*6810*/  IADD3.X R19, PT, PT, R2, UR5, RZ, P2, !PT ;  /* 0x0000000502137c10 */ /* 0x000fe400097fe4ff */
[C---:B0-----:R-:W-:Y:S02]  /*6820*/  IADD3 R6, P0, PT, R18.reuse, R37, RZ ;  /* 0x0000002512067210 */ /* 0x041fe40007f1e0ff */
[C---:B---3--:R-:W-:Y:S02]  /*6830*/  IADD3 R8, P1, PT, R18.reuse, R31, RZ ;  /* 0x0000001f12087210 */ /* 0x048fe40007f3e0ff */
[----:B-1----:R-:W-:Y:S02]  /*6840*/  IADD3 R10, P2, PT, R18, R41, RZ ;  /* 0x00000029120a7210 */ /* 0x002fe40007f5e0ff */
[----:B------:R-:W-:-:S02]  /*6850*/  IADD3.X R7, PT, PT, R19, R35, RZ, P0, !PT ;  /* 0x0000002313077210 */ /* 0x000fc400007fe4ff */
[C---:B------:R-:W-:Y:S02]  /*6860*/  IADD3.X R9, PT, PT, R19.reuse, R33, RZ, P1, !PT ;  /* 0x0000002113097210 */ /* 0x040fe40000ffe4ff */
[----:B------:R-:W-:Y:S01]  /*6870*/  IADD3.X R11, PT, PT, R19, R39, RZ, P2, !PT ;  /* 0x00000027130b7210 */ /* 0x000fe200017fe4ff */
[----:B--2---:R0:W-:Y:S04]  /*6880*/  STG.E.64 desc[UR8][R14.64], R20 ;  /* 0x000000140e007986 */ /* 0x0041e8000c101b08 */
        /* <DEDUP_REMOVED lines=15> */
[----:B------:R-:W3:Y:S04]  /*6980*/  LDG.E R20, desc[UR8][R18.64+0xf00] ;  /* 0x000f000812147981 */ /* 0x000ee8000c1e1900 */
[----:B------:R-:W3:Y:S04]  /*6990*/  LDG.E R21, desc[UR8][R6.64+0xf00] ;  /* 0x000f000806157981 */ /* 0x000ee8000c1e1900 */
[----:B-1----:R-:W4:Y:S04]  /*69a0*/  LDG.E R22, desc[UR8][R8.64+0xf00] ;  /* 0x000f000808167981 */ /* 0x002f28000c1e1900 */
        /* <DEDUP_REMOVED lines=11> */
[----:B------:R-:W3:Y:S04]  /*6a60*/  LDG.E R24, desc[UR8][R18.64+0x1680] ;  /* 0x0016800812187981 */ /* 0x000ee8000c1e1900 */
[----:B------:R-:W3:Y:S04]  /*6a70*/  LDG.E R25, desc[UR8][R6.64+0x1680] ;  /* 0x0016800806197981 */ /* 0x000ee8000c1e1900 */
        /* <DEDUP_REMOVED lines=14> */
[----:B---3--:R1:W-:Y:S04]  /*6b60*/  STG.E.64 desc[UR8][R14.64], R24 ;  /* 0x000000180e007986 */ /* 0x0083e8000c101b08 */
[----:B--2---:R1:W-:Y:S07]  /*6b70*/  STG.E.64 desc[UR8][R16.64], R26 ;  /* 0x0000001a10007986 */ /* 0x0043ee000c101b08 */
[----:B------:R-:W-:Y:S05]  /*6b80*/  @P0 BRA `(.L_x_93) ;  /* 0xfffffff800bc0947 */ /* 0x000fea000383ffff */
[----:B------:R-:W-:Y:S05]  /*6b90*/  EXIT ;  /* 0x000000000000794d */ /* 0x000fea0003800000 */
.L_x_94:
        /* <DEDUP_REMOVED lines=14> */
.L_x_4497:


//--------------------- .text._Z35group_norm_nhwc_bwd_one_pass_kernelI11Bf16IOFp32WLi256ELi60ELi480EEv26Group_norm_nhwc_bwd_params --------------------------
	.section	.text._Z35group_norm_nhwc_bwd_one_pass_kernelI11Bf16IOFp32WLi256ELi60ELi480EEv26Group_norm_nhwc_bwd_params,"ax",@progbits
	.align	128
        .global         _Z35group_norm_nhwc_bwd_one_pass_kernelI11Bf16IOFp32WLi256ELi60ELi480EEv26Group_norm_nhwc_bwd_params
        .type           _Z35group_norm_nhwc_bwd_one_pass_kernelI11Bf16IOFp32WLi256ELi60ELi480EEv26Group_norm_nhwc_bwd_params,@function
        .size           _Z35group_norm_nhwc_bwd_one_pass_kernelI11Bf16IOFp32WLi256ELi60ELi480EEv26Group_norm_nhwc_bwd_params,(.L_x_4498 - _Z35group_norm_nhwc_bwd_one_pass_kernelI11Bf16IOFp32WLi256ELi60ELi480EEv26Group_norm_nhwc_bwd_params)
        .other          _Z35group_norm_nhwc_bwd_one_pass_kernelI11Bf16IOFp32WLi256ELi60ELi480EEv26Group_norm_nhwc_bwd_params,@"STO_CUDA_ENTRY STV_DEFAULT"
_Z35group_norm_nhwc_bwd_one_pass_kernelI11Bf16IOFp32WLi256ELi60ELi480EEv26Group_norm_nhwc_bwd_params:
.text._Z35group_norm_nhwc_bwd_one_pass_kernelI11Bf16IOFp32WLi256ELi60ELi480EEv26Group_norm_nhwc_bwd_params:
        /* <DEDUP_REMOVED lines=10> */
[----:B------:R-:W-:Y:S01]  /*00a0*/  MOV R82, UR8 ;  /* 0x0000000800527c02 */ /* 0x000fe20008000f00 */
[----:B------:R-:W1:Y:S01]  /*00b0*/  S2R R3, SR_LANEID ;  /* 0x0000000000037919 */ /* 0x000e620000000000 */
[----:B0-----:R-:W-:-:S05]  /*00c0*/  LOP3.LUT R0, R2, 0xffff, RZ, 0xc0, !PT ;  /* 0x0000ffff02007812 */ /* 0x001fca00078ec0ff */
[----:B------:R-:W-:-:S05]  /*00d0*/  IMAD R0, R0, 0x889, RZ ;  /* 0x0000088900007824 */ /* 0x000fca00078e02ff */
[----:B------:R-:W-:-:S04]  /*00e0*/  SHF.R.U32.HI R83, RZ, 0x10, R0 ;  /* 0x00000010ff537819 */ /* 0x000fc80000011600 */
[----:B------:R-:W-:-:S05]  /*00f0*/  PRMT R0, R83, 0x9910, RZ ;  /* 0x0000991053007816 */ /* 0x000fca00000000ff */
[----:B------:R-:W-:-:S05]  /*0100*/  IMAD R0, R0, 0x1e, RZ ;  /* 0x0000001e00007824 */ /* 0x000fca00078e02ff */
[----:B------:R-:W-:-:S04]  /*0110*/  IADD3 R0, PT, PT, RZ, -R0, RZ ;  /* 0x80000000ff007210 */ /* 0x000fc80007ffe0ff */
[----:B------:R-:W-:-:S04]  /*0120*/  PRMT R81, R0, 0x7710, RZ ;  /* 0x0000771000517816 */ /* 0x000fc800000000ff */
[----:B------:R-:W-:-:S04]  /*0130*/  IADD3 R81, PT, PT, R81, R2, RZ ;  /* 0x0000000251517210 */ /* 0x000fc80007ffe0ff */
[----:B------:R-:W-:-:S04]  /*0140*/  SHF.L.U32 R81, R81, 0x1, RZ ;  /* 0x0000000151517819 */ /* 0x000fc800000006ff */
[----:B-1----:R-:W-:-:S07]  /*0150*/  LOP3.LUT R2, R81, 0xffff, RZ, 0xc0, !PT ;  /* 0x0000ffff51027812 */ /* 0x002fce00078ec0ff */
.L_x_162:
[----:B------:R-:W0:Y:S01]  /*0160*/  LDC R11, c[0x0][0x410] ;  /* 0x00010400ff0b7b82 */ /* 0x000e220000000800 */
[----:B------:R-:W-:Y:S01]  /*0170*/  IABS R8, R82 ;  /* 0x0000005200087213 */ /* 0x000fe20000000000 */
[----:B-1----:R-:W1:Y:S01]  /*0180*/  LDCU UR4, c[0x0][0x41c] ;  /* 0x00008380ff0477ac */ /* 0x002e620008000800 */
[----:B------:R-:W-:Y:S02]  /*0190*/  ISETP.GE.AND P1, PT, R82, RZ, PT ;  /* 0x000000ff5200720c */ /* 0x000fe40003f26270 */
[----:B------:R-:W-:Y:S01]  /*01a0*/  CS2R R78, SRZ ;  /* 0x00000000004e7805 */ /* 0x000fe2000001ff00 */
[----:B--2---:R-:W2:Y:S01]  /*01b0*/  LDCU.128 UR8, c[0x0][0x400] ;  /* 0x00008000ff0877ac */ /* 0x004ea20008000c00 */
[----:B------:R-:W-:Y:S02]  /*01c0*/  CS2R R76, SRZ ;  /* 0x00000000004c7805 */ /* 0x000fe4000001ff00 */
[----:B------:R-:W-:Y:S02]  /*01d0*/  CS2R R74, SRZ ;  /* 0x00000000004a7805 */ /* 0x000fe4000001ff00 */
[----:B------:R-:W-:Y:S01]  /*01e0*/  CS2R R68, SRZ ;  /* 0x0000000000447805 */ /* 0x000fe2000001ff00 */
[----:B---3--:R-:W3:Y:S01]  /*01f0*/  LDC.64 R62, c[0x0][0x3a8] ;  /* 0x0000ea00ff3e7b82 */ /* 0x008ee20000000a00 */
[----:B0-----:R-:W-:-:S04]  /*0200*/  IABS R7, R11 ;  /* 0x0000000b00077213 */ /* 0x001fc80000000000 */
[----:B------:R-:W0:Y:S08]  /*0210*/  I2F.RP R6, R7 ;  /* 0x0000000700067306 */ /* 0x000e300000209400 */
[----:B0-----:R-:W0:Y:S02]  /*0220*/  MUFU.RCP R6, R6 ;  /* 0x0000000600067308 */ /* 0x001e240000001000 */
[----:B0-----:R-:W-:-:S06]  /*0230*/  IADD3 R4, PT, PT, R6, 0xffffffe, RZ ;  /* 0x0ffffffe06047810 */ /* 0x001fcc0007ffe0ff */
[----:B------:R0:W4:Y:S02]  /*0240*/  F2I.FTZ.U32.TRUNC.NTZ R5, R4 ;  /* 0x0000000400057305 */ /* 0x000124000021f000 */
[----:B0-----:R-:W-:Y:S02]  /*0250*/  MOV R4, RZ ;  /* 0x000000ff00047202 */ /* 0x001fe40000000f00 */
[----:B----4-:R-:W-:-:S05]  /*0260*/  IADD3 R0, PT, PT, RZ, -R5, RZ ;  /* 0x80000005ff007210 */ /* 0x010fca0007ffe0ff */
[----:B------:R-:W-:Y:S02]  /*0270*/  IMAD R9, R0, R7, RZ ;  /* 0x0000000700097224 */ /* 0x000fe400078e02ff */
[----:B------:R-:W1:Y:S02]  /*0280*/  S2R R0, SR_CTAID.X ;  /* 0x0000000000007919 */ /* 0x000e640000002500 */
[----:B------:R-:W-:-:S06]  /*0290*/  IMAD.HI.U32 R5, R5, R9, R4 ;  /* 0x0000000905057227 */ /* 0x000fcc00078e0004 */
[----:B------:R-:W-:-:S05]  /*02a0*/  IMAD.HI.U32 R5, R5, R8, RZ ;  /* 0x0000000805057227 */ /* 0x000fca00078e00ff */
[----:B------:R-:W-:-:S05]  /*02b0*/  IADD3 R6, PT, PT, -R5, RZ, RZ ;  /* 0x000000ff05067210 */ /* 0x000fca0007ffe1ff */
[----:B------:R-:W-:Y:S01]  /*02c0*/  IMAD R4, R7, R6, R8 ;  /* 0x0000000607047224 */ /* 0x000fe200078e0208 */
[----:B------:R-:W-:-:S04]  /*02d0*/  LOP3.LUT R6, R82, R11, RZ, 0x3c, !PT ;  /* 0x0000000b52067212 */ /* 0x000fc800078e3cff */
[----:B------:R-:W-:Y:S02]  /*02e0*/  ISETP.GT.U32.AND P4, PT, R7, R4, PT ;  /* 0x000000040700720c */ /* 0x000fe40003f84070 */
[----:B------:R-:W-:Y:S01]  /*02f0*/  ISETP.GE.AND P2, PT, R6, RZ, PT ;  /* 0x000000ff0600720c */ /* 0x000fe20003f46270 */
[----:B-1----:R-:W-:Y:S01]  /*0300*/  IMAD R19, R0, UR4, R83 ;  /* 0x0000000400137c24 */ /* 0x002fe2000f8e0253 */
[----:B------:R-:W-:Y:S02]  /*0310*/  CS2R R66, SRZ ;  /* 0x0000000000427805 */ /* 0x000fe4000001ff00 */
[----:B------:R-:W-:Y:S02]  /*0320*/  CS2R R70, SRZ ;  /* 0x0000000000467805 */ /* 0x000fe4000001ff00 */
[----:B------:R-:W-:-:S05]  /*0330*/  CS2R R72, SRZ ;  /* 0x0000000000487805 */ /* 0x000fca000001ff00 */
[-C--:B------:R-:W-:Y:S01]  /*0340*/  @!P4 IADD3 R4, PT, PT, R4, -R7.reuse, RZ ;  /* 0x800000070404c210 */ /* 0x080fe20007ffe0ff */
[----:B------:R-:W0:Y:S01]  /*0350*/  LDCU.U8 UR4, c[0x0][0x414] ;  /* 0x00008280ff0477ac */ /* 0x000e220008000000 */
[----:B--2---:R-:W-:Y:S02]  /*0360*/  ISETP.GE.U32.AND P3, PT, R19, UR8, PT ;  /* 0x0000000813007c0c */ /* 0x004fe4000bf66070 */
[CC--:B------:R-:W-:Y:S02]  /*0370*/  ISETP.GE.U32.AND P0, PT, R4.reuse, R7.reuse, PT ;  /* 0x000000070400720c */ /* 0x0c0fe40003f06070 */
[----:B------:R-:W-:Y:S02]  /*0380*/  SHF.R.S32.HI R15, RZ, 0x1f, R19 ;  /* 0x0000001fff0f7819 */ /* 0x000fe40000011413 */
[----:B------:R-:W-:Y:S02]  /*0390*/  ISETP.GT.U32.AND P5, PT, R7, R4, PT ;  /* 0x000000040700720c */ /* 0x000fe40003fa4070 */
[----:B------:R-:W-:-:S02]  /*03a0*/  IADD3 R7, PT, PT, R4, -R7, RZ ;  /* 0x8000000704077210 */ /* 0x000fc40007ffe0ff */
[----:B------:R-:W-:Y:S02]  /*03b0*/  @!P4 IADD3 R5, PT, PT, R5, 0x1, RZ ;  /* 0x000000010505c810 */ /* 0x000fe40007ffe0ff */
[----:B------:R-:W-:Y:S02]  /*03c0*/  ISETP.GE.AND.EX P3, PT, R15, UR9, PT, P3 ;  /* 0x000000090f007c0c */ /* 0x000fe4000bf66330 */
[----:B------:R-:W-:Y:S02]  /*03d0*/  SEL R4, R7, R4, !P5 ;  /* 0x0000000407047207 */ /* 0x000fe40006800000 */
[----:B------:R-:W-:Y:S02]  /*03e0*/  @P0 IADD3 R5, PT, PT, R5, 0x1, RZ ;  /* 0x0000000105050810 */ /* 0x000fe40007ffe0ff */
[----:B------:R-:W-:Y:S02]  /*03f0*/  ISETP.NE.AND P4, PT, R11, RZ, PT ;  /* 0x000000ff0b00720c */ /* 0x000fe40003f85270 */
[----:B------:R-:W-:-:S02]  /*0400*/  LOP3.LUT R7, RZ, R11, RZ, 0x33, !PT ;  /* 0x0000000bff077212 */ /* 0x000fc400078e33ff */
[----:B------:R-:W-:Y:S02]  /*0410*/  @!P1 IADD3 R4, PT, PT, -R4, RZ, RZ ;  /* 0x000000ff04049210 */ /* 0x000fe40007ffe1ff */
[----:B------:R-:W-:Y:S01]  /*0420*/  @!P2 IADD3 R5, PT, PT, -R5, RZ, RZ ;  /* 0x000000ff0505a210 */ /* 0x000fe20007ffe1ff */
[----:B------:R-:W1:Y:S01]  /*0430*/  @!P3 LDC.64 R20, c[0x0][0x3f8] ;  /* 0x0000fe00ff14bb82 */ /* 0x000e620000000a00 */
[----:B------:R-:W-:Y:S02]  /*0440*/  IADD3 R11, PT, PT, R19, 0x10, RZ ;  /* 0x00000010130b7810 */ /* 0x000fe40007ffe0ff */
[C---:B------:R-:W-:Y:S02]  /*0450*/  SEL R117, R7.reuse, R4, !P4 ;  /* 0x0000000407757207 */ /* 0x040fe40006000000 */
[----:B------:R-:W-:Y:S02]  /*0460*/  SEL R5, R7, R5, !P4 ;  /* 0x0000000507057207 */ /* 0x000fe40006000000 */
[----:B------:R-:W-:Y:S01]  /*0470*/  ISETP.GE.U32.AND P0, PT, R11, UR8, PT ;  /* 0x000000080b007c0c */ /* 0x000fe2000bf06070 */
[----:B------:R-:W-:Y:S01]  /*0480*/  IMAD R9, R117, 0x3c, RZ ;  /* 0x0000003c75097824 */ /* 0x000fe200078e02ff */
[----:B------:R-:W-:Y:S01]  /*0490*/  SHF.R.S32.HI R7, RZ, 0x1f, R11 ;  /* 0x0000001fff077819 */ /* 0x000fe2000001140b */
[----:B------:R-:W2:Y:S01]  /*04a0*/  @!P3 LDC.64 R22, c[0x0][0x3a0] ;  /* 0x0000e800ff16bb82 */ /* 0x000ea20000000a00 */
[----:B------:R-:W-:-:S02]  /*04b0*/  IADD3 R13, PT, PT, R19, 0x20, RZ ;  /* 0x00000020130d7810 */ /* 0x000fc40007ffe0ff */
[----:B------:R-:W-:Y:S02]  /*04c0*/  ISETP.GE.AND.EX P0, PT, R7, UR9, PT, P0 ;  /* 0x0000000907007c0c */ /* 0x000fe4000bf06300 */
[C---:B------:R-:W-:Y:S02]  /*04d0*/  IADD3 R120, P1, PT, R9.reuse, R2, RZ ;  /* 0x0000000209787210 */ /* 0x040fe40007f3e0ff */
[----:B------:R-:W-:Y:S01]  /*04e0*/  SHF.R.S32.HI R2, RZ, 0x1f, R5 ;  /* 0x0000001fff027819 */ /* 0x000fe20000011405 */
[----:B------:R-:W4:Y:S01]  /*04f0*/  @!P3 LDC.64 R24, c[0x0][0x398] ;  /* 0x0000e600ff18bb82 */ /* 0x000f220000000a00 */
[----:B------:R-:W-:Y:S02]  /*0500*/  LEA.HI.X.SX32 R121, R9, RZ, 0x1, P1 ;  /* 0x000000ff09797211 */ /* 0x000fe400008f0eff */
[----:B------:R-:W-:Y:S01]  /*0510*/  ISETP.GE.U32.AND P1, PT, R13, UR8, PT ;  /* 0x000000080d007c0c */ /* 0x000fe2000bf26070 */
[----:B------:R-:W-:Y:S01]  /*0520*/  IMAD R2, R2, UR10, RZ ;  /* 0x0000000a02027c24 */ /* 0x000fe2000f8e02ff */
[----:B------:R-:W-:Y:S01]  /*0530*/  SHF.R.S32.HI R17, RZ, 0x1f, R13 ;  /* 0x0000001fff117819 */ /* 0x000fe2000001140d */
[----:B------:R-:W-:-:S02]  /*0540*/  IMAD.WIDE.U32 R120, R5, UR10, R120 ;  /* 0x0000000a05787c25 */ /* 0x000fc4000f8e0078 */
[----:B------:R-:W3:Y:S01]  /*0550*/  @!P0 LDC.64 R26, c[0x0][0x3f8] ;  /* 0x0000fe00ff1a8b82 */ /* 0x000ee20000000a00 */
[----:B------:R-:W-:Y:S01]  /*0560*/  ISETP.GE.AND.EX P1, PT, R17, UR9, PT, P1 ;  /* 0x0000000911007c0c */ /* 0x000fe2000bf26310 */
[----:B------:R-:W-:Y:S01]  /*0570*/  IMAD R123, R5, UR11, R2 ;  /* 0x0000000b057b7c24 */ /* 0x000fe2000f8e0202 */
[----:B------:R-:W-:Y:S01]  /*0580*/  @!P3 MOV R122, R120 ;  /* 0x00000078007ab202 */ /* 0x000fe20000000f00 */
[-C--:B-1----:R-:W-:Y:S01]  /*0590*/  @!P3 IMAD R2, R15, R20.reuse, RZ ;  /* 0x000000140f02b224 */ /* 0x082fe200078e02ff */
[----:B------:R-:W-:Y:S02]  /*05a0*/  IADD3 R15, PT, PT, R19, 0x30, RZ ;  /* 0x00000030130f7810 */ /* 0x000fe40007ffe0ff */
[----:B------:R-:W-:Y:S01]  /*05b0*/  IADD3 R123, PT, PT, R121, R123, RZ ;  /* 0x0000007b797b7210 */ /* 0x000fe20007ffe0ff */
[C---:B------:R-:W-:Y:S01]  /*05c0*/  @!P3 IMAD R9, R19.reuse, R21, R2 ;  /* 0x000000151309b224 */ /* 0x040fe200078e0202 */
[----:B------:R-:W1:Y:S01]  /*05d0*/  @!P0 LDC.64 R28, c[0x0][0x3a0] ;  /* 0x0000e800ff1c8b82 */ /* 0x000e620000000a00 */
[----:B------:R-:W-:Y:S01]  /*05e0*/  SHF.R.S32.HI R21, RZ, 0x1f, R15 ;  /* 0x0000001fff157819 */ /* 0x000fe2000001140f */
[----:B------:R-:W-:-:S05]  /*05f0*/  @!P3 IMAD.WIDE.U32 R4, R19, R20, R122 ;  /* 0x000000141304b225 */ /* 0x000fca00078e007a */
[----:B------:R-:W-:Y:S01]  /*0600*/  @!P3 IADD3 R9, PT, PT, R5, R9, RZ ;  /* 0x000000090509b210 */ /* 0x000fe20007ffe0ff */
[----:B------:R-:W0:Y:S01]  /*0610*/  @!P1 LDC.64 R32, c[0x0][0x3f8] ;  /* 0x0000fe00ff209b82 */ /* 0x000e220000000a00 */
[C---:B------:R-:W-:Y:S02]  /*0620*/  @!P3 SHF.L.U32 R5, R4.reuse, 0x1, RZ ;  /* 0x000000010405b819 */ /* 0x040fe400000006ff */
[----:B------:R-:W-:Y:S02]  /*0630*/  @!P3 SHF.L.U64.HI R2, R4, 0x1, R9 ;  /* 0x000000010402b819 */ /* 0x000fe40000010209 */
[----:B--2---:R-:W-:Y:S01]  /*0640*/  @!P3 IADD3 R4, P2, PT, R5, R22, RZ ;  /* 0x000000160504b210 */ /* 0x004fe20007f5e0ff */
[----:B---3--:R-:W-:Y:S01]  /*0650*/  @!P0 IMAD R8, R7, R26, RZ ;  /* 0x0000001a07088224 */ /* 0x008fe200078e02ff */
[----:B----4-:R-:W-:Y:S01]  /*0660*/  @!P3 IADD3 R6, P4, PT, R5, R24, RZ ;  /* 0x000000180506b210 */ /* 0x010fe20007f9e0ff */
[----:B------:R-:W2:Y:S01]  /*0670*/  @!P0 LDC.64 R30, c[0x0][0x398] ;  /* 0x0000e600ff1e8b82 */ /* 0x000ea20000000a00 */
[----:B------:R-:W-:Y:S01]  /*0680*/  @!P3 IADD3.X R5, PT, PT, R2, R23, RZ, P2, !PT ;  /* 0x000000170205b210 */ /* 0x000fe200017fe4ff */
[----:B------:R-:W-:Y:S01]  /*0690*/  @!P0 IMAD R23, R11, R27, R8 ;  /* 0x0000001b0b178224 */ /* 0x000fe200078e0208 */
[----:B------:R-:W-:-:S02]  /*06a0*/  @!P0 MOV R8, R120 ;  /* 0x0000007800088202 */ /* 0x000fc40000000f00 */
[----:B------:R-:W-:Y:S01]  /*06b0*/  @!P0 MOV R9, R123 ;  /* 0x0000007b00098202 */ /* 0x000fe20000000f00 */
[----:B------:R3:W4:Y:S01]  /*06c0*/  @!P3 LDG.E R79, desc[UR6][R4.64] ;  /* 0x00000006044fb981 */ /* 0x000722000c1e1900 */
[----:B------:R-:W-:Y:S02]  /*06d0*/  ISETP.GE.U32.AND P2, PT, R15, UR8, PT ;  /* 0x000000080f007c0c */ /* 0x000fe4000bf46070 */
[----:B------:R-:W-:Y:S01]  /*06e0*/  @!P3 IADD3.X R7, PT, PT, R2, R25, RZ, P4, !PT ;  /* 0x000000190207b210 */ /* 0x000fe200027fe4ff */
[----:B------:R-:W-:Y:S01]  /*06f0*/  @!P0 IMAD.WIDE.U32 R8, R11, R26, R8 ;  /* 0x0000001a0b088225 */ /* 0x000fe200078e0008 */
[----:B------:R-:W-:Y:S01]  /*0700*/  ISETP.GE.AND.EX P2, PT, R21, UR9, PT, P2 ;  /* 0x0000000915007c0c */ /* 0x000fe2000bf46320 */
[----:B------:R-:W2:Y:S02]  /*0710*/  @!P1 LDC.64 R26, c[0x0][0x398] ;  /* 0x0000e600ff1a9b82 */ /* 0x000ea40000000a00 */
[----:B------:R2:W4:Y:S01]  /*0720*/  @!P3 LDG.E R78, desc[UR6][R6.64] ;  /* 0x00000006064eb981 */ /* 0x000522000c1e1900 */
[----:B------:R-:W-:-:S02]  /*0730*/  @!P0 IADD3 R9, PT, PT, R9, R23, RZ ;  /* 0x0000001709098210 */ /* 0x000fc40007ffe0ff */
[C---:B------:R-:W-:Y:S01]  /*0740*/  @!P0 SHF.L.U32 R11, R8.reuse, 0x1, RZ ;  /* 0x00000001080b8819 */ /* 0x040fe200000006ff */
[----:B0-----:R-:W-:Y:S01]  /*0750*/  @!P1 IMAD R12, R17, R32, RZ ;  /* 0x00000020110c9224 */ /* 0x001fe200078e02ff */
[----:B------:R-:W-:Y:S01]  /*0760*/  @!P0 SHF.L.U64.HI R2, R8, 0x1, R9 ;  /* 0x0000000108028819 */ /* 0x000fe20000010209 */
[----:B------:R-:W0:Y:S01]  /*0770*/  @!P1 LDC.64 R24, c[0x0][0x3a0] ;  /* 0x0000e800ff189b82 */ /* 0x000e220000000a00 */
[----:B-1----:R-:W-:Y:S02]  /*0780*/  @!P0 IADD3 R8, P3, PT, R11, R28, RZ ;  /* 0x0000001c0b088210 */ /* 0x002fe40007f7e0ff */
[----:B------:R-:W-:Y:S02]  /*0790*/  IADD3 R17, PT, PT, R19, 0x40, RZ ;  /* 0x0000004013117810 */ /* 0x000fe40007ffe0ff */
[----:B------:R-:W-:Y:S02]  /*07a0*/  @!P0 IADD3.X R9, PT, PT, R2, R29, RZ, P3, !PT ;  /* 0x0000001d02098210 */ /* 0x000fe40001ffe4ff */
[----:B------:R-:W-:Y:S01]  /*07b0*/  ISETP.GE.U32.AND P3, PT, R17, UR8, PT ;  /* 0x0000000811007c0c */ /* 0x000fe2000bf66070 */
[----:B------:R-:W1:Y:S01]  /*07c0*/  @!P2 LDC.64 R34, c[0x0][0x3f8] ;  /* 0x0000fe00ff22ab82 */ /* 0x000e620000000a00 */
[----:B------:R-:W-:-:S02]  /*07d0*/  SHF.R.S32.HI R23, RZ, 0x1f, R17 ;  /* 0x0000001fff177819 */ /* 0x000fc40000011411 */
[----:B---3--:R-:W-:Y:S02]  /*07e0*/  @!P1 MOV R4, R120 ;  /* 0x0000007800049202 */ /* 0x008fe40000000f00 */
[----:B------:R-:W-:Y:S02]  /*07f0*/  @!P1 MOV R5, R123 ;  /* 0x0000007b00059202 */ /* 0x000fe40000000f00 */
[----:B--2---:R-:W-:Y:S01]  /*0800*/  @!P0 IADD3 R10, P4, PT, R11, R30, RZ ;  /* 0x0000001e0b0a8210 */ /* 0x004fe20007f9e0ff */
[----:B------:R-:W-:Y:S01]  /*0810*/  @!P1 IMAD R7, R13, R33, R12 ;  /* 0x000000210d079224 */ /* 0x000fe200078e020c */
[----:B------:R-:W-:Y:S01]  /*0820*/  ISETP.GE.AND.EX P3, PT, R23, UR9, PT, P3 ;  /* 0x0000000917007c0c */ /* 0x000fe2000bf66330 */
[----:B------:R-:W-:Y:S01]  /*0830*/  @!P1 IMAD.WIDE.U32 R4, R13, R32, R4 ;  /* 0x000000200d049225 */ /* 0x000fe200078e0004 */
[----:B------:R-:W-:Y:S01]  /*0840*/  @!P0 IADD3.X R11, PT, PT, R2, R31, RZ, P4, !PT ;  /* 0x0000001f020b8210 */ /* 0x000fe200027fe4ff */
[----:B------:R-:W2:Y:S01]  /*0850*/  @!P2 LDC.64 R28, c[0x0][0x3a0] ;  /* 0x0000e800ff1cab82 */ /* 0x000ea20000000a00 */
[----:B------:R3:W4:Y:S02]  /*0860*/  @!P0 LDG.E R77, desc[UR6][R8.64] ;  /* 0x00000006084d8981 */ /* 0x000724000c1e1900 */
[----:B------:R-:W-:-:S05]  /*0870*/  @!P1 IADD3 R5, PT, PT, R5, R7, RZ ;  /* 0x0000000705059210 */ /* 0x000fca0007ffe0ff */
[----:B------:R-:W2:Y:S01]  /*0880*/  @!P2 LDC.64 R30, c[0x0][0x398] ;  /* 0x0000e600ff1eab82 */ /* 0x000ea20000000a00 */
[----:B------:R-:W-:Y:S01]  /*0890*/  @!P1 SHF.L.U32 R7, R4, 0x1, RZ ;  /* 0x0000000104079819 */ /* 0x000fe200000006ff */
[----:B------:R0:W4:Y:S06]  /*08a0*/  @!P0 LDG.E R76, desc[UR6][R10.64] ;  /* 0x000000060a4c8981 */ /* 0x00012c000c1e1900 */
[----:B------:R-:W2:Y:S01]  /*08b0*/  @!P3 LDC.64 R32, c[0x0][0x3f8] ;  /* 0x0000fe00ff20bb82 */ /* 0x000ea20000000a00 */
[----:B---3--:R-:W-:Y:S01]  /*08c0*/  @!P2 MOV R8, R120 ;  /* 0x000000780008a202 */ /* 0x008fe20000000f00 */
[----:B-1----:R-:W-:Y:S01]  /*08d0*/  @!P2 IMAD R12, R21, R34, RZ ;  /* 0x00000022150ca224 */ /* 0x002fe200078e02ff */
[----:B------:R-:W-:-:S02]  /*08e0*/  @!P2 MOV R9, R123 ;  /* 0x0000007b0009a202 */ /* 0x000fc40000000f00 */
[----:B------:R-:W-:Y:S02]  /*08f0*/  @!P1 SHF.L.U64.HI R2, R4, 0x1, R5 ;  /* 0x0000000104029819 */ /* 0x000fe40000010205 */
[----:B------:R-:W-:Y:S01]  /*0900*/  @!P1 IADD3 R6, P4, PT, R7, R26, RZ ;  /* 0x0000001a07069210 */ /* 0x000fe20007f9e0ff */
[----:B------:R-:W1:Y:S01]  /*0910*/  @!P3 LDC.64 R36, c[0x0][0x398] ;  /* 0x0000e600ff24bb82 */ /* 0x000e620000000a00 */
[----:B------:R-:W-:Y:S01]  /*0920*/  IADD3 R21, PT, PT, R19, 0x50, RZ ;  /* 0x0000005013157810 */ /* 0x000fe20007ffe0ff */
[----:B0-----:R-:W-:Y:S01]  /*0930*/  @!P2 IMAD R11, R15, R35, R12 ;  /* 0x000000230f0ba224 */ /* 0x001fe200078e020c */
[----:B------:R-:W-:Y:S01]  /*0940*/  @!P1 IADD3 R4, P0, PT, R7, R24, RZ ;  /* 0x0000001807049210 */ /* 0x000fe20007f1e0ff */
[----:B------:R-:W-:Y:S01]  /*0950*/  @!P2 IMAD.WIDE.U32 R8, R15, R34, R8 ;  /* 0x000000220f08a225 */ /* 0x000fe200078e0008 */
[C---:B------:R-:W-:Y:S02]  /*0960*/  @!P1 IADD3.X R7, PT, PT, R2.reuse, R27, RZ, P4, !PT ;  /* 0x0000001b02079210 */ /* 0x040fe400027fe4ff */
[----:B------:R-:W-:Y:S01]  /*0970*/  ISETP.GE.U32.AND P4, PT, R21, UR8, PT ;  /* 0x0000000815007c0c */ /* 0x000fe2000bf86070 */
[----:B------:R-:W0:Y:S01]  /*0980*/  @!P3 LDC.64 R34, c[0x0][0x3a0] ;  /* 0x0000e800ff22bb82 */ /* 0x000e220000000a00 */
[----:B------:R-:W-:Y:S01]  /*0990*/  SHF.R.S32.HI R13, RZ, 0x1f, R21 ;  /* 0x0000001fff0d7819 */ /* 0x000fe20000011415 */
[----:B------:R3:W4:Y:S01]  /*09a0*/  @!P1 LDG.E R74, desc[UR6][R6.64] ;  /* 0x00000006064a9981 */ /* 0x000722000c1e1900 */
[----:B------:R-:W-:-:S02]  /*09b0*/  @!P1 IADD3.X R5, PT, PT, R2, R25, RZ, P0, !PT ;  /* 0x0000001902059210 */ /* 0x000fc400007fe4ff */
[----:B------:R-:W-:Y:S02]  /*09c0*/  ISETP.GE.AND.EX P4, PT, R13, UR9, PT, P4 ;  /* 0x000000090d007c0c */ /* 0x000fe4000bf86340 */
[----:B------:R-:W-:Y:S01]  /*09d0*/  @!P2 IADD3 R9, PT, PT, R9, R11, RZ ;  /* 0x0000000b0909a210 */ /* 0x000fe20007ffe0ff */
[----:B------:R3:W4:Y:S01]  /*09e0*/  @!P1 LDG.E R75, desc[UR6][R4.64] ;  /* 0x00000006044b9981 */ /* 0x000722000c1e1900 */
[C---:B------:R-:W-:Y:S01]  /*09f0*/  @!P2 SHF.L.U32 R11, R8.reuse, 0x1, RZ ;  /* 0x00000001080ba819 */ /* 0x040fe200000006ff */
[----:B--2---:R-:W-:Y:S01]  /*0a00*/  @!P3 IMAD R12, R23, R32, RZ ;  /* 0x00000020170cb224 */ /* 0x004fe200078e02ff */
[----:B------:R-:W-:Y:S02]  /*0a10*/  @!P2 SHF.L.U64.HI R2, R8, 0x1, R9 ;  /* 0x000000010802a819 */ /* 0x000fe40000010209 */
[----:B------:R-:W-:Y:S02]  /*0a20*/  @!P2 IADD3 R10, P1, PT, R11, R30, RZ ;  /* 0x0000001e0b0aa210 */ /* 0x000fe40007f3e0ff */
[----:B------:R-:W-:-:S02]  /*0a30*/  IADD3 R23, PT, PT, R19, 0x60, RZ ;  /* 0x0000006013177810 */ /* 0x000fc40007ffe0ff */
[----:B------:R-:W-:Y:S01]  /*0a40*/  @!P2 IADD3 R8, P0, PT, R11, R28, RZ ;  /* 0x0000001c0b08a210 */ /* 0x000fe20007f1e0ff */
[----:B------:R-:W2:Y:S01]  /*0a50*/  @!P4 LDC.64 R38, c[0x0][0x3f8] ;  /* 0x0000fe00ff26cb82 */ /* 0x000ea20000000a00 */
[----:B------:R-:W-:Y:S02]  /*0a60*/  @!P2 IADD3.X R11, PT, PT, R2, R31, RZ, P1, !PT ;  /* 0x0000001f020ba210 */ /* 0x000fe40000ffe4ff */
[----:B------:R-:W-:Y:S02]  /*0a70*/  ISETP.GE.U32.AND P1, PT, R23, UR8, PT ;  /* 0x0000000817007c0c */ /* 0x000fe4000bf26070 */
[----:B------:R-:W-:Y:S02]  /*0a80*/  SHF.R.S32.HI R27, RZ, 0x1f, R23 ;  /* 0x0000001fff1b7819 */ /* 0x000fe40000011417 */
[----:B---3--:R-:W-:Y:S02]  /*0a90*/  @!P3 MOV R6, R120 ;  /* 0x000000780006b202 */ /* 0x008fe40000000f00 */
[----:B------:R-:W-:Y:S01]  /*0aa0*/  @!P3 MOV R7, R123 ;  /* 0x0000007b0007b202 */ /* 0x000fe20000000f00 */
[----:B------:R-:W-:Y:S01]  /*0ab0*/  @!P3 IMAD R15, R17, R33, R12 ;  /* 0x00000021110fb224 */ /* 0x000fe200078e020c */
[----:B------:R-:W-:-:S02]  /*0ac0*/  ISETP.GE.AND.EX P1, PT, R27, UR9, PT, P1 ;  /* 0x000000091b007c0c */ /* 0x000fc4000bf26310 */
[----:B------:R-:W-:Y:S02]  /*0ad0*/  CS2R R4, SRZ ;  /* 0x0000000000047805 */ /* 0x000fe4000001ff00 */
[----:B------:R-:W-:Y:S01]  /*0ae0*/  @!P2 IADD3.X R9, PT, PT, R2, R29, RZ, P0, !PT ;  /* 0x0000001d0209a210 */ /* 0x000fe200007fe4ff */
[----:B------:R-:W-:Y:S01]  /*0af0*/  @!P3 IMAD.WIDE.U32 R6, R17, R32, R6 ;  /* 0x000000201106b225 */ /* 0x000fe200078e0006 */
[----:B------:R-:W-:Y:S01]  /*0b00*/  IADD3 R25, PT, PT, R19, 0x70, RZ ;  /* 0x0000007013197810 */ /* 0x000fe20007ffe0ff */
[----:B------:R-:W3:Y:S02]  /*0b10*/  @!P4 LDC.64 R30, c[0x0][0x3a0] ;  /* 0x0000e800ff1ecb82 */ /* 0x000ee40000000a00 */
[----:B------:R1:W4:Y:S01]  /*0b20*/  @!P2 LDG.E R4, desc[UR6][R8.64] ;  /* 0x000000060804a981 */ /* 0x000322000c1e1900 */
[----:B------:R-:W-:Y:S02]  /*0b30*/  @!P3 IADD3 R7, PT, PT, R7, R15, RZ ;  /* 0x0000000f0707b210 */ /* 0x000fe40007ffe0ff */
[C---:B------:R-:W-:Y:S01]  /*0b40*/  @!P3 SHF.L.U32 R15, R6.reuse, 0x1, RZ ;  /* 0x00000001060fb819 */ /* 0x040fe200000006ff */
[----:B------:R1:W4:Y:S02]  /*0b50*/  @!P2 LDG.E R5, desc[UR6][R10.64] ;  /* 0x000000060a05a981 */ /* 0x000324000c1e1900 */
[----:B------:R-:W3:Y:S01]  /*0b60*/  @!P1 LDC.64 R40, c[0x0][0x3f8] ;  /* 0x0000fe00ff289b82 */ /* 0x000ee20000000a00 */
[----:B------:R-:W-:-:S02]  /*0b70*/  @!P3 SHF.L.U64.HI R6, R6, 0x1, R7 ;  /* 0x000000010606b819 */ /* 0x000fc40000010207 */
[----:B0-----:R-:W-:Y:S01]  /*0b80*/  @!P3 IADD3 R12, P0, PT, R15, R34, RZ ;  /* 0x000000220f0cb210 */ /* 0x001fe20007f1e0ff */
[----:B--2---:R-:W-:Y:S01]  /*0b90*/  @!P4 IMAD R2, R13, R38, RZ ;  /* 0x000000260d02c224 */ /* 0x004fe200078e02ff */
[----:B-1----:R-:W-:Y:S02]  /*0ba0*/  @!P4 MOV R8, R120 ;  /* 0x000000780008c202 */ /* 0x002fe40000000f00 */
[----:B------:R-:W-:Y:S01]  /*0bb0*/  @!P4 MOV R9, R123 ;  /* 0x0000007b0009c202 */ /* 0x000fe20000000f00 */
[----:B------:R-:W0:Y:S01]  /*0bc0*/  @!P4 LDC.64 R32, c[0x0][0x398] ;  /* 0x0000e600ff20cb82 */ /* 0x000e220000000a00 */
[C---:B------:R-:W-:Y:S02]  /*0bd0*/  @!P3 IADD3.X R13, PT, PT, R6.reuse, R35, RZ, P0, !PT ;  /* 0x00000023060db210 */ /* 0x040fe400007fe4ff */
[----:B------:R-:W-:Y:S02]  /*0be0*/  ISETP.GE.U32.AND P0, PT, R25, UR8, PT ;  /* 0x0000000819007c0c */ /* 0x000fe4000bf06070 */
[----:B------:R-:W-:Y:S01]  /*0bf0*/  SHF.R.S32.HI R29, RZ, 0x1f, R25 ;  /* 0x0000001fff1d7819 */ /* 0x000fe20000011419 */
[----:B------:R-:W-:Y:S01]  /*0c00*/  @!P4 IMAD R11, R21, R39, R2 ;  /* 0x00000027150bc224 */ /* 0x000fe200078e0202 */
[----:B------:R-:W-:Y:S01]  /*0c10*/  @!P3 IADD3 R14, P2, PT, R15, R36, RZ ;  /* 0x000000240f0eb210 */ /* 0x000fe20007f5e0ff */
[----:B------:R-:W-:Y:S01]  /*0c20*/  @!P4 IMAD.WIDE.U32 R8, R21, R38, R8 ;  /* 0x000000261508c225 */ /* 0x000fe200078e0008 */
[----:B------:R-:W-:Y:S01]  /*0c30*/  ISETP.GE.AND.EX P0, PT, R29, UR9, PT, P0 ;  /* 0x000000091d007c0c */ /* 0x000fe2000bf06300 */
[----:B------:R-:W1:Y:S01]  /*0c40*/  @!P1 LDC.64 R34, c[0x0][0x3a0] ;  /* 0x0000e800ff229b82 */ /* 0x000e620000000a00 */
[----:B------:R-:W-:-:S02]  /*0c50*/  @!P3 IADD3.X R15, PT, PT, R6, R37, RZ, P2, !PT ;  /* 0x00000025060fb210 */ /* 0x000fc400017fe4ff */
[----:B------:R-:W-:Y:S02]  /*0c60*/  CS2R R6, SRZ ;  /* 0x0000000000067805 */ /* 0x000fe4000001ff00 */
[----:B------:R-:W-:Y:S02]  /*0c70*/  @!P4 IADD3 R9, PT, PT, R9, R11, RZ ;  /* 0x0000000b0909c210 */ /* 0x000fe40007ffe0ff */
[----:B------:R-:W-:Y:S02]  /*0c80*/  IADD3 R21, PT, PT, R19, 0x80, RZ ;  /* 0x0000008013157810 */ /* 0x000fe40007ffe0ff */
[C---:B------:R-:W-:Y:S01]  /*0c90*/  @!P4 SHF.L.U32 R17, R8.reuse, 0x1, RZ ;  /* 0x000000010811c819 */ /* 0x040fe200000006ff */
[----:B------:R2:W4:Y:S01]  /*0ca0*/  @!P3 LDG.E R6, desc[UR6][R12.64] ;  /* 0x000000060c06b981 */ /* 0x000522000c1e1900 */
[----:B------:R-:W-:Y:S01]  /*0cb0*/  @!P4 SHF.L.U64.HI R2, R8, 0x1, R9 ;  /* 0x000000010802c819 */ /* 0x000fe20000010209 */
[----:B---3--:R-:W-:Y:S01]  /*0cc0*/  @!P1 IMAD R8, R27, R40, RZ ;  /* 0x000000281b089224 */ /* 0x008fe200078e02ff */
[----:B------:R-:W-:Y:S01]  /*0cd0*/  SHF.R.S32.HI R27, RZ, 0x1f, R21 ;  /* 0x0000001fff1b7819 */ /* 0x000fe20000011415 */
[----:B------:R3:W4:Y:S01]  /*0ce0*/  @!P3 LDG.E R7, desc[UR6][R14.64] ;  /* 0x000000060e07b981 */ /* 0x000722000c1e1900 */
[----:B------:R-:W-:Y:S01]  /*0cf0*/  ISETP.GE.U32.AND P3, PT, R21, UR8, PT ;  /* 0x0000000815007c0c */ /* 0x000fe2000bf66070 */
[----:B------:R-:W1:Y:S03]  /*0d00*/  @!P0 LDC.64 R38, c[0x0][0x3f8] ;  /* 0x0000fe00ff268b82 */ /* 0x000e660000000a00 */
[----:B------:R-:W-:-:S05]  /*0d10*/  ISETP.GE.AND.EX P3, PT, R27, UR9, PT, P3 ;  /* 0x000000091b007c0c */ /* 0x000fca000bf66330 */
[----:B------:R-:W1:Y:S01]  /*0d20*/  @!P1 LDC.64 R36, c[0x0][0x398] ;  /* 0x0000e600ff249b82 */ /* 0x000e620000000a00 */
[C---:B------:R-:W-:Y:S02]  /*0d30*/  @!P4 IADD3 R10, P2, PT, R17.reuse, R30, RZ ;  /* 0x0000001e110ac210 */ /* 0x040fe40007f5e0ff */
[----:B0-----:R-:W-:Y:S02]  /*0d40*/  @!P4 IADD3 R16, P5, PT, R17, R32, RZ ;  /* 0x000000201110c210 */ /* 0x001fe40007fbe0ff */
[----:B--2---:R-:W-:Y:S02]  /*0d50*/  @!P1 MOV R12, R120 ;  /* 0x00000078000c9202 */ /* 0x004fe40000000f00 */
[----:B------:R-:W-:Y:S01]  /*0d60*/  @!P1 MOV R13, R123 ;  /* 0x0000007b000d9202 */ /* 0x000fe20000000f00 */
[----:B---3--:R-:W-:Y:S01]  /*0d70*/  @!P1 IMAD R15, R23, R41, R8 ;  /* 0x00000029170f9224 */ /* 0x008fe200078e0208 */
[----:B------:R-:W0:Y:S01]  /*0d80*/  @!P3 LDC.64 R42, c[0x0][0x3f8] ;  /* 0x0000fe00ff2abb82 */ /* 0x000e220000000a00 */
[----:B------:R-:W-:-:S02]  /*0d90*/  CS2R R8, SRZ ;  /* 0x0000000000087805 */ /* 0x000fc4000001ff00 */
[C---:B------:R-:W-:Y:S01]  /*0da0*/  @!P4 IADD3.X R11, PT, PT, R2.reuse, R31, RZ, P2, !PT ;  /* 0x0000001f020bc210 */ /* 0x040fe200017fe4ff */
[----:B------:R-:W-:Y:S01]  /*0db0*/  @!P1 IMAD.WIDE.U32 R12, R23, R40, R12 ;  /* 0x00000028170c9225 */ /* 0x000fe200078e000c */
[----:B------:R-:W-:Y:S02]  /*0dc0*/  @!P4 IADD3.X R17, PT, PT, R2, R33, RZ, P5, !PT ;  /* 0x000000210211c210 */ /* 0x000fe40002ffe4ff */
[----:B------:R-:W-:Y:S01]  /*0dd0*/  IADD3 R23, PT, PT, R19, 0x90, RZ ;  /* 0x0000009013177810 */ /* 0x000fe20007ffe0ff */
[----:B------:R-:W2:Y:S01]  /*0de0*/  @!P4 LDG.E R8, desc[UR6][R10.64] ;  /* 0x000000060a08c981 */ /* 0x000ea2000c1e1900 */
[----:B------:R-:W-:Y:S01]  /*0df0*/  @!P1 IADD3 R13, PT, PT, R13, R15, RZ ;  /* 0x0000000f0d0d9210 */ /* 0x000fe20007ffe0ff */
[----:B-1----:R-:W-:Y:S01]  /*0e00*/  @!P0 IMAD R18, R29, R38, RZ ;  /* 0x000000261d128224 */ /* 0x002fe200078e02ff */
[----:B------:R-:W-:Y:S01]  /*0e10*/  SHF.R.S32.HI R33, RZ, 0x1f, R23 ;  /* 0x0000001fff217819 */ /* 0x000fe20000011417 */
[----:B------:R1:W3:Y:S01]  /*0e20*/  @!P4 LDG.E R9, desc[UR6][R16.64] ;  /* 0x000000061009c981 */ /* 0x0002e2000c1e1900 */
[----:B------:R-:W-:Y:S01]  /*0e30*/  ISETP.GE.U32.AND P4, PT, R23, UR8, PT ;  /* 0x0000000817007c0c */ /* 0x000fe2000bf86070 */
[----:B------:R-:W0:Y:S01]  /*0e40*/  @!P0 LDC.64 R40, c[0x0][0x398] ;  /* 0x0000e600ff288b82 */ /* 0x000e220000000a00 */
[----:B------:R-:W-:-:S02]  /*0e50*/  @!P1 SHF.L.U32 R15, R12, 0x1, RZ ;  /* 0x000000010c0f9819 */ /* 0x000fc400000006ff */
[----:B------:R-:W-:Y:S02]  /*0e60*/  ISETP.GE.AND.EX P4, PT, R33, UR9, PT, P4 ;  /* 0x0000000921007c0c */ /* 0x000fe4000bf86340 */
[----:B-1----:R-:W-:-:S03]  /*0e70*/  @!P0 MOV R16, R120 ;  /* 0x0000007800108202 */ /* 0x002fc60000000f00 */
[----:B------:R-:W1:Y:S01]  /*0e80*/  @!P0 LDC.64 R30, c[0x0][0x3a0] ;  /* 0x0000e800ff1e8b82 */ /* 0x000e620000000a00 */
[----:B------:R-:W-:Y:S01]  /*0e90*/  @!P0 MOV R17, R123 ;  /* 0x0000007b00118202 */ /* 0x000fe20000000f00 */
[----:B------:R-:W-:Y:S01]  /*0ea0*/  @!P0 IMAD R29, R25, R39, R18 ;  /* 0x00000027191d8224 */ /* 0x000fe200078e0212 */
[----:B------:R-:W-:Y:S02]  /*0eb0*/  @!P1 SHF.L.U64.HI R2, R12, 0x1, R13 ;  /* 0x000000010c029819 */ /* 0x000fe4000001020d */
[----:B------:R-:W-:Y:S01]  /*0ec0*/  @!P1 IADD3 R12, P2, PT, R15, R34, RZ ;  /* 0x000000220f0c9210 */ /* 0x000fe20007f5e0ff */
[----:B------:R-:W-:Y:S01]  /*0ed0*/  @!P0 IMAD.WIDE.U32 R16, R25, R38, R16 ;  /* 0x0000002619108225 */ /* 0x000fe200078e0010 */
[----:B------:R-:W-:Y:S02]  /*0ee0*/  @!P1 IADD3 R14, P5, PT, R15, R36, RZ ;  /* 0x000000240f0e9210 */ /* 0x000fe40007fbe0ff */
[----:B------:R-:W-:Y:S02]  /*0ef0*/  CS2R R10, SRZ ;  /* 0x00000000000a7805 */ /* 0x000fe4000001ff00 */
[C---:B------:R-:W-:Y:S01]  /*0f00*/  @!P1 IADD3.X R13, PT, PT, R2.reuse, R35, RZ, P2, !PT ;  /* 0x00000023020d9210 */ /* 0x040fe200017fe4ff */
[----:B0-----:R-:W-:Y:S01]  /*0f10*/  @!P3 IMAD R18, R27, R42, RZ ;  /* 0x0000002a1b12b224 */ /* 0x001fe200078e02ff */
[----:B------:R-:W-:Y:S01]  /*0f20*/  @!P1 IADD3.X R15, PT, PT, R2, R37, RZ, P5, !PT ;  /* 0x00000025020f9210 */ /* 0x000fe20002ffe4ff */
[----:B------:R-:W0:Y:S01]  /*0f30*/  @!P4 LDC.64 R34, c[0x0][0x3f8] ;  /* 0x0000fe00ff22cb82 */ /* 0x000e220000000a00 */
[----:B------:R-:W-:Y:S01]  /*0f40*/  @!P0 IADD3 R25, PT, PT, R17, R29, RZ ;  /* 0x0000001d11198210 */ /* 0x000fe20007ffe0ff */
[----:B------:R-:W3:Y:S01]  /*0f50*/  @!P1 LDG.E R10, desc[UR6][R12.64] ;  /* 0x000000060c0a9981 */ /* 0x000ee2000c1e1900 */
[----:B------:R-:W-:-:S03]  /*0f60*/  IADD3 R29, PT, PT, R19, 0xa0, RZ ;  /* 0x000000a0131d7810 */ /* 0x000fc60007ffe0ff */
[----:B------:R1:W3:Y:S01]  /*0f70*/  @!P1 LDG.E R11, desc[UR6][R14.64] ;  /* 0x000000060e0b9981 */ /* 0x0002e2000c1e1900 */
[----:B------:R-:W-:Y:S01]  /*0f80*/  ISETP.GE.U32.AND P1, PT, R29, UR8, PT ;  /* 0x000000081d007c0c */ /* 0x000fe2000bf26070 */
[----:B------:R-:W0:Y:S01]  /*0f90*/  @!P3 LDC.64 R36, c[0x0][0x3a0] ;  /* 0x0000e800ff24bb82 */ /* 0x000e220000000a00 */
[----:B------:R-:W-:-:S04]  /*0fa0*/  SHF.R.S32.HI R27, RZ, 0x1f, R29 ;  /* 0x0000001fff1b7819 */ /* 0x000fc8000001141d */
[----:B------:R-:W-:Y:S02]  /*0fb0*/  ISETP.GE.AND.EX P1, PT, R27, UR9, PT, P1 ;  /* 0x000000091b007c0c */ /* 0x000fe4000bf26310 */
[C---:B------:R-:W-:Y:S01]  /*0fc0*/  @!P0 SHF.L.U32 R17, R16.reuse, 0x1, RZ ;  /* 0x0000000110118819 */ /* 0x040fe200000006ff */
[----:B------:R-:W0:Y:S01]  /*0fd0*/  @!P3 LDC.64 R38, c[0x0][0x398] ;  /* 0x0000e600ff26bb82 */ /* 0x000e220000000a00 */
[----:B-1----:R-:W-:Y:S02]  /*0fe0*/  @!P3 MOV R14, R120 ;  /* 0x00000078000eb202 */ /* 0x002fe40000000f00 */
[----:B------:R-:W-:Y:S02]  /*0ff0*/  @!P3 MOV R15, R123 ;  /* 0x0000007b000fb202 */ /* 0x000fe40000000f00 */
[----:B------:R-:W-:Y:S01]  /*1000*/  @!P0 SHF.L.U64.HI R2, R16, 0x1, R25 ;  /* 0x0000000110028819 */ /* 0x000fe20000010219 */
[----:B------:R-:W-:Y:S01]  /*1010*/  @!P3 IMAD R25, R21, R43, R18 ;  /* 0x0000002b1519b224 */ /* 0x000fe200078e0212 */
[----:B------:R-:W-:Y:S01]  /*1020*/  @!P0 IADD3 R20, P5, PT, R17, R40, RZ ;  /* 0x0000002811148210 */ /* 0x000fe20007fbe0ff */
[----:B------:R-:W-:-:S02]  /*1030*/  @!P3 IMAD.WIDE.U32 R14, R21, R42, R14 ;  /* 0x0000002a150eb225 */ /* 0x000fc400078e000e */
[----:B------:R-:W1:Y:S01]  /*1040*/  @!P4 LDC.64 R42, c[0x0][0x398] ;  /* 0x0000e600ff2acb82 */ /* 0x000e620000000a00 */
[----:B------:R-:W-:Y:S02]  /*1050*/  @!P0 IADD3.X R21, PT, PT, R2, R41, RZ, P5, !PT ;  /* 0x0000002902158210 */ /* 0x000fe40002ffe4ff */
[----:B------:R-:W-:Y:S02]  /*1060*/  @!P0 IADD3 R16, P2, PT, R17, R30, RZ ;  /* 0x0000001e11108210 */ /* 0x000fe40007f5e0ff */
[----:B------:R-:W-:-:S03]  /*1070*/  @!P3 IADD3 R13, PT, PT, R15, R25, RZ ;  /* 0x000000190f0db210 */ /* 0x000fc60007ffe0ff */
[----:B------:R-:W1:Y:S01]  /*1080*/  @!P1 LDC.64 R44, c[0x0][0x3f8] ;  /* 0x0000fe00ff2c9b82 */ /* 0x000e620000000a00 */
[----:B------:R-:W-:Y:S02]  /*1090*/  @!P0 IADD3.X R17, PT, PT, R2, R31, RZ, P2, !PT ;  /* 0x0000001f02118210 */ /* 0x000fe400017fe4ff */
[----:B------:R-:W-:-:S05]  /*10a0*/  @!P3 SHF.L.U32 R15, R14, 0x1, RZ ;  /* 0x000000010e0fb819 */ /* 0x000fca00000006ff */
[----:B------:R-:W1:Y:S01]  /*10b0*/  @!P4 LDC.64 R40, c[0x0][0x3a0] ;  /* 0x0000e800ff28cb82 */ /* 0x000e620000000a00 */
[----:B------:R-:W-:Y:S01]  /*10c0*/  @!P3 SHF.L.U64.HI R2, R14, 0x1, R13 ;  /* 0x000000010e02b819 */ /* 0x000fe2000001020d */
[----:B0-----:R-:W-:Y:S01]  /*10d0*/  @!P4 IMAD R14, R33, R34, RZ ;  /* 0x00000022210ec224 */ /* 0x001fe200078e02ff */
[----:B------:R-:W-:Y:S02]  /*10e0*/  @!P4 MOV R24, R120 ;  /* 0x000000780018c202 */ /* 0x000fe40000000f00 */
[----:B------:R-:W-:Y:S02]  /*10f0*/  @!P4 MOV R25, R123 ;  /* 0x0000007b0019c202 */ /* 0x000fe40000000f00 */
[----:B------:R-:W-:Y:S02]  /*1100*/  IADD3 R31, PT, PT, R19, 0xb0, RZ ;  /* 0x000000b0131f7810 */ /* 0x000fe40007ffe0ff */
[----:B------:R-:W-:Y:S02]  /*1110*/  MOV R12, RZ ;  /* 0x000000ff000c7202 */ /* 0x000fe40000000f00 */
[----:B------:R-:W-:Y:S01]  /*1120*/  MOV R13, RZ ;  /* 0x000000ff000d7202 */ /* 0x000fe20000000f00 */
[----:B------:R-:W-:Y:S01]  /*1130*/  @!P4 IMAD R35, R23, R35, R14 ;  /* 0x000000231723c224 */ /* 0x000fe200078e020e */
[----:B------:R-:W-:Y:S01]  /*1140*/  ISETP.GE.U32.AND P2, PT, R31, UR8, PT ;  /* 0x000000081f007c0c */ /* 0x000fe2000bf46070 */
[----:B------:R-:W-:Y:S01]  /*1150*/  @!P4 IMAD.WIDE.U32 R24, R23, R34, R24 ;  /* 0x000000221718c225 */ /* 0x000fe200078e0018 */
[----:B------:R-:W-:Y:S01]  /*1160*/  SHF.R.S32.HI R33, RZ, 0x1f, R31 ;  /* 0x0000001fff217819 */ /* 0x000fe2000001141f */
[----:B------:R0:W3:Y:S03]  /*1170*/  @!P0 LDG.E R12, desc[UR6][R16.64] ;  /* 0x00000006100c8981 */ /* 0x0000e6000c1e1900 */
[----:B------:R-:W-:Y:S01]  /*1180*/  ISETP.GE.AND.EX P2, PT, R33, UR9, PT, P2 ;  /* 0x0000000921007c0c */ /* 0x000fe2000bf46320 */
[----:B------:R1:W3:Y:S01]  /*1190*/  @!P0 LDG.E R13, desc[UR6][R20.64] ;  /* 0x00000006140d8981 */ /* 0x0002e2000c1e1900 */
[----:B------:R-:W-:-:S02]  /*11a0*/  @!P3 IADD3 R22, P0, PT, R15, R38, RZ ;  /* 0x000000260f16b210 */ /* 0x000fc40007f1e0ff */
[----:B0-----:R-:W-:Y:S02]  /*11b0*/  @!P3 IADD3 R16, P5, PT, R15, R36, RZ ;  /* 0x000000240f10b210 */ /* 0x001fe40007fbe0ff */
[----:B------:R-:W-:Y:S02]  /*11c0*/  @!P4 IADD3 R15, PT, PT, R25, R35, RZ ;  /* 0x00000023190fc210 */ /* 0x000fe40007ffe0ff */
[----:B------:R-:W-:Y:S02]  /*11d0*/  @!P4 SHF.L.U32 R25, R24, 0x1, RZ ;  /* 0x000000011819c819 */ /* 0x000fe400000006ff */
[C---:B------:R-:W-:Y:S01]  /*11e0*/  @!P3 IADD3.X R17, PT, PT, R2.reuse, R37, RZ, P5, !PT ;  /* 0x000000250211b210 */ /* 0x040fe20002ffe4ff */
[----:B-1----:R-:W-:Y:S01]  /*11f0*/  @!P1 IMAD R18, R27, R44, RZ ;  /* 0x0000002c1b129224 */ /* 0x002fe200078e02ff */
[----:B------:R-:W-:Y:S01]  /*1200*/  @!P3 IADD3.X R23, PT, PT, R2, R39, RZ, P0, !PT ;  /* 0x000000270217b210 */ /* 0x000fe200007fe4ff */
[----:B------:R-:W0:Y:S01]  /*1210*/  @!P2 LDC.64 R46, c[0x0][0x3f8] ;  /* 0x0000fe00ff2eab82 */ /* 0x000e220000000a00 */
[----:B------:R-:W-:-:S02]  /*1220*/  @!P4 SHF.L.U64.HI R2, R24, 0x1, R15 ;  /* 0x000000011802c819 */ /* 0x000fc4000001020f */
[C---:B------:R-:W-:Y:S02]  /*1230*/  @!P4 IADD3 R26, P5, PT, R25.reuse, R42, RZ ;  /* 0x0000002a191ac210 */ /* 0x040fe40007fbe0ff */
[----:B------:R-:W-:Y:S02]  /*1240*/  @!P4 IADD3 R24, P0, PT, R25, R40, RZ ;  /* 0x000000281918c210 */ /* 0x000fe40007f1e0ff */
[C---:B------:R-:W-:Y:S01]  /*1250*/  @!P4 IADD3.X R27, PT, PT, R2.reuse, R43, RZ, P5, !PT ;  /* 0x0000002b021bc210 */ /* 0x040fe20002ffe4ff */
[----:B------:R-:W1:Y:S01]  /*1260*/  @!P1 LDC.64 R36, c[0x0][0x3a0] ;  /* 0x0000e800ff249b82 */ /* 0x000e620000000a00 */
[----:B------:R-:W-:Y:S02]  /*1270*/  IADD3 R43, PT, PT, R19, 0xc0, RZ ;  /* 0x000000c0132b7810 */ /* 0x000fe40007ffe0ff */
[----:B------:R-:W-:Y:S02]  /*1280*/  @!P4 IADD3.X R25, PT, PT, R2, R41, RZ, P0, !PT ;  /* 0x000000290219c210 */ /* 0x000fe400007fe4ff */
[----:B------:R-:W-:-:S02]  /*1290*/  ISETP.GE.U32.AND P0, PT, R43, UR8, PT ;  /* 0x000000082b007c0c */ /* 0x000fc4000bf06070 */
[----:B------:R-:W-:Y:S01]  /*12a0*/  SHF.R.S32.HI R39, RZ, 0x1f, R43 ;  /* 0x0000001fff277819 */ /* 0x000fe2000001142b */
[----:B------:R-:W1:Y:S03]  /*12b0*/  @!P1 LDC.64 R40, c[0x0][0x398] ;  /* 0x0000e600ff289b82 */ /* 0x000e660000000a00 */
[----:B------:R-:W-:Y:S02]  /*12c0*/  ISETP.GE.AND.EX P0, PT, R39, UR9, PT, P0 ;  /* 0x0000000927007c0c */ /* 0x000fe4000bf06300 */
[----:B------:R-:W-:Y:S02]  /*12d0*/  MOV R14, RZ ;  /* 0x000000ff000e7202 */ /* 0x000fe40000000f00 */
[----:B------:R-:W-:Y:S01]  /*12e0*/  @!P1 MOV R20, R120 ;  /* 0x0000007800149202 */ /* 0x000fe20000000f00 */
[----:B------:R-:W1:Y:S01]  /*12f0*/  @!P2 LDC.64 R52, c[0x0][0x3a0] ;  /* 0x0000e800ff34ab82 */ /* 0x000e620000000a00 */
[----:B------:R-:W-:-:S02]  /*1300*/  @!P1 MOV R21, R123 ;  /* 0x0000007b00159202 */ /* 0x000fc40000000f00 */
[----:B------:R-:W-:Y:S01]  /*1310*/  MOV R15, RZ ;  /* 0x000000ff000f7202 */ /* 0x000fe20000000f00 */
[C---:B------:R-:W-:Y:S01]  /*1320*/  @!P1 IMAD R35, R29.reuse, R45, R18 ;  /* 0x0000002d1d239224 */ /* 0x040fe200078e0212 */
[----:B------:R0:W3:Y:S01]  /*1330*/  @!P3 LDG.E R14, desc[UR6][R16.64] ;  /* 0x00000006100eb981 */ /* 0x0000e2000c1e1900 */
[----:B------:R-:W-:-:S03]  /*1340*/  @!P1 IMAD.WIDE.U32 R20, R29, R44, R20 ;  /* 0x0000002c1d149225 */ /* 0x000fc600078e0014 */
[----:B------:R1:W3:Y:S02]  /*1350*/  @!P3 LDG.E R15, desc[UR6][R22.64] ;  /* 0x00000006160fb981 */ /* 0x0002e4000c1e1900 */
[----:B------:R-:W-:Y:S02]  /*1360*/  @!P1 IADD3 R21, PT, PT, R21, R35, RZ ;  /* 0x0000002315159210 */ /* 0x000fe40007ffe0ff */
[----:B0-----:R-:W-:Y:S02]  /*1370*/  CS2R R16, SRZ ;  /* 0x0000000000107805 */ /* 0x001fe4000001ff00 */
[C---:B------:R-:W-:Y:S01]  /*1380*/  @!P1 SHF.L.U32 R29, R20.reuse, 0x1, RZ ;  /* 0x00000001141d9819 */ /* 0x040fe200000006ff */
[----:B------:R-:W-:Y:S01]  /*1390*/  @!P2 IMAD R2, R33, R46, RZ ;  /* 0x0000002e2102a224 */ /* 0x000fe200078e02ff */
[----:B------:R-:W0:Y:S01]  /*13a0*/  @!P2 LDC.64 R34, c[0x0][0x398] ;  /* 0x0000e600ff22ab82 */ /* 0x000e220000000a00 */
[----:B------:R-:W-:Y:S01]  /*13b0*/  @!P1 SHF.L.U64.HI R30, R20, 0x1, R21 ;  /* 0x00000001141e9819 */ /* 0x000fe20000010215 */
[----:B------:R1:W3:Y:S06]  /*13c0*/  @!P4 LDG.E R16, desc[UR6][R24.64] ;  /* 0x000000061810c981 */ /* 0x0002ec000c1e1900 */
[----:B-1----:R-:W1:Y:S01]  /*13d0*/  @!P0 LDC.64 R22, c[0x0][0x3f8] ;  /* 0x0000fe00ff168b82 */ /* 0x002e620000000a00 */
[----:B------:R0:W3:Y:S01]  /*13e0*/  @!P4 LDG.E R17, desc[UR6][R26.64] ;  /* 0x000000061a11c981 */ /* 0x0000e2000c1e1900 */
[----:B------:R-:W-:Y:S01]  /*13f0*/  @!P1 IADD3 R20, P3, PT, R29, R36, RZ ;  /* 0x000000241d149210 */ /* 0x000fe20007f7e0ff */
[----:B------:R-:W-:Y:S01]  /*1400*/  @!P2 IMAD R33, R31, R47, R2 ;  /* 0x0000002f1f21a224 */ /* 0x000fe200078e0202 */
[----:B------:R-:W-:-:S04]  /*1410*/  IADD3 R45, PT, PT, R19, 0xd0, RZ ;  /* 0x000000d0132d7810 */ /* 0x000fc80007ffe0ff */
[----:B------:R-:W1:Y:S01]  /*1420*/  LDC.64 R24, c[0x0][0x3b8] ;  /* 0x0000ee00ff187b82 */ /* 0x000e620000000a00 */
[----:B0-----:R-:W-:Y:S02]  /*1430*/  @!P2 MOV R26, R120 ;  /* 0x00000078001aa202 */ /* 0x001fe40000000f00 */
[----:B------:R-:W-:Y:S02]  /*1440*/  @!P2 MOV R27, R123 ;  /* 0x0000007b001ba202 */ /* 0x000fe40000000f00 */
[----:B------:R-:W-:Y:S02]  /*1450*/  IADD3 R47, PT, PT, R19, 0xe0, RZ ;  /* 0x000000e0132f7810 */ /* 0x000fe40007ffe0ff */
[----:B------:R-:W-:Y:S01]  /*1460*/  @!P1 IADD3.X R21, PT, PT, R30, R37, RZ, P3, !PT ;  /* 0x000000251e159210 */ /* 0x000fe20001ffe4ff */
[----:B------:R-:W-:Y:S01]  /*1470*/  @!P2 IMAD.WIDE.U32 R26, R31, R46, R26 ;  /* 0x0000002e1f1aa225 */ /* 0x000fe200078e001a */
[----:B------:R-:W-:Y:S02]  /*1480*/  ISETP.GE.U32.AND P3, PT, R45, UR8, PT ;  /* 0x000000082d007c0c */ /* 0x000fe4000bf66070 */
[----:B------:R-:W-:-:S02]  /*1490*/  SHF.R.S32.HI R49, RZ, 0x1f, R45 ;  /* 0x0000001fff317819 */ /* 0x000fc4000001142d */
[----:B------:R-:W-:Y:S02]  /*14a0*/  ISETP.GE.U32.AND P4, PT, R47, UR8, PT ;  /* 0x000000082f007c0c */ /* 0x000fe4000bf86070 */
[----:B------:R-:W-:Y:S02]  /*14b0*/  SHF.R.S32.HI R51, RZ, 0x1f, R47 ;  /* 0x0000001fff337819 */ /* 0x000fe4000001142f */
[----:B------:R-:W-:Y:S02]  /*14c0*/  IADD3 R2, PT, PT, R19, 0xf0, RZ ;  /* 0x000000f013027810 */ /* 0x000fe40007ffe0ff */
[----:B------:R-:W-:Y:S02]  /*14d0*/  ISETP.GE.AND.EX P3, PT, R49, UR9, PT, P3 ;  /* 0x0000000931007c0c */ /* 0x000fe4000bf66330 */
[----:B------:R-:W-:Y:S02]  /*14e0*/  @!P2 IADD3 R19, PT, PT, R27, R33, RZ ;  /* 0x000000211b13a210 */ /* 0x000fe40007ffe0ff */
[----:B------:R-:W-:-:S02]  /*14f0*/  ISETP.GE.AND.EX P4, PT, R51, UR9, PT, P4 ;  /* 0x0000000933007c0c */ /* 0x000fc4000bf86340 */
[----:B------:R-:W-:Y:S02]  /*1500*/  @!P1 IADD3 R28, P6, PT, R29, R40, RZ ;  /* 0x000000281d1c9210 */ /* 0x000fe40007fde0ff */
[----:B------:R-:W-:Y:S02]  /*1510*/  @!P2 SHF.L.U64.HI R36, R26, 0x1, R19 ;  /* 0x000000011a24a819 */ /* 0x000fe40000010213 */
[----:B------:R-:W-:Y:S02]  /*1520*/  MOV R18, RZ ;  /* 0x000000ff00127202 */ /* 0x000fe40000000f00 */
[----:B------:R-:W-:Y:S01]  /*1530*/  MOV R19, RZ ;  /* 0x000000ff00137202 */ /* 0x000fe20000000f00 */
[----:B------:R-:W0:Y:S01]  /*1540*/  @!P3 LDC.64 R32, c[0x0][0x3f8] ;  /* 0x0000fe00ff20bb82 */ /* 0x000e220000000a00 */
[----:B------:R-:W-:Y:S02]  /*1550*/  @!P1 IADD3.X R29, PT, PT, R30, R41, RZ, P6, !PT ;  /* 0x000000291e1d9210 */ /* 0x000fe400037fe4ff */
[----:B------:R-:W-:Y:S01]  /*1560*/  @!P2 SHF.L.U32 R27, R26, 0x1, RZ ;  /* 0x000000011a1ba819 */ /* 0x000fe200000006ff */
[----:B-1----:R-:W-:Y:S01]  /*1570*/  @!P0 IMAD R26, R39, R22, RZ ;  /* 0x00000016271a8224 */ /* 0x002fe200078e02ff */
[----:B------:R-:W-:Y:S01]  /*1580*/  @!P0 MOV R40, R120 ;  /* 0x0000007800288202 */ /* 0x000fe20000000f00 */
[----:B------:R1:W3:Y:S01]  /*1590*/  @!P1 LDG.E R18, desc[UR6][R20.64] ;  /* 0x0000000614129981 */ /* 0x0002e2000c1e1900 */
[----:B------:R-:W-:Y:S01]  /*15a0*/  @!P0 MOV R41, R123 ;  /* 0x0000007b00298202 */ /* 0x000fe20000000f00 */
[----:B------:R-:W4:Y:S01]  /*15b0*/  @!P0 LDC.64 R30, c[0x0][0x3a0] ;  /* 0x0000e800ff1e8b82 */ /* 0x000f220000000a00 */
[C---:B------:R-:W-:Y:S01]  /*15c0*/  @!P2 IADD3 R38, P6, PT, R27.reuse, R52, RZ ;  /* 0x000000341b26a210 */ /* 0x040fe20007fde0ff */
[----:B------:R1:W3:Y:S01]  /*15d0*/  @!P1 LDG.E R19, desc[UR6][R28.64] ;  /* 0x000000061c139981 */ /* 0x0002e2000c1e1900 */
[----:B------:R-:W-:Y:S01]  /*15e0*/  @!P2 IADD3 R34, P1, PT, R27, R34, RZ ;  /* 0x000000221b22a210 */ /* 0x000fe20007f3e0ff */
[----:B------:R-:W-:-:S04]  /*15f0*/  @!P0 IMAD.WIDE.U32 R40, R43, R22, R40 ;  /* 0x000000162b288225 */ /* 0x000fc800078e0028 */
[----:B-1----:R-:W-:Y:S02]  /*1600*/  @!P0 IMAD R21, R43, R23, R26 ;  /* 0x000000172b158224 */ /* 0x002fe400078e021a */
[----:B------:R-:W1:Y:S01]  /*1610*/  @!P0 LDC.64 R26, c[0x0][0x398] ;  /* 0x0000e600ff1a8b82 */ /* 0x000e620000000a00 */
[----:B------:R-:W-:Y:S01]  /*1620*/  IMAD.WIDE R22, R82, 0x8, R24 ;  /* 0x0000000852167825 */ /* 0x000fe200078e0218 */
[----:B------:R-:W-:Y:S02]  /*1630*/  ISETP.GE.U32.AND P5, PT, R2, UR8, PT ;  /* 0x0000000802007c0c */ /* 0x000fe4000bfa6070 */
[----:B------:R-:W-:-:S04]  /*1640*/  @!P0 IADD3 R21, PT, PT, R41, R21, RZ ;  /* 0x0000001529158210 */ /* 0x000fc80007ffe0ff */
[----:B------:R-:W2:Y:S01]  /*1650*/  @!P4 LDC.64 R24, c[0x0][0x3f8] ;  /* 0x0000fe00ff18cb82 */ /* 0x000ea20000000a00 */
[----:B------:R-:W-:Y:S01]  /*1660*/  SHF.R.S32.HI R37, RZ, 0x1f, R2 ;  /* 0x0000001fff257819 */ /* 0x000fe20000011402 */
[----:B------:R-:W3:Y:S01]  /*1670*/  LDG.E.64 R22, desc[UR6][R22.64] ;  /* 0x0000000616167981 */ /* 0x000ee2000c1e1b00 */
[----:B------:R-:W-:Y:S02]  /*1680*/  @!P0 SHF.L.U32 R41, R40, 0x1, RZ ;  /* 0x0000000128298819 */ /* 0x000fe400000006ff */
[----:B------:R-:W-:Y:S02]  /*1690*/  MOV R20, RZ ;  /* 0x000000ff00147202 */ /* 0x000fe40000000f00 */
[C---:B------:R-:W-:Y:S01]  /*16a0*/  @!P2 IADD3.X R39, PT, PT, R36.reuse, R53, RZ, P6, !PT ;  /* 0x000000352427a210 */ /* 0x040fe200037fe4ff */
[----:B------:R-:W2:Y:S01]  /*16b0*/  @!P3 LDC.64 R28, c[0x0][0x3a0] ;  /* 0x0000e800ff1cbb82 */ /* 0x000ea20000000a00 */
[----:B------:R-:W-:Y:S02]  /*16c0*/  @!P2 IADD3.X R35, PT, PT, R36, R35, RZ, P1, !PT ;  /* 0x000000232423a210 */ /* 0x000fe40000ffe4ff */
[----:B------:R-:W-:Y:S01]  /*16d0*/  ISETP.GE.AND.EX P5, PT, R37, UR9, PT, P5 ;  /* 0x0000000925007c0c */ /* 0x000fe2000bfa6350 */
[----:B------:R1:W3:Y:S01]  /*16e0*/  @!P2 LDG.E R20, desc[UR6][R38.64] ;  /* 0x000000062614a981 */ /* 0x0002e2000c1e1900 */
[----:B------:R-:W-:-:S02]  /*16f0*/  @!P0 SHF.L.U64.HI R40, R40, 0x1, R21 ;  /* 0x0000000128288819 */ /* 0x000fc40000010215 */
[----:B----4-:R-:W-:Y:S01]  /*1700*/  @!P0 IADD3 R42, P1, PT, R41, R30, RZ ;  /* 0x0000001e292a8210 */ /* 0x010fe20007f3e0ff */
[----:B0-----:R-:W-:Y:S01]  /*1710*/  @!P3 IMAD R36, R49, R32, RZ ;  /* 0x000000203124b224 */ /* 0x001fe200078e02ff */
[----:B------:R-:W-:Y:S02]  /*1720*/  MOV R21, RZ ;  /* 0x000000ff00157202 */ /* 0x000fe40000000f00 */
[C---:B------:R-:W-:Y:S02]  /*1730*/  @!P0 IADD3.X R43, PT, PT, R40.reuse, R31, RZ, P1, !PT ;  /* 0x0000001f282b8210 */ /* 0x040fe40000ffe4ff */
[----:B-1----:R-:W-:Y:S02]  /*1740*/  @!P0 IADD3 R44, P1, PT, R41, R26, RZ ;  /* 0x0000001a292c8210 */ /* 0x002fe40007f3e0ff */
[----:B------:R-:W-:Y:S02]  /*1750*/  @!P3 MOV R38, R120 ;  /* 0x000000780026b202 */ /* 0x000fe40000000f00 */
[----:B------:R-:W-:Y:S01]  /*1760*/  @!P3 MOV R39, R123 ;  /* 0x0000007b0027b202 */ /* 0x000fe20000000f00 */
[----:B--2---:R-:W-:Y:S01]  /*1770*/  @!P4 IMAD R26, R51, R24, RZ ;  /* 0x00000018331ac224 */ /* 0x004fe200078e02ff */
[----:B------:R0:W2:Y:S01]  /*1780*/  @!P2 LDG.E R21, desc[UR6][R34.64] ;  /* 0x000000062215a981 */ /* 0x0000a2000c1e1900 */
[C---:B------:R-:W-:Y:S01]  /*1790*/  @!P3 IMAD R49, R45.reuse, R33, R36 ;  /* 0x000000212d31b224 */ /* 0x040fe200078e0224 */
[----:B------:R-:W1:Y:S01]  /*17a0*/  @!P3 LDC.64 R30, c[0x0][0x398] ;  /* 0x0000e600ff1ebb82 */ /* 0x000e620000000a00 */
[----:B------:R-:W-:Y:S01]  /*17b0*/  @!P3 IMAD.WIDE.U32 R32, R45, R32, R38 ;  /* 0x000000202d20b225 */ /* 0x000fe200078e0026 */
[----:B------:R-:W-:Y:S01]  /*17c0*/  @!P0 IADD3.X R45, PT, PT, R40, R27, RZ, P1, !PT ;  /* 0x0000001b282d8210 */ /* 0x000fe20000ffe4ff */
[----:B------:R-:W4:Y:S01]  /*17d0*/  @!P0 LDG.E R66, desc[UR6][R42.64] ;  /* 0x000000062a428981 */ /* 0x000f22000c1e1900 */
[----:B------:R-:W-:Y:S01]  /*17e0*/  @!P4 MOV R27, R123 ;  /* 0x0000007b001bc202 */ /* 0x000fe20000000f00 */
[----:B0-----:R-:W-:Y:S01]  /*17f0*/  @!P4 IMAD R35, R47, R25, R26 ;  /* 0x000000192f23c224 */ /* 0x001fe200078e021a */
[----:B------:R-:W-:-:S02]  /*1800*/  @!P4 MOV R26, R120 ;  /* 0x00000078001ac202 */ /* 0x000fc40000000f00 */
[----:B------:R-:W0:Y:S01]  /*1810*/  @!P5 LDC.64 R38, c[0x0][0x3f8] ;  /* 0x0000fe00ff26db82 */ /* 0x000e220000000a00 */
[----:B------:R-:W-:Y:S01]  /*1820*/  @!P3 IADD3 R33, PT, PT, R33, R49, RZ ;  /* 0x000000312121b210 */ /* 0x000fe20007ffe0ff */
[----:B------:R-:W4:Y:S01]  /*1830*/  @!P0 LDG.E R67, desc[UR6][R44.64] ;  /* 0x000000062c438981 */ /* 0x000f22000c1e1900 */
[----:B------:R-:W-:Y:S01]  /*1840*/  @!P4 IMAD.WIDE.U32 R24, R47, R24, R26 ;  /* 0x000000182f18c225 */ /* 0x000fe200078e001a */
[C---:B------:R-:W-:Y:S02]  /*1850*/  @!P3 SHF.L.U32 R49, R32.reuse, 0x1, RZ ;  /* 0x000000012031b819 */ /* 0x040fe400000006ff */
[----:B------:R-:W-:Y:S02]  /*1860*/  @!P3 SHF.L.U64.HI R36, R32, 0x1, R33 ;  /* 0x000000012024b819 */ /* 0x000fe40000010221 */
[----:B------:R-:W1:Y:S01]  /*1870*/  @!P4 LDC.64 R40, c[0x0][0x398] ;  /* 0x0000e600ff28cb82 */ /* 0x000e620000000a00 */
[----:B------:R-:W-:Y:S02]  /*1880*/  @!P4 IADD3 R25, PT, PT, R25, R35, RZ ;  /* 0x000000231919c210 */ /* 0x000fe40007ffe0ff */
[----:B------:R-:W-:-:S05]  /*1890*/  @!P4 SHF.L.U32 R35, R24, 0x1, RZ ;  /* 0x000000011823c819 */ /* 0x000fca00000006ff */
[----:B------:R-:W1:Y:S01]  /*18a0*/  @!P4 LDC.64 R32, c[0x0][0x3a0] ;  /* 0x0000e800ff20cb82 */ /* 0x000e620000000a00 */
[----:B------:R-:W-:Y:S02]  /*18b0*/  @!P4 SHF.L.U64.HI R34, R24, 0x1, R25 ;  /* 0x000000011822c819 */ /* 0x000fe40000010219 */
[----:B------:R-:W-:-:S05]  /*18c0*/  @!P3 IADD3 R28, P1, PT, R49, R28, RZ ;  /* 0x0000001c311cb210 */ /* 0x000fca0007f3e0ff */
[----:B------:R-:W1:Y:S01]  /*18d0*/  @!P5 LDC.64 R26, c[0x0][0x3a0] ;  /* 0x0000e800ff1adb82 */ /* 0x000e620000000a00 */
[----:B------:R-:W-:Y:S01]  /*18e0*/  @!P3 IADD3.X R29, PT, PT, R36, R29, RZ, P1, !PT ;  /* 0x0000001d241db210 */ /* 0x000fe20000ffe4ff */
[----:B0-----:R-:W-:-:S04]  /*18f0*/  @!P5 IMAD R37, R37, R38, RZ ;  /* 0x000000262525d224 */ /* 0x001fc800078e02ff */
[----:B------:R0:W4:Y:S02]  /*1900*/  @!P3 LDG.E R68, desc[UR6][R28.64] ;  /* 0x000000061c44b981 */ /* 0x000124000c1e1900 */
[----:B------:R-:W1:Y:S01]  /*1910*/  @!P5 LDC.64 R24, c[0x0][0x398] ;  /* 0x0000e600ff18db82 */ /* 0x000e620000000a00 */
[C---:B------:R-:W-:Y:S01]  /*1920*/  @!P5 IMAD R37, R2.reuse, R39, R37 ;  /* 0x000000270225d224 */ /* 0x040fe200078e0225 */
[----:B0-----:R-:W-:Y:S02]  /*1930*/  @!P5 MOV R28, R120 ;  /* 0x00000078001cd202 */ /* 0x001fe40000000f00 */
[----:B------:R-:W-:Y:S02]  /*1940*/  @!P5 MOV R29, R123 ;  /* 0x0000007b001dd202 */ /* 0x000fe40000000f00 */
[----:B-1----:R-:W-:Y:S01]  /*1950*/  @!P3 IADD3 R30, P0, PT, R49, R30, RZ ;  /* 0x0000001e311eb210 */ /* 0x002fe20007f1e0ff */
[----:B------:R-:W-:Y:S01]  /*1960*/  @!P5 IMAD.WIDE.U32 R38, R2, R38, R28 ;  /* 0x000000260226d225 */ /* 0x000fe200078e001c */
[----:B------:R-:W-:-:S02]  /*1970*/  @!P4 IADD3 R32, P1, PT, R35, R32, RZ ;  /* 0x000000202320c210 */ /* 0x000fc40007f3e0ff */
[----:B------:R-:W-:Y:S02]  /*1980*/  @!P4 IADD3 R40, P2, PT, R35, R40, RZ ;  /* 0x000000282328c210 */ /* 0x000fe40007f5e0ff */
[----:B------:R-:W-:Y:S02]  /*1990*/  @!P5 IADD3 R37, PT, PT, R39, R37, RZ ;  /* 0x000000252725d210 */ /* 0x000fe40007ffe0ff */
[----:B------:R-:W-:Y:S02]  /*19a0*/  @!P5 SHF.L.U32 R29, R38, 0x1, RZ ;  /* 0x00000001261dd819 */ /* 0x000fe400000006ff */
[----:B------:R-:W-:Y:S02]  /*19b0*/  @!P3 IADD3.X R31, PT, PT, R36, R31, RZ, P0, !PT ;  /* 0x0000001f241fb210 */ /* 0x000fe400007fe4ff */
[----:B------:R-:W-:Y:S02]  /*19c0*/  LOP3.LUT R2, R81, 0xffff, RZ, 0xc0, !PT ;  /* 0x0000ffff51027812 */ /* 0x000fe400078ec0ff */
[C---:B------:R-:W-:Y:S01]  /*19d0*/  @!P4 IADD3.X R33, PT, PT, R34.reuse, R33, RZ, P1, !PT ;  /* 0x000000212221c210 */ /* 0x040fe20000ffe4ff */
[----:B------:R0:W4:Y:S01]  /*19e0*/  @!P3 LDG.E R69, desc[UR6][R30.64] ;  /* 0x000000061e45b981 */ /* 0x000122000c1e1900 */
[----:B------:R-:W-:-:S02]  /*19f0*/  @!P4 IADD3.X R41, PT, PT, R34, R41, RZ, P2, !PT ;  /* 0x000000292229c210 */ /* 0x000fc400017fe4ff */
[----:B------:R-:W-:Y:S01]  /*1a00*/  @!P5 SHF.L.U64.HI R38, R38, 0x1, R37 ;  /* 0x000000012626d819 */ /* 0x000fe20000010225 */
[----:B------:R-:W4:Y:S01]  /*1a10*/  @!P4 LDG.E R70, desc[UR6][R32.64] ;  /* 0x000000062046c981 */ /* 0x000f22000c1e1900 */
[C---:B------:R-:W-:Y:S02]  /*1a20*/  @!P5 IADD3 R26, P1, PT, R29.reuse, R26, RZ ;  /* 0x0000001a1d1ad210 */ /* 0x040fe40007f3e0ff */
[----:B------:R-:W-:Y:S01]  /*1a30*/  @!P5 IADD3 R28, P2, PT, R29, R24, RZ ;  /* 0x000000181d1cd210 */ /* 0x000fe20007f5e0ff */
[----:B------:R-:W4:Y:S01]  /*1a40*/  @!P4 LDG.E R71, desc[UR6][R40.64] ;  /* 0x000000062847c981 */ /* 0x000f22000c1e1900 */
[C---:B------:R-:W-:Y:S01]  /*1a50*/  @!P5 IADD3.X R27, PT, PT, R38.reuse, R27, RZ, P1, !PT ;  /* 0x0000001b261bd210 */ /* 0x040fe20000ffe4ff */
[----:B0-----:R-:W-:Y:S01]  /*1a60*/  IMAD R31, R117, 0x3c, R2 ;  /* 0x0000003c751f7824 */ /* 0x001fe200078e0202 */
[----:B------:R-:W-:-:S03]  /*1a70*/  @!P5 IADD3.X R29, PT, PT, R38, R25, RZ, P2, !PT ;  /* 0x00000019261dd210 */ /* 0x000fc600017fe4ff */
[----:B------:R-:W-:Y:S01]  /*1a80*/  IMAD.WIDE R62, R31, 0x4, R62 ;  /* 0x000000041f3e7825 */ /* 0x000fe200078e023e */
[----:B------:R-:W4:Y:S04]  /*1a90*/  @!P5 LDG.E R72, desc[UR6][R26.64] ;  /* 0x000000061a48d981 */ /* 0x000f28000c1e1900 */
[----:B------:R-:W4:Y:S04]  /*1aa0*/  @!P5 LDG.E R73, desc[UR6][R28.64] ;  /* 0x000000061c49d981 */ /* 0x000f28000c1e1900 */
[----:B------:R-:W5:Y:S01]  /*1ab0*/  LDG.E.64 R62, desc[UR6][R62.64] ;  /* 0x000000063e3e7981 */ /* 0x000f62000c1e1b00 */
[----:B------:R-:W-:-:S13]  /*1ac0*/  ISETP.NE.AND P0, PT, RZ, UR4, PT ;  /* 0x00000004ff007c0c */ /* 0x000fda000bf05270 */
[----:B------:R-:W0:Y:S01]  /*1ad0*/  @P0 LDC.64 R34, c[0x0][0x3b0] ;  /* 0x0000ec00ff220b82 */ /* 0x000e220000000a00 */
[----:B------:R-:W-:Y:S01]  /*1ae0*/  CS2R R60, SRZ ;  /* 0x00000000003c7805 */ /* 0x000fe2000001ff00 */
[----:B0-----:R-:W-:-:S05]  /*1af0*/  @P0 IMAD.WIDE R24, R31, 0x4, R34 ;  /* 0x000000041f180825 */ /* 0x001fca00078e0222 */
[----:B------:R0:W5:Y:S01]  /*1b00*/  @P0 LDG.E.64 R60, desc[UR6][R24.64] ;  /* 0x00000006183c0981 */ /* 0x000162000c1e1b00 */
[----:B------:R-:W-:Y:S01]  /*1b10*/  MOV R116, 0x3f800000 ;  /* 0x3f80000000747802 */ /* 0x000fe20000000f00 */
[----:B------:R-:W-:Y:S01]  /*1b20*/  UISETP.NE.AND UP0, UPT, UR4, URZ, UPT ;  /* 0x000000ff0400728c */ /* 0x000fe2000bf05270 */
[----:B------:R-:W-:Y:S02]  /*1b30*/  PRMT R114, R79, 0x7632, R114 ;  /* 0x000076324f727816 */ /* 0x000fe40000000072 */
[----:B------:R-:W-:Y:S02]  /*1b40*/  PRMT R115, R78, 0x7632, R115 ;  /* 0x000076324e737816 */ /* 0x000fe40000000073 */
[----:B------:R-:W-:Y:S02]  /*1b50*/  PRMT R112, R77, 0x7632, R112 ;  /* 0x000076324d707816 */ /* 0x000fe40000000070 */
[----:B------:R-:W-:Y:S02]  /*1b60*/  PRMT R113, R76, 0x7632, R113 ;  /* 0x000076324c717816 */ /* 0x000fe40000000071 */
[----:B------:R-:W-:-:S02]  /*1b70*/  PRMT R110, R75, 0x7632, R110 ;  /* 0x000076324b6e7816 */ /* 0x000fc4000000006e */
[----:B------:R-:W-:Y:S02]  /*1b80*/  PRMT R111, R74, 0x7632, R111 ;  /* 0x000076324a6f7816 */ /* 0x000fe4000000006f */
[----:B------:R-:W-:Y:S02]  /*1b90*/  PRMT R108, R4, 0x7632, R108 ;  /* 0x00007632046c7816 */ /* 0x000fe4000000006c */
[----:B------:R-:W-:Y:S02]  /*1ba0*/  PRMT R109, R5, 0x7632, R109 ;  /* 0x00007632056d7816 */ /* 0x000fe4000000006d */
[----:B------:R-:W-:Y:S02]  /*1bb0*/  PRMT R106, R6, 0x7632, R106 ;  /* 0x00007632066a7816 */ /* 0x000fe4000000006a */
[----:B------:R-:W-:Y:S02]  /*1bc0*/  PRMT R107, R7, 0x7632, R107 ;  /* 0x00007632076b7816 */ /* 0x000fe4000000006b */
[----:B------:R-:W-:-:S02]  /*1bd0*/  PRMT R104, R8, 0x7632, R104 ;  /* 0x0000763208687816 */ /* 0x000fc40000000068 */
[----:B---3--:R-:W-:Y:S02]  /*1be0*/  PRMT R105, R9, 0x7632, R105 ;  /* 0x0000763209697816 */ /* 0x008fe40000000069 */
[----:B------:R-:W-:Y:S02]  /*1bf0*/  PRMT R102, R10, 0x7632, R102 ;  /* 0x000076320a667816 */ /* 0x000fe40000000066 */
[----:B------:R-:W-:Y:S02]  /*1c00*/  PRMT R103, R11, 0x7632, R103 ;  /* 0x000076320b677816 */ /* 0x000fe40000000067 */
[----:B------:R-:W-:Y:S02]  /*1c10*/  PRMT R100, R12, 0x7632, R100 ;  /* 0x000076320c647816 */ /* 0x000fe40000000064 */
[----:B------:R-:W-:Y:S02]  /*1c20*/  PRMT R101, R13, 0x7632, R101 ;  /* 0x000076320d657816 */ /* 0x000fe40000000065 */
[----:B------:R-:W-:-:S02]  /*1c30*/  PRMT R98, R14, 0x7632, R98 ;  /* 0x000076320e627816 */ /* 0x000fc40000000062 */
[----:B------:R-:W-:Y:S02]  /*1c40*/  PRMT R99, R15, 0x7632, R99 ;  /* 0x000076320f637816 */ /* 0x000fe40000000063 */
[----:B------:R-:W-:Y:S02]  /*1c50*/  PRMT R96, R16, 0x7632, R96 ;  /* 0x0000763210607816 */ /* 0x000fe40000000060 */
[----:B------:R-:W-:Y:S01]  /*1c60*/  PRMT R97, R17, 0x7632, R97 ;  /* 0x0000763211617816 */ /* 0x000fe20000000061 */
[----:B------:R-:W-:-:S05]  /*1c70*/  FFMA.FTZ R30, -R22, R22, R23 ;  /* 0x00000016161e7223 */ /* 0x000fca0000010117 */
[----:B------:R-:W-:-:S13]  /*1c80*/  FSETP.GTU.FTZ.AND P0, PT, R30, RZ, PT ;  /* 0x000000ff1e00720b */ /* 0x000fda0003f1c000 */
[----:B------:R-:W1:Y:S01]  /*1c90*/  @P0 LDC R23, c[0x0][0x3c0] ;  /* 0x0000f000ff170b82 */ /* 0x000e620000000800 */
[----:B------:R-:W-:Y:S02]  /*1ca0*/  PRMT R94, R18, 0x7632, R94 ;  /* 0x00007632125e7816 */ /* 0x000fe4000000005e */
[----:B------:R-:W-:Y:S02]  /*1cb0*/  PRMT R95, R19, 0x7632, R95 ;  /* 0x00007632135f7816 */ /* 0x000fe4000000005f */
[----:B------:R-:W-:Y:S02]  /*1cc0*/  PRMT R92, R20, 0x7632, R92 ;  /* 0x00007632145c7816 */ /* 0x000fe4000000005c */
[----:B--2---:R-:W-:Y:S01]  /*1cd0*/  PRMT R93, R21, 0x7632, R93 ;  /* 0x00007632155d7816 */ /* 0x004fe2000000005d */
[----:B-1----:R-:W-:-:S04]  /*1ce0*/  @P0 FADD.FTZ R23, R30, R23 ;  /* 0x000000171e170221 */ /* 0x002fc80000010000 */
[----:B------:R0:W1:Y:S01]  /*1cf0*/  @P0 MUFU.RSQ R116, R23 ;  /* 0x0000001700740308 */ /* 0x0000620000001400 */
[----:B----4-:R-:W-:Y:S02]  /*1d00*/  PRMT R90, R66, 0x7632, R90 ;  /* 0x00007632425a7816 */ /* 0x010fe4000000005a */
[----:B------:R-:W-:Y:S02]  /*1d10*/  PRMT R91, R67, 0x7632, R91 ;  /* 0x00007632435b7816 */ /* 0x000fe4000000005b */
[----:B------:R-:W-:Y:S02]  /*1d20*/  PRMT R88, R68, 0x7632, R88 ;  /* 0x0000763244587816 */ /* 0x000fe40000000058 */
[----:B------:R-:W-:Y:S02]  /*1d30*/  PRMT R89, R69, 0x7632, R89 ;  /* 0x0000763245597816 */ /* 0x000fe40000000059 */
[----:B------:R-:W-:Y:S02]  /*1d40*/  PRMT R86, R70, 0x7632, R86 ;  /* 0x0000763246567816 */ /* 0x000fe40000000056 */
[----:B------:R-:W-:-:S02]  /*1d50*/  PRMT R87, R71, 0x7632, R87 ;  /* 0x0000763247577816 */ /* 0x000fc40000000057 */
        /* <DEDUP_REMOVED lines=8> */
[C---:B------:R-:W-:Y:S01]  /*1de0*/  FADD.FTZ R33, -R22.reuse, R29 ;  /* 0x0000001d16217221 */ /* 0x040fe20000010100 */
[----:B------:R-:W-:Y:S01]  /*1df0*/  SHF.L.U32 R24, R115, 0x10, RZ ;  /* 0x0000001073187819 */ /* 0x000fe200000006ff */
[----:B------:R-:W-:Y:S01]  /*1e00*/  FADD.FTZ R27, -R22, R27 ;  /* 0x0000001b161b7221 */ /* 0x000fe20000010100 */
[----:B------:R-:W-:Y:S01]  /*1e10*/  FMUL.FTZ R26, R25, R116 ;  /* 0x00000074191a7220 */ /* 0x000fe20000410000 */
[----:B-----5:R-:W-:Y:S01]  /*1e20*/  FMUL.FTZ R29, R62, R23 ;  /* 0x000000173e1d7220 */ /* 0x020fe20000410000 */
[----:B------:R-:W-:Y:S01]  /*1e30*/  SHF.L.U32 R31, R76, 0x10, RZ ;  /* 0x000000104c1f7819 */ /* 0x000fe200000006ff */
[----:B------:R-:W-:Y:S01]  /*1e40*/  FMUL.FTZ R28, R63, R24 ;  /* 0x000000183f1c7220 */ /* 0x000fe20000410000 */
[----:B------:R-:W-:Y:S01]  /*1e50*/  FMUL.FTZ R27, R27, R116 ;  /* 0x000000741b1b7220 */ /* 0x000fe20000410000 */
[----:B------:R-:W-:Y:S01]  /*1e60*/  FADD.FTZ R25, RZ, R29 ;  /* 0x0000001dff197221 */ /* 0x000fe20000010000 */
[----:B------:R-:W-:Y:S01]  /*1e70*/  FFMA.FTZ R30, R26, R29, RZ ;  /* 0x0000001d1a1e7223 */ /* 0x000fe200000100ff */
[----:B------:R-:W-:Y:S01]  /*1e80*/  FADD.FTZ R32, RZ, R23 ;  /* 0x00000017ff207221 */ /* 0x000fe20000010000 */
[----:B------:R-:W-:Y:S01]  /*1e90*/  FFMA.FTZ R26, R23, R26, RZ ;  /* 0x0000001a171a7223 */ /* 0x000fe200000100ff */
[----:B------:R-:W-:Y:S01]  /*1ea0*/  FADD.FTZ R25, R28, R25 ;  /* 0x000000191c197221 */ /* 0x000fe20000010000 */
[----:B------:R-:W-:Y:S01]  /*1eb0*/  FFMA.FTZ R30, R27, R28, R30 ;  /* 0x0000001c1b1e7223 */ /* 0x000fe2000001001e */
[----:B------:R-:W-:Y:S01]  /*1ec0*/  FMUL.FTZ R33, R33, R116 ;  /* 0x0000007421217220 */ /* 0x000fe20000410000 */
[----:B------:R-:W-:Y:S01]  /*1ed0*/  FMUL.FTZ R28, R62, R31 ;  /* 0x0000001f3e1c7220 */ /* 0x000fe20000410000 */
[----:B------:R-:W-:Y:S01]  /*1ee0*/  SHF.L.U32 R23, R112, 0x10, RZ ;  /* 0x0000001070177819 */ /* 0x000fe200000006ff */
[C---:B------:R-:W-:Y:S01]  /*1ef0*/  FADD.FTZ R32, R31.reuse, R32 ;  /* 0x000000201f207221 */ /* 0x040fe20000010000 */
[----:B------:R-:W-:Y:S01]  /*1f00*/  FFMA.FTZ R31, R31, R33, R26 ;  /* 0x000000211f1f7223 */ /* 0x000fe2000001001a */
[----:B------:R-:W-:Y:S01]  /*1f10*/  FFMA.FTZ R30, R33, R28, R30 ;  /* 0x0000001c211e7223 */ /* 0x000fe2000001001e */
[----:B------:R-:W-:Y:S01]  /*1f20*/  SHF.L.U32 R33, R75, 0x10, RZ ;  /* 0x000000104b217819 */ /* 0x000fe200000006ff */
[----:B------:R-:W-:Y:S01]  /*1f30*/  FADD.FTZ R23, -R22, R23 ;  /* 0x0000001716177221 */ /* 0x000fe20000010100 */
[----:B------:R-:W-:Y:S01]  /*1f40*/  FADD.FTZ R29, R25, R28 ;  /* 0x0000001c191d7221 */ /* 0x000fe20000010000 */
[----:B------:R-:W-:Y:S01]  /*1f50*/  SHF.L.U32 R26, R113, 0x10, RZ ;  /* 0x00000010711a7819 */ /* 0x000fe200000006ff */
[----:B------:R-:W-:Y:S01]  /*1f60*/  FFMA.FTZ R27, R24, R27, RZ ;  /* 0x0000001b181b7223 */ /* 0x000fe200000100ff */
[----:B------:R-:W-:Y:S01]  /*1f70*/  FADD.FTZ R25, RZ, R24 ;  /* 0x00000018ff197221 */ /* 0x000fe20000010000 */
[----:B------:R-:W-:Y:S01]  /*1f80*/  FADD.FTZ R35, -R22, R33 ;  /* 0x0000002116237221 */ /* 0x000fe20000010100 */
[-C--:B------:R-:W-:Y:S01]  /*1f90*/  FMUL.FTZ R23, R23, R116.reuse ;  /* 0x0000007417177220 */ /* 0x080fe20000410000 */
[----:B------:R-:W-:Y:S01]  /*1fa0*/  SHF.L.U32 R28, R74, 0x10, RZ ;  /* 0x000000104a1c7819 */ /* 0x000fe200000006ff */
[----:B------:R-:W-:Y:S01]  /*1fb0*/  FADD.FTZ R25, R26, R25 ;  /* 0x000000191a197221 */ /* 0x000fe20000010000 */
[----:B------:R-:W-:Y:S01]  /*1fc0*/  SHF.L.U32 R33, R110, 0x10, RZ ;  /* 0x000000106e217819 */ /* 0x000fe200000006ff */
[----:B------:R-:W-:Y:S01]  /*1fd0*/  FMUL.FTZ R35, R35, R116 ;  /* 0x0000007423237220 */ /* 0x000fe20000410000 */
[----:B------:R-:W-:Y:S01]  /*1fe0*/  FFMA.FTZ R27, R26, R23, R27 ;  /* 0x000000171a1b7223 */ /* 0x000fe2000001001b */
[----:B------:R-:W-:Y:S01]  /*1ff0*/  FMUL.FTZ R26, R63, R26 ;  /* 0x0000001a3f1a7220 */ /* 0x000fe20000410000 */
[----:B------:R-:W-:Y:S01]  /*2000*/  FADD.FTZ R32, R32, R28 ;  /* 0x0000001c20207221 */ /* 0x000fe20000010000 */
[----:B------:R-:W-:Y:S01]  /*2010*/  FFMA.FTZ R31, R28, R35, R31 ;  /* 0x000000231c1f7223 */ /* 0x000fe2000001001f */
[----:B------:R-:W-:Y:S01]  /*2020*/  FMUL.FTZ R28, R62, R28 ;  /* 0x0000001c3e1c7220 */ /* 0x000fe20000410000 */
[----:B------:R-:W-:Y:S01]  /*2030*/  FFMA.FTZ R30, R23, R26, R30 ;  /* 0x0000001a171e7223 */ /* 0x000fe2000001001e */
[----:B------:R-:W-:Y:S01]  /*2040*/  FADD.FTZ R33, -R22, R33 ;  /* 0x0000002116217221 */ /* 0x000fe20000010100 */
[----:B------:R-:W-:Y:S01]  /*2050*/  SHF.L.U32 R23, R4, 0x10, RZ ;  /* 0x0000001004177819 */ /* 0x000fe200000006ff */
[----:B------:R-:W-:Y:S01]  /*2060*/  FADD.FTZ R29, R26, R29 ;  /* 0x0000001d1a1d7221 */ /* 0x000fe20000010000 */
[----:B------:R-:W-:Y:S01]  /*2070*/  SHF.L.U32 R24, R111, 0x10, RZ ;  /* 0x000000106f187819 */ /* 0x000fe200000006ff */
[----:B------:R-:W-:Y:S01]  /*2080*/  FFMA.FTZ R30, R35, R28, R30 ;  /* 0x0000001c231e7223 */ /* 0x000fe2000001001e */
[----:B------:R-:W-:Y:S01]  /*2090*/  FMUL.FTZ R33, R33, R116 ;  /* 0x0000007421217220 */ /* 0x000fe20000410000 */
[----:B------:R-:W-:Y:S01]  /*20a0*/  SHF.L.U32 R35, R108, 0x10, RZ ;  /* 0x000000106c237819 */ /* 0x000fe200000006ff */
[----:B------:R-:W-:Y:S01]  /*20b0*/  FADD.FTZ R23, -R22, R23 ;  /* 0x0000001716177221 */ /* 0x000fe20000010100 */
[----:B------:R-:W-:Y:S01]  /*20c0*/  FADD.FTZ R29, R29, R28 ;  /* 0x0000001c1d1d7221 */ /* 0x000fe20000010000 */
[----:B------:R-:W-:Y:S01]  /*20d0*/  FMUL.FTZ R26, R63, R24 ;  /* 0x000000183f1a7220 */ /* 0x000fe20000410000 */
[----:B------:R-:W-:Y:S01]  /*20e0*/  FADD.FTZ R25, R25, R24 ;  /* 0x0000001819197221 */ /* 0x000fe20000010000 */
[----:B------:R-:W-:Y:S01]  /*20f0*/  FFMA.FTZ R27, R24, R33, R27 ;  /* 0x00000021181b7223 */ /* 0x000fe2000001001b */
[----:B------:R-:W-:Y:S01]  /*2100*/  SHF.L.U32 R24, R5, 0x10, RZ ;  /* 0x0000001005187819 */ /* 0x000fe200000006ff */
[----:B------:R-:W-:Y:S01]  /*2110*/  FADD.FTZ R35, -R22, R35 ;  /* 0x0000002316237221 */ /* 0x000fe20000010100 */
[----:B------:R-:W-:Y:S01]  /*2120*/  FMUL.FTZ R23, R23, R116 ;  /* 0x0000007417177220 */ /* 0x000fe20000410000 */
[----:B------:R-:W-:Y:S01]  /*2130*/  FADD.FTZ R29, R26, R29 ;  /* 0x0000001d1a1d7221 */ /* 0x000fe20000010000 */
[----:B------:R-:W-:Y:S01]  /*2140*/  FFMA.FTZ R30, R33, R26, R30 ;  /* 0x0000001a211e7223 */ /* 0x000fe2000001001e */
[----:B------:R-:W-:Y:S01]  /*2150*/  SHF.L.U32 R26, R109, 0x10, RZ ;  /* 0x000000106d1a7819 */ /* 0x000fe200000006ff */
[----:B------:R-:W-:Y:S01]  /*2160*/  FMUL.FTZ R35, R35, R116 ;  /* 0x0000007423237220 */ /* 0x000fe20000410000 */
[----:B------:R-:W-:Y:S01]  /*2170*/  SHF.L.U32 R33, R6, 0x10, RZ ;  /* 0x0000001006217819 */ /* 0x000fe200000006ff */
[----:B------:R-:W-:Y:S01]  /*2180*/  FADD.FTZ R32, R32, R24 ;  /* 0x0000001820207221 */ /* 0x000fe20000010000 */
        /* <DEDUP_REMOVED lines=133> */
[----:B------:R-:W-:Y:S01]  /*29e0*/  FADD.FTZ R25, R25, R24 ;  /* 0x0000001819197221 */ /* 0x000fe20000010000 */
[----:B------:R-:W-:Y:S01]  /*29f0*/  FFMA.FTZ R27, R24, R23, R27 ;  /* 0x00000017181b7223 */ /* 0x000fe2000001001b */
[----:B------:R-:W-:Y:S01]  /*2a00*/  FMUL.FTZ R24, R63, R24 ;  /* 0x000000183f187220 */ /* 0x000fe20000410000 */
[----:B------:R-:W-:Y:S01]  /*2a10*/  SHF.L.U32 R33, R92, 0x10, RZ ;  /* 0x000000105c217819 */ /* 0x000fe200000006ff */
[----:B------:R-:W-:Y:S01]  /*2a20*/  FADD.FTZ R32, R32, R26 ;  /* 0x0000001a20207221 */ /* 0x000fe20000010000 */
[----:B------:R-:W-:Y:S01]  /*2a30*/  FFMA.FTZ R31, R26, R35, R31 ;  /* 0x000000231a1f7223 */ /* 0x000fe2000001001f */
[----:B------:R-:W-:Y:S01]  /*2a40*/  FMUL.FTZ R26, R62, R26 ;  /* 0x0000001a3e1a7220 */ /* 0x000fe20000410000 */
[----:B------:R-:W-:Y:S01]  /*2a50*/  FFMA.FTZ R30, R23, R24, R30 ;  /* 0x00000018171e7223 */ /* 0x000fe2000001001e */
[----:B------:R-:W-:Y:S01]  /*2a60*/  FADD.FTZ R29, R24, R29 ;  /* 0x0000001d181d7221 */ /* 0x000fe20000010000 */
[----:B------:R-:W-:Y:S01]  /*2a70*/  SHF.L.U32 R24, R93, 0x10, RZ ;  /* 0x000000105d187819 */ /* 0x000fe200000006ff */
[----:B------:R-:W-:Y:S01]  /*2a80*/  FADD.FTZ R33, -R22, R33 ;  /* 0x0000002116217221 */ /* 0x000fe20000010100 */
[----:B------:R-:W-:Y:S01]  /*2a90*/  FFMA.FTZ R30, R35, R26, R30 ;  /* 0x0000001a231e7223 */ /* 0x000fe2000001001e */
[----:B------:R-:W-:Y:S01]  /*2aa0*/  SHF.L.U32 R35, R66, 0x10, RZ ;  /* 0x0000001042237819 */ /* 0x000fe200000006ff */
[----:B------:R-:W-:Y:S01]  /*2ab0*/  FADD.FTZ R29, R29, R26 ;  /* 0x0000001a1d1d7221 */ /* 0x000fe20000010000 */
[----:B------:R-:W-:Y:S01]  /*2ac0*/  FMUL.FTZ R33, R33, R116 ;  /* 0x0000007421217220 */ /* 0x000fe20000410000 */
[----:B------:R-:W-:Y:S01]  /*2ad0*/  FMUL.FTZ R26, R63, R24 ;  /* 0x000000183f1a7220 */ /* 0x000fe20000410000 */
[----:B------:R-:W-:Y:S01]  /*2ae0*/  FADD.FTZ R23, R25, R24 ;  /* 0x0000001819177221 */ /* 0x000fe20000010000 */
[----:B------:R-:W-:Y:S01]  /*2af0*/  FADD.FTZ R35, -R22, R35 ;  /* 0x0000002316237221 */ /* 0x000fe20000010100 */
[----:B------:R-:W-:Y:S01]  /*2b00*/  SHF.L.U32 R25, R90, 0x10, RZ ;  /* 0x000000105a197819 */ /* 0x000fe200000006ff */
        /* <DEDUP_REMOVED lines=19> */
[----:B------:R-:W-:Y:S01]  /*2c40*/  FADD.FTZ R23, R23, R25 ;  /* 0x0000001917177221 */ /* 0x000fe20000010000 */
[----:B------:R-:W-:Y:S01]  /*2c50*/  FFMA.FTZ R24, R25, R27, R24 ;  /* 0x0000001b19187223 */ /* 0x000fe20000010018 */
[----:B------:R-:W-:Y:S01]  /*2c60*/  FMUL.FTZ R33, R33, R116 ;  /* 0x0000007421217220 */ /* 0x000fe20000410000 */
[----:B------:R-:W-:Y:S01]  /*2c70*/  FMUL.FTZ R28, R62, R26 ;  /* 0x0000001a3e1c7220 */ /* 0x000fe20000410000 */
[----:B------:R-:W-:Y:S01]  /*2c80*/  SHF.L.U32 R25, R88, 0x10, RZ ;  /* 0x0000001058197819 */ /* 0x000fe200000006ff */
[----:B------:R-:W-:Y:S01]  /*2c90*/  FADD.FTZ R32, R32, R26 ;  /* 0x0000001a20207221 */ /* 0x000fe20000010000 */
[----:B------:R-:W-:Y:S01]  /*2ca0*/  FFMA.FTZ R31, R26, R33, R31 ;  /* 0x000000211a1f7223 */ /* 0x000fe2000001001f */
[----:B------:R-:W-:Y:S01]  /*2cb0*/  FFMA.FTZ R30, R33, R28, R30 ;  /* 0x0000001c211e7223 */ /* 0x000fe2000001001e */
[----:B------:R-:W-:Y:S01]  /*2cc0*/  SHF.L.U32 R27, R89, 0x10, RZ ;  /* 0x00000010591b7819 */ /* 0x000fe200000006ff */
[----:B------:R-:W-:Y:S01]  /*2cd0*/  FADD.FTZ R25, -R22, R25 ;  /* 0x0000001916197221 */ /* 0x000fe20000010100 */
[----:B------:R-:W-:Y:S01]  /*2ce0*/  SHF.L.U32 R33, R70, 0x10, RZ ;  /* 0x0000001046217819 */ /* 0x000fe200000006ff */
[----:B------:R-:W-:Y:S01]  /*2cf0*/  FADD.FTZ R29, R29, R28 ;  /* 0x0000001c1d1d7221 */ /* 0x000fe20000010000 */
[----:B------:R-:W-:Y:S01]  /*2d00*/  SHF.L.U32 R28, R71, 0x10, RZ ;  /* 0x00000010471c7819 */ /* 0x000fe200000006ff */
[----:B------:R-:W-:Y:S01]  /*2d10*/  FMUL.FTZ R26, R63, R27 ;  /* 0x0000001b3f1a7220 */ /* 0x000fe20000410000 */
[----:B------:R-:W-:Y:S01]  /*2d20*/  FMUL.FTZ R25, R25, R116 ;  /* 0x0000007419197220 */ /* 0x000fe20000410000 */
[----:B------:R-:W-:Y:S01]  /*2d30*/  FADD.FTZ R33, -R22, R33 ;  /* 0x0000002116217221 */ /* 0x000fe20000010100 */
[----:B------:R-:W-:Y:S01]  /*2d40*/  SHF.L.U32 R35, R86, 0x10, RZ ;  /* 0x0000001056237819 */ /* 0x000fe200000006ff */
        /* <DEDUP_REMOVED lines=11> */
[----:B------:R-:W-:Y:S01]  /*2e00*/  SHF.L.U32 R56, R73, 0x10, RZ ;  /* 0x0000001049387819 */ /* 0x000fe200000006ff */
[----:B------:R-:W-:Y:S01]  /*2e10*/  FFMA.FTZ R24, R27, R25, R24 ;  /* 0x000000191b187223 */ /* 0x000fe20000010018 */
[----:B------:R-:W-:Y:S01]  /*2e20*/  FADD.FTZ R39, -R22, R39 ;  /* 0x0000002716277221 */ /* 0x000fe20000010100 */
[----:B------:R-:W-:Y:S01]  /*2e30*/  SHF.L.U32 R25, R84, 0x10, RZ ;  /* 0x0000001054197819 */ /* 0x000fe200000006ff */
[----:B------:R-:W-:Y:S01]  /*2e40*/  FADD.FTZ R29, R26, R29 ;  /* 0x0000001d1a1d7221 */ /* 0x000fe20000010000 */
[----:B------:R-:W-:Y:S01]  /*2e50*/  FFMA.FTZ R30, R35, R26, R30 ;  /* 0x0000001a231e7223 */ /* 0x000fe2000001001e */
[----:B------:R-:W-:Y:S01]  /*2e60*/  SHF.L.U32 R57, R85, 0x10, RZ ;  /* 0x0000001055397819 */ /* 0x000fe200000006ff */
[----:B------:R-:W-:Y:S01]  /*2e70*/  FMUL.FTZ R26, R62, R56 ;  /* 0x000000383e1a7220 */ /* 0x000fe20000410000 */
[----:B------:R-:W-:Y:S01]  /*2e80*/  FMUL.FTZ R39, R39, R116 ;  /* 0x0000007427277220 */ /* 0x000fe20000410000 */
[----:B------:R-:W-:Y:S01]  /*2e90*/  FADD.FTZ R23, R23, R27 ;  /* 0x0000001b17177221 */ /* 0x000fe20000010000 */
[----:B------:R-:W-:Y:S01]  /*2ea0*/  FADD.FTZ R25, -R22, R25 ;  /* 0x0000001916197221 */ /* 0x000fe20000010100 */
[----:B------:R-:W-:Y:S01]  /*2eb0*/  FADD.FTZ R29, R29, R26 ;  /* 0x0000001a1d1d7221 */ /* 0x000fe20000010000 */
[----:B------:R-:W-:Y:S01]  /*2ec0*/  FFMA.FTZ R30, R39, R26, R30 ;  /* 0x0000001a271e7223 */ /* 0x000fe2000001001e */
        /* <DEDUP_REMOVED lines=8> */
[----:B------:R-:W-:Y:S01]  /*2f50*/  FADD.FTZ R59, R23, R57 ;  /* 0x00000039173b7221 */ /* 0x000fe20000010000 */
[----:B------:R-:W-:Y:S01]  /*2f60*/  FFMA.FTZ R26, R25, R26, R30 ;  /* 0x0000001a191a7223 */ /* 0x000fe2000001001e */
[----:B------:R-:W-:Y:S01]  /*2f70*/  FFMA.FTZ R56, R56, R39, R31 ;  /* 0x0000002738387223 */ /* 0x000fe2000001001f */
[----:B------:R-:W-:Y:S01]  /*2f80*/  FFMA.FTZ R57, R57, R25, R24 ;  /* 0x0000001939397223 */ /* 0x000fe20000010018 */
[----:B------:R-:W-:Y:S06]  /*2f90*/  BRA `(.L_x_97) ;  /* 0x0000002400007947 */ /* 0x000fec0003800000 */
.L_x_96:
[----:B------:R-:W-:Y:S02]  /*2fa0*/  SHF.L.U32 R23, R79, 0x10, RZ ;  /* 0x000000104f177819 */ /* 0x000fe400000006ff */
[----:B------:R-:W-:Y:S02]  /*2fb0*/  SHF.L.U32 R25, R114, 0x10, RZ ;  /* 0x0000001072197819 */ /* 0x000fe400000006ff */
[----:B------:R-:W-:Y:S01]  /*2fc0*/  SHF.L.U32 R27, R77, 0x10, RZ ;  /* 0x000000104d1b7819 */ /* 0x000fe200000006ff */
[C---:B------:R-:W-:Y:S01]  /*2fd0*/  FADD.FTZ R23, -R22.reuse, R23 ;  /* 0x0000001716177221 */ /* 0x040fe20000010100 */
        /* <DEDUP_REMOVED lines=16> */
[-C--:B------:R-:W-:Y:S01]  /*30e0*/  FMUL.FTZ R50, R27, R116.reuse ;  /* 0x000000741b327220 */ /* 0x080fe20000410000 */
[----:B------:R-:W-:Y:S01]  /*30f0*/  SHF.L.U32 R33, R110, 0x10, RZ ;  /* 0x000000106e217819 */ /* 0x000fe200000006ff */
[----:B------:R-:W-:Y:S01]  /*3100*/  FMUL.FTZ R27, R41, -1.4426950216293334961 ;  /* 0xbfb8aa3b291b7820 */ /* 0x000fe20000410000 */
[----:B------:R-:W-:Y:S01]  /*3110*/  FMUL.FTZ R53, R53, R116 ;  /* 0x0000007435357220 */ /* 0x000fe20000410000 */
[----:B------:R-:W-:Y:S01]  /*3120*/  FFMA.FTZ R40, R63, R50, R61 ;  /* 0x000000323f287223 */ /* 0x000fe2000001003d */
[C---:B------:R-:W-:Y:S01]  /*3130*/  FADD.FTZ R35, -R22.reuse, R35 ;  /* 0x0000002316237221 */ /* 0x040fe20000010100 */
[----:B------:R-:W-:Y:S01]  /*3140*/  FADD.FTZ R33, -R22, R33 ;  /* 0x0000002116217221 */ /* 0x000fe20000010100 */
[----:B------:R2:W3:Y:S01]  /*3150*/  MUFU.EX2 R31, R26 ;  /* 0x0000001a001f7308 */ /* 0x0004e20000000800 */
[----:B0-----:R-:W-:Y:S01]  /*3160*/  FMUL.FTZ R25, R40, -1.4426950216293334961 ;  /* 0xbfb8aa3b28197820 */ /* 0x001fe20000410000 */
[--C-:B------:R-:W-:Y:S01]  /*3170*/  FFMA.FTZ R37, R62, R53, R60.reuse ;  /* 0x000000353e257223 */ /* 0x100fe2000001003c */
[-C--:B------:R-:W-:Y:S01]  /*3180*/  FMUL.FTZ R48, R33, R116.reuse ;  /* 0x0000007421307220 */ /* 0x080fe20000410000 */
[----:B------:R-:W-:Y:S01]  /*3190*/  FMUL.FTZ R49, R35, R116 ;  /* 0x0000007423317220 */ /* 0x000fe20000410000 */
[----:B------:R-:W-:Y:S01]  /*31a0*/  SHF.L.U32 R39, R108, 0x10, RZ ;  /* 0x000000106c277819 */ /* 0x000fe200000006ff */
[----:B------:R-:W-:Y:S01]  /*31b0*/  FMUL.FTZ R33, R37, -1.4426950216293334961 ;  /* 0xbfb8aa3b25217820 */ /* 0x000fe20000410000 */
[----:B------:R-:W-:Y:S01]  /*31c0*/  FFMA.FTZ R51, R63, R48, R61 ;  /* 0x000000303f337223 */ /* 0x000fe2000001003d */
[----:B------:R-:W-:Y:S01]  /*31d0*/  MUFU.EX2 R32, R27 ;  /* 0x0000001b00207308 */ /* 0x000fe20000000800 */
[----:B-1----:R-:W-:Y:S01]  /*31e0*/  FADD.FTZ R30, R28, 1 ;  /* 0x3f8000001c1e7421 */ /* 0x002fe20000010000 */
[----:B------:R-:W-:Y:S01]  /*31f0*/  FFMA.FTZ R58, R62, R49, R60 ;  /* 0x000000313e3a7223 */ /* 0x000fe2000001003c */
[----:B--2---:R-:W-:Y:S01]  /*3200*/  FMUL.FTZ R26, R51, -1.4426950216293334961 ;  /* 0xbfb8aa3b331a7820 */ /* 0x004fe20000410000 */
[----:B------:R-:W-:Y:S01]  /*3210*/  FADD.FTZ R39, -R22, R39 ;  /* 0x0000002716277221 */ /* 0x000fe20000010100 */
[----:B------:R-:W-:Y:S01]  /*3220*/  SHF.L.U32 R56, R76, 0x10, RZ ;  /* 0x000000104c387819 */ /* 0x000fe200000006ff */
[----:B------:R-:W-:Y:S01]  /*3230*/  FMUL.FTZ R35, R58, -1.4426950216293334961 ;  /* 0xbfb8aa3b3a237820 */ /* 0x000fe20000410000 */
[----:B------:R-:W-:Y:S01]  /*3240*/  SHF.L.U32 R57, R113, 0x10, RZ ;  /* 0x0000001071397819 */ /* 0x000fe200000006ff */
[----:B------:R-:W-:Y:S01]  /*3250*/  MUFU.RCP R30, R30 ;  /* 0x0000001e001e7308 */ /* 0x000fe20000001000 */
[----:B---3--:R-:W-:Y:S01]  /*3260*/  FADD.FTZ R31, R31, 1 ;  /* 0x3f8000001f1f7421 */ /* 0x008fe20000010000 */
[----:B------:R-:W-:Y:S01]  /*3270*/  FMUL.FTZ R64, R39, R116 ;  /* 0x0000007427407220 */ /* 0x000fe20000410000 */
[----:B------:R-:W-:-:S02]  /*3280*/  SHF.L.U32 R43, R111, 0x10, RZ ;  /* 0x000000106f2b7819 */ /* 0x000fc400000006ff */
[----:B------:R-:W-:Y:S01]  /*3290*/  SHF.L.U32 R45, R104, 0x10, RZ ;  /* 0x00000010682d7819 */ /* 0x000fe200000006ff */
[----:B------:R-:W-:Y:S01]  /*32a0*/  FFMA.FTZ R28, R63, R64, R61 ;  /* 0x000000403f1c7223 */ /* 0x000fe2000001003d */
[----:B------:R-:W-:Y:S01]  /*32b0*/  SHF.L.U32 R44, R109, 0x10, RZ ;  /* 0x000000106d2c7819 */ /* 0x000fe200000006ff */
[----:B------:R-:W0:Y:S01]  /*32c0*/  MUFU.EX2 R34, R25 ;  /* 0x0000001900227308 */ /* 0x000e220000000800 */
[----:B------:R-:W-:Y:S01]  /*32d0*/  SHF.L.U32 R125, R98, 0x10, RZ ;  /* 0x00000010627d7819 */ /* 0x000fe200000006ff */
[----:B------:R-:W-:Y:S01]  /*32e0*/  FMUL.FTZ R36, R28, -1.4426950216293334961 ;  /* 0xbfb8aa3b1c247820 */ /* 0x000fe20000410000 */
[----:B------:R-:W-:-:S03]  /*32f0*/  FADD.FTZ R45, -R22, R45 ;  /* 0x0000002d162d7221 */ /* 0x000fc60000010100 */
[----:B------:R-:W-:Y:S02]  /*3300*/  FADD.FTZ R125, -R22, R125 ;  /* 0x0000007d167d7221 */ /* 0x000fe40000010100 */
[----:B------:R-:W1:Y:S08]  /*3310*/  MUFU.RCP R31, R31 ;  /* 0x0000001f001f7308 */ /* 0x000e700000001000 */
[----:B------:R2:W-:Y:S01]  /*3320*/  MUFU.EX2 R27, R33 ;  /* 0x00000021001b7308 */ /* 0x0005e20000000800 */
[----:B0-----:R-:W-:-:S07]  /*3330*/  FADD.FTZ R34, R34, 1 ;  /* 0x3f80000022227421 */ /* 0x001fce0000010000 */
[----:B------:R-:W0:Y:S01]  /*3340*/  MUFU.EX2 R26, R26 ;  /* 0x0000001a001a7308 */ /* 0x000e220000000800 */
[----:B--2---:R-:W-:Y:S01]  /*3350*/  FADD.FTZ R33, R32, 1 ;  /* 0x3f80000020217421 */ /* 0x004fe20000010000 */
[----:B------:R-:W-:-:S04]  /*3360*/  FADD.FTZ R32, -R30, 1 ;  /* 0x3f8000001e207421 */ /* 0x000fc80000010100 */
[----:B------:R-:W-:Y:S01]  /*3370*/  FFMA.FTZ R29, R29, R32, 1 ;  /* 0x3f8000001d1d7423 */ /* 0x000fe20000010020 */
[----:B------:R-:W-:Y:S01]  /*3380*/  SHF.L.U32 R32, R115, 0x10, RZ ;  /* 0x0000001073207819 */ /* 0x000fe200000006ff */
[----:B------:R2:W3:Y:S04]  /*3390*/  MUFU.EX2 R25, R35 ;  /* 0x0000002300197308 */ /* 0x0004e80000000800 */
[----:B-1----:R-:W-:Y:S01]  /*33a0*/  FMUL.FTZ R47, R32, R31 ;  /* 0x0000001f202f7220 */ /* 0x002fe20000410000 */
[----:B------:R-:W-:-:S03]  /*33b0*/  FADD.FTZ R31, -R31, 1 ;  /* 0x3f8000001f1f7421 */ /* 0x000fc60000010100 */
[----:B------:R-:W1:Y:S01]  /*33c0*/  MUFU.RCP R34, R34 ;  /* 0x0000002200227308 */ /* 0x000e620000001000 */
[----:B------:R-:W-:Y:S01]  /*33d0*/  FFMA.FTZ R42, R42, R31, 1 ;  /* 0x3f8000002a2a7423 */ /* 0x000fe2000001001f */
[----:B------:R-:W-:Y:S01]  /*33e0*/  SHF.L.U32 R31, R6, 0x10, RZ ;  /* 0x00000010061f7819 */ /* 0x000fe200000006ff */
[----:B0-----:R-:W-:Y:S01]  /*33f0*/  FADD.FTZ R26, R26, 1 ;  /* 0x3f8000001a1a7421 */ /* 0x001fe20000010000 */
[----:B--2---:R-:W-:Y:S01]  /*3400*/  SHF.L.U32 R35, R78, 0x10, RZ ;  /* 0x000000104e237819 */ /* 0x004fe200000006ff */
[----:B------:R-:W-:Y:S01]  /*3410*/  FMUL.FTZ R47, R47, R42 ;  /* 0x0000002a2f2f7220 */ /* 0x000fe20000410000 */
[----:B------:R-:W-:Y:S01]  /*3420*/  SHF.L.U32 R42, R5, 0x10, RZ ;  /* 0x00000010052a7819 */ /* 0x000fe200000006ff */
[----:B------:R-:W-:Y:S01]  /*3430*/  FADD.FTZ R31, -R22, R31 ;  /* 0x0000001f161f7221 */ /* 0x000fe20000010100 */
[----:B------:R-:W0:Y:S01]  /*3440*/  MUFU.RCP R33, R33 ;  /* 0x0000002100217308 */ /* 0x000e220000001000 */
[----:B------:R-:W-:Y:S01]  /*3450*/  FMUL.FTZ R54, R35, R30 ;  /* 0x0000001e23367220 */ /* 0x000fe20000410000 */
[----:B------:R-:W-:Y:S01]  /*3460*/  FADD.FTZ R30, R27, 1 ;  /* 0x3f8000001b1e7421 */ /* 0x000fe20000010000 */
[----:B------:R-:W-:Y:S01]  /*3470*/  FMUL.FTZ R39, R31, R116 ;  /* 0x000000741f277220 */ /* 0x000fe20000410000 */
[----:B---3--:R-:W-:Y:S01]  /*3480*/  FADD.FTZ R31, R25, 1 ;  /* 0x3f800000191f7421 */ /* 0x008fe20000010000 */
[----:B------:R-:W-:Y:S01]  /*3490*/  SHF.L.U32 R25, R74, 0x10, RZ ;  /* 0x000000104a197819 */ /* 0x000fe200000006ff */
[----:B------:R-:W-:Y:S01]  /*34a0*/  FMUL.FTZ R54, R54, R29 ;  /* 0x0000001d36367220 */ /* 0x000fe20000410000 */
[----:B------:R-:W-:Y:S01]  /*34b0*/  SHF.L.U32 R35, R8, 0x10, RZ ;  /* 0x0000001008237819 */ /* 0x000fe200000006ff */
[----:B------:R-:W2:Y:S01]  /*34c0*/  MUFU.RCP R38, R26 ;  /* 0x0000001a00267308 */ /* 0x000ea20000001000 */
[----:B-1----:R-:W-:Y:S01]  /*34d0*/  FADD.FTZ R27, -R34, 1 ;  /* 0x3f800000221b7421 */ /* 0x002fe20000010100 */
[----:B------:R-:W-:-:S02]  /*34e0*/  FMUL.FTZ R57, R57, R34 ;  /* 0x0000002239397220 */ /* 0x000fc40000410000 */
[----:B------:R-:W-:Y:S01]  /*34f0*/  FADD.FTZ R35, -R22, R35 ;  /* 0x0000002316237221 */ /* 0x000fe20000010100 */
[----:B------:R-:W-:Y:S01]  /*3500*/  FFMA.FTZ R40, R40, R27, 1 ;  /* 0x3f80000028287423 */ /* 0x000fe2000001001b */
[--C-:B------:R-:W-:Y:S02]  /*3510*/  FFMA.FTZ R27, R62, R39, R60.reuse ;  /* 0x000000273e1b7223 */ /* 0x100fe4000001003c */
[----:B------:R-:W1:Y:S01]  /*3520*/  MUFU.RCP R30, R30 ;  /* 0x0000001e001e7308 */ /* 0x000e620000001000 */
[----:B0-----:R-:W-:Y:S01]  /*3530*/  FMUL.FTZ R56, R56, R33 ;  /* 0x0000002138387220 */ /* 0x001fe20000410000 */
[----:B------:R-:W-:Y:S01]  /*3540*/  FADD.FTZ R32, -R33, 1 ;  /* 0x3f80000021207421 */ /* 0x000fe20000010100 */
[----:B------:R-:W-:Y:S01]  /*3550*/  SHF.L.U32 R33, R106, 0x10, RZ ;  /* 0x000000106a217819 */ /* 0x000fe200000006ff */
[----:B------:R-:W-:Y:S01]  /*3560*/  FMUL.FTZ R34, R27, -1.4426950216293334961 ;  /* 0xbfb8aa3b1b227820 */ /* 0x000fe20000410000 */
[----:B------:R-:W-:Y:S01]  /*3570*/  FMUL.FTZ R35, R35, R116 ;  /* 0x0000007423237220 */ /* 0x000fe20000410000 */
[----:B------:R-:W-:Y:S01]  /*3580*/  FFMA.FTZ R41, R41, R32, 1 ;  /* 0x3f80000029297423 */ /* 0x000fe20000010020 */
[----:B------:R-:W-:Y:S01]  /*3590*/  FMUL.FTZ R57, R57, R40 ;  /* 0x0000002839397220 */ /* 0x000fe20000410000 */
[----:B------:R-:W0:Y:S01]  /*35a0*/  MUFU.RCP R31, R31 ;  /* 0x0000001f001f7308 */ /* 0x000e220000001000 */
[----:B------:R-:W-:Y:S01]  /*35b0*/  FADD.FTZ R33, -R22, R33 ;  /* 0x0000002116217221 */ /* 0x000fe20000010100 */
[----:B--2---:R-:W-:Y:S01]  /*35c0*/  FADD.FTZ R26, -R38, 1 ;  /* 0x3f800000261a7421 */ /* 0x004fe20000010100 */
[----:B------:R-:W-:Y:S01]  /*35d0*/  FMUL.FTZ R38, R43, R38 ;  /* 0x000000262b267220 */ /* 0x000fe20000410000 */
[----:B------:R-:W-:Y:S01]  /*35e0*/  FMUL.FTZ R56, R56, R41 ;  /* 0x0000002938387220 */ /* 0x000fe20000410000 */
[----:B------:R-:W-:Y:S01]  /*35f0*/  FMUL.FTZ R32, R33, R116 ;  /* 0x0000007421207220 */ /* 0x000fe20000410000 */
[----:B------:R-:W-:Y:S01]  /*3600*/  FFMA.FTZ R51, R51, R26, 1 ;  /* 0x3f80000033337423 */ /* 0x000fe2000001001a */
[----:B------:R-:W-:Y:S01]  /*3610*/  FFMA.FTZ R26, R62, R35, R60 ;  /* 0x000000233e1a7223 */ /* 0x000fe2000001003c */
[----:B------:R-:W2:Y:S01]  /*3620*/  MUFU.EX2 R36, R36 ;  /* 0x0000002400247308 */ /* 0x000ea20000000800 */
[----:B-1----:R-:W-:Y:S01]  /*3630*/  FMUL.FTZ R52, R25, R30 ;  /* 0x0000001e19347220 */ /* 0x002fe20000410000 */
[----:B------:R-:W-:Y:S01]  /*3640*/  FADD.FTZ R30, -R30, 1 ;  /* 0x3f8000001e1e7421 */ /* 0x000fe20000010100 */
[----:B------:R-:W-:Y:S01]  /*3650*/  FFMA.FTZ R25, R63, R32, R61 ;  /* 0x000000203f197223 */ /* 0x000fe2000001003d */
[----:B------:R-:W-:Y:S01]  /*3660*/  FMUL.FTZ R51, R38, R51 ;  /* 0x0000003326337220 */ /* 0x000fe20000410000 */
[----:B------:R-:W-:Y:S01]  /*3670*/  FMUL.FTZ R29, R26, -1.4426950216293334961 ;  /* 0xbfb8aa3b1a1d7820 */ /* 0x000fe20000410000 */
[----:B------:R-:W-:Y:S01]  /*3680*/  FFMA.FTZ R37, R37, R30, 1 ;  /* 0x3f80000025257423 */ /* 0x000fe2000001001e */
[----:B------:R-:W-:Y:S01]  /*3690*/  FMUL.FTZ R30, R45, R116 ;  /* 0x000000742d1e7220 */ /* 0x000fe20000410000 */
[----:B------:R-:W1:Y:S01]  /*36a0*/  MUFU.EX2 R34, R34 ;  /* 0x0000002200227308 */ /* 0x000e620000000800 */
[----:B0-----:R-:W-:Y:S01]  /*36b0*/  FADD.FTZ R43, -R31, 1 ;  /* 0x3f8000001f2b7421 */ /* 0x001fe20000010100 */
[----:B------:R-:W-:Y:S01]  /*36c0*/  FMUL.FTZ R33, R25, -1.4426950216293334961 ;  /* 0xbfb8aa3b19217820 */ /* 0x000fe20000410000 */
[----:B------:R-:W-:Y:S01]  /*36d0*/  SHF.L.U32 R45, R10, 0x10, RZ ;  /* 0x000000100a2d7819 */ /* 0x000fe200000006ff */
[----:B------:R-:W-:Y:S01]  /*36e0*/  FMUL.FTZ R52, R52, R37 ;  /* 0x0000002534347220 */ /* 0x000fe20000410000 */
[----:B------:R-:W-:-:S03]  /*36f0*/  FFMA.FTZ R58, R58, R43, 1 ;  /* 0x3f8000003a3a7423 */ /* 0x000fc6000001002b */
[----:B------:R-:W-:Y:S01]  /*3700*/  FADD.FTZ R55, -R22, R45 ;  /* 0x0000002d16377221 */ /* 0x000fe20000010100 */
[----:B--2---:R-:W-:Y:S01]  /*3710*/  FADD.FTZ R43, R36, 1 ;  /* 0x3f800000242b7421 */ /* 0x004fe20000010000 */
[----:B------:R-:W0:Y:S01]  /*3720*/  MUFU.EX2 R33, R33 ;  /* 0x0000002100217308 */ /* 0x000e220000000800 */
[----:B------:R-:W-:Y:S01]  /*3730*/  FMUL.FTZ R45, R42, R31 ;  /* 0x0000001f2a2d7220 */ /* 0x000fe20000410000 */
[----:B------:R-:W-:Y:S01]  /*3740*/  FFMA.FTZ R36, R63, R30, R61 ;  /* 0x0000001e3f247223 */ /* 0x000fe2000001003d */
[----:B------:R-:W-:Y:S01]  /*3750*/  FMUL.FTZ R31, R55, R116 ;  /* 0x00000074371f7220 */ /* 0x000fe20000410000 */
[----:B------:R-:W-:Y:S01]  /*3760*/  SHF.L.U32 R55, R7, 0x10, RZ ;  /* 0x0000001007377819 */ /* 0x000fe200000006ff */
[----:B------:R-:W-:Y:S01]  /*3770*/  FMUL.FTZ R58, R45, R58 ;  /* 0x0000003a2d3a7220 */ /* 0x000fe20000410000 */
[----:B------:R-:W-:Y:S01]  /*3780*/  FMUL.FTZ R40, R36, -1.4426950216293334961 ;  /* 0xbfb8aa3b24287820 */ /* 0x000fe20000410000 */
[----:B-1----:R-:W-:Y:S01]  /*3790*/  FADD.FTZ R42, R34, 1 ;  /* 0x3f800000222a7421 */ /* 0x002fe20000010000 */
[----:B------:R1:W2:Y:S01]  /*37a0*/  MUFU.RCP R41, R43 ;  /* 0x0000002b00297308 */ /* 0x0002a20000001000 */
[----:B------:R-:W-:-:S04]  /*37b0*/  FFMA.FTZ R34, R62, R31, R60 ;  /* 0x0000001f3e227223 */ /* 0x000fc8000001003c */
[----:B------:R-:W-:-:S03]  /*37c0*/  FMUL.FTZ R37, R34, -1.4426950216293334961 ;  /* 0xbfb8aa3b22257820 */ /* 0x000fc60000410000 */
[----:B------:R3:W4:Y:S01]  /*37d0*/  MUFU.RCP R38, R42 ;  /* 0x0000002a00267308 */ /* 0x0007220000001000 */
[----:B-1----:R-:W-:-:S05]  /*37e0*/  SHF.L.U32 R43, R102, 0x10, RZ ;  /* 0x00000010662b7819 */ /* 0x002fca00000006ff */
[----:B------:R-:W-:Y:S01]  /*37f0*/  FADD.FTZ R45, -R22, R43 ;  /* 0x0000002b162d7221 */ /* 0x000fe20000010100 */
[----:B0-----:R-:W-:Y:S01]  /*3800*/  FADD.FTZ R43, R33, 1 ;  /* 0x3f800000212b7421 */ /* 0x001fe20000010000 */
[----:B------:R-:W0:Y:S01]  /*3810*/  MUFU.EX2 R29, R29 ;  /* 0x0000001d001d7308 */ /* 0x000e220000000800 */
[----:B--2---:R-:W-:Y:S01]  /*3820*/  FADD.FTZ R65, -R41, 1 ;  /* 0x3f80000029417421 */ /* 0x004fe20000010100 */
[----:B---3--:R-:W-:-:S03]  /*3830*/  FMUL.FTZ R42, R44, R41 ;  /* 0x000000292c2a7220 */ /* 0x008fc60000410000 */
[----:B------:R-:W-:Y:S01]  /*3840*/  FFMA.FTZ R65, R28, R65, 1 ;  /* 0x3f8000001c417423 */ /* 0x000fe20000010041 */
[----:B------:R-:W-:Y:S02]  /*3850*/  FMUL.FTZ R28, R45, R116 ;  /* 0x000000742d1c7220 */ /* 0x000fe40000410000 */
[----:B------:R-:W1:Y:S01]  /*3860*/  MUFU.EX2 R40, R40 ;  /* 0x0000002800287308 */ /* 0x000e620000000800 */
[----:B----4-:R-:W-:Y:S01]  /*3870*/  FADD.FTZ R44, -R38, 1 ;  /* 0x3f800000262c7421 */ /* 0x010fe20000010100 */
[----:B------:R-:W-:Y:S01]  /*3880*/  FFMA.FTZ R33, R63, R28, R61 ;  /* 0x0000001c3f217223 */ /* 0x000fe2000001003d */
[----:B------:R-:W-:Y:S02]  /*3890*/  FMUL.FTZ R65, R42, R65 ;  /* 0x000000412a417220 */ /* 0x000fe40000410000 */
[----:B------:R-:W-:Y:S01]  /*38a0*/  FFMA.FTZ R44, R27, R44, 1 ;  /* 0x3f8000001b2c7423 */ /* 0x000fe2000001002c */
[----:B------:R-:W-:Y:S02]  /*38b0*/  FMUL.FTZ R27, R33, -1.4426950216293334961 ;  /* 0xbfb8aa3b211b7820 */ /* 0x000fe40000410000 */
[----:B------:R2:W3:Y:S01]  /*38c0*/  MUFU.RCP R41, R43 ;  /* 0x0000002b00297308 */ /* 0x0004e20000001000 */
[----:B0-----:R-:W-:Y:S01]  /*38d0*/  FADD.FTZ R45, R29, 1 ;  /* 0x3f8000001d2d7421 */ /* 0x001fe20000010000 */
[----:B------:R-:W-:Y:S01]  /*38e0*/  FMUL.FTZ R29, R55, R38 ;  /* 0x00000026371d7220 */ /* 0x000fe20000410000 */
[----:B------:R-:W-:-:S03]  /*38f0*/  SHF.L.U32 R55, R100, 0x10, RZ ;  /* 0x0000001064377819 */ /* 0x000fc600000006ff */
[----:B------:R-:W-:Y:S01]  /*3900*/  FMUL.FTZ R29, R29, R44 ;  /* 0x0000002c1d1d7220 */ /* 0x000fe20000410000 */
[----:B------:R-:W-:Y:S01]  /*3910*/  SHF.L.U32 R44, R107, 0x10, RZ ;  /* 0x000000106b2c7819 */ /* 0x000fe200000006ff */
[----:B------:R-:W0:Y:S01]  /*3920*/  MUFU.EX2 R37, R37 ;  /* 0x0000002500257308 */ /* 0x000e220000000800 */
[----:B-1----:R-:W-:Y:S01]  /*3930*/  FADD.FTZ R40, R40, 1 ;  /* 0x3f80000028287421 */ /* 0x002fe20000010000 */
[----:B--2---:R-:W-:Y:S01]  /*3940*/  SHF.L.U32 R43, R9, 0x10, RZ ;  /* 0x00000010092b7819 */ /* 0x004fe200000006ff */
[----:B------:R-:W-:-:S05]  /*3950*/  FADD.FTZ R55, -R22, R55 ;  /* 0x0000003716377221 */ /* 0x000fca0000010100 */
[----:B------:R-:W1:Y:S01]  /*3960*/  MUFU.EX2 R27, R27 ;  /* 0x0000001b001b7308 */ /* 0x000e620000000800 */
[----:B---3--:R-:W-:Y:S01]  /*3970*/  FADD.FTZ R42, -R41, 1 ;  /* 0x3f800000292a7421 */ /* 0x008fe20000010100 */
[----:B------:R-:W-:Y:S01]  /*3980*/  FMUL.FTZ R41, R44, R41 ;  /* 0x000000292c297220 */ /* 0x000fe20000410000 */
[----:B------:R-:W-:Y:S02]  /*3990*/  FMUL.FTZ R44, R55, R116 ;  /* 0x00000074372c7220 */ /* 0x000fe40000410000 */
[----:B------:R-:W-:-:S03]  /*39a0*/  FFMA.FTZ R42, R25, R42, 1 ;  /* 0x3f800000192a7423 */ /* 0x000fc6000001002a */
[----:B------:R2:W3:Y:S01]  /*39b0*/  MUFU.RCP R38, R45 ;  /* 0x0000002d00267308 */ /* 0x0004e20000001000 */
[----:B0-----:R-:W-:-:S07]  /*39c0*/  FADD.FTZ R25, R37, 1 ;  /* 0x3f80000025197421 */ /* 0x001fce0000010000 */
[----:B------:R-:W0:Y:S01]  /*39d0*/  MUFU.RCP R40, R40 ;  /* 0x0000002800287308 */ /* 0x000e220000001000 */
[----:B-1----:R-:W-:Y:S01]  /*39e0*/  FADD.FTZ R27, R27, 1 ;  /* 0x3f8000001b1b7421 */ /* 0x002fe20000010000 */
[----:B--2---:R-:W-:-:S06]  /*39f0*/  SHF.L.U32 R45, R105, 0x10, RZ ;  /* 0x00000010692d7819 */ /* 0x004fcc00000006ff */
[----:B------:R-:W1:Y:S01]  /*3a00*/  MUFU.RCP R25, R25 ;  /* 0x0000001900197308 */ /* 0x000e620000001000 */
[----:B---3--:R-:W-:Y:S01]  /*3a10*/  FADD.FTZ R37, -R38, 1 ;  /* 0x3f80000026257421 */ /* 0x008fe20000010100 */
[----:B------:R-:W-:-:S03]  /*3a20*/  FMUL.FTZ R38, R43, R38 ;  /* 0x000000262b267220 */ /* 0x000fc60000410000 */
[----:B------:R-:W-:Y:S01]  /*3a30*/  FFMA.FTZ R37, R26, R37, 1 ;  /* 0x3f8000001a257423 */ /* 0x000fe20000010025 */
[----:B------:R-:W-:Y:S01]  /*3a40*/  FMUL.FTZ R26, R41, R42 ;  /* 0x0000002a291a7220 */ /* 0x000fe20000410000 */
[----:B------:R-:W-:Y:S01]  /*3a50*/  FMUL.FTZ R42, R125, R116 ;  /* 0x000000747d2a7220 */ /* 0x000fe20000410000 */
[----:B------:R-:W2:Y:S01]  /*3a60*/  MUFU.RCP R27, R27 ;  /* 0x0000001b001b7308 */ /* 0x000ea20000001000 */
[----:B0-----:R-:W-:Y:S01]  /*3a70*/  FADD.FTZ R41, -R40, 1 ;  /* 0x3f80000028297421 */ /* 0x001fe20000010100 */
[----:B------:R-:W-:-:S03]  /*3a80*/  SHF.L.U32 R125, R101, 0x10, RZ ;  /* 0x00000010657d7819 */ /* 0x000fc600000006ff */
[----:B------:R-:W-:Y:S01]  /*3a90*/  FFMA.FTZ R36, R36, R41, 1 ;  /* 0x3f80000024247423 */ /* 0x000fe20000010029 */
[----:B------:R-:W-:Y:S01]  /*3aa0*/  FMUL.FTZ R41, R45, R40 ;  /* 0x000000282d297220 */ /* 0x000fe20000410000 */
[----:B------:R-:W-:Y:S01]  /*3ab0*/  SHF.L.U32 R40, R11, 0x10, RZ ;  /* 0x000000100b287819 */ /* 0x000fe200000006ff */
[----:B-1----:R-:W-:Y:S01]  /*3ac0*/  FADD.FTZ R43, -R25, 1 ;  /* 0x3f800000192b7421 */ /* 0x002fe20000010100 */
[----:B------:R-:W-:-:S03]  /*3ad0*/  SHF.L.U32 R45, R12, 0x10, RZ ;  /* 0x000000100c2d7819 */ /* 0x000fc600000006ff */
[----:B------:R-:W-:Y:S01]  /*3ae0*/  FFMA.FTZ R34, R34, R43, 1 ;  /* 0x3f80000022227423 */ /* 0x000fe2000001002b */
[----:B------:R-:W-:Y:S01]  /*3af0*/  FMUL.FTZ R43, R40, R25 ;  /* 0x00000019282b7220 */ /* 0x000fe20000410000 */
[----:B------:R-:W-:Y:S01]  /*3b00*/  FADD.FTZ R45, -R22, R45 ;  /* 0x0000002d162d7221 */ /* 0x000fe20000010100 */
[----:B------:R-:W-:Y:S01]  /*3b10*/  FMUL.FTZ R25, R38, R37 ;  /* 0x0000002526197220 */ /* 0x000fe20000410000 */
[----:B--2---:R-:W-:Y:S01]  /*3b20*/  FADD.FTZ R38, -R27, 1 ;  /* 0x3f8000001b267421 */ /* 0x004fe20000010100 */
[----:B------:R-:W-:Y:S01]  /*3b30*/  SHF.L.U32 R40, R103, 0x10, RZ ;  /* 0x0000001067287819 */ /* 0x000fe200000006ff */
[----:B------:R-:W-:Y:S02]  /*3b40*/  FMUL.FTZ R45, R45, R116 ;  /* 0x000000742d2d7220 */ /* 0x000fe40000410000 */
[----:B------:R-:W-:Y:S02]  /*3b50*/  FFMA.FTZ R33, R33, R38, 1 ;  /* 0x3f80000021217423 */ /* 0x000fe40000010026 */
[----:B------:R-:W-:Y:S01]  /*3b60*/  FMUL.FTZ R38, R40, R27 ;  /* 0x0000001b28267220 */ /* 0x000fe20000410000 */
[----:B------:R-:W-:Y:S01]  /*3b70*/  FFMA.FTZ R37, R62, R45, R60 ;  /* 0x0000002d3e257223 */ /* 0x000fe2000001003c */
[----:B------:R-:W-:Y:S01]  /*3b80*/  FMUL.FTZ R40, R41, R36 ;  /* 0x0000002429287220 */ /* 0x000fe20000410000 */
[----:B------:R-:W-:Y:S01]  /*3b90*/  SHF.L.U32 R41, R14, 0x10, RZ ;  /* 0x000000100e297819 */ /* 0x000fe200000006ff */
[----:B------:R-:W-:Y:S01]  /*3ba0*/  FMUL.FTZ R38, R38, R33 ;  /* 0x0000002126267220 */ /* 0x000fe20000410000 */
[----:B------:R-:W-:Y:S01]  /*3bb0*/  FMUL.FTZ R33, R37, -1.4426950216293334961 ;  /* 0xbfb8aa3b25217820 */ /* 0x000fe20000410000 */
[----:B------:R-:W-:Y:S01]  /*3bc0*/  FFMA.FTZ R36, R63, R44, R61 ;  /* 0x0000002c3f247223 */ /* 0x000fe2000001003d */
[----:B------:R-:W-:Y:S01]  /*3bd0*/  FMUL.FTZ R27, R43, R34 ;  /* 0x000000222b1b7220 */ /* 0x000fe20000410000 */
[----:B------:R-:W-:-:S02]  /*3be0*/  FADD.FTZ R41, -R22, R41 ;  /* 0x0000002916297221 */ /* 0x000fc40000010100 */
[----:B------:R-:W-:Y:S01]  /*3bf0*/  FMUL.FTZ R55, R36, -1.4426950216293334961 ;  /* 0xbfb8aa3b24377820 */ /* 0x000fe20000410000 */
[----:B------:R-:W0:Y:S01]  /*3c00*/  MUFU.EX2 R33, R33 ;  /* 0x0000002100217308 */ /* 0x000e220000000800 */
[----:B------:R-:W-:-:S04]  /*3c10*/  FMUL.FTZ R43, R41, R116 ;  /* 0x00000074292b7220 */ /* 0x000fc80000410000 */
[----:B------:R-:W-:-:S03]  /*3c20*/  FFMA.FTZ R41, R62, R43, R60 ;  /* 0x0000002b3e297223 */ /* 0x000fc6000001003c */
[----:B------:R-:W1:Y:S01]  /*3c30*/  MUFU.EX2 R55, R55 ;  /* 0x0000003700377308 */ /* 0x000e620000000800 */
[----:B------:R-:W-:-:S07]  /*3c40*/  FMUL.FTZ R34, R41, -1.4426950216293334961 ;  /* 0xbfb8aa3b29227820 */ /* 0x000fce0000410000 */
[----:B------:R-:W2:Y:S01]  /*3c50*/  MUFU.EX2 R34, R34 ;  /* 0x0000002200227308 */ /* 0x000ea20000000800 */
[----:B0-----:R-:W-:Y:S01]  /*3c60*/  FADD.FTZ R119, R33, 1 ;  /* 0x3f80000021777421 */ /* 0x001fe20000010000 */
[----:B------:R-:W-:-:S06]  /*3c70*/  FFMA.FTZ R33, R63, R42, R61 ;  /* 0x0000002a3f217223 */ /* 0x000fcc000001003d */
[----:B------:R-:W0:Y:S01]  /*3c80*/  MUFU.RCP R119, R119 ;  /* 0x0000007700777308 */ /* 0x000e220000001000 */
[----:B-1----:R-:W-:Y:S01]  /*3c90*/  FADD.FTZ R46, R55, 1 ;  /* 0x3f800000372e7421 */ /* 0x002fe20000010000 */
[----:B------:R-:W-:-:S06]  /*3ca0*/  FMUL.FTZ R55, R33, -1.4426950216293334961 ;  /* 0xbfb8aa3b21377820 */ /* 0x000fcc0000410000 */
[----:B------:R-:W1:Y:S01]  /*3cb0*/  MUFU.RCP R46, R46 ;  /* 0x0000002e002e7308 */ /* 0x000e620000001000 */
[----:B--2---:R-:W-:-:S07]  /*3cc0*/  FADD.FTZ R118, R34, 1 ;  /* 0x3f80000022767421 */ /* 0x004fce0000010000 */
[----:B------:R-:W2:Y:S01]  /*3cd0*/  MUFU.EX2 R55, R55 ;  /* 0x0000003700377308 */ /* 0x000ea20000000800 */
[----:B0-----:R-:W-:-:S04]  /*3ce0*/  FADD.FTZ R34, -R119, 1 ;  /* 0x3f80000077227421 */ /* 0x001fc80000010100 */
[----:B------:R-:W-:Y:S01]  /*3cf0*/  FFMA.FTZ R37, R37, R34, 1 ;  /* 0x3f80000025257423 */ /* 0x000fe20000010022 */
[----:B------:R-:W-:Y:S02]  /*3d00*/  SHF.L.U32 R34, R13, 0x10, RZ ;  /* 0x000000100d227819 */ /* 0x000fe400000006ff */
[----:B------:R-:W0:Y:S03]  /*3d10*/  MUFU.RCP R118, R118 ;  /* 0x0000007600767308 */ /* 0x000e260000001000 */
[----:B------:R-:W-:Y:S01]  /*3d20*/  FMUL.FTZ R34, R34, R119 ;  /* 0x0000007722227220 */ /* 0x000fe20000410000 */
[----:B-1----:R-:W-:-:S03]  /*3d30*/  FADD.FTZ R119, -R46, 1 ;  /* 0x3f8000002e777421 */ /* 0x002fc60000010100 */
[----:B------:R-:W-:Y:S01]  /*3d40*/  FMUL.FTZ R37, R34, R37 ;  /* 0x0000002522257220 */ /* 0x000fe20000410000 */
[----:B------:R-:W-:Y:S01]  /*3d50*/  FFMA.FTZ R36, R36, R119, 1 ;  /* 0x3f80000024247423 */ /* 0x000fe20000010077 */
[----:B--2---:R-:W-:Y:S01]  /*3d60*/  FADD.FTZ R119, R55, 1 ;  /* 0x3f80000037777421 */ /* 0x004fe20000010000 */
[----:B------:R-:W-:Y:S01]  /*3d70*/  FMUL.FTZ R55, R125, R46 ;  /* 0x0000002e7d377220 */ /* 0x000fe20000410000 */
[----:B------:R-:W-:-:S03]  /*3d80*/  SHF.L.U32 R125, R15, 0x10, RZ ;  /* 0x000000100f7d7819 */ /* 0x000fc600000006ff */
[----:B------:R-:W-:Y:S01]  /*3d90*/  FMUL.FTZ R36, R55, R36 ;  /* 0x0000002437247220 */ /* 0x000fe20000410000 */
[----:B------:R-:W1:Y:S01]  /*3da0*/  MUFU.RCP R119, R119 ;  /* 0x0000007700777308 */ /* 0x000e620000001000 */
[----:B0-----:R-:W-:Y:S01]  /*3db0*/  FADD.FTZ R46, -R118, 1 ;  /* 0x3f800000762e7421 */ /* 0x001fe20000010100 */
[----:B------:R-:W-:-:S03]  /*3dc0*/  FMUL.FTZ R118, R125, R118 ;  /* 0x000000767d767220 */ /* 0x000fc60000410000 */
[----:B------:R-:W-:Y:S01]  /*3dd0*/  FFMA.FTZ R41, R41, R46, 1 ;  /* 0x3f80000029297423 */ /* 0x000fe2000001002e */
[----:B------:R-:W-:Y:S01]  /*3de0*/  SHF.L.U32 R46, R99, 0x10, RZ ;  /* 0x00000010632e7819 */ /* 0x000fe200000006ff */
[----:B-1----:R-:W-:-:S04]  /*3df0*/  FADD.FTZ R124, -R119, 1 ;  /* 0x3f800000777c7421 */ /* 0x002fc80000010100 */
[----:B------:R-:W-:Y:S01]  /*3e00*/  FMUL.FTZ R46, R46, R119 ;  /* 0x000000772e2e7220 */ /* 0x000fe20000410000 */
[----:B------:R-:W-:Y:S01]  /*3e10*/  FMUL.FTZ R119, R63, R47 ;  /* 0x0000002f3f777220 */ /* 0x000fe20000410000 */
[----:B------:R-:W-:Y:S01]  /*3e20*/  FFMA.FTZ R125, R33, R124, 1 ;  /* 0x3f800000217d7423 */ /* 0x000fe2000001007c */
[----:B------:R-:W-:Y:S01]  /*3e30*/  FMUL.FTZ R33, R118, R41 ;  /* 0x0000002976217220 */ /* 0x000fe20000410000 */
[----:B------:R-:W-:Y:S01]  /*3e40*/  SHF.L.U32 R41, R16, 0x10, RZ ;  /* 0x0000001010297819 */ /* 0x000fe200000006ff */
[-C--:B------:R-:W-:Y:S01]  /*3e50*/  FFMA.FTZ R124, R23, R54.reuse, RZ ;  /* 0x00000036177c7223 */ /* 0x080fe200000100ff */
[----:B------:R-:W-:Y:S01]  /*3e60*/  FMUL.FTZ R34, R46, R125 ;  /* 0x0000007d2e227220 */ /* 0x000fe20000410000 */
[----:B------:R-:W-:Y:S01]  /*3e70*/  FMUL.FTZ R46, R62, R54 ;  /* 0x000000363e2e7220 */ /* 0x000fe20000410000 */
[----:B------:R-:W-:Y:S01]  /*3e80*/  FADD.FTZ R125, RZ, R54 ;  /* 0x00000036ff7d7221 */ /* 0x000fe20000010000 */
[----:B------:R-:W-:Y:S01]  /*3e90*/  FADD.FTZ R41, -R22, R41 ;  /* 0x0000002916297221 */ /* 0x000fe20000010100 */
[----:B------:R-:W-:Y:S01]  /*3ea0*/  FFMA.FTZ R54, R59, R56, R124 ;  /* 0x000000383b367223 */ /* 0x000fe2000001007c */
[----:B------:R-:W-:Y:S01]  /*3eb0*/  FFMA.FTZ R55, R23, R46, RZ ;  /* 0x0000002e17377223 */ /* 0x000fe200000100ff */
[----:B------:R-:W-:Y:S01]  /*3ec0*/  FADD.FTZ R46, RZ, R46 ;  /* 0x0000002eff2e7221 */ /* 0x000fe20000010000 */
[----:B------:R-:W-:Y:S01]  /*3ed0*/  FMUL.FTZ R41, R41, R116 ;  /* 0x0000007429297220 */ /* 0x000fe20000410000 */
[----:B------:R-:W-:Y:S01]  /*3ee0*/  FADD.FTZ R125, R125, R56 ;  /* 0x000000387d7d7221 */ /* 0x000fe20000010000 */
[----:B------:R-:W-:Y:S01]  /*3ef0*/  FFMA.FTZ R118, R24, R119, R55 ;  /* 0x0000007718767223 */ /* 0x000fe20000010037 */
[----:B------:R-:W-:Y:S01]  /*3f00*/  FADD.FTZ R119, R119, R46 ;  /* 0x0000002e77777221 */ /* 0x000fe20000010000 */
[C---:B------:R-:W-:Y:S01]  /*3f10*/  FFMA.FTZ R46, R62.reuse, R41, R60 ;  /* 0x000000293e2e7223 */ /* 0x040fe2000001003c */
[----:B------:R-:W-:Y:S01]  /*3f20*/  FMUL.FTZ R56, R62, R56 ;  /* 0x000000383e387220 */ /* 0x000fe20000410000 */
[----:B------:R-:W-:Y:S01]  /*3f30*/  FFMA.FTZ R24, R24, R47, RZ ;  /* 0x0000002f18187223 */ /* 0x000fe200000100ff */
[----:B------:R-:W-:Y:S01]  /*3f40*/  FADD.FTZ R124, RZ, R47 ;  /* 0x0000002fff7c7221 */ /* 0x000fe20000010000 */
[----:B------:R-:W-:Y:S01]  /*3f50*/  FMUL.FTZ R55, R46, -1.4426950216293334961 ;  /* 0xbfb8aa3b2e377820 */ /* 0x000fe20000410000 */
[----:B------:R-:W-:Y:S01]  /*3f60*/  FFMA.FTZ R59, R59, R56, R118 ;  /* 0x000000383b3b7223 */ /* 0x000fe20000010076 */
[----:B------:R-:W-:Y:S01]  /*3f70*/  SHF.L.U32 R118, R17, 0x10, RZ ;  /* 0x0000001011767819 */ /* 0x000fe200000006ff */
[----:B------:R-:W-:Y:S01]  /*3f80*/  FADD.FTZ R119, R119, R56 ;  /* 0x0000003877777221 */ /* 0x000fe20000010000 */
[-C--:B------:R-:W-:Y:S01]  /*3f90*/  FFMA.FTZ R47, R50, R57.reuse, R24 ;  /* 0x00000039322f7223 */ /* 0x080fe20000010018 */
[----:B------:R-:W-:Y:S01]  /*3fa0*/  FADD.FTZ R124, R124, R57 ;  /* 0x000000397c7c7221 */ /* 0x000fe20000010000 */
[----:B------:R-:W0:Y:S01]  /*3fb0*/  MUFU.EX2 R55, R55 ;  /* 0x0000003700377308 */ /* 0x000e220000000800 */
[----:B------:R-:W-:Y:S01]  /*3fc0*/  FMUL.FTZ R24, R63, R57 ;  /* 0x000000393f187220 */ /* 0x000fe20000410000 */
[----:B------:R-:W-:Y:S01]  /*3fd0*/  SHF.L.U32 R57, R97, 0x10, RZ ;  /* 0x0000001061397819 */ /* 0x000fe200000006ff */
[----:B------:R-:W-:Y:S01]  /*3fe0*/  FADD.FTZ R125, R125, R52 ;  /* 0x000000347d7d7221 */ /* 0x000fe20000010000 */
[----:B------:R-:W-:Y:S01]  /*3ff0*/  FADD.FTZ R124, R124, R51 ;  /* 0x000000337c7c7221 */ /* 0x000fe20000010000 */
[----:B------:R-:W-:Y:S01]  /*4000*/  FFMA.FTZ R59, R50, R24, R59 ;  /* 0x00000018323b7223 */ /* 0x000fe2000001003b */
[----:B------:R-:W-:Y:S01]  /*4010*/  FADD.FTZ R119, R24, R119 ;  /* 0x0000007718777221 */ /* 0x000fe20000010000 */
[-C--:B------:R-:W-:Y:S01]  /*4020*/  FFMA.FTZ R24, R53, R52.reuse, R54 ;  /* 0x0000003435187223 */ /* 0x080fe20000010036 */
[----:B------:R-:W-:Y:S01]  /*4030*/  FMUL.FTZ R52, R62, R52 ;  /* 0x000000343e347220 */ /* 0x000fe20000410000 */
[-C--:B------:R-:W-:Y:S01]  /*4040*/  FFMA.FTZ R47, R48, R51.reuse, R47 ;  /* 0x00000033302f7223 */ /* 0x080fe2000001002f */
[----:B------:R-:W-:Y:S01]  /*4050*/  FMUL.FTZ R51, R63, R51 ;  /* 0x000000333f337220 */ /* 0x000fe20000410000 */
[----:B------:R-:W-:Y:S01]  /*4060*/  FFMA.FTZ R24, R49, R58, R24 ;  /* 0x0000003a31187223 */ /* 0x000fe20000010018 */
[----:B------:R-:W-:Y:S01]  /*4070*/  FFMA.FTZ R54, R53, R52, R59 ;  /* 0x0000003435367223 */ /* 0x000fe2000001003b */
[----:B------:R-:W-:Y:S01]  /*4080*/  SHF.L.U32 R53, R19, 0x10, RZ ;  /* 0x0000001013357819 */ /* 0x000fe200000006ff */
[----:B------:R-:W-:Y:S01]  /*4090*/  FADD.FTZ R119, R119, R52 ;  /* 0x0000003477777221 */ /* 0x000fe20000010000 */
[----:B------:R-:W-:Y:S01]  /*40a0*/  FFMA.FTZ R47, R64, R65, R47 ;  /* 0x00000041402f7223 */ /* 0x000fe2000001002f */
[----:B------:R-:W-:Y:S01]  /*40b0*/  FFMA.FTZ R24, R39, R29, R24 ;  /* 0x0000001d27187223 */ /* 0x000fe20000010018 */
[----:B0-----:R-:W-:Y:S01]  /*40c0*/  FADD.FTZ R55, R55, 1 ;  /* 0x3f80000037377421 */ /* 0x001fe20000010000 */
[----:B------:R-:W-:Y:S01]  /*40d0*/  FADD.FTZ R119, R51, R119 ;  /* 0x0000007733777221 */ /* 0x000fe20000010000 */
[----:B------:R-:W-:Y:S01]  /*40e0*/  FFMA.FTZ R47, R32, R26, R47 ;  /* 0x0000001a202f7223 */ /* 0x000fe2000001002f */
[----:B------:R-:W-:-:S03]  /*40f0*/  FFMA.FTZ R24, R35, R25, R24 ;  /* 0x0000001923187223 */ /* 0x000fc60000010018 */
[----:B------:R-:W0:Y:S01]  /*4100*/  MUFU.RCP R55, R55 ;  /* 0x0000003700377308 */ /* 0x000e220000001000 */
[----:B------:R-:W-:Y:S01]  /*4110*/  FFMA.FTZ R47, R30, R40, R47 ;  /* 0x000000281e2f7223 */ /* 0x000fe2000001002f */
[----:B------:R-:W-:-:S03]  /*4120*/  FFMA.FTZ R24, R31, R27, R24 ;  /* 0x0000001b1f187223 */ /* 0x000fc60000010018 */
[----:B------:R-:W-:Y:S01]  /*4130*/  FFMA.FTZ R47, R28, R38, R47 ;  /* 0x000000261c2f7223 */ /* 0x000fe2000001002f */
[----:B------:R-:W-:-:S03]  /*4140*/  FFMA.FTZ R24, R45, R37, R24 ;  /* 0x000000252d187223 */ /* 0x000fc60000010018 */
[----:B------:R-:W-:Y:S01]  /*4150*/  FFMA.FTZ R47, R44, R36, R47 ;  /* 0x000000242c2f7223 */ /* 0x000fe2000001002f */
[----:B------:R-:W-:-:S03]  /*4160*/  FFMA.FTZ R24, R43, R33, R24 ;  /* 0x000000212b187223 */ /* 0x000fc60000010018 */
[----:B------:R-:W-:Y:S01]  /*4170*/  FFMA.FTZ R47, R42, R34, R47 ;  /* 0x000000222a2f7223 */ /* 0x000fe2000001002f */
[----:B0-----:R-:W-:Y:S01]  /*4180*/  FMUL.FTZ R23, R118, R55 ;  /* 0x0000003776177220 */ /* 0x001fe20000410000 */
[----:B------:R-:W-:Y:S01]  /*4190*/  FADD.FTZ R118, -R55, 1 ;  /* 0x3f80000037767421 */ /* 0x000fe20000010100 */
[----:B------:R-:W-:-:S03]  /*41a0*/  SHF.L.U32 R55, R96, 0x10, RZ ;  /* 0x0000001060377819 */ /* 0x000fc600000006ff */
[----:B------:R-:W-:Y:S02]  /*41b0*/  FFMA.FTZ R118, R46, R118, 1 ;  /* 0x3f8000002e767423 */ /* 0x000fe40000010076 */
[----:B------:R-:W-:Y:S02]  /*41c0*/  FADD.FTZ R55, -R22, R55 ;  /* 0x0000003716377221 */ /* 0x000fe40000010100 */
[----:B------:R-:W-:Y:S02]  /*41d0*/  FMUL.FTZ R23, R23, R118 ;  /* 0x0000007617177220 */ /* 0x000fe40000410000 */
[----:B------:R-:W-:Y:S02]  /*41e0*/  FMUL.FTZ R46, R55, R116 ;  /* 0x00000074372e7220 */ /* 0x000fe40000410000 */
[----:B------:R-:W-:Y:S02]  /*41f0*/  FFMA.FTZ R24, R41, R23, R24 ;  /* 0x0000001729187223 */ /* 0x000fe40000010018 */
[----:B------:R-:W-:-:S04]  /*4200*/  FFMA.FTZ R55, R63, R46, R61 ;  /* 0x0000002e3f377223 */ /* 0x000fc8000001003d */
[----:B------:R-:W-:-:S06]  /*4210*/  FMUL.FTZ R118, R55, -1.4426950216293334961 ;  /* 0xbfb8aa3b37767820 */ /* 0x000fcc0000410000 */
[----:B------:R-:W0:Y:S02]  /*4220*/  MUFU.EX2 R118, R118 ;  /* 0x0000007600767308 */ /* 0x000e240000000800 */
[----:B0-----:R-:W-:-:S06]  /*4230*/  FADD.FTZ R56, R118, 1 ;  /* 0x3f80000076387421 */ /* 0x001fcc0000010000 */
[----:B------:R-:W0:Y:S02]  /*4240*/  MUFU.RCP R56, R56 ;  /* 0x0000003800387308 */ /* 0x000e240000001000 */
[----:B0-----:R-:W-:Y:S01]  /*4250*/  FMUL.FTZ R50, R57, R56 ;  /* 0x0000003839327220 */ /* 0x001fe20000410000 */
[----:B------:R-:W-:Y:S01]  /*4260*/  SHF.L.U32 R57, R18, 0x10, RZ ;  /* 0x0000001012397819 */ /* 0x000fe200000006ff */
[----:B------:R-:W-:-:S04]  /*4270*/  FADD.FTZ R118, -R56, 1 ;  /* 0x3f80000038767421 */ /* 0x000fc80000010100 */
[----:B------:R-:W-:Y:S01]  /*4280*/  FADD.FTZ R57, -R22, R57 ;  /* 0x0000003916397221 */ /* 0x000fe20000010100 */
[----:B------:R-:W-:-:S03]  /*4290*/  FFMA.FTZ R55, R55, R118, 1 ;  /* 0x3f80000037377423 */ /* 0x000fc60000010076 */
[----:B------:R-:W-:Y:S01]  /*42a0*/  FMUL.FTZ R57, R57, R116 ;  /* 0x0000007439397220 */ /* 0x000fe20000410000 */
[----:B------:R-:W-:-:S03]  /*42b0*/  FMUL.FTZ R50, R50, R55 ;  /* 0x0000003732327220 */ /* 0x000fc60000410000 */
[----:B------:R-:W-:Y:S01]  /*42c0*/  FFMA.FTZ R55, R62, R57, R60 ;  /* 0x000000393e377223 */ /* 0x000fe2000001003c */
[----:B------:R-:W-:-:S03]  /*42d0*/  FFMA.FTZ R47, R46, R50, R47 ;  /* 0x000000322e2f7223 */ /* 0x000fc6000001002f */
[----:B------:R-:W-:-:S06]  /*42e0*/  FMUL.FTZ R118, R55, -1.4426950216293334961 ;  /* 0xbfb8aa3b37767820 */ /* 0x000fcc0000410000 */
[----:B------:R-:W0:Y:S02]  /*42f0*/  MUFU.EX2 R118, R118 ;  /* 0x0000007600767308 */ /* 0x000e240000000800 */
[----:B0-----:R-:W-:-:S06]  /*4300*/  FADD.FTZ R56, R118, 1 ;  /* 0x3f80000076387421 */ /* 0x001fcc0000010000 */
[----:B------:R-:W0:Y:S02]  /*4310*/  MUFU.RCP R56, R56 ;  /* 0x0000003800387308 */ /* 0x000e240000001000 */
[----:B0-----:R-:W-:Y:S01]  /*4320*/  FADD.FTZ R59, -R56, 1 ;  /* 0x3f800000383b7421 */ /* 0x001fe20000010100 */
[----:B------:R-:W-:-:S03]  /*4330*/  FMUL.FTZ R53, R53, R56 ;  /* 0x0000003835357220 */ /* 0x000fc60000410000 */
[----:B------:R-:W-:Y:S01]  /*4340*/  FFMA.FTZ R55, R55, R59, 1 ;  /* 0x3f80000037377423 */ /* 0x000fe2000001003b */
[----:B------:R-:W-:-:S03]  /*4350*/  SHF.L.U32 R59, R94, 0x10, RZ ;  /* 0x000000105e3b7819 */ /* 0x000fc600000006ff */
[----:B------:R-:W-:Y:S02]  /*4360*/  FMUL.FTZ R55, R53, R55 ;  /* 0x0000003735377220 */ /* 0x000fe40000410000 */
[----:B------:R-:W-:Y:S02]  /*4370*/  FADD.FTZ R59, -R22, R59 ;  /* 0x0000003b163b7221 */ /* 0x000fe40000010100 */
[----:B------:R-:W-:Y:S02]  /*4380*/  FFMA.FTZ R24, R57, R55, R24 ;  /* 0x0000003739187223 */ /* 0x000fe40000010018 */
[----:B------:R-:W-:Y:S01]  /*4390*/  FMUL.FTZ R56, R59, R116 ;  /* 0x000000743b387220 */ /* 0x000fe20000410000 */
[----:B------:R-:W-:Y:S01]  /*43a0*/  FFMA.FTZ R59, R48, R51, R54 ;  /* 0x00000033303b7223 */ /* 0x000fe20000010036 */
[----:B------:R-:W-:Y:S02]  /*43b0*/  SHF.L.U32 R48, R95, 0x10, RZ ;  /* 0x000000105f307819 */ /* 0x000fe400000006ff */
[----:B------:R-:W-:-:S04]  /*43c0*/  FFMA.FTZ R52, R63, R56, R61 ;  /* 0x000000383f347223 */ /* 0x000fc8000001003d */
        /* <DEDUP_REMOVED lines=11> */
[----:B------:R-:W-:-:S04]  /*4480*/  FMUL.FTZ R53, R52, R116 ;  /* 0x0000007434357220 */ /* 0x000fc80000410000 */
[----:B------:R-:W-:-:S04]  /*4490*/  FFMA.FTZ R51, R62, R53, R60 ;  /* 0x000000353e337223 */ /* 0x000fc8000001003c */
[----:B------:R-:W-:-:S06]  /*44a0*/  FMUL.FTZ R52, R51, -1.4426950216293334961 ;  /* 0xbfb8aa3b33347820 */ /* 0x000fcc0000410000 */
[----:B------:R-:W0:Y:S02]  /*44b0*/  MUFU.EX2 R52, R52 ;  /* 0x0000003400347308 */ /* 0x000e240000000800 */
[----:B0-----:R-:W-:Y:S01]  /*44c0*/  FADD.FTZ R54, R52, 1 ;  /* 0x3f80000034367421 */ /* 0x001fe20000010000 */
[----:B------:R-:W-:Y:S01]  /*44d0*/  FADD.FTZ R52, R125, R58 ;  /* 0x0000003a7d347221 */ /* 0x000fe20000010000 */
[----:B------:R-:W-:-:S03]  /*44e0*/  FMUL.FTZ R58, R62, R58 ;  /* 0x0000003a3e3a7220 */ /* 0x000fc60000410000 */
[----:B------:R-:W-:Y:S01]  /*44f0*/  FADD.FTZ R52, R52, R29 ;  /* 0x0000001d34347221 */ /* 0x000fe20000010000 */
[----:B------:R-:W0:Y:S01]  /*4500*/  MUFU.RCP R54, R54 ;  /* 0x0000003600367308 */ /* 0x000e220000001000 */
[----:B------:R-:W-:Y:S01]  /*4510*/  FFMA.FTZ R118, R49, R58, R59 ;  /* 0x0000003a31767223 */ /* 0x000fe2000001003b */
[----:B------:R-:W-:Y:S01]  /*4520*/  SHF.L.U32 R49, R21, 0x10, RZ ;  /* 0x0000001015317819 */ /* 0x000fe200000006ff */
[----:B------:R-:W-:Y:S01]  /*4530*/  FADD.FTZ R119, R119, R58 ;  /* 0x0000003a77777221 */ /* 0x000fe20000010000 */
[----:B------:R-:W-:Y:S01]  /*4540*/  FMUL.FTZ R29, R62, R29 ;  /* 0x0000001d3e1d7220 */ /* 0x000fe20000410000 */
[----:B------:R-:W-:Y:S01]  /*4550*/  FADD.FTZ R52, R52, R25 ;  /* 0x0000001934347221 */ /* 0x000fe20000010000 */
[----:B------:R-:W-:-:S03]  /*4560*/  FMUL.FTZ R25, R62, R25 ;  /* 0x000000193e197220 */ /* 0x000fc60000410000 */
[----:B------:R-:W-:Y:S01]  /*4570*/  FADD.FTZ R52, R52, R27 ;  /* 0x0000001b34347221 */ /* 0x000fe20000010000 */
[----:B------:R-:W-:-:S03]  /*4580*/  FMUL.FTZ R27, R62, R27 ;  /* 0x0000001b3e1b7220 */ /* 0x000fc60000410000 */
[----:B------:R-:W-:Y:S01]  /*4590*/  FADD.FTZ R52, R52, R37 ;  /* 0x0000002534347221 */ /* 0x000fe20000010000 */
[----:B------:R-:W-:Y:S01]  /*45a0*/  FMUL.FTZ R37, R62, R37 ;  /* 0x000000253e257220 */ /* 0x000fe20000410000 */
[----:B0-----:R-:W-:Y:S01]  /*45b0*/  FADD.FTZ R59, -R54, 1 ;  /* 0x3f800000363b7421 */ /* 0x001fe20000010100 */
[----:B------:R-:W-:Y:S01]  /*45c0*/  FMUL.FTZ R49, R49, R54 ;  /* 0x0000003631317220 */ /* 0x000fe20000410000 */
[----:B------:R-:W-:Y:S01]  /*45d0*/  FADD.FTZ R52, R52, R33 ;  /* 0x0000002134347221 */ /* 0x000fe20000010000 */
[----:B------:R-:W-:Y:S01]  /*45e0*/  FMUL.FTZ R33, R62, R33 ;  /* 0x000000213e217220 */ /* 0x000fe20000410000 */
[----:B------:R-:W-:Y:S01]  /*45f0*/  FFMA.FTZ R51, R51, R59, 1 ;  /* 0x3f80000033337423 */ /* 0x000fe2000001003b */
[----:B------:R-:W-:Y:S01]  /*4600*/  SHF.L.U32 R59, R92, 0x10, RZ ;  /* 0x000000105c3b7819 */ /* 0x000fe200000006ff */
[----:B------:R-:W-:Y:S01]  /*4610*/  FADD.FTZ R52, R52, R23 ;  /* 0x0000001734347221 */ /* 0x000fe20000010000 */
[----:B------:R-:W-:Y:S01]  /*4620*/  FMUL.FTZ R23, R62, R23 ;  /* 0x000000173e177220 */ /* 0x000fe20000410000 */
[----:B------:R-:W-:Y:S01]  /*4630*/  FMUL.FTZ R51, R49, R51 ;  /* 0x0000003331337220 */ /* 0x000fe20000410000 */
[----:B------:R-:W-:Y:S01]  /*4640*/  FADD.FTZ R49, R124, R65 ;  /* 0x000000417c317221 */ /* 0x000fe20000010000 */
[----:B------:R-:W-:Y:S01]  /*4650*/  FADD.FTZ R59, -R22, R59 ;  /* 0x0000003b163b7221 */ /* 0x000fe20000010100 */
[----:B------:R-:W-:Y:S01]  /*4660*/  FMUL.FTZ R65, R63, R65 ;  /* 0x000000413f417220 */ /* 0x000fe20000410000 */
[----:B------:R-:W-:Y:S01]  /*4670*/  FFMA.FTZ R24, R53, R51, R24 ;  /* 0x0000003335187223 */ /* 0x000fe20000010018 */
[----:B------:R-:W-:Y:S01]  /*4680*/  FADD.FTZ R49, R49, R26 ;  /* 0x0000001a31317221 */ /* 0x000fe20000010000 */
[----:B------:R-:W-:Y:S01]  /*4690*/  FMUL.FTZ R54, R59, R116 ;  /* 0x000000743b367220 */ /* 0x000fe20000410000 */
[----:B------:R-:W-:Y:S01]  /*46a0*/  FFMA.FTZ R64, R64, R65, R118 ;  /* 0x0000004140407223 */ /* 0x000fe20000010076 */
[----:B------:R-:W-:Y:S01]  /*46b0*/  SHF.L.U32 R118, R93, 0x10, RZ ;  /* 0x000000105d767819 */ /* 0x000fe200000006ff */
[----:B------:R-:W-:Y:S01]  /*46c0*/  FADD.FTZ R119, R65, R119 ;  /* 0x0000007741777221 */ /* 0x000fe20000010000 */
[----:B------:R-:W-:Y:S01]  /*46d0*/  FFMA.FTZ R58, R63, R54, R61 ;  /* 0x000000363f3a7223 */ /* 0x000fe2000001003d */
[----:B------:R-:W-:Y:S01]  /*46e0*/  FFMA.FTZ R39, R39, R29, R64 ;  /* 0x0000001d27277223 */ /* 0x000fe20000010040 */
[----:B------:R-:W-:Y:S01]  /*46f0*/  FMUL.FTZ R26, R63, R26 ;  /* 0x0000001a3f1a7220 */ /* 0x000fe20000410000 */
[----:B------:R-:W-:Y:S01]  /*4700*/  FADD.FTZ R119, R119, R29 ;  /* 0x0000001d77777221 */ /* 0x000fe20000010000 */
[----:B------:R-:W-:Y:S01]  /*4710*/  FMUL.FTZ R125, R58, -1.4426950216293334961 ;  /* 0xbfb8aa3b3a7d7820 */ /* 0x000fe20000410000 */
[----:B------:R-:W-:Y:S01]  /*4720*/  FADD.FTZ R49, R49, R40 ;  /* 0x0000002831317221 */ /* 0x000fe20000010000 */
[----:B------:R-:W-:Y:S01]  /*4730*/  FFMA.FTZ R32, R32, R26, R39 ;  /* 0x0000001a20207223 */ /* 0x000fe20000010027 */
[----:B------:R-:W-:Y:S01]  /*4740*/  SHF.L.U32 R39, R91, 0x10, RZ ;  /* 0x000000105b277819 */ /* 0x000fe200000006ff */
[----:B------:R-:W-:Y:S01]  /*4750*/  FADD.FTZ R119, R26, R119 ;  /* 0x000000771a777221 */ /* 0x000fe20000010000 */
[----:B------:R-:W-:Y:S01]  /*4760*/  FMUL.FTZ R40, R63, R40 ;  /* 0x000000283f287220 */ /* 0x000fe20000410000 */
[----:B------:R-:W0:Y:S01]  /*4770*/  MUFU.EX2 R125, R125 ;  /* 0x0000007d007d7308 */ /* 0x000e220000000800 */
[----:B------:R-:W-:Y:S01]  /*4780*/  FFMA.FTZ R35, R35, R25, R32 ;  /* 0x0000001923237223 */ /* 0x000fe20000010020 */
[----:B------:R-:W-:Y:S01]  /*4790*/  FADD.FTZ R119, R119, R25 ;  /* 0x0000001977777221 */ /* 0x000fe20000010000 */
[----:B------:R-:W-:Y:S01]  /*47a0*/  FADD.FTZ R49, R49, R38 ;  /* 0x0000002631317221 */ /* 0x000fe20000010000 */
[----:B------:R-:W-:Y:S01]  /*47b0*/  FMUL.FTZ R38, R63, R38 ;  /* 0x000000263f267220 */ /* 0x000fe20000410000 */
[----:B------:R-:W-:Y:S01]  /*47c0*/  FFMA.FTZ R30, R30, R40, R35 ;  /* 0x000000281e1e7223 */ /* 0x000fe20000010023 */
[----:B------:R-:W-:Y:S01]  /*47d0*/  SHF.L.U32 R35, R89, 0x10, RZ ;  /* 0x0000001059237819 */ /* 0x000fe200000006ff */
[----:B------:R-:W-:Y:S01]  /*47e0*/  FADD.FTZ R119, R40, R119 ;  /* 0x0000007728777221 */ /* 0x000fe20000010000 */
[----:B------:R-:W-:Y:S01]  /*47f0*/  FADD.FTZ R49, R49, R36 ;  /* 0x0000002431317221 */ /* 0x000fe20000010000 */
[----:B------:R-:W-:Y:S01]  /*4800*/  FFMA.FTZ R31, R31, R27, R30 ;  /* 0x0000001b1f1f7223 */ /* 0x000fe2000001001e */
[----:B------:R-:W-:Y:S01]  /*4810*/  FMUL.FTZ R36, R63, R36 ;  /* 0x000000243f247220 */ /* 0x000fe20000410000 */
[----:B------:R-:W-:Y:S01]  /*4820*/  FADD.FTZ R119, R119, R27 ;  /* 0x0000001b77777221 */ /* 0x000fe20000010000 */
[----:B------:R-:W-:Y:S01]  /*4830*/  FADD.FTZ R49, R49, R34 ;  /* 0x0000002231317221 */ /* 0x000fe20000010000 */
[----:B------:R-:W-:Y:S01]  /*4840*/  FFMA.FTZ R28, R28, R38, R31 ;  /* 0x000000261c1c7223 */ /* 0x000fe2000001001f */
[----:B------:R-:W-:Y:S01]  /*4850*/  SHF.L.U32 R31, R87, 0x10, RZ ;  /* 0x00000010571f7819 */ /* 0x000fe200000006ff */
[----:B------:R-:W-:Y:S01]  /*4860*/  FADD.FTZ R119, R38, R119 ;  /* 0x0000007726777221 */ /* 0x000fe20000010000 */
[----:B------:R-:W-:Y:S01]  /*4870*/  FADD.FTZ R49, R49, R50 ;  /* 0x0000003231317221 */ /* 0x000fe20000010000 */
[----:B0-----:R-:W-:Y:S01]  /*4880*/  FADD.FTZ R59, R125, 1 ;  /* 0x3f8000007d3b7421 */ /* 0x001fe20000010000 */
[----:B------:R-:W-:Y:S01]  /*4890*/  SHF.L.U32 R125, R66, 0x10, RZ ;  /* 0x00000010427d7819 */ /* 0x000fe200000006ff */
[----:B------:R-:W-:Y:S01]  /*48a0*/  FFMA.FTZ R45, R45, R37, R28 ;  /* 0x000000252d2d7223 */ /* 0x000fe2000001001c */
[----:B------:R-:W-:Y:S01]  /*48b0*/  FADD.FTZ R119, R119, R37 ;  /* 0x0000002577777221 */ /* 0x000fe20000010000 */
[----:B------:R-:W-:Y:S01]  /*48c0*/  FADD.FTZ R49, R49, R48 ;  /* 0x0000003031317221 */ /* 0x000fe20000010000 */
[----:B------:R-:W-:Y:S01]  /*48d0*/  FADD.FTZ R52, R52, R55 ;  /* 0x0000003734347221 */ /* 0x000fe20000010000 */
[----:B------:R-:W0:Y:S01]  /*48e0*/  MUFU.RCP R59, R59 ;  /* 0x0000003b003b7308 */ /* 0x000e220000001000 */
[----:B------:R-:W-:Y:S01]  /*48f0*/  FADD.FTZ R125, -R22, R125 ;  /* 0x0000007d167d7221 */ /* 0x000fe20000010100 */
[----:B------:R-:W-:Y:S01]  /*4900*/  FFMA.FTZ R44, R44, R36, R45 ;  /* 0x000000242c2c7223 */ /* 0x000fe2000001002d */
[----:B------:R-:W-:Y:S01]  /*4910*/  FADD.FTZ R36, R36, R119 ;  /* 0x0000007724247221 */ /* 0x000fe20000010000 */
[----:B------:R-:W-:-:S02]  /*4920*/  SHF.L.U32 R45, R85, 0x10, RZ ;  /* 0x00000010552d7819 */ /* 0x000fc400000006ff */
[----:B------:R-:W-:Y:S01]  /*4930*/  FFMA.FTZ R44, R43, R33, R44 ;  /* 0x000000212b2c7223 */ /* 0x000fe2000001002c */
[C---:B------:R-:W-:Y:S01]  /*4940*/  FMUL.FTZ R43, R63.reuse, R34 ;  /* 0x000000223f2b7220 */ /* 0x040fe20000410000 */
[----:B------:R-:W-:Y:S01]  /*4950*/  FADD.FTZ R36, R36, R33 ;  /* 0x0000002124247221 */ /* 0x000fe20000010000 */
[----:B------:R-:W-:Y:S02]  /*4960*/  FMUL.FTZ R33, R63, R50 ;  /* 0x000000323f217220 */ /* 0x000fe40000410000 */
[----:B------:R-:W-:Y:S01]  /*4970*/  FFMA.FTZ R44, R42, R43, R44 ;  /* 0x0000002b2a2c7223 */ /* 0x000fe2000001002c */
[----:B------:R-:W-:-:S03]  /*4980*/  FADD.FTZ R36, R43, R36 ;  /* 0x000000242b247221 */ /* 0x000fc60000010000 */
[----:B------:R-:W-:Y:S01]  /*4990*/  FFMA.FTZ R44, R41, R23, R44 ;  /* 0x00000017292c7223 */ /* 0x000fe2000001002c */
[----:B------:R-:W-:Y:S01]  /*49a0*/  FADD.FTZ R36, R36, R23 ;  /* 0x0000001724247221 */ /* 0x000fe20000010000 */
[----:B0-----:R-:W-:Y:S01]  /*49b0*/  FMUL.FTZ R118, R118, R59 ;  /* 0x0000003b76767220 */ /* 0x001fe20000410000 */
[----:B------:R-:W-:Y:S01]  /*49c0*/  FADD.FTZ R124, -R59, 1 ;  /* 0x3f8000003b7c7421 */ /* 0x000fe20000010100 */
[----:B------:R-:W-:Y:S01]  /*49d0*/  FMUL.FTZ R59, R125, R116 ;  /* 0x000000747d3b7220 */ /* 0x000fe20000410000 */
[----:B------:R-:W-:Y:S01]  /*49e0*/  SHF.L.U32 R125, R67, 0x10, RZ ;  /* 0x00000010437d7819 */ /* 0x000fe200000006ff */
[----:B------:R-:W-:Y:S01]  /*49f0*/  FFMA.FTZ R44, R46, R33, R44 ;  /* 0x000000212e2c7223 */ /* 0x000fe2000001002c */
[----:B------:R-:W-:Y:S01]  /*4a00*/  FFMA.FTZ R58, R58, R124, 1 ;  /* 0x3f8000003a3a7423 */ /* 0x000fe2000001007c */
[C---:B------:R-:W-:Y:S01]  /*4a10*/  FFMA.FTZ R65, R62.reuse, R59, R60 ;  /* 0x0000003b3e417223 */ /* 0x040fe2000001003c */
[----:B------:R-:W-:Y:S01]  /*4a20*/  FMUL.FTZ R23, R62, R55 ;  /* 0x000000373e177220 */ /* 0x000fe20000410000 */
[----:B------:R-:W-:Y:S01]  /*4a30*/  FADD.FTZ R36, R33, R36 ;  /* 0x0000002421247221 */ /* 0x000fe20000010000 */
[----:B------:R-:W-:Y:S01]  /*4a40*/  FMUL.FTZ R58, R118, R58 ;  /* 0x0000003a763a7220 */ /* 0x000fe20000410000 */
[----:B------:R-:W-:Y:S01]  /*4a50*/  FMUL.FTZ R124, R65, -1.4426950216293334961 ;  /* 0xbfb8aa3b417c7820 */ /* 0x000fe20000410000 */
[----:B------:R-:W-:Y:S01]  /*4a60*/  FFMA.FTZ R44, R57, R23, R44 ;  /* 0x00000017392c7223 */ /* 0x000fe2000001002c */
[----:B------:R-:W-:Y:S01]  /*4a70*/  FMUL.FTZ R33, R63, R48 ;  /* 0x000000303f217220 */ /* 0x000fe20000410000 */
[----:B------:R-:W-:Y:S01]  /*4a80*/  FADD.FTZ R36, R36, R23 ;  /* 0x0000001724247221 */ /* 0x000fe20000010000 */
[----:B------:R-:W-:Y:S01]  /*4a90*/  FMUL.FTZ R23, R62, R51 ;  /* 0x000000333e177220 */ /* 0x000fe20000410000 */
[-C--:B------:R-:W-:Y:S01]  /*4aa0*/  FFMA.FTZ R47, R54, R58.reuse, R47 ;  /* 0x0000003a362f7223 */ /* 0x080fe2000001002f */
[----:B------:R-:W0:Y:S01]  /*4ab0*/  MUFU.EX2 R124, R124 ;  /* 0x0000007c007c7308 */ /* 0x000e220000000800 */
[----:B------:R-:W-:Y:S01]  /*4ac0*/  FFMA.FTZ R44, R56, R33, R44 ;  /* 0x00000021382c7223 */ /* 0x000fe2000001002c */
[----:B------:R-:W-:Y:S01]  /*4ad0*/  FADD.FTZ R36, R33, R36 ;  /* 0x0000002421247221 */ /* 0x000fe20000010000 */
[----:B------:R-:W-:Y:S01]  /*4ae0*/  FMUL.FTZ R33, R63, R58 ;  /* 0x0000003a3f217220 */ /* 0x000fe20000410000 */
[----:B------:R-:W-:Y:S01]  /*4af0*/  FADD.FTZ R58, R49, R58 ;  /* 0x0000003a313a7221 */ /* 0x000fe20000010000 */
[----:B------:R-:W-:Y:S01]  /*4b00*/  FFMA.FTZ R44, R53, R23, R44 ;  /* 0x00000017352c7223 */ /* 0x000fe2000001002c */
[----:B------:R-:W-:Y:S01]  /*4b10*/  FADD.FTZ R36, R36, R23 ;  /* 0x0000001724247221 */ /* 0x000fe20000010000 */
[----:B------:R-:W-:-:S02]  /*4b20*/  FADD.FTZ R51, R52, R51 ;  /* 0x0000003334337221 */ /* 0x000fc40000010000 */
[----:B------:R-:W-:Y:S01]  /*4b30*/  FFMA.FTZ R44, R54, R33, R44 ;  /* 0x00000021362c7223 */ /* 0x000fe2000001002c */
[----:B------:R-:W-:Y:S01]  /*4b40*/  FADD.FTZ R36, R33, R36 ;  /* 0x0000002421247221 */ /* 0x000fe20000010000 */
[----:B0-----:R-:W-:-:S06]  /*4b50*/  FADD.FTZ R118, R124, 1 ;  /* 0x3f8000007c767421 */ /* 0x001fcc0000010000 */
[----:B------:R-:W0:Y:S02]  /*4b60*/  MUFU.RCP R118, R118 ;  /* 0x0000007600767308 */ /* 0x000e240000001000 */
[----:B0-----:R-:W-:Y:S01]  /*4b70*/  FMUL.FTZ R64, R125, R118 ;  /* 0x000000767d407220 */ /* 0x001fe20000410000 */
[----:B------:R-:W-:-:S04]  /*4b80*/  FADD.FTZ R125, -R118, 1 ;  /* 0x3f800000767d7421 */ /* 0x000fc80000010100 */
[----:B------:R-:W-:Y:S01]  /*4b90*/  FFMA.FTZ R125, R65, R125, 1 ;  /* 0x3f800000417d7423 */ /* 0x000fe2000001007d */
[----:B------:R-:W-:-:S03]  /*4ba0*/  SHF.L.U32 R65, R90, 0x10, RZ ;  /* 0x000000105a417819 */ /* 0x000fc600000006ff */
[----:B------:R-:W-:Y:S02]  /*4bb0*/  FMUL.FTZ R64, R64, R125 ;  /* 0x0000007d40407220 */ /* 0x000fe40000410000 */
[----:B------:R-:W-:Y:S02]  /*4bc0*/  FADD.FTZ R65, -R22, R65 ;  /* 0x0000004116417221 */ /* 0x000fe40000010100 */
[-C--:B------:R-:W-:Y:S01]  /*4bd0*/  FMUL.FTZ R23, R62, R64.reuse ;  /* 0x000000403e177220 */ /* 0x080fe20000410000 */
[----:B------:R-:W-:Y:S01]  /*4be0*/  FFMA.FTZ R24, R59, R64, R24 ;  /* 0x000000403b187223 */ /* 0x000fe20000010018 */
[----:B------:R-:W-:Y:S01]  /*4bf0*/  FMUL.FTZ R118, R65, R116 ;  /* 0x0000007441767220 */ /* 0x000fe20000410000 */
[----:B------:R-:W-:Y:S01]  /*4c00*/  FADD.FTZ R51, R51, R64 ;  /* 0x0000004033337221 */ /* 0x000fe20000010000 */
[----:B------:R-:W-:Y:S01]  /*4c10*/  FFMA.FTZ R44, R59, R23, R44 ;  /* 0x000000173b2c7223 */ /* 0x000fe2000001002c */
[----:B------:R-:W-:Y:S01]  /*4c20*/  FADD.FTZ R36, R36, R23 ;  /* 0x0000001724247221 */ /* 0x000fe20000010000 */
        /* <DEDUP_REMOVED lines=10> */
[----:B------:R-:W-:Y:S01]  /*4cd0*/  SHF.L.U32 R125, R69, 0x10, RZ ;  /* 0x00000010457d7819 */ /* 0x000fe200000006ff */
        /* <DEDUP_REMOVED lines=72> */
[C---:B------:R-:W-:Y:S01]  /*5160*/  FFMA.FTZ R47, R40.reuse, R27, R47 ;  /* 0x0000001b282f7223 */ /* 0x040fe2000001002f */
[----:B------:R-:W-:Y:S02]  /*5170*/  FMUL.FTZ R31, R65, R116 ;  /* 0x00000074411f7220 */ /* 0x000fe40000410000 */
        /* <DEDUP_REMOVED lines=15> */
[----:B------:R-:W-:Y:S02]  /*5270*/  FMUL.FTZ R28, R65, R116 ;  /* 0x00000074411c7220 */ /* 0x000fe40000410000 */
[----:B------:R-:W-:Y:S01]  /*5280*/  FFMA.FTZ R25, R31, R23, R24 ;  /* 0x000000171f197223 */ /* 0x000fe20000010018 */
[----:B------:R-:W-:Y:S01]  /*5290*/  FADD.FTZ R36, R36, R23 ;  /* 0x0000001724247221 */ /* 0x000fe20000010000 */
[----:B------:R-:W-:Y:S01]  /*52a0*/  FFMA.FTZ R37, R63, R28, R61 ;  /* 0x0000001c3f257223 */ /* 0x000fe2000001003d */
[----:B------:R-:W-:Y:S01]  /*52b0*/  FADD.FTZ R24, R58, R27 ;  /* 0x0000001b3a187221 */ /* 0x000fe20000010000 */
[----:B------:R-:W-:-:S02]  /*52c0*/  FADD.FTZ R58, R51, R38 ;  /* 0x00000026333a7221 */ /* 0x000fc40000010000 */
[----:B------:R-:W-:-:S06]  /*52d0*/  FMUL.FTZ R124, R37, -1.4426950216293334961 ;  /* 0xbfb8aa3b257c7820 */ /* 0x000fcc0000410000 */
[----:B------:R-:W0:Y:S02]  /*52e0*/  MUFU.EX2 R124, R124 ;  /* 0x0000007c007c7308 */ /* 0x000e240000000800 */
[----:B0-----:R-:W-:-:S06]  /*52f0*/  FADD.FTZ R65, R124, 1 ;  /* 0x3f8000007c417421 */ /* 0x001fcc0000010000 */
[----:B------:R-:W0:Y:S02]  /*5300*/  MUFU.RCP R65, R65 ;  /* 0x0000004100417308 */ /* 0x000e240000001000 */
[----:B0-----:R-:W-:Y:S01]  /*5310*/  FADD.FTZ R125, -R65, 1 ;  /* 0x3f800000417d7421 */ /* 0x001fe20000010100 */
[----:B------:R-:W-:-:S03]  /*5320*/  FMUL.FTZ R45, R45, R65 ;  /* 0x000000412d2d7220 */ /* 0x000fc60000410000 */
[----:B------:R-:W-:-:S04]  /*5330*/  FFMA.FTZ R37, R37, R125, 1 ;  /* 0x3f80000025257423 */ /* 0x000fc8000001007d */
[----:B------:R-:W-:-:S04]  /*5340*/  FMUL.FTZ R37, R45, R37 ;  /* 0x000000252d257220 */ /* 0x000fc80000410000 */
[-C--:B------:R-:W-:Y:S01]  /*5350*/  FMUL.FTZ R29, R63, R37.reuse ;  /* 0x000000253f1d7220 */ /* 0x080fe20000410000 */
[----:B------:R-:W-:Y:S01]  /*5360*/  FFMA.FTZ R57, R28, R37, R47 ;  /* 0x000000251c397223 */ /* 0x000fe2000001002f */
[----:B------:R-:W-:Y:S02]  /*5370*/  FADD.FTZ R59, R24, R37 ;  /* 0x00000025183b7221 */ /* 0x000fe40000010000 */
[----:B------:R-:W-:Y:S01]  /*5380*/  FFMA.FTZ R26, R28, R29, R25 ;  /* 0x0000001d1c1a7223 */ /* 0x000fe20000010019 */
[----:B------:R-:W-:-:S07]  /*5390*/  FADD.FTZ R29, R29, R36 ;  /* 0x000000241d1d7221 */ /* 0x000fce0000010000 */
.L_x_97:
        /* <DEDUP_REMOVED lines=15> */
[C---:B---3--:R-:W-:Y:S01]  /*5490*/  LEA R118, R30.reuse, UR4, 0x4 ;  /* 0x000000041e767c11 */ /* 0x048fe2000f8e20ff */
[----:B------:R-:W-:Y:S01]  /*54a0*/  IMAD R117, R117, 0x1e, R30 ;  /* 0x0000001e75757824 */ /* 0x000fe200078e021e */
        /* <DEDUP_REMOVED lines=8> */
[----:B0-----:R-:W-:-:S02]  /*5530*/  @!P0 FADD.FTZ R26, R26, R23 ;  /* 0x000000171a1a8221 */ /* 0x001fc40000010000 */
[----:B------:R-:W0:Y:S01]  /*5540*/  LDC R23, c[0x0][0x374] ;  /* 0x0000dd00ff177b82 */ /* 0x000e220000000800 */
[----:B-1----:R-:W-:Y:S01]  /*5550*/  @!P0 FADD.FTZ R29, R29, R24 ;  /* 0x000000181d1d8221 */ /* 0x002fe20000010000 */
[----:B------:R-:W-:Y:S01]  /*5560*/  ISETP.GT.AND P0, PT, R3, 0x17, PT ;  /* 0x000000170300780c */ /* 0x000fe20003f04270 */
[----:B------:R-:W1:Y:S04]  /*5570*/  SHFL.DOWN PT, R24, R26, 0x8, 0x1f ;  /* 0x09001f001a187f89 */ /* 0x000e6800000e0000 */
[----:B------:R-:W2:Y:S01]  /*5580*/  SHFL.DOWN PT, R25, R29, 0x8, 0x1f ;  /* 0x09001f001d197f89 */ /* 0x000ea200000e0000 */
[----:B-1----:R-:W-:Y:S01]  /*5590*/  FADD.FTZ R27, R26, R24 ;  /* 0x000000181a1b7221 */ /* 0x002fe20000010000 */
[----:B--2---:R-:W-:-:S04]  /*55a0*/  FADD.FTZ R28, R29, R25 ;  /* 0x000000191d1c7221 */ /* 0x004fc80000010000 */
[----:B------:R-:W-:Y:S02]  /*55b0*/  FSEL R64, R26, R27, P0 ;  /* 0x0000001b1a407208 */ /* 0x000fe40000000000 */
[----:B------:R-:W-:-:S03]  /*55c0*/  FSEL R65, R29, R28, P0 ;  /* 0x0000001c1d417208 */ /* 0x000fc60000000000 */
[----:B------:R1:W2:Y:S04]  /*55d0*/  SHFL.DOWN PT, R26, R64, 0x10, 0x1f ;  /* 0x0a001f00401a7f89 */ /* 0x0002a800000e0000 */
[----:B------:R1:W3:Y:S01]  /*55e0*/  SHFL.DOWN PT, R25, R65, 0x10, 0x1f ;  /* 0x0a001f0041197f89 */ /* 0x0002e200000e0000 */
[----:B------:R-:W-:Y:S05]  /*55f0*/  @P2 BRA `(.L_x_99) ;  /* 0x0000000000202947 */ /* 0x000fea0003800000 */
[----:B------:R-:W-:Y:S01]  /*5600*/  ISETP.NE.AND P0, PT, R3, RZ, PT ;  /* 0x000000ff0300720c */ /* 0x000fe20003f05270 */
[----:B-12---:R-:W-:Y:S01]  /*5610*/  FADD.FTZ R64, R27, R26 ;  /* 0x0000001a1b407221 */ /* 0x006fe20000010000 */
[----:B---3--:R-:W-:-:S11]  /*5620*/  FADD.FTZ R65, R28, R25 ;  /* 0x000000191c417221 */ /* 0x008fd60000010000 */
[----:B------:R-:W-:Y:S01]  /*5630*/  VOTEU.ALL UP0, P0 ;  /* 0x0000000000ff7886 */ /* 0x000fe20000000000 */
[----:B------:R-:W-:-:S04]  /*5640*/  @!P0 SHF.R.U32.HI R24, RZ, 0x2, R30 ;  /* 0x00000002ff188819 */ /* 0x000fc8000001161e */
[----:B------:R-:W-:Y:S01]  /*5650*/  @!UP0 ULEA UR4, UR8, UR5, 0x18 ;  /* 0x0000000508048291 */ /* 0x000fe2000f8ec0ff */
[----:B------:R-:W-:-:S08]  /*5660*/  @!P0 LOP3.LUT R24, R24, 0xf8, RZ, 0xc0, !PT ;  /* 0x000000f818188812 */ /* 0x000fd000078ec0ff */
[----:B------:R4:W-:Y:S03]  /*5670*/  @!P0 STS.64 [R24+UR4+0x10], R64 ;  /* 0x0000104018008988 */ /* 0x0009e60008000a04 */
.L_x_99:
[----:B------:R-:W-:Y:S05]  /*5680*/  BSYNC.RECONVERGENT B0 ;  /* 0x0000000000007941 */ /* 0x000fea0003800200 */
.L_x_98:
[----:B------:R-:W-:Y:S06]  /*5690*/  BAR.SYNC.DEFER_BLOCKING 0x0 ;  /* 0x0000000000007b1d */ /* 0x000fec0000010000 */
[----:B------:R-:W-:Y:S04]  /*56a0*/  BSSY.RECONVERGENT B0, `(.L_x_100) ;  /* 0x0000027000007945 */ /* 0x000fe80003800200 */
[----:B------:R-:W-:Y:S05]  /*56b0*/  @P1 BRA `(.L_x_101) ;  /* 0x0000000000941947 */ /* 0x000fea0003800000 */
[----:B------:R-:W-:-:S09]  /*56c0*/  ULEA UR4, UR8, UR5, 0x18 ;  /* 0x0000000508047291 */ /* 0x000fd2000f8ec0ff */
[----:B------:R-:W5:Y:S04]  /*56d0*/  LDS.64 R44, [UR4+0x18] ;  /* 0x00001804ff2c7984 */ /* 0x000f680008000a00 */
[----:B--234-:R-:W2:Y:S04]  /*56e0*/  LDS.128 R24, [UR4+0x20] ;  /* 0x00002004ff187984 */ /* 0x01cea80008000c00 */
[----:B------:R-:W3:Y:S04]  /*56f0*/  LDS.128 R28, [UR4+0x30] ;  /* 0x00003004ff1c7984 */ /* 0x000ee80008000c00 */
[----:B------:R-:W4:Y:S04]  /*5700*/  LDS.128 R40, [UR4+0x40] ;  /* 0x00004004ff287984 */ /* 0x000f280008000c00 */
[----:B------:R-:W0:Y:S04]  /*5710*/  LDS.128 R36, [UR4+0x50] ;  /* 0x00005004ff247984 */ /* 0x000e280008000c00 */
[----:B------:R-:W0:Y:S01]  /*5720*/  LDS.128 R32, [UR4+0x60] ;  /* 0x00006004ff207984 */ /* 0x000e220008000c00 */
[----:B-----5:R-:W-:Y:S01]  /*5730*/  FADD.FTZ R47, R64, R44 ;  /* 0x0000002c402f7221 */ /* 0x020fe20000010000 */
[----:B------:R-:W-:-:S02]  /*5740*/  FADD.FTZ R48, R65, R45 ;  /* 0x0000002d41307221 */ /* 0x000fc40000010000 */
[----:B-1----:R-:W-:Y:S01]  /*5750*/  LDS.64 R64, [UR4+0x80] ;  /* 0x00008004ff407984 */ /* 0x002fe20008000a00 */
[----:B--2---:R-:W-:Y:S01]  /*5760*/  FADD.FTZ R49, R47, R24 ;  /* 0x000000182f317221 */ /* 0x004fe20000010000 */
[----:B------:R-:W-:Y:S02]  /*5770*/  FADD.FTZ R48, R48, R25 ;  /* 0x0000001930307221 */ /* 0x000fe40000010000 */
[----:B------:R-:W1:Y:S01]  /*5780*/  LDS.128 R44, [UR4+0x70] ;  /* 0x00007004ff2c7984 */ /* 0x000e620008000c00 */
[----:B------:R-:W-:Y:S01]  /*5790*/  FADD.FTZ R49, R49, R26 ;  /* 0x0000001a31317221 */ /* 0x000fe20000010000 */
[----:B------:R-:W-:-:S03]  /*57a0*/  FADD.FTZ R48, R48, R27 ;  /* 0x0000001b30307221 */ /* 0x000fc60000010000 */
[----:B---3--:R-:W-:Y:S01]  /*57b0*/  FADD.FTZ R49, R49, R28 ;  /* 0x0000001c31317221 */ /* 0x008fe20000010000 */
[----:B------:R-:W-:-:S03]  /*57c0*/  FADD.FTZ R48, R48, R29 ;  /* 0x0000001d30307221 */ /* 0x000fc60000010000 */
[----:B------:R-:W-:Y:S01]  /*57d0*/  FADD.FTZ R49, R49, R30 ;  /* 0x0000001e31317221 */ /* 0x000fe20000010000 */
[----:B------:R-:W-:-:S03]  /*57e0*/  FADD.FTZ R48, R48, R31 ;  /* 0x0000001f30307221 */ /* 0x000fc60000010000 */
[----:B----4-:R-:W-:Y:S01]  /*57f0*/  FADD.FTZ R49, R49, R40 ;  /* 0x0000002831317221 */ /* 0x010fe20000010000 */
[----:B------:R-:W-:-:S03]  /*5800*/  FADD.FTZ R48, R48, R41 ;  /* 0x0000002930307221 */ /* 0x000fc60000010000 */
[----:B------:R-:W-:Y:S01]  /*5810*/  FADD.FTZ R49, R49, R42 ;  /* 0x0000002a31317221 */ /* 0x000fe20000010000 */
[----:B------:R-:W-:-:S03]  /*5820*/  FADD.FTZ R48, R48, R43 ;  /* 0x0000002b30307221 */ /* 0x000fc60000010000 */
[----:B0-----:R-:W-:Y:S01]  /*5830*/  FADD.FTZ R49, R49, R36 ;  /* 0x0000002431317221 */ /* 0x001fe20000010000 */
[----:B------:R-:W-:-:S03]  /*5840*/  FADD.FTZ R48, R48, R37 ;  /* 0x0000002530307221 */ /* 0x000fc60000010000 */
[----:B------:R-:W-:Y:S01]  /*5850*/  FADD.FTZ R49, R49, R38 ;  /* 0x0000002631317221 */ /* 0x000fe20000010000 */
[----:B------:R-:W-:-:S03]  /*5860*/  FADD.FTZ R48, R48, R39 ;  /* 0x0000002730307221 */ /* 0x000fc60000010000 */
[----:B------:R-:W-:Y:S01]  /*5870*/  FADD.FTZ R49, R49, R32 ;  /* 0x0000002031317221 */ /* 0x000fe20000010000 */
[----:B------:R-:W-:-:S03]  /*5880*/  FADD.FTZ R48, R48, R33 ;  /* 0x0000002130307221 */ /* 0x000fc60000010000 */
[----:B------:R-:W-:Y:S01]  /*5890*/  FADD.FTZ R49, R49, R34 ;  /* 0x0000002231317221 */ /* 0x000fe20000010000 */
[----:B------:R-:W-:-:S03]  /*58a0*/  FADD.FTZ R48, R48, R35 ;  /* 0x0000002330307221 */ /* 0x000fc60000010000 */
[----:B-1----:R-:W-:Y:S01]  /*58b0*/  FADD.FTZ R49, R49, R44 ;  /* 0x0000002c31317221 */ /* 0x002fe20000010000 */
[----:B------:R-:W-:-:S03]  /*58c0*/  FADD.FTZ R48, R48, R45 ;  /* 0x0000002d30307221 */ /* 0x000fc60000010000 */
[----:B------:R-:W-:Y:S01]  /*58d0*/  FADD.FTZ R49, R49, R46 ;  /* 0x0000002e31317221 */ /* 0x000fe20000010000 */
[----:B------:R-:W-:-:S03]  /*58e0*/  FADD.FTZ R48, R48, R47 ;  /* 0x0000002f30307221 */ /* 0x000fc60000010000 */
[----:B------:R-:W-:Y:S01]  /*58f0*/  FADD.FTZ R64, R49, R64 ;  /* 0x0000004031407221 */ /* 0x000fe20000010000 */
[----:B------:R-:W-:-:S07]  /*5900*/  FADD.FTZ R65, R48, R65 ;  /* 0x0000004130417221 */ /* 0x000fce0000010000 */
.L_x_101:
[----:B------:R-:W-:Y:S05]  /*5910*/  BSYNC.RECONVERGENT B0 ;  /* 0x0000000000007941 */ /* 0x000fea0003800200 */
.L_x_100:
[----:B------:R-:W-:Y:S06]  /*5920*/  BAR.SYNC.DEFER_BLOCKING 0x0 ;  /* 0x0000000000007b1d */ /* 0x000fec0000010000 */
[----:B------:R-:W-:Y:S04]  /*5930*/  BSSY.RECONVERGENT B0, `(.L_x_102) ;  /* 0x000004d000007945 */ /* 0x000fe80003800200 */
[----:B------:R-:W-:Y:S05]  /*5940*/  @P3 BRA `(.L_x_103) ;  /* 0x00000004002c3947 */ /* 0x000fea0003800000 */
[----:B------:R-:W5:Y:S04]  /*5950*/  LDS.128 R28, [R118+0x1e0] ;  /* 0x0001e000761c7984 */ /* 0x000f680000000c00 */
[----:B------:R-:W0:Y:S04]  /*5960*/  LDS.128 R44, [R118+0x3c0] ;  /* 0x0003c000762c7984 */ /* 0x000e280000000c00 */
[----:B------:R-:W1:Y:S04]  /*5970*/  LDS.128 R32, [R118+0x5a0] ;  /* 0x0005a00076207984 */ /* 0x000e680000000c00 */
[----:B------:R-:W1:Y:S04]  /*5980*/  LDS.128 R36, [R118+0x780] ;  /* 0x0007800076247984 */ /* 0x000e680000000c00 */
[----:B------:R-:W1:Y:S04]  /*5990*/  LDS.128 R40, [R118+0x960] ;  /* 0x0009600076287984 */ /* 0x000e680000000c00 */
[----:B------:R-:W1:Y:S04]  /*59a0*/  LDS.128 R48, [R118+0xb40] ;  /* 0x000b400076307984 */ /* 0x000e680000000c00 */
[----:B--234-:R-:W2:Y:S01]  /*59b0*/  LDS.128 R24, [R118+0xd20] ;  /* 0x000d200076187984 */ /* 0x01cea20000000c00 */
[----:B-----5:R-:W-:Y:S01]  /*59c0*/  FADD.FTZ R53, R56, R28 ;  /* 0x0000001c38357221 */ /* 0x020fe20000010000 */
[----:B------:R-:W-:Y:S01]  /*59d0*/  FADD.FTZ R28, R57, R29 ;  /* 0x0000001d391c7221 */ /* 0x000fe20000010000 */
[----:B------:R-:W-:Y:S01]  /*59e0*/  FADD.FTZ R29, R58, R30 ;  /* 0x0000001e3a1d7221 */ /* 0x000fe20000010000 */
[----:B------:R-:W-:Y:S01]  /*59f0*/  FADD.FTZ R30, R59, R31 ;  /* 0x0000001f3b1e7221 */ /* 0x000fe20000010000 */
[----:B0-----:R-:W-:Y:S01]  /*5a00*/  FADD.FTZ R53, R53, R44 ;  /* 0x0000002c35357221 */ /* 0x001fe20000010000 */
[----:B------:R-:W-:Y:S01]  /*5a10*/  FADD.FTZ R28, R28, R45 ;  /* 0x0000002d1c1c7221 */ /* 0x000fe20000010000 */
[----:B------:R-:W-:Y:S01]  /*5a20*/  FADD.FTZ R29, R29, R46 ;  /* 0x0000002e1d1d7221 */ /* 0x000fe20000010000 */
[----:B------:R-:W-:Y:S01]  /*5a30*/  FADD.FTZ R44, R30, R47 ;  /* 0x0000002f1e2c7221 */ /* 0x000fe20000010000 */
[----:B-1----:R-:W-:Y:S01]  /*5a40*/  FADD.FTZ R53, R53, R32 ;  /* 0x0000002035357221 */ /* 0x002fe20000010000 */
[----:B------:R-:W-:Y:S01]  /*5a50*/  FADD.FTZ R32, R28, R33 ;  /* 0x000000211c207221 */ /* 0x000fe20000010000 */
[----:B------:R-:W-:Y:S01]  /*5a60*/  FADD.FTZ R45, R29, R34 ;  /* 0x000000221d2d7221 */ /* 0x000fe20000010000 */
[----:B------:R-:W-:Y:S01]  /*5a70*/  FADD.FTZ R44, R44, R35 ;  /* 0x000000232c2c7221 */ /* 0x000fe20000010000 */
[----:B------:R-:W0:Y:S01]  /*5a80*/  LDS.128 R28, [R118+0xf00] ;  /* 0x000f0000761c7984 */ /* 0x000e220000000c00 */
[----:B------:R-:W-:Y:S01]  /*5a90*/  FADD.FTZ R46, R32, R37 ;  /* 0x00000025202e7221 */ /* 0x000fe20000010000 */
[----:B------:R-:W-:Y:S01]  /*5aa0*/  FADD.FTZ R53, R53, R36 ;  /* 0x0000002435357221 */ /* 0x000fe20000010000 */
[----:B------:R-:W-:Y:S01]  /*5ab0*/  FADD.FTZ R45, R45, R38 ;  /* 0x000000262d2d7221 */ /* 0x000fe20000010000 */
[----:B------:R-:W1:Y:S01]  /*5ac0*/  LDS.128 R32, [R118+0x10e0] ;  /* 0x0010e00076207984 */ /* 0x000e620000000c00 */
[----:B------:R-:W-:Y:S01]  /*5ad0*/  FADD.FTZ R44, R44, R39 ;  /* 0x000000272c2c7221 */ /* 0x000fe20000010000 */
[----:B------:R-:W-:Y:S01]  /*5ae0*/  FADD.FTZ R53, R53, R40 ;  /* 0x0000002835357221 */ /* 0x000fe20000010000 */
[----:B------:R-:W-:Y:S01]  /*5af0*/  FADD.FTZ R46, R46, R41 ;  /* 0x000000292e2e7221 */ /* 0x000fe20000010000 */
[----:B------:R-:W3:Y:S01]  /*5b00*/  LDS.128 R36, [R118+0x12c0] ;  /* 0x0012c00076247984 */ /* 0x000ee20000000c00 */
[----:B------:R-:W-:Y:S01]  /*5b10*/  FADD.FTZ R45, R45, R42 ;  /* 0x0000002a2d2d7221 */ /* 0x000fe20000010000 */
[----:B------:R-:W-:Y:S01]  /*5b20*/  FADD.FTZ R124, R44, R43 ;  /* 0x0000002b2c7c7221 */ /* 0x000fe20000010000 */
[----:B------:R-:W-:Y:S01]  /*5b30*/  FADD.FTZ R53, R53, R48 ;  /* 0x0000003035357221 */ /* 0x000fe20000010000 */
[----:B------:R-:W4:Y:S01]  /*5b40*/  LDS.128 R40, [R118+0x14a0] ;  /* 0x0014a00076287984 */ /* 0x000f220000000c00 */
[----:B------:R-:W-:Y:S01]  /*5b50*/  FADD.FTZ R48, R46, R49 ;  /* 0x000000312e307221 */ /* 0x000fe20000010000 */
[----:B------:R-:W-:Y:S01]  /*5b60*/  FADD.FTZ R119, R45, R50 ;  /* 0x000000322d777221 */ /* 0x000fe20000010000 */
[----:B--2---:R-:W-:Y:S01]  /*5b70*/  FADD.FTZ R125, R53, R24 ;  /* 0x00000018357d7221 */ /* 0x004fe20000010000 */
[----:B------:R-:W2:Y:S01]  /*5b80*/  LDS.128 R44, [R118+0x1680] ;  /* 0x00168000762c7984 */ /* 0x000ea20000000c00 */
[----:B------:R-:W-:Y:S01]  /*5b90*/  FADD.FTZ R124, R124, R51 ;  /* 0x000000337c7c7221 */ /* 0x000fe20000010000 */
[----:B------:R-:W-:Y:S01]  /*5ba0*/  FADD.FTZ R24, R48, R25 ;  /* 0x0000001930187221 */ /* 0x000fe20000010000 */
[----:B------:R-:W-:Y:S01]  /*5bb0*/  FADD.FTZ R119, R119, R26 ;  /* 0x0000001a77777221 */ /* 0x000fe20000010000 */
[----:B------:R-:W5:Y:S01]  /*5bc0*/  LDS.128 R48, [R118+0x1860] ;  /* 0x0018600076307984 */ /* 0x000f620000000c00 */
[----:B------:R-:W-:-:S03]  /*5bd0*/  FADD.FTZ R124, R124, R27 ;  /* 0x0000001b7c7c7221 */ /* 0x000fc60000010000 */
[----:B------:R-:W5:Y:S04]  /*5be0*/  LDS.128 R52, [R118+0x1a40] ;  /* 0x001a400076347984 */ /* 0x000f680000000c00 */
[----:B------:R-:W5:Y:S01]  /*5bf0*/  LDS.128 R56, [R118+0x1c20] ;  /* 0x001c200076387984 */ /* 0x000f620000000c00 */
        /* <DEDUP_REMOVED lines=8> */
[----:B---3--:R-:W-:Y:S01]  /*5c80*/  FADD.FTZ R125, R125, R36 ;  /* 0x000000247d7d7221 */ /* 0x008fe20000010000 */
[----:B------:R-:W-:Y:S01]  /*5c90*/  FADD.FTZ R24, R24, R37 ;  /* 0x0000002518187221 */ /* 0x000fe20000010000 */
[----:B------:R-:W-:Y:S01]  /*5ca0*/  FADD.FTZ R119, R119, R38 ;  /* 0x0000002677777221 */ /* 0x000fe20000010000 */
[----:B------:R-:W-:Y:S01]  /*5cb0*/  FADD.FTZ R124, R124, R39 ;  /* 0x000000277c7c7221 */ /* 0x000fe20000010000 */
[----:B----4-:R-:W-:Y:S01]  /*5cc0*/  FADD.FTZ R125, R125, R40 ;  /* 0x000000287d7d7221 */ /* 0x010fe20000010000 */
[----:B------:R-:W-:Y:S01]  /*5cd0*/  FADD.FTZ R24, R24, R41 ;  /* 0x0000002918187221 */ /* 0x000fe20000010000 */
[----:B------:R-:W-:Y:S01]  /*5ce0*/  FADD.FTZ R119, R119, R42 ;  /* 0x0000002a77777221 */ /* 0x000fe20000010000 */
[----:B------:R-:W-:Y:S01]  /*5cf0*/  FADD.FTZ R124, R124, R43 ;  /* 0x0000002b7c7c7221 */ /* 0x000fe20000010000 */
[----:B--2---:R-:W-:Y:S01]  /*5d00*/  FADD.FTZ R125, R125, R44 ;  /* 0x0000002c7d7d7221 */ /* 0x004fe20000010000 */
[----:B------:R-:W-:Y:S01]  /*5d10*/  FADD.FTZ R24, R24, R45 ;  /* 0x0000002d18187221 */ /* 0x000fe20000010000 */
[----:B------:R-:W-:Y:S01]  /*5d20*/  FADD.FTZ R119, R119, R46 ;  /* 0x0000002e77777221 */ /* 0x000fe20000010000 */
[----:B------:R-:W-:Y:S01]  /*5d30*/  FADD.FTZ R124, R124, R47 ;  /* 0x0000002f7c7c7221 */ /* 0x000fe20000010000 */
[----:B-----5:R-:W-:Y:S01]  /*5d40*/  FADD.FTZ R125, R125, R48 ;  /* 0x000000307d7d7221 */ /* 0x020fe20000010000 */
        /* <DEDUP_REMOVED lines=10> */
[----:B------:R-:W-:-:S07]  /*5df0*/  FADD.FTZ R59, R124, R59 ;  /* 0x0000003b7c3b7221 */ /* 0x000fce0000010000 */
.L_x_103:
[----:B------:R-:W-:Y:S05]  /*5e00*/  BSYNC.RECONVERGENT B0 ;  /* 0x0000000000007941 */ /* 0x000fea0003800200 */
.L_x_102:
[----:B------:R-:W-:Y:S04]  /*5e10*/  BSSY.RECONVERGENT B0, `(.L_x_104) ;  /* 0x000001c000007945 */ /* 0x000fe80003800200 */
[----:B------:R-:W-:Y:S05]  /*5e20*/  @P3 BRA `(.L_x_105) ;  /* 0x0000000000683947 */ /* 0x000fea0003800000 */
[----:B---34-:R-:W3:Y:S08]  /*5e30*/  LDC.64 R24, c[0x0][0x3f8] ;  /* 0x0000fe00ff187b82 */ /* 0x018ef00000000a00 */
[----:B--2---:R-:W2:Y:S01]  /*5e40*/  LDC.64 R26, c[0x0][0x3d8] ;  /* 0x0000f600ff1a7b82 */ /* 0x004ea20000000a00 */
[----:B---3--:R-:W-:Y:S01]  /*5e50*/  IMAD.WIDE.U32 R28, R24, 0x3, RZ ;  /* 0x00000003181c7825 */ /* 0x008fe200078e00ff */
[----:B------:R-:W-:-:S02]  /*5e60*/  LEA R33, R25, R25, 0x1 ;  /* 0x0000001919217211 */ /* 0x000fc400078e08ff */
[----:B------:R-:W-:Y:S02]  /*5e70*/  LEA.HI R35, P0, R25, R24, RZ, 0x1 ;  /* 0x0000001819237211 */ /* 0x000fe400078108ff */
[----:B------:R-:W-:Y:S02]  /*5e80*/  IADD3 R33, PT, PT, R29, R33, RZ ;  /* 0x000000211d217210 */ /* 0x000fe40007ffe0ff */
[----:B------:R-:W-:Y:S01]  /*5e90*/  IADD3.X R30, PT, PT, RZ, R25, RZ, P0, !PT ;  /* 0x00000019ff1e7210 */ /* 0x000fe200007fe4ff */
[----:B--2---:R-:W-:Y:S01]  /*5ea0*/  IMAD.WIDE R26, R117, 0x4, R26 ;  /* 0x00000004751a7825 */ /* 0x004fe200078e021a */
[----:B------:R-:W-:Y:S02]  /*5eb0*/  LEA.HI R32, P0, R33, R28, RZ, 0x1 ;  /* 0x0000001c21207211 */ /* 0x000fe400078108ff */
[----:B------:R-:W-:Y:S02]  /*5ec0*/  SHF.L.U32 R29, R35, 0x1, RZ ;  /* 0x00000001231d7819 */ /* 0x000fe400000006ff */
[----:B------:R-:W-:Y:S01]  /*5ed0*/  SHF.L.U32 R31, R32, 0x1, RZ ;  /* 0x00000001201f7819 */ /* 0x000fe200000006ff */
[----:B------:R2:W-:Y:S01]  /*5ee0*/  REDG.E.ADD.F32.FTZ.RN.STRONG.GPU desc[UR6][R26.64], R56 ;  /* 0x000000381a0079a6 */ /* 0x0005e2000c12f306 */
[----:B------:R-:W-:-:S02]  /*5ef0*/  LOP3.LUT R29, R29, 0xfffffffc, RZ, 0xc0, !PT ;  /* 0xfffffffc1d1d7812 */ /* 0x000fc400078ec0ff */
[----:B------:R-:W-:Y:S02]  /*5f00*/  LEA R28, P2, R24, R26, 0x2 ;  /* 0x0000001a181c7211 */ /* 0x000fe400078410ff */
[----:B------:R-:W-:Y:S02]  /*5f10*/  IADD3.X R33, PT, PT, RZ, R33, RZ, P0, !PT ;  /* 0x00000021ff217210 */ /* 0x000fe400007fe4ff */
[----:B------:R-:W-:Y:S02]  /*5f20*/  LOP3.LUT R31, R31, 0xfffffffc, RZ, 0xc0, !PT ;  /* 0xfffffffc1f1f7812 */ /* 0x000fe400078ec0ff */
[----:B------:R-:W-:Y:S02]  /*5f30*/  SHF.L.U64.HI R35, R35, 0x1, R30 ;  /* 0x0000000123237819 */ /* 0x000fe4000001021e */
[----:B------:R-:W-:Y:S02]  /*5f40*/  IADD3 R30, P0, PT, R26, R29, RZ ;  /* 0x0000001d1a1e7210 */ /* 0x000fe40007f1e0ff */
[----:B------:R-:W-:-:S02]  /*5f50*/  LEA.HI.X R29, R24, R27, R25, 0x2, P2 ;  /* 0x0000001b181d7211 */ /* 0x000fc400010f1419 */
[----:B------:R-:W-:Y:S02]  /*5f60*/  SHF.L.U64.HI R25, R32, 0x1, R33 ;  /* 0x0000000120197819 */ /* 0x000fe40000010221 */
[----:B------:R-:W-:Y:S02]  /*5f70*/  IADD3 R24, P2, PT, R26, R31, RZ ;  /* 0x0000001f1a187210 */ /* 0x000fe40007f5e0ff */
[C---:B------:R-:W-:Y:S02]  /*5f80*/  IADD3.X R31, PT, PT, R27.reuse, R35, RZ, P0, !PT ;  /* 0x000000231b1f7210 */ /* 0x040fe400007fe4ff */
[----:B------:R-:W-:-:S03]  /*5f90*/  IADD3.X R25, PT, PT, R27, R25, RZ, P2, !PT ;  /* 0x000000191b197210 */ /* 0x000fc600017fe4ff */
[----:B------:R2:W-:Y:S04]  /*5fa0*/  REDG.E.ADD.F32.FTZ.RN.STRONG.GPU desc[UR6][R30.64], R57 ;  /* 0x000000391e0079a6 */ /* 0x0005e8000c12f306 */
[----:B------:R2:W-:Y:S04]  /*5fb0*/  REDG.E.ADD.F32.FTZ.RN.STRONG.GPU desc[UR6][R28.64], R58 ;  /* 0x0000003a1c0079a6 */ /* 0x0005e8000c12f306 */
[----:B------:R2:W-:Y:S02]  /*5fc0*/  REDG.E.ADD.F32.FTZ.RN.STRONG.GPU desc[UR6][R24.64], R59 ;  /* 0x0000003b180079a6 */ /* 0x0005e4000c12f306 */
.L_x_105:
[----:B------:R-:W-:Y:S05]  /*5fd0*/  BSYNC.RECONVERGENT B0 ;  /* 0x0000000000007941 */ /* 0x000fea0003800200 */
.L_x_104:
[----:B------:R-:W5:Y:S02]  /*5fe0*/  LDCU UR4, c[0x0][0x370] ;  /* 0x00006e00ff0477ac */ /* 0x000f640008000800 */
[----:B-----5:R-:W-:-:S09]  /*5ff0*/  UISETP.GE.U32.AND UP0, UPT, UR4, 0x2, UPT ;  /* 0x000000020400788c */ /* 0x020fd2000bf06070 */
[----:B------:R-:W-:Y:S05]  /*6000*/  BRA.U !UP0, `(.L_x_106) ;  /* 0x0000000908b07547 */ /* 0x000fea000b800000 */
[----:B--23--:R-:W2:Y:S01]  /*6010*/  LDC R25, c[0x0][0x370] ;  /* 0x0000dc00ff197b82 */ /* 0x00cea20000000800 */
[----:B------:R-:W3:Y:S01]  /*6020*/  S2R R40, SR_CTAID.Y ;  /* 0x0000000000287919 */ /* 0x000ee20000002600 */
[----:B----4-:R-:W-:-:S05]  /*6030*/  LOP3.LUT R24, R80, 0x1, RZ, 0xc0, !PT ;  /* 0x0000000150187812 */ /* 0x010fca00078ec0ff */
[----:B0-----:R-:W-:Y:S01]  /*6040*/  IMAD R27, R24, R23, RZ ;  /* 0x00000017181b7224 */ /* 0x001fe200078e02ff */
[----:B------:R-:W0:Y:S03]  /*6050*/  LDC.64 R36, c[0x0][0x3d0] ;  /* 0x0000f400ff247b82 */ /* 0x000e260000000a00 */
[----:B--2---:R-:W-:-:S05]  /*6060*/  IMAD R24, R27, R25, RZ ;  /* 0x000000191b187224 */ /* 0x004fca00078e02ff */
[----:B------:R-:W-:-:S05]  /*6070*/  SHF.L.U32 R25, R24, 0x1, RZ ;  /* 0x0000000118197819 */ /* 0x000fca00000006ff */
[----:B0-----:R-:W-:Y:S01]  /*6080*/  IMAD.WIDE R36, R25, 0x4, R36 ;  /* 0x0000000419247825 */ /* 0x001fe200078e0224 */
[----:B---3--:R-:W-:Y:S06]  /*6090*/  @P1 BRA `(.L_x_107) ;  /* 0x0000000000541947 */ /* 0x008fec0003800000 */
[----:B------:R-:W0:Y:S01]  /*60a0*/  LDC.64 R24, c[0x0][0x3c8] ;  /* 0x0000f200ff187b82 */ /* 0x000e220000000a00 */
[----:B------:R-:W-:Y:S01]  /*60b0*/  IADD3 R27, PT, PT, R27, R40, RZ ;  /* 0x000000281b1b7210 */ /* 0x000fe20007ffe0ff */
[----:B------:R-:W-:Y:S01]  /*60c0*/  IMAD R29, R0, R23, R40 ;  /* 0x00000017001d7224 */ /* 0x000fe200078e0228 */
[----:B------:R-:W-:-:S03]  /*60d0*/  LOP3.LUT P0, R28, R80, 0x2, RZ, 0xc0, !PT ;  /* 0x00000002501c7812 */ /* 0x000fc6000780c0ff */
[----:B0-----:R-:W-:-:S04]  /*60e0*/  IMAD.WIDE.U32 R24, R27, 0x4, R24 ;  /* 0x000000041b187825 */ /* 0x001fc800078e0018 */
[----:B------:R-:W-:Y:S01]  /*60f0*/  IMAD.WIDE.U32 R26, R29, 0x8, R36 ;  /* 0x000000081d1a7825 */ /* 0x000fe200078e0024 */
[----:B------:R-:W-:Y:S02]  /*6100*/  IADD3 R29, PT, PT, -R28, 0x1, RZ ;  /* 0x000000011c1d7810 */ /* 0x000fe40007ffe1ff */
[----:B------:R-:W0:Y:S02]  /*6110*/  LDC R28, c[0x0][0x370] ;  /* 0x0000dc00ff1c7b82 */ /* 0x000e240000000800 */
[----:B------:R2:W-:Y:S01]  /*6120*/  STG.E.64 desc[UR6][R26.64], R64 ;  /* 0x000000401a007986 */ /* 0x0005e2000c101b06 */
[----:B------:R-:W-:Y:S06]  /*6130*/  MEMBAR.ALL.GPU ;  /* 0x0000000000007992 */ /* 0x000fec000000a000 */
[----:B------:R-:W-:-:S00]  /*6140*/  ERRBAR ;  /* 0x00000000000079ab */ /* 0x000fc00000000000 */
[----:B------:R-:W-:Y:S06]  /*6150*/  CGAERRBAR ;  /* 0x00000000000075ab */ /* 0x000fec0000000000 */
[----:B------:R2:W-:Y:S01]  /*6160*/  REDG.E.ADD.S32.STRONG.GPU desc[UR6][R24.64], R29 ;  /* 0x0000001d1800798e */ /* 0x0005e2000c12e306 */
[----:B0-----:R-:W-:-:S04]  /*6170*/  SEL R31, R28, RZ, !P0 ;  /* 0x000000ff1c1f7207 */ /* 0x001fc80004000000 */
[----:B------:R-:W-:-:S13]  /*6180*/  ISETP.NE.AND P0, PT, R31, -0x1, PT ;  /* 0xffffffff1f00780c */ /* 0x000fda0003f05270 */
[----:B--2---:R-:W-:Y:S05]  /*6190*/  @!P0 BRA `(.L_x_107) ;  /* 0x0000000000148947 */ /* 0x004fea0003800000 */
.L_x_108:
[----:B------:R-:W2:Y:S04]  /*61a0*/  LDG.E.STRONG.GPU R26, desc[UR6][R24.64] ;  /* 0x00000006181a7981 */ /* 0x000ea8000c1ef900 */
[----:B--2---:R-:W-:Y:S01]  /*61b0*/  CCTL.IVALL ;  /* 0x00000000ff00798f */ /* 0x004fe20002000000 */
[----:B------:R-:W-:Y:S05]  /*61c0*/  YIELD ;  /* 0x0000000000007946 */ /* 0x000fea0003800000 */
[----:B------:R-:W-:-:S13]  /*61d0*/  ISETP.NE.AND P0, PT, R26, R31, PT ;  /* 0x0000001f1a00720c */ /* 0x000fda0003f05270 */
[----:B------:R-:W-:Y:S05]  /*61e0*/  @P0 BRA `(.L_x_108) ;  /* 0xfffffffc00ec0947 */ /* 0x000fea000383ffff */
.L_x_107:
[----:B------:R-:W0:Y:S01]  /*61f0*/  LDC R24, c[0x0][0x370] ;  /* 0x0000dc00ff187b82 */ /* 0x000e220000000800 */
[----:B------:R-:W-:Y:S05]  /*6200*/  WARPSYNC.ALL ;  /* 0x0000000000007948 */ /* 0x000fea0003800000 */
[----:B0-----:R-:W-:Y:S02]  /*6210*/  ISETP.GE.U32.AND P0, PT, R24, 0x8, PT ;  /* 0x000000081800780c */ /* 0x001fe40003f06070 */
[----:B------:R-:W-:Y:S01]  /*6220*/  BAR.SYNC.DEFER_BLOCKING 0x0 ;  /* 0x0000000000007b1d */ /* 0x000fe20000010000 */
[----:B------:R-:W-:-:S10]  /*6230*/  MOV R33, RZ ;  /* 0x000000ff00217202 */ /* 0x000fd40000000f00 */
        /* <DEDUP_REMOVED lines=8> */
[----:B------:R-:W-:Y:S01]  /*62c0*/  IADD3 R49, PT, PT, -R0, RZ, RZ ;  /* 0x000000ff00317210 */ /* 0x000fe20007ffe1ff */
[----:B------:R-:W-:Y:S01]  /*62d0*/  UMOV UR4, URZ ;  /* 0x000000ff00047c82 */ /* 0x000fe20008000000 */
[----:B------:R-:W-:-:S07]  /*62e0*/  MOV R47, R40 ;  /* 0x00000028002f7202 */ /* 0x000fce0000000f00 */
.L_x_110:
[----:B------:R-:W-:Y:S01]  /*62f0*/  ISETP.EQ.OR P5, PT, R49, RZ, P1 ;  /* 0x000000ff3100720c */ /* 0x000fe20000fa2670 */
[----:B------:R-:W-:-:S06]  /*6300*/  UIADD3 UR5, UPT, UPT, UR4, 0x1, URZ ;  /* 0x0000000104057890 */ /* 0x000fcc000fffe0ff */
[----:B------:R-:W-:-:S06]  /*6310*/  ISETP.EQ.OR P0, PT, R0, UR5, P1 ;  /* 0x0000000500007c0c */ /* 0x000fcc0008f02670 */
[----:B------:R-:W-:-:S06]  /*6320*/  @!P5 IMAD.WIDE.U32 R24, R47, 0x8, R36 ;  /* 0x000000082f18d825 */ /* 0x000fcc00078e0024 */
[----:B------:R-:W1:Y:S01]  /*6330*/  @!P5 LDG.E.64 R24, desc[UR6][R24.64] ;  /* 0x000000061818d981 */ /* 0x000e62000c1e1b00 */
[----:B------:R-:W-:-:S06]  /*6340*/  @!P0 IMAD.WIDE.U32 R26, R48, 0x8, R36 ;  /* 0x00000008301a8825 */ /* 0x000fcc00078e0024 */
[----:B------:R-:W2:Y:S01]  /*6350*/  @!P0 LDG.E.64 R26, desc[UR6][R26.64] ;  /* 0x000000061a1a8981 */ /* 0x000ea2000c1e1b00 */
[----:B------:R-:W-:Y:S02]  /*6360*/  UIADD3 UR5, UPT, UPT, UR4, 0x2, URZ ;  /* 0x0000000204057890 */ /* 0x000fe4000fffe0ff */
[----:B------:R-:W-:-:S04]  /*6370*/  UIADD3 UR8, UPT, UPT, UR4, 0x3, URZ ;  /* 0x0000000304087890 */ /* 0x000fc8000fffe0ff */
[C---:B------:R-:W-:Y:S01]  /*6380*/  ISETP.EQ.OR P2, PT, R0.reuse, UR5, P1 ;  /* 0x0000000500007c0c */ /* 0x040fe20008f42670 */
[----:B------:R-:W-:Y:S01]  /*6390*/  UIADD3 UR5, UPT, UPT, UR4, 0x4, URZ ;  /* 0x0000000404057890 */ /* 0x000fe2000fffe0ff */
[----:B------:R-:W-:Y:S01]  /*63a0*/  ISETP.EQ.OR P3, PT, R0, UR8, P1 ;  /* 0x0000000800007c0c */ /* 0x000fe20008f62670 */
[----:B------:R-:W-:-:S04]  /*63b0*/  UIADD3 UR8, UPT, UPT, UR4, 0x5, URZ ;  /* 0x0000000504087890 */ /* 0x000fc8000fffe0ff */
[C---:B------:R-:W-:Y:S01]  /*63c0*/  ISETP.EQ.OR P4, PT, R0.reuse, UR5, P1 ;  /* 0x0000000500007c0c */ /* 0x040fe20008f82670 */
[----:B------:R-:W-:Y:S01]  /*63d0*/  UIADD3 UR5, UPT, UPT, UR4, 0x6, URZ ;  /* 0x0000000604057890 */ /* 0x000fe2000fffe0ff */
[----:B------:R-:W-:Y:S01]  /*63e0*/  ISETP.EQ.OR P6, PT, R0, UR8, P1 ;  /* 0x0000000800007c0c */ /* 0x000fe20008fc2670 */
[----:B------:R-:W-:-:S05]  /*63f0*/  UIADD3 UR8, UPT, UPT, UR4, 0x7, URZ ;  /* 0x0000000704087890 */ /* 0x000fca000fffe0ff */
[----:B------:R-:W-:-:S05]  /*6400*/  @!P3 IMAD.WIDE.U32 R38, R42, 0x8, R36 ;  /* 0x000000082a26b825 */ /* 0x000fca00078e0024 */
[----:B------:R-:W-:-:S04]  /*6410*/  @!P4 IMAD.WIDE.U32 R28, R41, 0x8, R36 ;  /* 0x00000008291cc825 */ /* 0x000fc800078e0024 */
[----:B------:R-:W-:Y:S02]  /*6420*/  @!P6 IMAD.WIDE.U32 R30, R45, 0x8, R36 ;  /* 0x000000082d1ee825 */ /* 0x000fe400078e0024 */
[----:B------:R-:W3:Y:S04]  /*6430*/  @!P4 LDG.E.64 R28, desc[UR6][R28.64] ;  /* 0x000000061c1cc981 */ /* 0x000ee8000c1e1b00 */
[----:B------:R-:W4:Y:S01]  /*6440*/  @!P6 LDG.E.64 R30, desc[UR6][R30.64] ;  /* 0x000000061e1ee981 */ /* 0x000f22000c1e1b00 */
[----:B-1----:R-:W-:Y:S01]  /*6450*/  @!P5 FADD.FTZ R64, R64, R24 ;  /* 0x000000184040d221 */ /* 0x002fe20000010000 */
[----:B------:R-:W-:Y:S01]  /*6460*/  @!P5 FADD.FTZ R65, R65, R25 ;  /* 0x000000194141d221 */ /* 0x000fe20000010000 */
[----:B------:R-:W-:Y:S01]  /*6470*/  @!P2 IMAD.WIDE.U32 R24, R46, 0x8, R36 ;  /* 0x000000082e18a825 */ /* 0x000fe200078e0024 */
[----:B------:R-:W-:-:S03]  /*6480*/  ISETP.EQ.OR P5, PT, R0, UR5, P1 ;  /* 0x0000000500007c0c */ /* 0x000fc60008fa2670 */
[----:B--2---:R-:W-:Y:S02]  /*6490*/  @!P0 FADD.FTZ R64, R64, R26 ;  /* 0x0000001a40408221 */ /* 0x004fe40000010000 */
[----:B------:R-:W2:Y:S01]  /*64a0*/  @!P2 LDG.E.64 R24, desc[UR6][R24.64] ;  /* 0x000000061818a981 */ /* 0x000ea2000c1e1b00 */
[----:B------:R-:W-:Y:S01]  /*64b0*/  @!P0 FADD.FTZ R65, R65, R27 ;  /* 0x0000001b41418221 */ /* 0x000fe20000010000 */
[----:B------:R-:W-:Y:S02]  /*64c0*/  ISETP.EQ.OR P0, PT, R0, UR8, P1 ;  /* 0x0000000800007c0c */ /* 0x000fe40008f02670 */
[----:B------:R-:W5:Y:S04]  /*64d0*/  @!P3 LDG.E.64 R26, desc[UR6][R38.64] ;  /* 0x00000006261ab981 */ /* 0x000f68000c1e1b00 */
[----:B------:R-:W-:-:S06]  /*64e0*/  @!P5 IMAD.WIDE.U32 R32, R43, 0x8, R36 ;  /* 0x000000082b20d825 */ /* 0x000fcc00078e0024 */
[----:B------:R-:W4:Y:S01]  /*64f0*/  @!P5 LDG.E.64 R32, desc[UR6][R32.64] ;  /* 0x000000062020d981 */ /* 0x000f22000c1e1b00 */
[----:B------:R-:W-:-:S06]  /*6500*/  @!P0 IMAD.WIDE.U32 R34, R44, 0x8, R36 ;  /* 0x000000082c228825 */ /* 0x000fcc00078e0024 */
[----:B------:R-:W4:Y:S01]  /*6510*/  @!P0 LDG.E.64 R34, desc[UR6][R34.64] ;  /* 0x0000000622228981 */ /* 0x000f22000c1e1b00 */
[----:B------:R-:W0:Y:S01]  /*6520*/  LDC R50, c[0x0][0x370] ;  /* 0x0000dc00ff327b82 */ /* 0x000e220000000800 */
[----:B------:R-:W-:Y:S01]  /*6530*/  UIADD3 UR4, UPT, UPT, UR4, 0x8, URZ ;  /* 0x0000000804047890 */ /* 0x000fe2000fffe0ff */
[----:B------:R-:W-:Y:S02]  /*6540*/  IADD3 R49, PT, PT, R49, 0x8, RZ ;  /* 0x0000000831317810 */ /* 0x000fe40007ffe0ff */
[C---:B------:R-:W-:Y:S02]  /*6550*/  LEA R47, R23.reuse, R47, 0x3 ;  /* 0x0000002f172f7211 */ /* 0x040fe400078e18ff */
[C---:B------:R-:W-:Y:S02]  /*6560*/  LEA R48, R23.reuse, R48, 0x3 ;  /* 0x0000003017307211 */ /* 0x040fe400078e18ff */
[C---:B------:R-:W-:Y:S02]  /*6570*/  LEA R46, R23.reuse, R46, 0x3 ;  /* 0x0000002e172e7211 */ /* 0x040fe400078e18ff */
[----:B------:R-:W-:-:S02]  /*6580*/  LEA R42, R23, R42, 0x3 ;  /* 0x0000002a172a7211 */ /* 0x000fc400078e18ff */
[C---:B------:R-:W-:Y:S02]  /*6590*/  LEA R41, R23.reuse, R41, 0x3 ;  /* 0x0000002917297211 */ /* 0x040fe400078e18ff */
[C---:B------:R-:W-:Y:S02]  /*65a0*/  LEA R45, R23.reuse, R45, 0x3 ;  /* 0x0000002d172d7211 */ /* 0x040fe400078e18ff */
[C---:B------:R-:W-:Y:S02]  /*65b0*/  LEA R43, R23.reuse, R43, 0x3 ;  /* 0x0000002b172b7211 */ /* 0x040fe400078e18ff */
[----:B------:R-:W-:Y:S01]  /*65c0*/  LEA R44, R23, R44, 0x3 ;  /* 0x0000002c172c7211 */ /* 0x000fe200078e18ff */
[----:B--2---:R-:W-:Y:S01]  /*65d0*/  @!P2 FADD.FTZ R64, R64, R24 ;  /* 0x000000184040a221 */ /* 0x004fe20000010000 */
[----:B------:R-:W-:-:S03]  /*65e0*/  @!P2 FADD.FTZ R65, R65, R25 ;  /* 0x000000194141a221 */ /* 0x000fc60000010000 */
[----:B-----5:R-:W-:Y:S01]  /*65f0*/  @!P3 FADD.FTZ R64, R64, R26 ;  /* 0x0000001a4040b221 */ /* 0x020fe20000010000 */
[----:B------:R-:W-:-:S03]  /*6600*/  @!P3 FADD.FTZ R65, R65, R27 ;  /* 0x0000001b4141b221 */ /* 0x000fc60000010000 */
[----:B---3--:R-:W-:Y:S01]  /*6610*/  @!P4 FADD.FTZ R64, R64, R28 ;  /* 0x0000001c4040c221 */ /* 0x008fe20000010000 */
[----:B------:R-:W-:-:S03]  /*6620*/  @!P4 FADD.FTZ R65, R65, R29 ;  /* 0x0000001d4141c221 */ /* 0x000fc60000010000 */
[----:B----4-:R-:W-:Y:S01]  /*6630*/  @!P6 FADD.FTZ R64, R64, R30 ;  /* 0x0000001e4040e221 */ /* 0x010fe20000010000 */
[----:B------:R-:W-:-:S03]  /*6640*/  @!P6 FADD.FTZ R65, R65, R31 ;  /* 0x0000001f4141e221 */ /* 0x000fc60000010000 */
[----:B------:R-:W-:Y:S01]  /*6650*/  @!P5 FADD.FTZ R64, R64, R32 ;  /* 0x000000204040d221 */ /* 0x000fe20000010000 */
[----:B------:R-:W-:Y:S01]  /*6660*/  @!P5 FADD.FTZ R65, R65, R33 ;  /* 0x000000214141d221 */ /* 0x000fe20000010000 */
[----:B0-----:R-:W-:Y:S02]  /*6670*/  LOP3.LUT R33, R50, 0x7ffffff8, RZ, 0xc0, !PT ;  /* 0x7ffffff832217812 */ /* 0x001fe400078ec0ff */
[----:B------:R-:W-:Y:S01]  /*6680*/  @!P0 FADD.FTZ R64, R64, R34 ;  /* 0x0000002240408221 */ /* 0x000fe20000010000 */
[----:B------:R-:W-:Y:S01]  /*6690*/  @!P0 FADD.FTZ R65, R65, R35 ;  /* 0x0000002341418221 */ /* 0x000fe20000010000 */
[----:B------:R-:W-:-:S13]  /*66a0*/  ISETP.NE.AND P0, PT, R33, UR4, PT ;  /* 0x0000000421007c0c */ /* 0x000fda000bf05270 */
[----:B------:R-:W-:Y:S05]  /*66b0*/  @P0 BRA `(.L_x_110) ;  /* 0xfffffffc000c0947 */ /* 0x000fea000383ffff */
.L_x_109:
[----:B------:R-:W0:Y:S02]  /*66c0*/  LDCU UR4, c[0x0][0x370] ;  /* 0x00006e00ff0477ac */ /* 0x000e240008000800 */
[----:B0-----:R-:W-:-:S09]  /*66d0*/  ULOP3.LUT UP0, UR4, UR4, 0x7, URZ, 0xc0, !UPT ;  /* 0x0000000704047892 */ /* 0x001fd2000f80c0ff */
[----:B------:R-:W-:Y:S05]  /*66e0*/  BRA.U !UP0, `(.L_x_106) ;  /* 0x0000000108f87547 */ /* 0x000fea000b800000 */
[----:B------:R-:W0:Y:S01]  /*66f0*/  LDCU UR5, c[0x0][0x370] ;  /* 0x00006e00ff0577ac */ /* 0x000e220008000800 */
[----:B------:R-:W-:-:S04]  /*6700*/  UIADD3 UR4, UPT, UPT, UR4, -0x1, URZ ;  /* 0xffffffff04047890 */ /* 0x000fc8000fffe0ff */
[----:B------:R-:W-:Y:S02]  /*6710*/  UISETP.GE.U32.AND UP0, UPT, UR4, 0x3, UPT ;  /* 0x000000030400788c */ /* 0x000fe4000bf06070 */
[----:B0-----:R-:W-:-:S07]  /*6720*/  ULOP3.LUT UP1, UR5, UR5, 0x3, URZ, 0xc0, !UPT ;  /* 0x0000000305057892 */ /* 0x001fce000f82c0ff */
[----:B------:R-:W-:Y:S05]  /*6730*/  BRA.U !UP0, `(.L_x_111) ;  /* 0x0000000108707547 */ /* 0x000fea000b800000 */
[C---:B------:R-:W-:Y:S02]  /*6740*/  IADD3 R27, PT, PT, R33.reuse, 0x1, RZ ;  /* 0x00000001211b7810 */ /* 0x040fe40007ffe0ff */
[CC--:B------:R-:W-:Y:S02]  /*6750*/  ISETP.EQ.OR P0, PT, R33.reuse, R0.reuse, P1 ;  /* 0x000000002100720c */ /* 0x0c0fe40000f02670 */
[----:B------:R-:W-:Y:S02]  /*6760*/  IADD3 R29, PT, PT, R33, 0x2, RZ ;  /* 0x00000002211d7810 */ /* 0x000fe40007ffe0ff */
[-C--:B------:R-:W-:Y:S02]  /*6770*/  ISETP.EQ.OR P2, PT, R27, R0.reuse, P1 ;  /* 0x000000001b00720c */ /* 0x080fe40000f42670 */
[----:B------:R-:W-:Y:S02]  /*6780*/  IADD3 R31, PT, PT, R33, 0x3, RZ ;  /* 0x00000003211f7810 */ /* 0x000fe40007ffe0ff */
[----:B------:R-:W-:-:S02]  /*6790*/  ISETP.EQ.OR P3, PT, R29, R0, P1 ;  /* 0x000000001d00720c */ /* 0x000fc40000f62670 */
[----:B------:R-:W-:-:S03]  /*67a0*/  ISETP.EQ.OR P4, PT, R31, R0, P1 ;  /* 0x000000001f00720c */ /* 0x000fc60000f82670 */
[----:B------:R-:W-:-:S04]  /*67b0*/  @!P0 IMAD R25, R33, R23, R40 ;  /* 0x0000001721198224 */ /* 0x000fc800078e0228 */
[----:B------:R-:W-:Y:S02]  /*67c0*/  @!P2 IMAD R27, R27, R23, R40 ;  /* 0x000000171b1ba224 */ /* 0x000fe400078e0228 */
[----:B------:R-:W-:-:S04]  /*67d0*/  @!P0 IMAD.WIDE.U32 R24, R25, 0x8, R36 ;  /* 0x0000000819188825 */ /* 0x000fc800078e0024 */
[-C--:B------:R-:W-:Y:S02]  /*67e0*/  @!P3 IMAD R29, R29, R23.reuse, R40 ;  /* 0x000000171d1db224 */ /* 0x080fe400078e0228 */
[----:B------:R-:W-:Y:S01]  /*67f0*/  @!P2 IMAD.WIDE.U32 R26, R27, 0x8, R36 ;  /* 0x000000081b1aa825 */ /* 0x000fe200078e0024 */
[----:B------:R-:W1:Y:S03]  /*6800*/  @!P0 LDG.E.64 R24, desc[UR6][R24.64] ;  /* 0x0000000618188981 */ /* 0x000e66000c1e1b00 */
[----:B------:R-:W-:Y:S02]  /*6810*/  @!P4 IMAD R31, R31, R23, R40 ;  /* 0x000000171f1fc224 */ /* 0x000fe400078e0228 */
[--C-:B------:R-:W-:Y:S01]  /*6820*/  @!P3 IMAD.WIDE.U32 R28, R29, 0x8, R36.reuse ;  /* 0x000000081d1cb825 */ /* 0x100fe200078e0024 */
[----:B------:R-:W2:Y:S03]  /*6830*/  @!P2 LDG.E.64 R26, desc[UR6][R26.64] ;  /* 0x000000061a1aa981 */ /* 0x000ea6000c1e1b00 */
[----:B------:R-:W-:-:S02]  /*6840*/  @!P4 IMAD.WIDE.U32 R30, R31, 0x8, R36 ;  /* 0x000000081f1ec825 */ /* 0x000fc400078e0024 */
[----:B------:R-:W3:Y:S04]  /*6850*/  @!P3 LDG.E.64 R28, desc[UR6][R28.64] ;  /* 0x000000061c1cb981 */ /* 0x000ee8000c1e1b00 */
[----:B------:R-:W4:Y:S01]  /*6860*/  @!P4 LDG.E.64 R30, desc[UR6][R30.64] ;  /* 0x000000061e1ec981 */ /* 0x000f22000c1e1b00 */
[----:B------:R-:W-:Y:S01]  /*6870*/  IADD3 R33, PT, PT, R33, 0x4, RZ ;  /* 0x0000000421217810 */ /* 0x000fe20007ffe0ff */
[----:B-1----:R-:W-:Y:S01]  /*6880*/  @!P0 FADD.FTZ R64, R64, R24 ;  /* 0x0000001840408221 */ /* 0x002fe20000010000 */
[----:B------:R-:W-:-:S03]  /*6890*/  @!P0 FADD.FTZ R65, R65, R25 ;  /* 0x0000001941418221 */ /* 0x000fc60000010000 */
[----:B--2---:R-:W-:Y:S01]  /*68a0*/  @!P2 FADD.FTZ R64, R64, R26 ;  /* 0x0000001a4040a221 */ /* 0x004fe20000010000 */
[----:B------:R-:W-:-:S03]  /*68b0*/  @!P2 FADD.FTZ R65, R65, R27 ;  /* 0x0000001b4141a221 */ /* 0x000fc60000010000 */
[----:B---3--:R-:W-:Y:S01]  /*68c0*/  @!P3 FADD.FTZ R64, R64, R28 ;  /* 0x0000001c4040b221 */ /* 0x008fe20000010000 */
[----:B------:R-:W-:-:S03]  /*68d0*/  @!P3 FADD.FTZ R65, R65, R29 ;  /* 0x0000001d4141b221 */ /* 0x000fc60000010000 */
[----:B----4-:R-:W-:Y:S01]  /*68e0*/  @!P4 FADD.FTZ R64, R64, R30 ;  /* 0x0000001e4040c221 */ /* 0x010fe20000010000 */
[----:B------:R-:W-:-:S07]  /*68f0*/  @!P4 FADD.FTZ R65, R65, R31 ;  /* 0x0000001f4141c221 */ /* 0x000fce0000010000 */
.L_x_111:
[----:B------:R-:W-:Y:S05]  /*6900*/  BRA.U !UP1, `(.L_x_106) ;  /* 0x0000000109707547 */ /* 0x000fea000b800000 */
[----:B------:R-:W0:Y:S01]  /*6910*/  LDC R28, c[0x0][0x370] ;  /* 0x0000dc00ff1c7b82 */ /* 0x000e220000000800 */
[----:B------:R-:W-:Y:S01]  /*6920*/  UISETP.NE.AND UP0, UPT, UR5, 0x1, UPT ;  /* 0x000000010500788c */ /* 0x000fe2000bf05270 */
[----:B0-----:R-:W-:-:S08]  /*6930*/  LOP3.LUT R28, R28, 0x1, RZ, 0xc0, !PT ;  /* 0x000000011c1c7812 */ /* 0x001fd000078ec0ff */
[----:B------:R-:W-:Y:S05]  /*6940*/  BRA.U !UP0, `(.L_x_112) ;  /* 0x0000000108387547 */ /* 0x000fea000b800000 */
[C---:B------:R-:W-:Y:S02]  /*6950*/  IADD3 R27, PT, PT, R33.reuse, 0x1, RZ ;  /* 0x00000001211b7810 */ /* 0x040fe40007ffe0ff */
[-C--:B------:R-:W-:Y:S02]  /*6960*/  ISETP.EQ.OR P2, PT, R33, R0.reuse, P1 ;  /* 0x000000002100720c */ /* 0x080fe40000f42670 */
[----:B------:R-:W-:-:S11]  /*6970*/  ISETP.EQ.OR P0, PT, R27, R0, P1 ;  /* 0x000000001b00720c */ /* 0x000fd60000f02670 */
[-CC-:B------:R-:W-:Y:S02]  /*6980*/  @!P2 IMAD R25, R33, R23.reuse, R40.reuse ;  /* 0x000000172119a224 */ /* 0x180fe400078e0228 */
[----:B------:R-:W-:Y:S02]  /*6990*/  @!P0 IMAD R27, R27, R23, R40 ;  /* 0x000000171b1b8224 */ /* 0x000fe400078e0228 */
[----:B------:R-:W-:-:S04]  /*69a0*/  @!P2 IMAD.WIDE.U32 R24, R25, 0x8, R36 ;  /* 0x000000081918a825 */ /* 0x000fc800078e0024 */
[----:B------:R-:W-:Y:S02]  /*69b0*/  @!P0 IMAD.WIDE.U32 R26, R27, 0x8, R36 ;  /* 0x000000081b1a8825 */ /* 0x000fe400078e0024 */
[----:B------:R-:W1:Y:S04]  /*69c0*/  @!P2 LDG.E.64 R24, desc[UR6][R24.64] ;  /* 0x000000061818a981 */ /* 0x000e68000c1e1b00 */
[----:B------:R-:W2:Y:S01]  /*69d0*/  @!P0 LDG.E.64 R26, desc[UR6][R26.64] ;  /* 0x000000061a1a8981 */ /* 0x000ea2000c1e1b00 */
[----:B------:R-:W-:Y:S01]  /*69e0*/  IADD3 R33, PT, PT, R33, 0x2, RZ ;  /* 0x0000000221217810 */ /* 0x000fe20007ffe0ff */
[----:B-1----:R-:W-:Y:S01]  /*69f0*/  @!P2 FADD.FTZ R64, R64, R24 ;  /* 0x000000184040a221 */ /* 0x002fe20000010000 */
[----:B------:R-:W-:-:S03]  /*6a00*/  @!P2 FADD.FTZ R65, R65, R25 ;  /* 0x000000194141a221 */ /* 0x000fc60000010000 */
[----:B--2---:R-:W-:Y:S01]  /*6a10*/  @!P0 FADD.FTZ R64, R64, R26 ;  /* 0x0000001a40408221 */ /* 0x004fe20000010000 */
[----:B------:R-:W-:-:S07]  /*6a20*/  @!P0 FADD.FTZ R65, R65, R27 ;  /* 0x0000001b41418221 */ /* 0x000fce0000010000 */
.L_x_112:
[----:B------:R-:W-:Y:S01]  /*6a30*/  ISETP.EQ.OR P0, PT, R33, R0, P1 ;  /* 0x000000002100720c */ /* 0x000fe20000f02670 */
[----:B------:R-:W-:Y:S03]  /*6a40*/  BSSY.RECONVERGENT B0, `(.L_x_106) ;  /* 0x0000008000007945 */ /* 0x000fe60003800200 */
[----:B------:R-:W-:-:S13]  /*6a50*/  ISETP.NE.U32.OR P0, PT, R28, 0x1, P0 ;  /* 0x000000011c00780c */ /* 0x000fda0000705470 */
[----:B------:R-:W-:Y:S05]  /*6a60*/  @P0 BRA `(.L_x_113) ;  /* 0x0000000000140947 */ /* 0x000fea0003800000 */
[----:B------:R-:W-:-:S04]  /*6a70*/  IMAD R25, R23, R33, R40 ;  /* 0x0000002117197224 */ /* 0x000fc800078e0228 */
[----:B------:R-:W-:-:S06]  /*6a80*/  IMAD.WIDE.U32 R24, R25, 0x8, R36 ;  /* 0x0000000819187825 */ /* 0x000fcc00078e0024 */
[----:B------:R-:W1:Y:S02]  /*6a90*/  LDG.E.64 R24, desc[UR6][R24.64] ;  /* 0x0000000618187981 */ /* 0x000e64000c1e1b00 */
[----:B-1----:R-:W-:Y:S01]  /*6aa0*/  FADD.FTZ R64, R64, R24 ;  /* 0x0000001840407221 */ /* 0x002fe20000010000 */
[----:B------:R-:W-:-:S07]  /*6ab0*/  FADD.FTZ R65, R65, R25 ;  /* 0x0000001941417221 */ /* 0x000fce0000010000 */
.L_x_113:
[----:B------:R-:W-:Y:S05]  /*6ac0*/  BSYNC.RECONVERGENT B0 ;  /* 0x0000000000007941 */ /* 0x000fea0003800200 */
.L_x_106:
[----:B------:R-:W5:Y:S01]  /*6ad0*/  S2UR UR5, SR_CgaCtaId ;  /* 0x00000000000579c3 */ /* 0x000f620000008800 */
[----:B------:R-:W-:Y:S01]  /*6ae0*/  UMOV UR4, 0x400 ;  /* 0x0000040000047882 */ /* 0x000fe20000000000 */
[----:B------:R-:W-:Y:S02]  /*6af0*/  SHF.L.U32 R79, R79, 0x10, RZ ;  /* 0x000000104f4f7819 */ /* 0x000fe400000006ff */
[----:B--2---:R-:W-:-:S03]  /*6b00*/  SHF.L.U32 R27, R114, 0x10, RZ ;  /* 0x00000010721b7819 */ /* 0x004fc600000006ff */
[C---:B------:R-:W-:Y:S02]  /*6b10*/  FADD.FTZ R79, -R22.reuse, R79 ;  /* 0x0000004f164f7221 */ /* 0x040fe40000010100 */
[----:B------:R-:W-:Y:S02]  /*6b20*/  FADD.FTZ R27, -R22, R27 ;  /* 0x0000001b161b7221 */ /* 0x000fe40000010100 */
[-C--:B------:R-:W-:Y:S02]  /*6b30*/  FMUL.FTZ R79, R79, R116.reuse ;  /* 0x000000744f4f7220 */ /* 0x080fe40000410000 */
[----:B------:R-:W-:Y:S01]  /*6b40*/  FMUL.FTZ R38, R27, R116 ;  /* 0x000000741b267220 */ /* 0x000fe20000410000 */
[----:B-----5:R-:W-:Y:S01]  /*6b50*/  ULEA UR4, UR5, UR4, 0x18 ;  /* 0x0000000405047291 */ /* 0x020fe2000f8ec0ff */
[----:B------:R-:W2:Y:S08]  /*6b60*/  LDCU.U8 UR5, c[0x0][0x414] ;  /* 0x00008280ff0577ac */ /* 0x000eb00008000000 */
[----:B------:R-:W-:Y:S01]  /*6b70*/  @!P1 STS.64 [UR4+0x90], R64 ;  /* 0x00009040ff009988 */ /* 0x000fe20008000a04 */
[----:B------:R-:W-:Y:S01]  /*6b80*/  BAR.SYNC.DEFER_BLOCKING 0x0 ;  /* 0x0000000000007b1d */ /* 0x000fe20000010000 */
[----:B--2---:R-:W-:-:S05]  /*6b90*/  UISETP.NE.AND UP0, UPT, UR5, URZ, UPT ;  /* 0x000000ff0500728c */ /* 0x004fca000bf05270 */
[----:B---34-:R-:W2:Y:S01]  /*6ba0*/  LDS.64 R24, [UR4+0x90] ;  /* 0x00009004ff187984 */ /* 0x018ea20008000a00 */
[----:B------:R-:W2:Y:S02]  /*6bb0*/  LDCU UR4, c[0x0][0x42c] ;  /* 0x00008580ff0477ac */ /* 0x000ea40008000800 */
[----:B--2---:R-:W-:Y:S01]  /*6bc0*/  FMUL.FTZ R28, R24, UR4 ;  /* 0x00000004181c7c20 */ /* 0x004fe20008410000 */
[----:B------:R-:W-:Y:S01]  /*6bd0*/  FMUL.FTZ R29, R25, UR4 ;  /* 0x00000004191d7c20 */ /* 0x000fe20008410000 */
        /* <DEDUP_REMOVED lines=21> */
.L_x_114:
[----:B------:R-:W2:Y:S01]  /*6d30*/  LDCU UR4, c[0x0][0x41c] ;  /* 0x00008380ff0477ac */ /* 0x000ea20008000800 */
[----:B------:R-:W-:Y:S01]  /*6d40*/  SHF.L.U32 R77, R77, 0x10, RZ ;  /* 0x000000104d4d7819 */ /* 0x000fe200000006ff */
[C-C-:B------:R-:W-:Y:S01]  /*6d50*/  FFMA.FTZ R27, R28.reuse, R79, R29.reuse ;  /* 0x0000004f1c1b7223 */ /* 0x140fe2000001001d */
[----:B------:R-:W-:Y:S01]  /*6d60*/  FFMA.FTZ R26, R28, R38, R29 ;  /* 0x000000261c1a7223 */ /* 0x000fe2000001001d */
[----:B------:R-:W3:Y:S01]  /*6d70*/  LDCU.64 UR8, c[0x0][0x400] ;  /* 0x00008000ff0877ac */ /* 0x000ee20008000a00 */
[----:B------:R-:W-:Y:S01]  /*6d80*/  BSSY.RECONVERGENT B0, `(.L_x_115) ;  /* 0x000001c000007945 */ /* 0x000fe20003800200 */
[----:B------:R-:W-:Y:S01]  /*6d90*/  FFMA.FTZ R27, R62, R25, -R27 ;  /* 0x000000193e1b7223 */ /* 0x000fe2000001081b */
[----:B------:R-:W-:Y:S01]  /*6da0*/  SHF.L.U32 R41, R112, 0x10, RZ ;  /* 0x0000001070297819 */ /* 0x000fe200000006ff */
[----:B------:R-:W-:Y:S01]  /*6db0*/  FADD.FTZ R77, -R22, R77 ;  /* 0x0000004d164d7221 */ /* 0x000fe20000010100 */
[----:B------:R-:W-:Y:S01]  /*6dc0*/  FFMA.FTZ R37, R63, R24, -R26 ;  /* 0x000000183f257223 */ /* 0x000fe2000001081a */
[----:B--2---:R-:W-:-:S05]  /*6dd0*/  IMAD R31, R0, UR4, R83 ;  /* 0x00000004001f7c24 */ /* 0x004fca000f8e0253 */
[C---:B---3--:R-:W-:Y:S02]  /*6de0*/  ISETP.GE.U32.AND P0, PT, R31.reuse, UR8, PT ;  /* 0x000000081f007c0c */ /* 0x048fe4000bf06070 */
[----:B------:R-:W-:Y:S02]  /*6df0*/  SHF.R.S32.HI R30, RZ, 0x1f, R31 ;  /* 0x0000001fff1e7819 */ /* 0x000fe4000001141f */
[----:B------:R-:W-:Y:S02]  /*6e00*/  IADD3 R33, PT, PT, R31, 0x10, RZ ;  /* 0x000000101f217810 */ /* 0x000fe40007ffe0ff */
[----:B------:R-:W-:Y:S02]  /*6e10*/  ISETP.GE.AND.EX P0, PT, R30, UR9, PT, P0 ;  /* 0x000000091e007c0c */ /* 0x000fe4000bf06300 */
[----:B------:R-:W-:Y:S02]  /*6e20*/  ISETP.GE.U32.AND P1, PT, R33, UR8, PT ;  /* 0x0000000821007c0c */ /* 0x000fe4000bf26070 */
[----:B------:R-:W-:-:S04]  /*6e30*/  SHF.R.S32.HI R0, RZ, 0x1f, R33 ;  /* 0x0000001fff007819 */ /* 0x000fc80000011421 */
[----:B------:R-:W-:-:S05]  /*6e40*/  ISETP.GE.AND.EX P1, PT, R0, UR9, PT, P1 ;  /* 0x0000000900007c0c */ /* 0x000fca000bf26310 */
[----:B------:R-:W-:Y:S08]  /*6e50*/  @P0 BRA `(.L_x_116) ;  /* 0x0000000000380947 */ /* 0x000ff00003800000 */
        /* <DEDUP_REMOVED lines=14> */
.L_x_116:
[----:B------:R-:W-:Y:S05]  /*6f40*/  BSYNC.RECONVERGENT B0 ;  /* 0x0000000000007941 */ /* 0x000fea0003800200 */
.L_x_115:
[-C--:B------:R-:W-:Y:S01]  /*6f50*/  FMUL.FTZ R77, R77, R116.reuse ;  /* 0x000000744d4d7220 */ /* 0x080fe20000410000 */
[----:B------:R-:W-:Y:S01]  /*6f60*/  FADD.FTZ R41, -R22, R41 ;  /* 0x0000002916297221 */ /* 0x000fe20000010100 */
[----:B--2---:R-:W-:Y:S02]  /*6f70*/  SHF.L.U32 R25, R76, 0x10, RZ ;  /* 0x000000104c197819 */ /* 0x004fe400000006ff */
[----:B------:R-:W-:Y:S01]  /*6f80*/  SHF.L.U32 R24, R113, 0x10, RZ ;  /* 0x0000001071187819 */ /* 0x000fe200000006ff */
[----:B------:R-:W-:Y:S01]  /*6f90*/  FFMA.FTZ R39, R28, R77, R29 ;  /* 0x0000004d1c277223 */ /* 0x000fe2000001001d */
[----:B------:R-:W-:Y:S01]  /*6fa0*/  FMUL.FTZ R38, R41, R116 ;  /* 0x0000007429267220 */ /* 0x000fe20000410000 */
        /* <DEDUP_REMOVED lines=19> */
.L_x_117:
[----:B------:R-:W-:Y:S01]  /*70e0*/  FFMA.FTZ R26, R28, R38, R29 ;  /* 0x000000261c1a7223 */ /* 0x000fe2000001001d */
[----:B------:R-:W-:Y:S01]  /*70f0*/  BSSY.RECONVERGENT B0, `(.L_x_118) ;  /* 0x0000014000007945 */ /* 0x000fe20003800200 */
[----:B------:R-:W-:Y:S01]  /*7100*/  FFMA.FTZ R39, R62, R25, -R39 ;  /* 0x000000193e277223 */ /* 0x000fe20000010827 */
[----:B------:R-:W-:Y:S01]  /*7110*/  SHF.L.U32 R75, R75, 0x10, RZ ;  /* 0x000000104b4b7819 */ /* 0x000fe200000006ff */
[----:B------:R-:W-:Y:S01]  /*7120*/  FFMA.FTZ R27, R63, R24, -R26 ;  /* 0x000000183f1b7223 */ /* 0x000fe2000001081a */
[----:B------:R-:W-:Y:S01]  /*7130*/  SHF.L.U32 R35, R110, 0x10, RZ ;  /* 0x000000106e237819 */ /* 0x000fe200000006ff */
[----:B------:R-:W-:Y:S06]  /*7140*/  @P1 BRA `(.L_x_119) ;  /* 0x0000000000381947 */ /* 0x000fec0003800000 */
        /* <DEDUP_REMOVED lines=14> */
.L_x_119:
[----:B------:R-:W-:Y:S05]  /*7230*/  BSYNC.RECONVERGENT B0 ;  /* 0x0000000000007941 */ /* 0x000fea0003800200 */
.L_x_118:
[----:B------:R-:W-:Y:S01]  /*7240*/  SHF.L.U32 R41, R14, 0x10, RZ ;  /* 0x000000100e297819 */ /* 0x000fe200000006ff */
[----:B--2---:R-:W-:Y:S01]  /*7250*/  FADD.FTZ R27, -R22, R75 ;  /* 0x0000004b161b7221 */ /* 0x004fe20000010100 */
[----:B------:R-:W-:Y:S01]  /*7260*/  SHF.L.U32 R43, R68, 0x10, RZ ;  /* 0x00000010442b7819 */ /* 0x000fe200000006ff */
[----:B------:R-:W-:Y:S01]  /*7270*/  FADD.FTZ R35, -R22, R35 ;  /* 0x0000002316237221 */ /* 0x000fe20000010100 */
[----:B------:R-:W-:Y:S01]  /*7280*/  SHF.L.U32 R119, R88, 0x10, RZ ;  /* 0x0000001058777819 */ /* 0x000fe200000006ff */
[----:B------:R-:W-:Y:S01]  /*7290*/  FADD.FTZ R75, -R22, R41 ;  /* 0x00000029164b7221 */ /* 0x000fe20000010100 */
[----:B------:R-:W-:Y:S01]  /*72a0*/  SHF.L.U32 R115, R10, 0x10, RZ ;  /* 0x000000100a737819 */ /* 0x000fe200000006ff */
[----:B------:R-:W-:Y:S01]  /*72b0*/  FADD.FTZ R41, -R22, R43 ;  /* 0x0000002b16297221 */ /* 0x000fe20000010100 */
[----:B------:R-:W-:Y:S01]  /*72c0*/  SHF.L.U32 R53, R18, 0x10, RZ ;  /* 0x0000001012357819 */ /* 0x000fe200000006ff */
[C---:B------:R-:W-:Y:S01]  /*72d0*/  FADD.FTZ R43, -R22.reuse, R119 ;  /* 0x00000077162b7221 */ /* 0x040fe20000010100 */
[----:B------:R-:W-:Y:S01]  /*72e0*/  IADD3 R54, PT, PT, R31, 0x20, RZ ;  /* 0x000000201f367810 */ /* 0x000fe20007ffe0ff */
[-C--:B------:R-:W-:Y:S01]  /*72f0*/  FMUL.FTZ R24, R27, R116.reuse ;  /* 0x000000741b187220 */ /* 0x080fe20000410000 */
[----:B------:R-:W-:Y:S01]  /*7300*/  IADD3 R30, PT, PT, R31, 0x30, RZ ;  /* 0x000000301f1e7810 */ /* 0x000fe20007ffe0ff */
[----:B------:R-:W-:Y:S01]  /*7310*/  FMUL.FTZ R26, R35, R116 ;  /* 0x00000074231a7220 */ /* 0x000fe20000410000 */
[C---:B------:R-:W-:Y:S01]  /*7320*/  IADD3 R119, PT, PT, R31.reuse, 0x40, RZ ;  /* 0x000000401f777810 */ /* 0x040fe20007ffe0ff */
[C---:B------:R-:W-:Y:S01]  /*7330*/  FADD.FTZ R115, -R22.reuse, R115 ;  /* 0x0000007316737221 */ /* 0x040fe20000010100 */
[C---:B------:R-:W-:Y:S01]  /*7340*/  IADD3 R18, PT, PT, R31.reuse, 0x50, RZ ;  /* 0x000000501f127810 */ /* 0x040fe20007ffe0ff */
[----:B------:R-:W-:Y:S01]  /*7350*/  FADD.FTZ R53, -R22, R53 ;  /* 0x0000003516357221 */ /* 0x000fe20000010100 */
[C---:B------:R-:W-:Y:S01]  /*7360*/  IADD3 R14, PT, PT, R31.reuse, 0x60, RZ ;  /* 0x000000601f0e7810 */ /* 0x040fe20007ffe0ff */
[C-C-:B------:R-:W-:Y:S01]  /*7370*/  FFMA.FTZ R50, R28.reuse, R24, R29.reuse ;  /* 0x000000181c327223 */ /* 0x140fe2000001001d */
[C---:B------:R-:W-:Y:S01]  /*7380*/  IADD3 R10, PT, PT, R31.reuse, 0x70, RZ ;  /* 0x000000701f0a7810 */ /* 0x040fe20007ffe0ff */
[----:B------:R-:W-:Y:S01]  /*7390*/  FFMA.FTZ R52, R28, R26, R29 ;  /* 0x0000001a1c347223 */ /* 0x000fe2000001001d */
[----:B------:R-:W-:-:S02]  /*73a0*/  IADD3 R0, PT, PT, R31, 0x80, RZ ;  /* 0x000000801f007810 */ /* 0x000fc40007ffe0ff */
[----:B------:R-:W-:Y:S02]  /*73b0*/  SHF.L.U32 R33, R108, 0x10, RZ ;  /* 0x000000106c217819 */ /* 0x000fe400000006ff */
[----:B------:R-:W-:Y:S02]  /*73c0*/  SHF.L.U32 R37, R6, 0x10, RZ ;  /* 0x0000001006257819 */ /* 0x000fe400000006ff */
[----:B------:R-:W-:Y:S01]  /*73d0*/  SHF.L.U32 R39, R106, 0x10, RZ ;  /* 0x000000106a277819 */ /* 0x000fe200000006ff */
[----:B------:R-:W-:Y:S01]  /*73e0*/  FADD.FTZ R36, -R22, R33 ;  /* 0x0000002116247221 */ /* 0x000fe20000010100 */
        /* <DEDUP_REMOVED lines=10> */
[----:B-1----:R-:W-:Y:S01]  /*7490*/  SHF.L.U32 R65, R100, 0x10, RZ ;  /* 0x0000001064417819 */ /* 0x002fe200000006ff */
        /* <DEDUP_REMOVED lines=25> */
[----:B------:R-:W-:Y:S01]  /*7630*/  ISETP.GE.U32.AND P2, PT, R54, UR8, PT ;  /* 0x0000000836007c0c */ /* 0x000fe2000bf46070 */
[----:B------:R-:W-:Y:S01]  /*7640*/  FADD.FTZ R33, -R22, R72 ;  /* 0x0000004816217221 */ /* 0x000fe20000010100 */
[----:B------:R-:W-:Y:S01]  /*7650*/  ISETP.GE.U32.AND P1, PT, R30, UR8, PT ;  /* 0x000000081e007c0c */ /* 0x000fe2000bf26070 */
[----:B------:R-:W-:Y:S01]  /*7660*/  FADD.FTZ R35, -R22, R84 ;  /* 0x0000005416237221 */ /* 0x000fe20000010100 */
[----:B------:R-:W-:-:S02]  /*7670*/  ISETP.GE.U32.AND P0, PT, R119, UR8, PT ;  /* 0x0000000877007c0c */ /* 0x000fc4000bf06070 */
[----:B------:R-:W-:Y:S02]  /*7680*/  ISETP.GE.U32.AND P6, PT, R18, UR8, PT ;  /* 0x0000000812007c0c */ /* 0x000fe4000bfc6070 */
[----:B------:R-:W-:Y:S02]  /*7690*/  ISETP.GE.U32.AND P3, PT, R14, UR8, PT ;  /* 0x000000080e007c0c */ /* 0x000fe4000bf66070 */
[----:B------:R-:W-:Y:S02]  /*76a0*/  ISETP.GE.U32.AND P4, PT, R10, UR8, PT ;  /* 0x000000080a007c0c */ /* 0x000fe4000bf86070 */
[----:B------:R-:W-:Y:S02]  /*76b0*/  ISETP.GE.U32.AND P5, PT, R0, UR8, PT ;  /* 0x0000000800007c0c */ /* 0x000fe4000bfa6070 */
[----:B------:R-:W-:Y:S02]  /*76c0*/  SHF.R.S32.HI R56, RZ, 0x1f, R54 ;  /* 0x0000001fff387819 */ /* 0x000fe40000011436 */
[----:B------:R-:W-:-:S02]  /*76d0*/  SHF.R.S32.HI R34, RZ, 0x1f, R30 ;  /* 0x0000001fff227819 */ /* 0x000fc4000001141e */
[----:B------:R-:W-:Y:S02]  /*76e0*/  SHF.R.S32.HI R6, RZ, 0x1f, R119 ;  /* 0x0000001fff067819 */ /* 0x000fe40000011477 */
[----:B------:R-:W-:Y:S02]  /*76f0*/  SHF.R.S32.HI R20, RZ, 0x1f, R18 ;  /* 0x0000001fff147819 */ /* 0x000fe40000011412 */
[----:B------:R-:W-:Y:S02]  /*7700*/  SHF.R.S32.HI R16, RZ, 0x1f, R14 ;  /* 0x0000001fff107819 */ /* 0x000fe4000001140e */
[----:B------:R-:W-:Y:S02]  /*7710*/  SHF.R.S32.HI R12, RZ, 0x1f, R10 ;  /* 0x0000001fff0c7819 */ /* 0x000fe4000001140a */
[----:B------:R-:W-:Y:S02]  /*7720*/  SHF.R.S32.HI R8, RZ, 0x1f, R0 ;  /* 0x0000001fff087819 */ /* 0x000fe40000011400 */
[----:B------:R-:W-:-:S02]  /*7730*/  ISETP.GE.AND.EX P2, PT, R56, UR9, PT, P2 ;  /* 0x0000000938007c0c */ /* 0x000fc4000bf46320 */
[----:B------:R-:W-:Y:S02]  /*7740*/  ISETP.GE.AND.EX P1, PT, R34, UR9, PT, P1 ;  /* 0x0000000922007c0c */ /* 0x000fe4000bf26310 */
[----:B------:R-:W-:Y:S02]  /*7750*/  ISETP.GE.AND.EX P0, PT, R6, UR9, PT, P0 ;  /* 0x0000000906007c0c */ /* 0x000fe4000bf06300 */
[----:B------:R-:W-:Y:S02]  /*7760*/  ISETP.GE.AND.EX P6, PT, R20, UR9, PT, P6 ;  /* 0x0000000914007c0c */ /* 0x000fe4000bfc6360 */
[----:B------:R-:W-:Y:S02]  /*7770*/  ISETP.GE.AND.EX P3, PT, R16, UR9, PT, P3 ;  /* 0x0000000910007c0c */ /* 0x000fe4000bf66330 */
[----:B------:R-:W-:Y:S02]  /*7780*/  ISETP.GE.AND.EX P4, PT, R12, UR9, PT, P4 ;  /* 0x000000090c007c0c */ /* 0x000fe4000bf86340 */
[----:B------:R-:W-:-:S02]  /*7790*/  ISETP.GE.AND.EX P5, PT, R8, UR9, PT, P5 ;  /* 0x0000000908007c0c */ /* 0x000fc4000bfa6350 */
[----:B------:R-:W-:Y:S02]  /*77a0*/  SHF.L.U32 R27, R74, 0x10, RZ ;  /* 0x000000104a1b7819 */ /* 0x000fe400000006ff */
[----:B------:R-:W-:Y:S01]  /*77b0*/  SHF.L.U32 R22, R111, 0x10, RZ ;  /* 0x000000106f167819 */ /* 0x000fe200000006ff */
[----:B------:R-:W-:Y:S08]  /*77c0*/  BRA.U !UP0, `(.L_x_120) ;  /* 0x0000000108487547 */ /* 0x000ff0000b800000 */
[----:B------:R-:W-:Y:S01]  /*77d0*/  FFMA.FTZ R24, R62, R24, R60 ;  /* 0x000000183e187223 */ /* 0x000fe2000001003c */
        /* <DEDUP_REMOVED lines=17> */
.L_x_120:
[----:B------:R-:W-:Y:S01]  /*78f0*/  BSSY.RECONVERGENT B0, `(.L_x_121) ;  /* 0x0000013000007945 */ /* 0x000fe20003800200 */
[----:B------:R-:W-:Y:S01]  /*7900*/  FFMA.FTZ R27, R62, R27, -R50 ;  /* 0x0000001b3e1b7223 */ /* 0x000fe20000010832 */
[----:B------:R-:W-:Y:S01]  /*7910*/  FMUL.FTZ R38, R25, R116 ;  /* 0x0000007419267220 */ /* 0x000fe20000410000 */
[----:B------:R-:W-:Y:S01]  /*7920*/  FFMA.FTZ R22, R63, R22, -R52 ;  /* 0x000000163f167223 */ /* 0x000fe20000010834 */
[----:B------:R-:W-:Y:S06]  /*7930*/  @P2 BRA `(.L_x_122) ;  /* 0x0000000000382947 */ /* 0x000fec0003800000 */
[----:B------:R-:W1:Y:S01]  /*7940*/  LDCU.64 UR4, c[0x0][0x3f8] ;  /* 0x00007f00ff0477ac */ /* 0x000e620008000a00 */
[----:B------:R-:W-:Y:S01]  /*7950*/  MOV R24, R120 ;  /* 0x0000007800187202 */ /* 0x000fe20000000f00 */
[----:B------:R-:W-:Y:S01]  /*7960*/  FMUL.FTZ R22, R22, R116 ;  /* 0x0000007416167220 */ /* 0x000fe20000410000 */
[----:B------:R-:W-:Y:S01]  /*7970*/  MOV R25, R123 ;  /* 0x0000007b00197202 */ /* 0x000fe20000000f00 */
[----:B------:R-:W2:Y:S01]  /*7980*/  LDCU.64 UR10, c[0x0][0x380] ;  /* 0x00007000ff0a77ac */ /* 0x000ea20008000a00 */
[----:B-1----:R-:W-:Y:S02]  /*7990*/  IMAD R111, R56, UR4, RZ ;  /* 0x00000004386f7c24 */ /* 0x002fe4000f8e02ff */
[----:B------:R-:W-:-:S04]  /*79a0*/  IMAD.WIDE.U32 R24, R54, UR4, R24 ;  /* 0x0000000436187c25 */ /* 0x000fc8000f8e0018 */
[----:B------:R-:W-:Y:S02]  /*79b0*/  IMAD R54, R54, UR5, R111 ;  /* 0x0000000536367c24 */ /* 0x000fe4000f8e026f */
[----:B------:R-:W-:Y:S01]  /*79c0*/  FMUL.FTZ R111, R27, R116 ;  /* 0x000000741b6f7220 */ /* 0x000fe20000410000 */
[----:B--2---:R-:W-:Y:S02]  /*79d0*/  LEA R26, P2, R24, UR10, 0x1 ;  /* 0x0000000a181a7c11 */ /* 0x004fe4000f8408ff */
[----:B------:R-:W-:-:S04]  /*79e0*/  IADD3 R25, PT, PT, R25, R54, RZ ;  /* 0x0000003619197210 */ /* 0x000fc80007ffe0ff */
[----:B------:R-:W-:Y:S02]  /*79f0*/  LEA.HI.X R27, R24, UR11, R25, 0x1, P2 ;  /* 0x0000000b181b7c11 */ /* 0x000fe400090f0c19 */
[----:B------:R-:W-:-:S05]  /*7a00*/  F2FP.BF16.F32.PACK_AB R25, R22, R111 ;  /* 0x0000006f1619723e */ /* 0x000fca00000010ff */
[----:B------:R1:W-:Y:S02]  /*7a10*/  STG.E desc[UR6][R26.64], R25 ;  /* 0x000000191a007986 */ /* 0x0003e4000c101906 */
.L_x_122:
[----:B------:R-:W-:Y:S05]  /*7a20*/  BSYNC.RECONVERGENT B0 ;  /* 0x0000000000007941 */ /* 0x000fea0003800200 */
.L_x_121:
[----:B------:R-:W-:Y:S01]  /*7a30*/  SHF.L.U32 R5, R5, 0x10, RZ ;  /* 0x0000001005057819 */ /* 0x000fe200000006ff */
[----:B------:R-:W-:Y:S01]  /*7a40*/  FFMA.FTZ R44, R28, R38, R29 ;  /* 0x000000261c2c7223 */ /* 0x000fe2000001001d */
[----:B------:R-:W-:Y:S01]  /*7a50*/  SHF.L.U32 R22, R109, 0x10, RZ ;  /* 0x000000106d167819 */ /* 0x000fe200000006ff */
[----:B------:R-:W-:Y:S01]  /*7a60*/  FMUL.FTZ R46, R36, R116 ;  /* 0x00000074242e7220 */ /* 0x000fe20000410000 */
[----:B------:R-:W-:Y:S06]  /*7a70*/  BRA.U !UP0, `(.L_x_123) ;  /* 0x0000000108487547 */ /* 0x000fec000b800000 */
[----:B------:R-:W-:Y:S01]  /*7a80*/  FFMA.FTZ R24, R62, R38, R60 ;  /* 0x000000263e187223 */ /* 0x000fe2000001003c */
        /* <DEDUP_REMOVED lines=17> */
.L_x_123:
[----:B------:R-:W-:Y:S01]  /*7ba0*/  FFMA.FTZ R24, R28, R46, R29 ;  /* 0x0000002e1c187223 */ /* 0x000fe2000001001d */
[----:B------:R-:W-:Y:S01]  /*7bb0*/  BSSY.RECONVERGENT B0, `(.L_x_124) ;  /* 0x0000014000007945 */ /* 0x000fe20003800200 */
[----:B-1----:R-:W-:Y:S01]  /*7bc0*/  FFMA.FTZ R25, R62, R5, -R44 ;  /* 0x000000053e197223 */ /* 0x002fe2000001082c */
[-C--:B------:R-:W-:Y:S01]  /*7bd0*/  FMUL.FTZ R26, R4, R116.reuse ;  /* 0x00000074041a7220 */ /* 0x080fe20000410000 */
        /* <DEDUP_REMOVED lines=17> */
.L_x_125:
[----:B------:R-:W-:Y:S05]  /*7cf0*/  BSYNC.RECONVERGENT B0 ;  /* 0x0000000000007941 */ /* 0x000fea0003800200 */
.L_x_124:
[----:B------:R-:W-:Y:S01]  /*7d00*/  SHF.L.U32 R7, R7, 0x10, RZ ;  /* 0x0000001007077819 */ /* 0x000fe200000006ff */
[C-C-:B------:R-:W-:Y:S01]  /*7d10*/  FFMA.FTZ R111, R28.reuse, R26, R29.reuse ;  /* 0x0000001a1c6f7223 */ /* 0x140fe2000001001d */
[----:B------:R-:W-:Y:S01]  /*7d20*/  FFMA.FTZ R34, R28, R32, R29 ;  /* 0x000000201c227223 */ /* 0x000fe2000001001d */
[----:B------:R-:W-:Y:S01]  /*7d30*/  SHF.L.U32 R4, R107, 0x10, RZ ;  /* 0x000000106b047819 */ /* 0x000fe200000006ff */
[----:B------:R-:W-:Y:S06]  /*7d40*/  BRA.U !UP0, `(.L_x_126) ;  /* 0x0000000108487547 */ /* 0x000fec000b800000 */
        /* <DEDUP_REMOVED lines=18> */
.L_x_126:
[----:B------:R-:W-:Y:S01]  /*7e70*/  BSSY.RECONVERGENT B0, `(.L_x_127) ;  /* 0x0000013000007945 */ /* 0x000fe20003800200 */
[----:B------:R-:W-:Y:S01]  /*7e80*/  FFMA.FTZ R111, R62, R7, -R111 ;  /* 0x000000073e6f7223 */ /* 0x000fe2000001086f */
[----:B------:R-:W-:Y:S01]  /*7e90*/  FMUL.FTZ R125, R125, R116 ;  /* 0x000000747d7d7220 */ /* 0x000fe20000410000 */
[----:B------:R-:W-:Y:S01]  /*7ea0*/  FFMA.FTZ R7, R63, R4, -R34 ;  /* 0x000000043f077223 */ /* 0x000fe20000010822 */
[----:B------:R-:W-:Y:S06]  /*7eb0*/  @P0 BRA `(.L_x_128) ;  /* 0x0000000000380947 */ /* 0x000fec0003800000 */
[----:B------:R-:W2:Y:S01]  /*7ec0*/  LDCU.64 UR4, c[0x0][0x3f8] ;  /* 0x00007f00ff0477ac */ /* 0x000ea20008000a00 */
[----:B------:R-:W-:Y:S01]  /*7ed0*/  MOV R4, R120 ;  /* 0x0000007800047202 */ /* 0x000fe20000000f00 */
[-C--:B------:R-:W-:Y:S01]  /*7ee0*/  FMUL.FTZ R111, R111, R116.reuse ;  /* 0x000000746f6f7220 */ /* 0x080fe20000410000 */
[----:B-1----:R-:W-:Y:S01]  /*7ef0*/  MOV R5, R123 ;  /* 0x0000007b00057202 */ /* 0x002fe20000000f00 */
[----:B------:R-:W1:Y:S01]  /*7f00*/  LDCU.64 UR10, c[0x0][0x380] ;  /* 0x00007000ff0a77ac */ /* 0x000e620008000a00 */
[----:B------:R-:W-:Y:S01]  /*7f10*/  FMUL.FTZ R22, R7, R116 ;  /* 0x0000007407167220 */ /* 0x000fe20000410000 */
[----:B--2---:R-:W-:Y:S02]  /*7f20*/  IMAD R6, R6, UR4, RZ ;  /* 0x0000000406067c24 */ /* 0x004fe4000f8e02ff */
[----:B------:R-:W-:-:S04]  /*7f30*/  IMAD.WIDE.U32 R4, R119, UR4, R4 ;  /* 0x0000000477047c25 */ /* 0x000fc8000f8e0004 */
[----:B------:R-:W-:Y:S01]  /*7f40*/  IMAD R119, R119, UR5, R6 ;  /* 0x0000000577777c24 */ /* 0x000fe2000f8e0206 */
[----:B-1----:R-:W-:-:S04]  /*7f50*/  LEA R6, P0, R4, UR10, 0x1 ;  /* 0x0000000a04067c11 */ /* 0x002fc8000f8008ff */
[----:B------:R-:W-:Y:S02]  /*7f60*/  IADD3 R119, PT, PT, R5, R119, RZ ;  /* 0x0000007705777210 */ /* 0x000fe40007ffe0ff */
[----:B------:R-:W-:Y:S02]  /*7f70*/  F2FP.BF16.F32.PACK_AB R5, R22, R111 ;  /* 0x0000006f1605723e */ /* 0x000fe400000010ff */
[----:B------:R-:W-:-:S05]  /*7f80*/  LEA.HI.X R7, R4, UR11, R119, 0x1, P0 ;  /* 0x0000000b04077c11 */ /* 0x000fca00080f0c77 */
[----:B------:R2:W-:Y:S02]  /*7f90*/  STG.E desc[UR6][R6.64], R5 ;  /* 0x0000000506007986 */ /* 0x0005e4000c101906 */
.L_x_128:
[----:B------:R-:W-:Y:S05]  /*7fa0*/  BSYNC.RECONVERGENT B0 ;  /* 0x0000000000007941 */ /* 0x000fea0003800200 */
.L_x_127:
[----:B------:R-:W-:Y:S01]  /*7fb0*/  SHF.L.U32 R4, R105, 0x10, RZ ;  /* 0x0000001069047819 */ /* 0x000fe200000006ff */
[----:B------:R-:W-:Y:S01]  /*7fc0*/  FFMA.FTZ R105, R28, R125, R29 ;  /* 0x0000007d1c697223 */ /* 0x000fe2000001001d */
[----:B------:R-:W-:Y:S01]  /*7fd0*/  SHF.L.U32 R9, R9, 0x10, RZ ;  /* 0x0000001009097819 */ /* 0x000fe200000006ff */
[----:B------:R-:W-:Y:S01]  /*7fe0*/  FMUL.FTZ R30, R113, R116 ;  /* 0x00000074711e7220 */ /* 0x000fe20000410000 */
[----:B------:R-:W-:Y:S06]  /*7ff0*/  BRA.U !UP0, `(.L_x_129) ;  /* 0x0000000108487547 */ /* 0x000fec000b800000 */
[----:B-12---:R-:W-:Y:S01]  /*8000*/  FFMA.FTZ R5, R62, R125, R60 ;  /* 0x0000007d3e057223 */ /* 0x006fe2000001003c */
        /* <DEDUP_REMOVED lines=17> */
.L_x_129:
[----:B--2---:R-:W-:Y:S01]  /*8120*/  FFMA.FTZ R6, R28, R30, R29 ;  /* 0x0000001e1c067223 */ /* 0x004fe2000001001d */
[----:B------:R-:W-:Y:S01]  /*8130*/  BSSY.RECONVERGENT B0, `(.L_x_130) ;  /* 0x0000014000007945 */ /* 0x000fe20003800200 */
[----:B------:R-:W-:Y:S01]  /*8140*/  FFMA.FTZ R105, R62, R9, -R105 ;  /* 0x000000093e697223 */ /* 0x000fe20000010869 */
[-C--:B------:R-:W-:Y:S01]  /*8150*/  FMUL.FTZ R115, R115, R116.reuse ;  /* 0x0000007473737220 */ /* 0x080fe20000410000 */
[----:B------:R-:W-:Y:S01]  /*8160*/  FMUL.FTZ R22, R117, R116 ;  /* 0x0000007475167220 */ /* 0x000fe20000410000 */
[----:B------:R-:W-:Y:S01]  /*8170*/  FFMA.FTZ R9, R63, R4, -R6 ;  /* 0x000000043f097223 */ /* 0x000fe20000010806 */
[----:B------:R-:W-:Y:S06]  /*8180*/  @P6 BRA `(.L_x_131) ;  /* 0x0000000000386947 */ /* 0x000fec0003800000 */
[----:B------:R-:W2:Y:S01]  /*8190*/  LDCU.64 UR4, c[0x0][0x3f8] ;  /* 0x00007f00ff0477ac */ /* 0x000ea20008000a00 */
[----:B------:R-:W-:Y:S01]  /*81a0*/  MOV R4, R120 ;  /* 0x0000007800047202 */ /* 0x000fe20000000f00 */
[----:B------:R-:W-:Y:S01]  /*81b0*/  FMUL.FTZ R9, R9, R116 ;  /* 0x0000007409097220 */ /* 0x000fe20000410000 */
[----:B-1----:R-:W-:Y:S01]  /*81c0*/  MOV R5, R123 ;  /* 0x0000007b00057202 */ /* 0x002fe20000000f00 */
[----:B------:R-:W1:Y:S01]  /*81d0*/  LDCU.64 UR10, c[0x0][0x380] ;  /* 0x00007000ff0a77ac */ /* 0x000e620008000a00 */
[----:B--2---:R-:W-:Y:S02]  /*81e0*/  IMAD R7, R20, UR4, RZ ;  /* 0x0000000414077c24 */ /* 0x004fe4000f8e02ff */
        /* <DEDUP_REMOVED lines=8> */
.L_x_131:
[----:B------:R-:W-:Y:S05]  /*8270*/  BSYNC.RECONVERGENT B0 ;  /* 0x0000000000007941 */ /* 0x000fea0003800200 */
.L_x_130:
[----:B------:R-:W-:Y:S01]  /*8280*/  SHF.L.U32 R11, R11, 0x10, RZ ;  /* 0x000000100b0b7819 */ /* 0x000fe200000006ff */
[C-C-:B------:R-:W-:Y:S01]  /*8290*/  FFMA.FTZ R105, R28.reuse, R115, R29.reuse ;  /* 0x000000731c697223 */ /* 0x140fe2000001001d */
[----:B------:R-:W-:Y:S01]  /*82a0*/  FFMA.FTZ R26, R28, R22, R29 ;  /* 0x000000161c1a7223 */ /* 0x000fe2000001001d */
[----:B------:R-:W-:Y:S01]  /*82b0*/  SHF.L.U32 R4, R103, 0x10, RZ ;  /* 0x0000001067047819 */ /* 0x000fe200000006ff */
[----:B------:R-:W-:Y:S06]  /*82c0*/  BRA.U !UP0, `(.L_x_132) ;  /* 0x0000000108487547 */ /* 0x000fec000b800000 */
[----:B-1----:R-:W-:Y:S01]  /*82d0*/  FFMA.FTZ R5, R62, R115, R60 ;  /* 0x000000733e057223 */ /* 0x002fe2000001003c */
[----:B--2---:R-:W-:-:S03]  /*82e0*/  FFMA.FTZ R6, R63, R22, R61 ;  /* 0x000000163f067223 */ /* 0x004fc6000001003d */
        /* <DEDUP_REMOVED lines=16> */
.L_x_132:
[----:B------:R-:W-:Y:S01]  /*83f0*/  BSSY.RECONVERGENT B0, `(.L_x_133) ;  /* 0x0000013000007945 */ /* 0x000fe20003800200 */
[----:B------:R-:W-:Y:S01]  /*8400*/  FFMA.FTZ R105, R62, R11, -R105 ;  /* 0x0000000b3e697223 */ /* 0x000fe20000010869 */
[----:B------:R-:W-:Y:S01]  /*8410*/  FMUL.FTZ R11, R79, R116 ;  /* 0x000000744f0b7220 */ /* 0x000fe20000410000 */
[----:B--2---:R-:W-:Y:S01]  /*8420*/  FFMA.FTZ R9, R63, R4, -R26 ;  /* 0x000000043f097223 */ /* 0x004fe2000001081a */
        /* <DEDUP_REMOVED lines=15> */
.L_x_134:
[----:B------:R-:W-:Y:S05]  /*8520*/  BSYNC.RECONVERGENT B0 ;  /* 0x0000000000007941 */ /* 0x000fea0003800200 */
.L_x_133:
[----:B------:R-:W-:Y:S01]  /*8530*/  SHF.L.U32 R13, R13, 0x10, RZ ;  /* 0x000000100d0d7819 */ /* 0x000fe200000006ff */
[----:B------:R-:W-:Y:S01]  /*8540*/  FFMA.FTZ R79, R28, R11, R29 ;  /* 0x0000000b1c4f7223 */ /* 0x000fe2000001001d */
[----:B------:R-:W-:Y:S01]  /*8550*/  SHF.L.U32 R4, R101, 0x10, RZ ;  /* 0x0000001065047819 */ /* 0x000fe200000006ff */
[----:B------:R-:W-:Y:S01]  /*8560*/  FMUL.FTZ R20, R65, R116 ;  /* 0x0000007441147220 */ /* 0x000fe20000410000 */
        /* <DEDUP_REMOVED lines=19> */
.L_x_135:
        /* <DEDUP_REMOVED lines=21> */
.L_x_137:
[----:B------:R-:W-:Y:S05]  /*87f0*/  BSYNC.RECONVERGENT B0 ;  /* 0x0000000000007941 */ /* 0x000fea0003800200 */
.L_x_136:
[----:B------:R-:W-:Y:S01]  /*8800*/  SHF.L.U32 R15, R15, 0x10, RZ ;  /* 0x000000100f0f7819 */ /* 0x000fe200000006ff */
[C-C-:B------:R-:W-:Y:S01]  /*8810*/  FFMA.FTZ R27, R28.reuse, R75, R29.reuse ;  /* 0x0000004b1c1b7223 */ /* 0x140fe2000001001d */
[----:B------:R-:W-:Y:S01]  /*8820*/  FFMA.FTZ R16, R28, R14, R29 ;  /* 0x0000000e1c107223 */ /* 0x000fe2000001001d */
[----:B--2---:R-:W-:Y:S01]  /*8830*/  SHF.L.U32 R4, R99, 0x10, RZ ;  /* 0x0000001063047819 */ /* 0x004fe200000006ff */
        /* <DEDUP_REMOVED lines=19> */
.L_x_138:
[----:B------:R-:W-:Y:S01]  /*8970*/  BSSY.RECONVERGENT B0, `(.L_x_139) ;  /* 0x0000012000007945 */ /* 0x000fe20003800200 */
[----:B------:R-:W-:Y:S01]  /*8980*/  FFMA.FTZ R27, R62, R15, -R27 ;  /* 0x0000000f3e1b7223 */ /* 0x000fe2000001081b */
[----:B------:R-:W-:Y:S02]  /*8990*/  FFMA.FTZ R9, R63, R4, -R16 ;  /* 0x000000043f097223 */ /* 0x000fe40000010810 */
[----:B------:R-:W-:Y:S05]  /*89a0*/  @P5 BRA `(.L_x_140) ;  /* 0x0000000000385947 */ /* 0x000fea0003800000 */
        /* <DEDUP_REMOVED lines=14> */
.L_x_140:
[----:B------:R-:W-:Y:S05]  /*8a90*/  BSYNC.RECONVERGENT B0 ;  /* 0x0000000000007941 */ /* 0x000fea0003800200 */
.L_x_139:
[-C--:B------:R-:W-:Y:S01]  /*8aa0*/  FMUL.FTZ R38, R51, R116.reuse ;  /* 0x0000007433267220 */ /* 0x080fe20000410000 */
[----:B------:R-:W-:Y:S01]  /*8ab0*/  IADD3 R51, PT, PT, R31, 0x90, RZ ;  /* 0x000000901f337810 */ /* 0x000fe20007ffe0ff */
[-C--:B------:R-:W-:Y:S01]  /*8ac0*/  FMUL.FTZ R65, R49, R116.reuse ;  /* 0x0000007431417220 */ /* 0x080fe20000410000 */
[----:B------:R-:W-:Y:S01]  /*8ad0*/  IADD3 R32, PT, PT, R31, 0xa0, RZ ;  /* 0x000000a01f207810 */ /* 0x000fe20007ffe0ff */
[-C--:B------:R-:W-:Y:S01]  /*8ae0*/  FMUL.FTZ R53, R53, R116.reuse ;  /* 0x0000007435357220 */ /* 0x080fe20000410000 */
[----:B-1----:R-:W-:Y:S01]  /*8af0*/  IADD3 R24, PT, PT, R31, 0xb0, RZ ;  /* 0x000000b01f187810 */ /* 0x002fe20007ffe0ff */
[-C--:B------:R-:W-:Y:S01]  /*8b00*/  FMUL.FTZ R52, R55, R116.reuse ;  /* 0x0000007437347220 */ /* 0x080fe20000410000 */
[----:B------:R-:W-:Y:S01]  /*8b10*/  IADD3 R15, PT, PT, R31, 0xc0, RZ ;  /* 0x000000c01f0f7810 */ /* 0x000fe20007ffe0ff */
[-C--:B------:R-:W-:Y:S01]  /*8b20*/  FMUL.FTZ R57, R57, R116.reuse ;  /* 0x0000007439397220 */ /* 0x080fe20000410000 */
[----:B------:R-:W-:Y:S01]  /*8b30*/  IADD3 R11, PT, PT, R31, 0xd0, RZ ;  /* 0x000000d01f0b7810 */ /* 0x000fe20007ffe0ff */
[-C--:B------:R-:W-:Y:S01]  /*8b40*/  FMUL.FTZ R18, R59, R116.reuse ;  /* 0x000000743b127220 */ /* 0x080fe20000410000 */
[----:B--2---:R-:W-:Y:S01]  /*8b50*/  IADD3 R4, PT, PT, R31, 0xe0, RZ ;  /* 0x000000e01f047810 */ /* 0x004fe20007ffe0ff */
        /* <DEDUP_REMOVED lines=8> */
[----:B------:R-:W-:Y:S01]  /*8be0*/  IADD3 R31, PT, PT, R31, 0xf0, RZ ;  /* 0x000000f01f1f7810 */ /* 0x000fe20007ffe0ff */
[C-C-:B------:R-:W-:Y:S01]  /*8bf0*/  FFMA.FTZ R47, R28.reuse, R65, R29.reuse ;  /* 0x000000411c2f7223 */ /* 0x140fe2000001001d */
[----:B------:R-:W-:Y:S01]  /*8c00*/  ISETP.GE.U32.AND P2, PT, R51, UR8, PT ;  /* 0x0000000833007c0c */ /* 0x000fe2000bf46070 */
[--C-:B------:R-:W-:Y:S01]  /*8c10*/  FFMA.FTZ R46, R28, R38, R29.reuse ;  /* 0x000000261c2e7223 */ /* 0x100fe2000001001d */
[----:B------:R-:W-:Y:S01]  /*8c20*/  ISETP.GE.U32.AND P1, PT, R32, UR8, PT ;  /* 0x0000000820007c0c */ /* 0x000fe2000bf26070 */
[--C-:B------:R-:W-:Y:S01]  /*8c30*/  FFMA.FTZ R49, R28, R53, R29.reuse ;  /* 0x000000351c317223 */ /* 0x100fe2000001001d */
[----:B------:R-:W-:Y:S01]  /*8c40*/  ISETP.GE.U32.AND P0, PT, R24, UR8, PT ;  /* 0x0000000818007c0c */ /* 0x000fe2000bf06070 */
[C-C-:B------:R-:W-:Y:S01]  /*8c50*/  FFMA.FTZ R48, R28.reuse, R52, R29.reuse ;  /* 0x000000341c307223 */ /* 0x140fe2000001001d */
[----:B------:R-:W-:Y:S01]  /*8c60*/  ISETP.GE.U32.AND P6, PT, R15, UR8, PT ;  /* 0x000000080f007c0c */ /* 0x000fe2000bfc6070 */
[C-C-:B------:R-:W-:Y:S01]  /*8c70*/  FFMA.FTZ R27, R28.reuse, R57, R29.reuse ;  /* 0x000000391c1b7223 */ /* 0x140fe2000001001d */
[----:B------:R-:W-:Y:S01]  /*8c80*/  ISETP.GE.U32.AND P4, PT, R11, UR8, PT ;  /* 0x000000080b007c0c */ /* 0x000fe2000bf86070 */
[--C-:B------:R-:W-:Y:S01]  /*8c90*/  FFMA.FTZ R26, R28, R18, R29.reuse ;  /* 0x000000121c1a7223 */ /* 0x100fe2000001001d */
[----:B------:R-:W-:Y:S01]  /*8ca0*/  ISETP.GE.U32.AND P5, PT, R4, UR8, PT ;  /* 0x0000000804007c0c */ /* 0x000fe2000bfa6070 */
[C---:B------:R-:W-:Y:S01]  /*8cb0*/  FFMA.FTZ R25, R28.reuse, R45, R29 ;  /* 0x0000002d1c197223 */ /* 0x040fe2000001001d */
[----:B------:R-:W-:Y:S01]  /*8cc0*/  SHF.R.S32.HI R50, RZ, 0x1f, R51 ;  /* 0x0000001fff327819 */ /* 0x000fe20000011433 */
[C-C-:B------:R-:W-:Y:S01]  /*8cd0*/  FFMA.FTZ R20, R28.reuse, R12, R29.reuse ;  /* 0x0000000c1c147223 */ /* 0x140fe2000001001d */
[----:B------:R-:W-:Y:S01]  /*8ce0*/  SHF.R.S32.HI R54, RZ, 0x1f, R32 ;  /* 0x0000001fff367819 */ /* 0x000fe20000011420 */
[C-C-:B------:R-:W-:Y:S01]  /*8cf0*/  FFMA.FTZ R13, R28.reuse, R41, R29.reuse ;  /* 0x000000291c0d7223 */ /* 0x140fe2000001001d */
[----:B------:R-:W-:Y:S01]  /*8d00*/  SHF.R.S32.HI R30, RZ, 0x1f, R24 ;  /* 0x0000001fff1e7819 */ /* 0x000fe20000011418 */
[C---:B------:R-:W-:Y:S01]  /*8d10*/  FFMA.FTZ R16, R28.reuse, R10, R29 ;  /* 0x0000000a1c107223 */ /* 0x040fe2000001001d */
[----:B------:R-:W-:Y:S01]  /*8d20*/  SHF.R.S32.HI R22, RZ, 0x1f, R15 ;  /* 0x0000001fff167819 */ /* 0x000fe2000001140f */
[C---:B------:R-:W-:Y:S01]  /*8d30*/  FFMA.FTZ R9, R28.reuse, R37, R29 ;  /* 0x000000251c097223 */ /* 0x040fe2000001001d */
[----:B------:R-:W-:Y:S01]  /*8d40*/  SHF.R.S32.HI R14, RZ, 0x1f, R11 ;  /* 0x0000001fff0e7819 */ /* 0x000fe2000001140b */
[C-C-:B------:R-:W-:Y:S01]  /*8d50*/  FFMA.FTZ R8, R28.reuse, R6, R29.reuse ;  /* 0x000000061c087223 */ /* 0x140fe2000001001d */
[----:B------:R-:W-:Y:S01]  /*8d60*/  SHF.R.S32.HI R7, RZ, 0x1f, R4 ;  /* 0x0000001fff077819 */ /* 0x000fe20000011404 */
[C-C-:B------:R-:W-:Y:S01]  /*8d70*/  FFMA.FTZ R5, R28.reuse, R33, R29.reuse ;  /* 0x000000211c057223 */ /* 0x140fe2000001001d */
[----:B------:R-:W-:Y:S01]  /*8d80*/  ISETP.GE.U32.AND P3, PT, R31, UR8, PT ;  /* 0x000000081f007c0c */ /* 0x000fe2000bf66070 */
[----:B------:R-:W-:Y:S01]  /*8d90*/  FFMA.FTZ R28, R28, R0, R29 ;  /* 0x000000001c1c7223 */ /* 0x000fe2000001001d */
[----:B------:R-:W-:-:S02]  /*8da0*/  ISETP.GE.AND.EX P2, PT, R50, UR9, PT, P2 ;  /* 0x0000000932007c0c */ /* 0x000fc4000bf46320 */
[----:B------:R-:W-:Y:S02]  /*8db0*/  ISETP.GE.AND.EX P1, PT, R54, UR9, PT, P1 ;  /* 0x0000000936007c0c */ /* 0x000fe4000bf26310 */
[----:B------:R-:W-:Y:S02]  /*8dc0*/  ISETP.GE.AND.EX P0, PT, R30, UR9, PT, P0 ;  /* 0x000000091e007c0c */ /* 0x000fe4000bf06300 */
[----:B------:R-:W-:Y:S02]  /*8dd0*/  ISETP.GE.AND.EX P6, PT, R22, UR9, PT, P6 ;  /* 0x0000000916007c0c */ /* 0x000fe4000bfc6360 */
[----:B------:R-:W-:Y:S02]  /*8de0*/  ISETP.GE.AND.EX P4, PT, R14, UR9, PT, P4 ;  /* 0x000000090e007c0c */ /* 0x000fe4000bf86340 */
[----:B------:R-:W-:Y:S02]  /*8df0*/  ISETP.GE.AND.EX P5, PT, R7, UR9, PT, P5 ;  /* 0x0000000907007c0c */ /* 0x000fe4000bfa6350 */
[----:B------:R-:W-:-:S02]  /*8e00*/  SHF.L.U32 R17, R17, 0x10, RZ ;  /* 0x0000001011117819 */ /* 0x000fc400000006ff */
        /* <DEDUP_REMOVED lines=20> */
.L_x_141:
[----:B------:R-:W-:Y:S01]  /*8f50*/  BSSY.RECONVERGENT B0, `(.L_x_142) ;  /* 0x0000012000007945 */ /* 0x000fe20003800200 */
[----:B------:R-:W-:Y:S01]  /*8f60*/  FFMA.FTZ R47, R62, R17, -R47 ;  /* 0x000000113e2f7223 */ /* 0x000fe2000001082f */
[----:B------:R-:W-:Y:S02]  /*8f70*/  FFMA.FTZ R17, R63, R34, -R46 ;  /* 0x000000223f117223 */ /* 0x000fe4000001082e */
[----:B------:R-:W-:Y:S05]  /*8f80*/  @P2 BRA `(.L_x_143) ;  /* 0x0000000000382947 */ /* 0x000fea0003800000 */
[----:B------:R-:W1:Y:S01]  /*8f90*/  LDCU.64 UR4, c[0x0][0x3f8] ;  /* 0x00007f00ff0477ac */ /* 0x000e620008000a00 */
[----:B------:R-:W-:Y:S01]  /*8fa0*/  MOV R34, R120 ;  /* 0x0000007800227202 */ /* 0x000fe20000000f00 */
[-C--:B------:R-:W-:Y:S01]  /*8fb0*/  FMUL.FTZ R36, R47, R116.reuse ;  /* 0x000000742f247220 */ /* 0x080fe20000410000 */
[----:B------:R-:W-:Y:S01]  /*8fc0*/  MOV R35, R123 ;  /* 0x0000007b00237202 */ /* 0x000fe20000000f00 */
[----:B------:R-:W2:Y:S01]  /*8fd0*/  LDCU.64 UR10, c[0x0][0x380] ;  /* 0x00007000ff0a77ac */ /* 0x000ea20008000a00 */
[----:B------:R-:W-:-:S05]  /*8fe0*/  FMUL.FTZ R17, R17, R116 ;  /* 0x0000007411117220 */ /* 0x000fca0000410000 */
        /* <DEDUP_REMOVED lines=8> */
.L_x_143:
[----:B------:R-:W-:Y:S05]  /*9070*/  BSYNC.RECONVERGENT B0 ;  /* 0x0000000000007941 */ /* 0x000fea0003800200 */
.L_x_142:
[----:B------:R-:W-:Y:S02]  /*9080*/  SHF.L.U32 R19, R19, 0x10, RZ ;  /* 0x0000001013137819 */ /* 0x000fe400000006ff */
        /* <DEDUP_REMOVED lines=20> */
.L_x_144:
[----:B------:R-:W-:Y:S01]  /*91d0*/  BSSY.RECONVERGENT B0, `(.L_x_145) ;  /* 0x0000012000007945 */ /* 0x000fe20003800200 */
[----:B------:R-:W-:Y:S01]  /*91e0*/  FFMA.FTZ R49, R62, R19, -R49 ;  /* 0x000000133e317223 */ /* 0x000fe20000010831 */
[----:B-1----:R-:W-:Y:S02]  /*91f0*/  FFMA.FTZ R17, R63, R34, -R48 ;  /* 0x000000223f117223 */ /* 0x002fe40000010830 */
[----:B------:R-:W-:Y:S05]  /*9200*/  @P1 BRA `(.L_x_146) ;  /* 0x0000000000381947 */ /* 0x000fea0003800000 */
        /* <DEDUP_REMOVED lines=9> */
[C---:B--2---:R-:W-:Y:S02]  /*92a0*/  LEA R34, P1, R38.reuse, UR10, 0x1 ;  /* 0x0000000a26227c11 */ /* 0x044fe4000f8208ff */
[----:B------:R-:W-:Y:S02]  /*92b0*/  IADD3 R19, PT, PT, R39, R19, RZ ;  /* 0x0000001327137210 */ /* 0x000fe40007ffe0ff */
[----:B------:R-:W-:Y:S02]  /*92c0*/  F2FP.BF16.F32.PACK_AB R17, R17, R32 ;  /* 0x000000201111723e */ /* 0x000fe400000010ff */
[----:B------:R-:W-:-:S05]  /*92d0*/  LEA.HI.X R35, R38, UR11, R19, 0x1, P1 ;  /* 0x0000000b26237c11 */ /* 0x000fca00088f0c13 */
[----:B------:R1:W-:Y:S02]  /*92e0*/  STG.E desc[UR6][R34.64], R17 ;  /* 0x0000001122007986 */ /* 0x0003e4000c101906 */
.L_x_146:
[----:B------:R-:W-:Y:S05]  /*92f0*/  BSYNC.RECONVERGENT B0 ;  /* 0x0000000000007941 */ /* 0x000fea0003800200 */
.L_x_145:
[----:B------:R-:W-:Y:S02]  /*9300*/  SHF.L.U32 R21, R21, 0x10, RZ ;  /* 0x0000001015157819 */ /* 0x000fe400000006ff */
[----:B------:R-:W-:Y:S01]  /*9310*/  SHF.L.U32 R93, R93, 0x10, RZ ;  /* 0x000000105d5d7819 */ /* 0x000fe200000006ff */
[----:B------:R-:W-:Y:S06]  /*9320*/  BRA.U !UP0, `(.L_x_147) ;  /* 0x0000000108487547 */ /* 0x000fec000b800000 */
[----:B------:R-:W-:Y:S01]  /*9330*/  FFMA.FTZ R18, R63, R18, R61 ;  /* 0x000000123f127223 */ /* 0x000fe2000001003d */
[----:B------:R-:W-:-:S03]  /*9340*/  FFMA.FTZ R57, R62, R57, R60 ;  /* 0x000000393e397223 */ /* 0x000fc6000001003c */
[----:B------:R-:W-:Y:S01]  /*9350*/  FMUL.FTZ R29, R18, -1.4426950216293334961 ;  /* 0xbfb8aa3b121d7820 */ /* 0x000fe20000410000 */
[----:B-1----:R-:W-:-:S05]  /*9360*/  FMUL.FTZ R17, R57, -1.4426950216293334961 ;  /* 0xbfb8aa3b39117820 */ /* 0x002fca0000410000 */
        /* <DEDUP_REMOVED lines=14> */
.L_x_147:
        /* <DEDUP_REMOVED lines=18> */
.L_x_149:
[----:B------:R-:W-:Y:S05]  /*9570*/  BSYNC.RECONVERGENT B0 ;  /* 0x0000000000007941 */ /* 0x000fea0003800200 */
.L_x_148:
[----:B------:R-:W-:Y:S02]  /*9580*/  SHF.L.U32 R67, R67, 0x10, RZ ;  /* 0x0000001043437819 */ /* 0x000fe400000006ff */
[----:B------:R-:W-:Y:S01]  /*9590*/  SHF.L.U32 R91, R91, 0x10, RZ ;  /* 0x000000105b5b7819 */ /* 0x000fe200000006ff */
[----:B------:R-:W-:Y:S06]  /*95a0*/  BRA.U !UP0, `(.L_x_150) ;  /* 0x0000000108487547 */ /* 0x000fec000b800000 */
[----:B------:R-:W-:Y:S01]  /*95b0*/  FFMA.FTZ R45, R62, R45, R60 ;  /* 0x0000002d3e2d7223 */ /* 0x000fe2000001003c */
[----:B------:R-:W-:-:S03]  /*95c0*/  FFMA.FTZ R12, R63, R12, R61 ;  /* 0x0000000c3f0c7223 */ /* 0x000fc6000001003d */
[----:B-1----:R-:W-:Y:S01]  /*95d0*/  FMUL.FTZ R17, R45, -1.4426950216293334961 ;  /* 0xbfb8aa3b2d117820 */ /* 0x002fe20000410000 */
        /* <DEDUP_REMOVED lines=15> */
.L_x_150:
        /* <DEDUP_REMOVED lines=18> */
.L_x_152:
[----:B------:R-:W-:Y:S05]  /*97f0*/  BSYNC.RECONVERGENT B0 ;  /* 0x0000000000007941 */ /* 0x000fea0003800200 */
.L_x_151:
[----:B------:R-:W-:Y:S02]  /*9800*/  SHF.L.U32 R69, R69, 0x10, RZ ;  /* 0x0000001045457819 */ /* 0x000fe400000006ff */
[----:B------:R-:W-:Y:S01]  /*9810*/  SHF.L.U32 R89, R89, 0x10, RZ ;  /* 0x0000001059597819 */ /* 0x000fe200000006ff */
[----:B------:R-:W-:Y:S06]  /*9820*/  BRA.U !UP0, `(.L_x_153) ;  /* 0x0000000108487547 */ /* 0x000fec000b800000 */
[----:B------:R-:W-:Y:S01]  /*9830*/  FFMA.FTZ R41, R62, R41, R60 ;  /* 0x000000293e297223 */ /* 0x000fe2000001003c */
[----:B------:R-:W-:-:S03]  /*9840*/  FFMA.FTZ R10, R63, R10, R61 ;  /* 0x0000000a3f0a7223 */ /* 0x000fc6000001003d */
[----:B------:R-:W-:Y:S01]  /*9850*/  FMUL.FTZ R12, R41, -1.4426950216293334961 ;  /* 0xbfb8aa3b290c7820 */ /* 0x000fe20000410000 */
[----:B-1----:R-:W-:-:S05]  /*9860*/  FMUL.FTZ R17, R10, -1.4426950216293334961 ;  /* 0xbfb8aa3b0a117820 */ /* 0x002fca0000410000 */
        /* <DEDUP_REMOVED lines=14> */
.L_x_153:
[----:B------:R-:W-:Y:S01]  /*9950*/  BSSY.RECONVERGENT B0, `(.L_x_154) ;  /* 0x0000012000007945 */ /* 0x000fe20003800200 */
[----:B------:R-:W-:Y:S01]  /*9960*/  FFMA.FTZ R69, R62, R69, -R13 ;  /* 0x000000453e457223 */ /* 0x000fe2000001080d */
[----:B------:R-:W-:Y:S02]  /*9970*/  FFMA.FTZ R89, R63, R89, -R16 ;  /* 0x000000593f597223 */ /* 0x000fe40000010810 */
[----:B------:R-:W-:Y:S05]  /*9980*/  @P4 BRA `(.L_x_155) ;  /* 0x0000000000384947 */ /* 0x000fea0003800000 */
[----:B------:R-:W3:Y:S01]  /*9990*/  LDCU.64 UR4, c[0x0][0x3f8] ;  /* 0x00007f00ff0477ac */ /* 0x000ee20008000a00 */
[----:B------:R-:W-:Y:S01]  /*99a0*/  MOV R12, R120 ;  /* 0x00000078000c7202 */ /* 0x000fe20000000f00 */
[----:B------:R-:W-:Y:S01]  /*99b0*/  FMUL.FTZ R69, R69, R116 ;  /* 0x0000007445457220 */ /* 0x000fe20000410000 */
[----:B------:R-:W-:Y:S01]  /*99c0*/  MOV R13, R123 ;  /* 0x0000007b000d7202 */ /* 0x000fe20000000f00 */
[----:B------:R-:W4:Y:S01]  /*99d0*/  LDCU.64 UR10, c[0x0][0x380] ;  /* 0x00007000ff0a77ac */ /* 0x000f220008000a00 */
[----:B---3--:R-:W-:Y:S02]  /*99e0*/  IMAD R14, R14, UR4, RZ ;  /* 0x000000040e0e7c24 */ /* 0x008fe4000f8e02ff */
[----:B------:R-:W-:-:S04]  /*99f0*/  IMAD.WIDE.U32 R12, R11, UR4, R12 ;  /* 0x000000040b0c7c25 */ /* 0x000fc8000f8e000c */
[----:B------:R-:W-:Y:S02]  /*9a00*/  IMAD R11, R11, UR5, R14 ;  /* 0x000000050b0b7c24 */ /* 0x000fe4000f8e020e */
[----:B------:R-:W-:Y:S01]  /*9a10*/  FMUL.FTZ R14, R89, R116 ;  /* 0x00000074590e7220 */ /* 0x000fe20000410000 */
[----:B----4-:R-:W-:Y:S02]  /*9a20*/  LEA R10, P0, R12, UR10, 0x1 ;  /* 0x0000000a0c0a7c11 */ /* 0x010fe4000f8008ff */
[----:B------:R-:W-:Y:S02]  /*9a30*/  IADD3 R11, PT, PT, R13, R11, RZ ;  /* 0x0000000b0d0b7210 */ /* 0x000fe40007ffe0ff */
[----:B------:R-:W-:Y:S02]  /*9a40*/  F2FP.BF16.F32.PACK_AB R13, R14, R69 ;  /* 0x000000450e0d723e */ /* 0x000fe400000010ff */
[----:B------:R-:W-:-:S05]  /*9a50*/  LEA.HI.X R11, R12, UR11, R11, 0x1, P0 ;  /* 0x0000000b0c0b7c11 */ /* 0x000fca00080f0c0b */
[----:B------:R3:W-:Y:S02]  /*9a60*/  STG.E desc[UR6][R10.64], R13 ;  /* 0x0000000d0a007986 */ /* 0x0007e4000c101906 */
.L_x_155:
[----:B------:R-:W-:Y:S05]  /*9a70*/  BSYNC.RECONVERGENT B0 ;  /* 0x0000000000007941 */ /* 0x000fea0003800200 */
.L_x_154:
[----:B------:R-:W-:Y:S02]  /*9a80*/  SHF.L.U32 R71, R71, 0x10, RZ ;  /* 0x0000001047477819 */ /* 0x000fe400000006ff */
[----:B------:R-:W-:Y:S01]  /*9a90*/  SHF.L.U32 R87, R87, 0x10, RZ ;  /* 0x0000001057577819 */ /* 0x000fe200000006ff */
[----:B------:R-:W-:Y:S06]  /*9aa0*/  BRA.U !UP0, `(.L_x_156) ;  /* 0x0000000108487547 */ /* 0x000fec000b800000 */
[----:B------:R-:W-:Y:S01]  /*9ab0*/  FFMA.FTZ R6, R63, R6, R61 ;  /* 0x000000063f067223 */ /* 0x000fe2000001003d */
[----:B------:R-:W-:-:S03]  /*9ac0*/  FFMA.FTZ R37, R62, R37, R60 ;  /* 0x000000253e257223 */ /* 0x000fc6000001003c */
[----:B---3--:R-:W-:Y:S01]  /*9ad0*/  FMUL.FTZ R13, R6, -1.4426950216293334961 ;  /* 0xbfb8aa3b060d7820 */ /* 0x008fe20000410000 */
[----:B------:R-:W-:-:S05]  /*9ae0*/  FMUL.FTZ R10, R37, -1.4426950216293334961 ;  /* 0xbfb8aa3b250a7820 */ /* 0x000fca0000410000 */
[----:B------:R-:W3:Y:S08]  /*9af0*/  MUFU.EX2 R13, R13 ;  /* 0x0000000d000d7308 */ /* 0x000ef00000000800 */
[----:B------:R-:W4:Y:S01]  /*9b00*/  MUFU.EX2 R10, R10 ;  /* 0x0000000a000a7308 */ /* 0x000f220000000800 */
[----:B---3--:R-:W-:-:S07]  /*9b10*/  FADD.FTZ R14, R13, 1 ;  /* 0x3f8000000d0e7421 */ /* 0x008fce0000010000 */
[----:B------:R-:W2:Y:S01]  /*9b20*/  MUFU.RCP R14, R14 ;  /* 0x0000000e000e7308 */ /* 0x000ea20000001000 */
[----:B----4-:R-:W-:-:S07]  /*9b30*/  FADD.FTZ R11, R10, 1 ;  /* 0x3f8000000a0b7421 */ /* 0x010fce0000010000 */
        /* <DEDUP_REMOVED lines=9> */
.L_x_156:
[----:B------:R-:W-:Y:S01]  /*9bd0*/  BSSY.RECONVERGENT B0, `(.L_x_157) ;  /* 0x0000012000007945 */ /* 0x000fe20003800200 */
[----:B------:R-:W-:Y:S01]  /*9be0*/  FFMA.FTZ R71, R62, R71, -R9 ;  /* 0x000000473e477223 */ /* 0x000fe20000010809 */
[----:B------:R-:W-:Y:S02]  /*9bf0*/  FFMA.FTZ R87, R63, R87, -R8 ;  /* 0x000000573f577223 */ /* 0x000fe40000010808 */
[----:B------:R-:W-:Y:S05]  /*9c00*/  @P5 BRA `(.L_x_158) ;  /* 0x0000000000385947 */ /* 0x000fea0003800000 */
[----:B------:R-:W3:Y:S01]  /*9c10*/  LDCU.64 UR4, c[0x0][0x3f8] ;  /* 0x00007f00ff0477ac */ /* 0x000ee20008000a00 */
[----:B------:R-:W-:Y:S01]  /*9c20*/  MOV R6, R120 ;  /* 0x0000007800067202 */ /* 0x000fe20000000f00 */
[----:B------:R-:W-:Y:S01]  /*9c30*/  FMUL.FTZ R71, R71, R116 ;  /* 0x0000007447477220 */ /* 0x000fe20000410000 */
[----:B------:R-:W4:Y:S01]  /*9c40*/  LDCU.64 UR10, c[0x0][0x380] ;  /* 0x00007000ff0a77ac */ /* 0x000f220008000a00 */
[----:B---3--:R-:W-:Y:S01]  /*9c50*/  IMAD R11, R7, UR4, RZ ;  /* 0x00000004070b7c24 */ /* 0x008fe2000f8e02ff */
[----:B------:R-:W-:-:S03]  /*9c60*/  MOV R7, R123 ;  /* 0x0000007b00077202 */ /* 0x000fc60000000f00 */
[C---:B------:R-:W-:Y:S02]  /*9c70*/  IMAD R11, R4.reuse, UR5, R11 ;  /* 0x00000005040b7c24 */ /* 0x040fe4000f8e020b */
[----:B------:R-:W-:-:S04]  /*9c80*/  IMAD.WIDE.U32 R8, R4, UR4, R6 ;  /* 0x0000000404087c25 */ /* 0x000fc8000f8e0006 */
[----:B------:R-:W-:Y:S01]  /*9c90*/  FMUL.FTZ R4, R87, R116 ;  /* 0x0000007457047220 */ /* 0x000fe20000410000 */
[----:B----4-:R-:W-:Y:S02]  /*9ca0*/  LEA R6, P0, R8, UR10, 0x1 ;  /* 0x0000000a08067c11 */ /* 0x010fe4000f8008ff */
[----:B------:R-:W-:Y:S02]  /*9cb0*/  IADD3 R11, PT, PT, R9, R11, RZ ;  /* 0x0000000b090b7210 */ /* 0x000fe40007ffe0ff */
[----:B------:R-:W-:Y:S02]  /*9cc0*/  F2FP.BF16.F32.PACK_AB R9, R4, R71 ;  /* 0x000000470409723e */ /* 0x000fe400000010ff */
[----:B------:R-:W-:-:S05]  /*9cd0*/  LEA.HI.X R7, R8, UR11, R11, 0x1, P0 ;  /* 0x0000000b08077c11 */ /* 0x000fca00080f0c0b */
[----:B------:R4:W-:Y:S02]  /*9ce0*/  STG.E desc[UR6][R6.64], R9 ;  /* 0x0000000906007986 */ /* 0x0009e4000c101906 */
.L_x_158:
[----:B------:R-:W-:Y:S05]  /*9cf0*/  BSYNC.RECONVERGENT B0 ;  /* 0x0000000000007941 */ /* 0x000fea0003800200 */
.L_x_157:
[----:B------:R-:W-:Y:S02]  /*9d00*/  SHF.L.U32 R73, R73, 0x10, RZ ;  /* 0x0000001049497819 */ /* 0x000fe400000006ff */
[----:B---3--:R-:W-:Y:S02]  /*9d10*/  SHF.R.S32.HI R11, RZ, 0x1f, R31 ;  /* 0x0000001fff0b7819 */ /* 0x008fe4000001141f */
[----:B------:R-:W-:Y:S01]  /*9d20*/  SHF.L.U32 R85, R85, 0x10, RZ ;  /* 0x0000001055557819 */ /* 0x000fe200000006ff */
[----:B------:R-:W-:Y:S06]  /*9d30*/  BRA.U !UP0, `(.L_x_159) ;  /* 0x0000000108487547 */ /* 0x000fec000b800000 */
[----:B------:R-:W-:Y:S01]  /*9d40*/  FFMA.FTZ R33, R62, R33, R60 ;  /* 0x000000213e217223 */ /* 0x000fe2000001003c */
[----:B------:R-:W-:-:S03]  /*9d50*/  FFMA.FTZ R0, R63, R0, R61 ;  /* 0x000000003f007223 */ /* 0x000fc6000001003d */
[----:B------:R-:W-:Y:S01]  /*9d60*/  FMUL.FTZ R4, R33, -1.4426950216293334961 ;  /* 0xbfb8aa3b21047820 */ /* 0x000fe20000410000 */
[----:B----4-:R-:W-:-:S05]  /*9d70*/  FMUL.FTZ R7, R0, -1.4426950216293334961 ;  /* 0xbfb8aa3b00077820 */ /* 0x010fca0000410000 */
[----:B------:R-:W3:Y:S08]  /*9d80*/  MUFU.EX2 R4, R4 ;  /* 0x0000000400047308 */ /* 0x000ef00000000800 */
[----:B------:R-:W4:Y:S01]  /*9d90*/  MUFU.EX2 R7, R7 ;  /* 0x0000000700077308 */ /* 0x000f220000000800 */
[----:B---3--:R-:W-:-:S07]  /*9da0*/  FADD.FTZ R6, R4, 1 ;  /* 0x3f80000004067421 */ /* 0x008fce0000010000 */
[----:B------:R-:W3:Y:S01]  /*9db0*/  MUFU.RCP R6, R6 ;  /* 0x0000000600067308 */ /* 0x000ee20000001000 */
[----:B----4-:R-:W-:-:S07]  /*9dc0*/  FADD.FTZ R8, R7, 1 ;  /* 0x3f80000007087421 */ /* 0x010fce0000010000 */
[----:B------:R-:W4:Y:S01]  /*9dd0*/  MUFU.RCP R8, R8 ;  /* 0x0000000800087308 */ /* 0x000f220000001000 */
[----:B---3--:R-:W-:Y:S01]  /*9de0*/  FADD.FTZ R10, -R6, 1 ;  /* 0x3f800000060a7421 */ /* 0x008fe20000010100 */
[----:B------:R-:W-:-:S03]  /*9df0*/  FMUL.FTZ R73, R73, R6 ;  /* 0x0000000649497220 */ /* 0x000fc60000410000 */
[----:B------:R-:W-:Y:S01]  /*9e00*/  FFMA.FTZ R10, R33, R10, 1 ;  /* 0x3f800000210a7423 */ /* 0x000fe2000001000a */
[----:B----4-:R-:W-:Y:S01]  /*9e10*/  FADD.FTZ R9, -R8, 1 ;  /* 0x3f80000008097421 */ /* 0x010fe20000010100 */
[----:B------:R-:W-:Y:S02]  /*9e20*/  FMUL.FTZ R85, R85, R8 ;  /* 0x0000000855557220 */ /* 0x000fe40000410000 */
[----:B------:R-:W-:Y:S01]  /*9e30*/  FMUL.FTZ R73, R73, R10 ;  /* 0x0000000a49497220 */ /* 0x000fe20000410000 */
[----:B------:R-:W-:-:S04]  /*9e40*/  FFMA.FTZ R0, R0, R9, 1 ;  /* 0x3f80000000007423 */ /* 0x000fc80000010009 */
[----:B------:R-:W-:-:S07]  /*9e50*/  FMUL.FTZ R85, R85, R0 ;  /* 0x0000000055557220 */ /* 0x000fce0000410000 */
.L_x_159:
[----:B------:R-:W-:Y:S01]  /*9e60*/  ISETP.GE.AND.EX P3, PT, R11, UR9, PT, P3 ;  /* 0x000000090b007c0c */ /* 0x000fe2000bf66330 */
[----:B------:R-:W-:Y:S01]  /*9e70*/  FFMA.FTZ R5, R62, R73, -R5 ;  /* 0x000000493e057223 */ /* 0x000fe20000010805 */
[----:B------:R-:W-:Y:S01]  /*9e80*/  FFMA.FTZ R63, R63, R85, -R28 ;  /* 0x000000553f3f7223 */ /* 0x000fe2000001081c */
[----:B------:R-:W-:Y:S02]  /*9e90*/  BSSY.RECONVERGENT B0, `(.L_x_160) ;  /* 0x000000f000007945 */ /* 0x000fe40003800200 */
[-C--:B----4-:R-:W-:Y:S01]  /*9ea0*/  FMUL.FTZ R7, R5, R116.reuse ;  /* 0x0000007405077220 */ /* 0x090fe20000410000 */
[----:B------:R-:W-:-:S07]  /*9eb0*/  FMUL.FTZ R116, R63, R116 ;  /* 0x000000743f747220 */ /* 0x000fce0000410000 */
[----:B------:R-:W-:Y:S05]  /*9ec0*/  @P3 BRA `(.L_x_161) ;  /* 0x00000000002c3947 */ /* 0x000fea0003800000 */
[----:B------:R-:W3:Y:S01]  /*9ed0*/  LDCU.64 UR4, c[0x0][0x3f8] ;  /* 0x00007f00ff0477ac */ /* 0x000ee20008000a00 */
[----:B------:R-:W-:Y:S02]  /*9ee0*/  MOV R121, R123 ;  /* 0x0000007b00797202 */ /* 0x000fe40000000f00 */
[----:B------:R-:W-:Y:S01]  /*9ef0*/  F2FP.BF16.F32.PACK_AB R7, R116, R7 ;  /* 0x000000077407723e */ /* 0x000fe200000010ff */
[----:B------:R-:W4:Y:S01]  /*9f00*/  LDCU.64 UR8, c[0x0][0x380] ;  /* 0x00007000ff0877ac */ /* 0x000f220008000a00 */
[----:B---3--:R-:W-:Y:S02]  /*9f10*/  IMAD R0, R11, UR4, RZ ;  /* 0x000000040b007c24 */ /* 0x008fe4000f8e02ff */
[----:B------:R-:W-:-:S04]  /*9f20*/  IMAD.WIDE.U32 R120, R31, UR4, R120 ;  /* 0x000000041f787c25 */ /* 0x000fc8000f8e0078 */
[----:B------:R-:W-:Y:S01]  /*9f30*/  IMAD R31, R31, UR5, R0 ;  /* 0x000000051f1f7c24 */ /* 0x000fe2000f8e0200 */
[----:B----4-:R-:W-:-:S04]  /*9f40*/  LEA R4, P0, R120, UR8, 0x1 ;  /* 0x0000000878047c11 */ /* 0x010fc8000f8008ff */
[----:B------:R-:W-:-:S04]  /*9f50*/  IADD3 R31, PT, PT, R121, R31, RZ ;  /* 0x0000001f791f7210 */ /* 0x000fc80007ffe0ff */
[----:B------:R-:W-:-:S05]  /*9f60*/  LEA.HI.X R5, R120, UR9, R31, 0x1, P0 ;  /* 0x0000000978057c11 */ /* 0x000fca00080f0c1f */
[----:B------:R3:W-:Y:S02]  /*9f70*/  STG.E desc[UR6][R4.64], R7 ;  /* 0x0000000704007986 */ /* 0x0007e4000c101906 */
.L_x_161:
[----:B------:R-:W-:Y:S05]  /*9f80*/  BSYNC.RECONVERGENT B0 ;  /* 0x0000000000007941 */ /* 0x000fea0003800200 */
.L_x_160:
[----:B------:R-:W4:Y:S01]  /*9f90*/  LDCU UR4, c[0x0][0x410] ;  /* 0x00008200ff0477ac */ /* 0x000f220008000800 */
[----:B0-----:R-:W-:Y:S02]  /*9fa0*/  IADD3 R82, PT, PT, R23, R82, RZ ;  /* 0x0000005217527210 */ /* 0x001fe40007ffe0ff */
[----:B------:R-:W-:Y:S01]  /*9fb0*/  IADD3 R80, PT, PT, R80, 0x1, RZ ;  /* 0x0000000150507810 */ /* 0x000fe20007ffe0ff */
[----:B------:R-:W4:Y:S02]  /*9fc0*/  LDCU UR5, c[0x0][0x3e0] ;  /* 0x00007c00ff0577ac */ /* 0x000f240008000800 */
[----:B----4-:R-:W-:-:S06]  /*9fd0*/  UIMAD UR4, UR4, UR5, URZ ;  /* 0x00000005040472a4 */ /* 0x010fcc000f8e02ff */
[----:B------:R-:W-:-:S13]  /*9fe0*/  ISETP.GE.AND P0, PT, R82, UR4, PT ;  /* 0x0000000452007c0c */ /* 0x000fda000bf06270 */
[----:B------:R-:W-:Y:S05]  /*9ff0*/  @!P0 BRA `(.L_x_162) ;  /* 0xffffff6000588947 */ /* 0x000fea000383ffff */
.L_x_95:
[----:B------:R-:W0:Y:S01]  /*a000*/  S2R R9, SR_TID.X ;  /* 0x0000000000097919 */ /* 0x000e220000002100 */
[----:B---3--:R-:W3:Y:S01]  /*a010*/  LDC R4, c[0x0][0x370] ;  /* 0x0000dc00ff047b82 */ /* 0x008ee20000000800 */
[----:B------:R-:W-:Y:S07]  /*a020*/  BSSY.RECONVERGENT B0, `(.L_x_163) ;  /* 0x000000e000007945 */ /* 0x000fee0003800200 */
[----:B------:R-:W4:Y:S08]  /*a030*/  LDC R7, c[0x0][0x374] ;  /* 0x0000dd00ff077b82 */ /* 0x000f300000000800 */
[----:B------:R-:W5:Y:S01]  /*a040*/  LDC.64 R2, c[0x0][0x3c8] ;  /* 0x0000f200ff027b82 */ /* 0x000f620000000a00 */
[----:B---3--:R-:W-:-:S02]  /*a050*/  ISETP.NE.AND P0, PT, R4, 0x1, PT ;  /* 0x000000010400780c */ /* 0x008fc40003f05270 */
[----:B0-----:R-:W-:Y:S02]  /*a060*/  ISETP.NE.AND P1, PT, R9, RZ, PT ;  /* 0x000000ff0900720c */ /* 0x001fe40003f25270 */
[----:B----4-:R-:W-:-:S04]  /*a070*/  SHF.L.U32 R0, R7, 0x1, RZ ;  /* 0x0000000107007819 */ /* 0x010fc800000006ff */
[----:B------:R-:W-:-:S05]  /*a080*/  SEL R5, R0, RZ, P0 ;  /* 0x000000ff00057207 */ /* 0x000fca0000000000 */
[----:B-----5:R-:W-:Y:S02]  /*a090*/  IMAD.WIDE.U32 R2, R5, 0x4, R2 ;  /* 0x0000000405027825 */ /* 0x020fe400078e0002 */
[----:B------:R-:W-:Y:S05]  /*a0a0*/  @P1 BRA `(.L_x_164) ;  /* 0x0000000000141947 */ /* 0x000fea0003800000 */
[----:B------:R-:W-:Y:S01]  /*a0b0*/  HFMA2 R5, -RZ, RZ, 0, 5.9604644775390625e-08 ;  /* 0x00000001ff057431 */ /* 0x000fe200000001ff */
[----:B------:R-:W-:Y:S06]  /*a0c0*/  MEMBAR.ALL.GPU ;  /* 0x0000000000007992 */ /* 0x000fec000000a000 */
[----:B------:R-:W-:-:S00]  /*a0d0*/  ERRBAR ;  /* 0x00000000000079ab */ /* 0x000fc00000000000 */
[----:B------:R-:W-:Y:S06]  /*a0e0*/  CGAERRBAR ;  /* 0x00000000000075ab */ /* 0x000fec0000000000 */
[----:B------:R0:W-:Y:S02]  /*a0f0*/  REDG.E.ADD.S32.STRONG.GPU desc[UR6][R2.64], R5 ;  /* 0x000000050200798e */ /* 0x0001e4000c12e306 */
.L_x_164:
[----:B------:R-:W-:Y:S05]  /*a100*/  BSYNC.RECONVERGENT B0 ;  /* 0x0000000000007941 */ /* 0x000fea0003800200 */
.L_x_163:
[----:B------:R-:W3:Y:S01]  /*a110*/  S2UR UR5, SR_CTAID.Y ;  /* 0x00000000000579c3 */ /* 0x000ee20000002600 */
[----:B0-----:R-:W-:Y:S02]  /*a120*/  IADD3 R5, PT, PT, R7, -0x1, RZ ;  /* 0xffffffff07057810 */ /* 0x001fe40007ffe0ff */
[----:B------:R-:W-:-:S05]  /*a130*/  IADD3 R0, PT, PT, R4, -0x1, RZ ;  /* 0xffffffff04007810 */ /* 0x000fca0007ffe0ff */
[----:B------:R-:W0:Y:S01]  /*a140*/  S2UR UR4, SR_CTAID.X ;  /* 0x00000000000479c3 */ /* 0x000e220000002500 */
[----:B---3--:R-:W-:-:S04]  /*a150*/  ISETP.NE.AND P0, PT, R5, UR5, PT ;  /* 0x0000000505007c0c */ /* 0x008fc8000bf05270 */
[----:B0-----:R-:W-:-:S13]  /*a160*/  ISETP.NE.OR P0, PT, R0, UR4, P0 ;  /* 0x0000000400007c0c */ /* 0x001fda0008705670 */
[----:B------:R-:W-:Y:S05]  /*a170*/  @P0 EXIT ;  /* 0x000000000000094d */ /* 0x000fea0003800000 */
[----:B------:R-:W-:Y:S05]  /*a180*/  @P1 BRA `(.L_x_165) ;  /* 0x0000000000201947 */ /* 0x000fea0003800000 */
[----:B------:R-:W-:-:S05]  /*a190*/  IMAD R0, R4, R7, RZ ;  /* 0x0000000704007224 */ /* 0x000fca00078e02ff */
[----:B------:R-:W-:-:S13]  /*a1a0*/  ISETP.NE.AND P0, PT, R0, -0x1, PT ;  /* 0xffffffff0000780c */ /* 0x000fda0003f05270 */
[----:B------:R-:W-:Y:S05]  /*a1b0*/  @!P0 BRA `(.L_x_165) ;  /* 0x0000000000148947 */ /* 0x000fea0003800000 */
.L_x_166:
[----:B------:R-:W3:Y:S04]  /*a1c0*/  LDG.E.STRONG.GPU R5, desc[UR6][R2.64] ;  /* 0x0000000602057981 */ /* 0x000ee8000c1ef900 */
[----:B---3--:R-:W-:Y:S01]  /*a1d0*/  CCTL.IVALL ;  /* 0x00000000ff00798f */ /* 0x008fe20002000000 */
[----:B------:R-:W-:Y:S05]  /*a1e0*/  YIELD ;  /* 0x0000000000007946 */ /* 0x000fea0003800000 */
[----:B------:R-:W-:-:S13]  /*a1f0*/  ISETP.NE.AND P0, PT, R5, R0, PT ;  /* 0x000000000500720c */ /* 0x000fda0003f05270 */
[----:B------:R-:W-:Y:S05]  /*a200*/  @P0 BRA `(.L_x_166) ;  /* 0xfffffffc00ec0947 */ /* 0x000fea000383ffff */
.L_x_165:
        /* <DEDUP_REMOVED lines=52> */
[----:B------:R-:W3:Y:S01]  /*a550*/  LDCU.64 UR8, c[0x0][0x390] ;  /* 0x00007200ff0877ac */ /* 0x000ee20008000a00 */
[----:B------:R-:W-:Y:S02]  /*a560*/  LOP3.LUT R7, R7, 0x3, RZ, 0xc0, !PT ;  /* 0x0000000307077812 */ /* 0x000fe400078ec0ff */
[----:B------:R-:W-:Y:S01]  /*a570*/  MOV R5, R35 ;  /* 0x0000002300057202 */ /* 0x000fe20000000f00 */
[----:B------:R-:W4:Y:S01]  /*a580*/  LDCU.64 UR10, c[0x0][0x388] ;  /* 0x00007100ff0a77ac */ /* 0x000f220008000a00 */
[C---:B------:R-:W-:Y:S02]  /*a590*/  SHF.L.U32 R20, R2.reuse, 0x3, RZ ;  /* 0x0000000302147819 */ /* 0x040fe400000006ff */
[----:B------:R-:W-:Y:S01]  /*a5a0*/  SHF.L.U64.HI R21, R2, 0x3, R35 ;  /* 0x0000000302157819 */ /* 0x000fe20000010223 */
[----:B------:R-:W-:Y:S01]  /*a5b0*/  IMAD.WIDE.U32 R4, R7, 0x1e0, R4 ;  /* 0x000001e007047825 */ /* 0x000fe200078e0004 */
[----:B------:R-:W-:-:S02]  /*a5c0*/  SHF.L.U32 R29, R37, 0x2, RZ ;  /* 0x00000002251d7819 */ /* 0x000fc400000006ff */
[----:B------:R-:W-:Y:S02]  /*a5d0*/  SHF.L.U64.HI R31, R0, 0x2, R3 ;  /* 0x00000002001f7819 */ /* 0x000fe40000010203 */
[----:B------:R-:W-:Y:S02]  /*a5e0*/  SHF.L.U64.HI R27, R26, 0x2, R33 ;  /* 0x000000021a1b7819 */ /* 0x000fe40000010221 */
[----:B0-----:R-:W-:Y:S01]  /*a5f0*/  LEA R25, P1, R2, UR4, 0x2 ;  /* 0x0000000402197c11 */ /* 0x001fe2000f8210ff */
[----:B------:R-:W-:Y:S01]  /*a600*/  UMOV UR4, URZ ;  /* 0x000000ff00047c82 */ /* 0x000fe20008000000 */
[----:B---3--:R-:W-:Y:S02]  /*a610*/  IADD3 R22, P2, PT, R20, UR8, RZ ;  /* 0x0000000814167c10 */ /* 0x008fe4000ff5e0ff */
[----:B------:R-:W-:Y:S02]  /*a620*/  LEA.HI.X R24, R2, UR5, R35, 0x2, P1 ;  /* 0x0000000502187c11 */ /* 0x000fe400088f1423 */
[----:B------:R-:W-:-:S02]  /*a630*/  IADD3 R35, PT, PT, R5, UR4, RZ ;  /* 0x0000000405237c10 */ /* 0x000fc4000fffe0ff */
[----:B------:R-:W-:Y:S01]  /*a640*/  MOV R2, R4 ;  /* 0x0000000400027202 */ /* 0x000fe20000000f00 */
[----:B------:R-:W-:Y:S01]  /*a650*/  IMAD.WIDE.U32 R4, R36, 0x4, RZ ;  /* 0x0000000424047825 */ /* 0x000fe200078e00ff */
[C---:B------:R-:W-:Y:S02]  /*a660*/  IADD3.X R23, PT, PT, R21.reuse, UR9, RZ, P2, !PT ;  /* 0x0000000915177c10 */ /* 0x040fe400097fe4ff */
[----:B----4-:R-:W-:Y:S02]  /*a670*/  IADD3 R20, P1, PT, R20, UR10, RZ ;  /* 0x0000000a14147c10 */ /* 0x010fe4000ff3e0ff */
[----:B-12---:R-:W-:Y:S02]  /*a680*/  IADD3 R18, P2, PT, RZ, -R7, RZ ;  /* 0x80000007ff127210 */ /* 0x006fe40007f5e0ff */
[----:B------:R-:W-:Y:S02]  /*a690*/  IADD3.X R21, PT, PT, R21, UR11, RZ, P1, !PT ;  /* 0x0000000b15157c10 */ /* 0x000fe40008ffe4ff */
[----:B------:R-:W-:-:S02]  /*a6a0*/  IADD3 R29, PT, PT, R5, R29, RZ ;  /* 0x0000001d051d7210 */ /* 0x000fc40007ffe0ff */
[----:B------:R-:W-:-:S07]  /*a6b0*/  IADD3.X R19, PT, PT, RZ, -0x1, RZ, P2, !PT ;  /* 0xffffffffff137810 */ /* 0x000fce00017fe4ff */
.L_x_169:
        /* <DEDUP_REMOVED lines=29> */
.L_x_168:
[----:B------:R-:W-:Y:S05]  /*a890*/  BSYNC.RECONVERGENT B0 ;  /* 0x0000000000007941 */ /* 0x000fea0003800200 */
.L_x_167:
[----:B------:R-:W-:Y:S05]  /*a8a0*/  @!P0 EXIT ;  /* 0x000000000000894d */ /* 0x000fea0003800000 */
[----:B------:R-:W-:Y:S01]  /*a8b0*/  SHF.L.U64.HI R31, R36, 0x2, R37 ;  /* 0x00000002241f7819 */ /* 0x000fe20000010225 */
[----:B------:R-:W3:Y:S01]  /*a8c0*/  LDCU.64 UR4, c[0x0][0x3d8] ;  /* 0x00007b00ff0477ac */ /* 0x000ee20008000a00 */
[----:B------:R-:W-:Y:S02]  /*a8d0*/  SHF.L.U64.HI R39, R26, 0x2, R33 ;  /* 0x000000021a277819 */ /* 0x000fe40000010221 */
[----:B------:R-:W-:Y:S01]  /*a8e0*/  SHF.L.U32 R29, R36, 0x2, RZ ;  /* 0x00000002241d7819 */ /* 0x000fe200000006ff */
[----:B------:R-:W4:Y:S01]  /*a8f0*/  LDCU.64 UR8, c[0x0][0x388] ;  /* 0x00007100ff0877ac */ /* 0x000f220008000a00 */
[----:B------:R-:W-:Y:S02]  /*a900*/  SHF.L.U32 R41, R26, 0x2, RZ ;  /* 0x000000021a297819 */ /* 0x000fe400000006ff */
[C---:B------:R-:W-:Y:S01]  /*a910*/  SHF.L.U64.HI R33, R0.reuse, 0x2, R3 ;  /* 0x0000000200217819 */ /* 0x040fe20000010203 */
[----:B------:R-:W0:Y:S01]  /*a920*/  LDCU.64 UR10, c[0x0][0x390] ;  /* 0x00007200ff0a77ac */ /* 0x000e220008000a00 */
[----:B------:R-:W-:-:S07]  /*a930*/  SHF.L.U32 R37, R0, 0x2, RZ ;  /* 0x0000000200257819 */ /* 0x000fce00000006ff */
.L_x_170:
[C---:B0-----:R-:W-:Y:S02]  /*a940*/  SHF.L.U32 R16, R2.reuse, 0x2, RZ ;  /* 0x0000000202107819 */ /* 0x041fe400000006ff */
[----:B-1----:R-:W-:Y:S02]  /*a950*/  SHF.L.U64.HI R13, R2, 0x2, R35 ;  /* 0x00000002020d7819 */ /* 0x002fe40000010223 */
[----:B---3--:R-:W-:-:S04]  /*a960*/  IADD3 R4, P0, PT, R16, UR4, RZ ;  /* 0x0000000410047c10 */ /* 0x008fc8000ff1e0ff */
[----:B------:R-:W-:Y:S02]  /*a970*/  IADD3.X R5, PT, PT, R13, UR5, RZ, P0, !PT ;  /* 0x000000050d057c10 */ /* 0x000fe400087fe4ff */
[C---:B------:R-:W-:Y:S02]  /*a980*/  IADD3 R6, P0, PT, R4.reuse, R37, RZ ;  /* 0x0000002504067210 */ /* 0x040fe40007f1e0ff */
[C---:B------:R-:W-:Y:S01]  /*a990*/  IADD3 R10, P1, PT, R4.reuse, R41, RZ ;  /* 0x00000029040a7210 */ /* 0x040fe20007f3e0ff */
[----:B-12---:R0:W2:Y:S01]  /*a9a0*/  LDG.E R18, desc[UR6][R4.64] ;  /* 0x0000000604127981 */ /* 0x0060a2000c1e1900 */
[C---:B------:R-:W-:Y:S02]  /*a9b0*/  IADD3.X R7, PT, PT, R5.reuse, R33, RZ, P0, !PT ;  /* 0x0000002105077210 */ /* 0x040fe400007fe4ff */
[----:B------:R-:W-:Y:S02]  /*a9c0*/  IADD3 R8, P0, PT, R4, R29, RZ ;  /* 0x0000001d04087210 */ /* 0x000fe40007f1e0ff */
[C---:B------:R-:W-:Y:S01]  /*a9d0*/  IADD3.X R11, PT, PT, R5.reuse, R39, RZ, P1, !PT ;  /* 0x00000027050b7210 */ /* 0x040fe20000ffe4ff */
[----:B------:R1:W2:Y:S01]  /*a9e0*/  LDG.E R19, desc[UR6][R6.64] ;  /* 0x0000000606137981 */ /* 0x0002a2000c1e1900 */
[----:B------:R-:W-:-:S03]  /*a9f0*/  IADD3.X R9, PT, PT, R5, R31, RZ, P0, !PT ;  /* 0x0000001f05097210 */ /* 0x000fc600007fe4ff */
[----:B------:R-:W3:Y:S04]  /*aa00*/  LDG.E R21, desc[UR6][R10.64] ;  /* 0x000000060a157981 */ /* 0x000ee8000c1e1900 */
[----:B------:R5:W3:Y:S01]  /*aa10*/  LDG.E R20, desc[UR6][R8.64] ;  /* 0x0000000608147981 */ /* 0x000ae2000c1e1900 */
[C---:B------:R-:W-:Y:S02]  /*aa20*/  SHF.L.U32 R27, R2.reuse, 0x3, RZ ;  /* 0x00000003021b7819 */ /* 0x040fe400000006ff */
[----:B------:R-:W-:Y:S02]  /*aa30*/  SHF.L.U64.HI R28, R2, 0x3, R35 ;  /* 0x00000003021c7819 */ /* 0x000fe40000010223 */
[----:B------:R-:W-:Y:S02]  /*aa40*/  LOP3.LUT R14, R27, 0xfffffff8, RZ, 0xc0, !PT ;  /* 0xfffffff81b0e7812 */ /* 0x000fe400078ec0ff */
[----:B------:R-:W-:-:S02]  /*aa50*/  LOP3.LUT R16, R16, 0xfffffffc, RZ, 0xc0, !PT ;  /* 0xfffffffc10107812 */ /* 0x000fc400078ec0ff */
[----:B0-----:R-:W-:Y:S02]  /*aa60*/  LOP3.LUT R5, R28, 0x3, RZ, 0xc0, !PT ;  /* 0x000000031c057812 */ /* 0x001fe400078ec0ff */
[----:B----4-:R-:W-:Y:S02]  /*aa70*/  IADD3 R12, P0, PT, R14, UR8, RZ ;  /* 0x000000080e0c7c10 */ /* 0x010fe4000ff1e0ff */
[----:B------:R-:W-:Y:S02]  /*aa80*/  LOP3.LUT R4, R13, 0x3, RZ, 0xc0, !PT ;  /* 0x000000030d047812 */ /* 0x000fe400078ec0ff */
[----:B------:R-:W-:Y:S02]  /*aa90*/  IADD3 R16, P2, PT, R16, UR4, RZ ;  /* 0x0000000410107c10 */ /* 0x000fe4000ff5e0ff */
[----:B------:R-:W-:Y:S02]  /*aaa0*/  IADD3 R14, P1, PT, R14, UR10, RZ ;  /* 0x0000000a0e0e7c10 */ /* 0x000fe4000ff3e0ff */
[----:B------:R-:W-:-:S02]  /*aab0*/  IADD3.X R13, PT, PT, R5, UR9, RZ, P0, !PT ;  /* 0x00000009050d7c10 */ /* 0x000fc400087fe4ff */
[----:B------:R-:W-:Y:S02]  /*aac0*/  IADD3.X R17, PT, PT, R4, UR5, RZ, P2, !PT ;  /* 0x0000000504117c10 */ /* 0x000fe400097fe4ff */
[----:B------:R-:W-:Y:S02]  /*aad0*/  IADD3.X R15, PT, PT, R5, UR11, RZ, P1, !PT ;  /* 0x0000000b050f7c10 */ /* 0x000fe40008ffe4ff */
[C---:B------:R-:W-:Y:S02]  /*aae0*/  IADD3 R4, P0, PT, R16.reuse, R37, RZ ;  /* 0x0000002510047210 */ /* 0x040fe40007f1e0ff */
[C---:B-1----:R-:W-:Y:S02]  /*aaf0*/  IADD3 R6, P1, PT, R16.reuse, R29, RZ ;  /* 0x0000001d10067210 */ /* 0x042fe40007f3e0ff */
[----:B-----5:R-:W-:Y:S02]  /*ab00*/  IADD3 R8, P2, PT, R16, R41, RZ ;  /* 0x0000002910087210 */ /* 0x020fe40007f5e0ff */
[----:B------:R-:W-:-:S02]  /*ab10*/  IADD3.X R5, PT, PT, R17, R33, RZ, P0, !PT ;  /* 0x0000002111057210 */ /* 0x000fc400007fe4ff */
[C---:B------:R-:W-:Y:S02]  /*ab20*/  IADD3.X R7, PT, PT, R17.reuse, R31, RZ, P1, !PT ;  /* 0x0000001f11077210 */ /* 0x040fe40000ffe4ff */
[----:B------:R-:W-:Y:S01]  /*ab30*/  IADD3.X R9, PT, PT, R17, R39, RZ, P2, !PT ;  /* 0x0000002711097210 */ /* 0x000fe200017fe4ff */
[----:B--2---:R0:W-:Y:S04]  /*ab40*/  STG.E.64 desc[UR6][R12.64], R18 ;  /* 0x000000120c007986 */ /* 0x0041e8000c101b06 */
[----:B---3--:R1:W-:Y:S04]  /*ab50*/  STG.E.64 desc[UR6][R14.64], R20 ;  /* 0x000000140e007986 */ /* 0x0083e8000c101b06 */
        /* <DEDUP_REMOVED lines=48> */
.L_x_171:
        /* <DEDUP_REMOVED lines=10> */
.L_x_4498:


//--------------------- .text._Z35group_norm_nhwc_bwd_one_pass_kernelI11Bf16IOFp32WLi512ELi60ELi480EEv26Group_norm_nhwc_bwd_params --------------------------
	.section	.text._Z35group_norm_nhwc_bwd_one_pass_kernelI11Bf16IOFp32WLi512ELi60ELi480EEv26Group_norm_nhwc_bwd_params,"ax",@progbits
	.align	128
        .global         _Z35group_norm_nhwc_bwd_one_pass_kernelI11Bf16IOFp32WLi512ELi60ELi480EEv26Group_norm_nhwc_bwd_params
        .type           _Z35group_norm_nhwc_bwd_one_pass_kernelI11Bf16IOFp32WLi512ELi60ELi480EEv26Group_norm_nhwc_bwd_params,@function
        .size           _Z35group_norm_nhwc_bwd_one_pass_kernelI11Bf16IOFp32WLi512ELi60ELi480EEv26Group_norm_nhwc_bwd_params,(.L_x_4499 - _Z35group_norm_nhwc_bwd_one_pass_kernelI11Bf16IOFp32WLi512ELi60ELi480EEv26Group_norm_nhwc_bwd_params)
        .other          _Z35group_norm_nhwc_bwd_one_pass_kernelI11Bf16IOFp32WLi512ELi60ELi480EEv26Group_norm_nhwc_bwd_params,@"STO_CUDA_ENTRY STV_DEFAULT"
_Z35group_norm_nhwc_bwd_one_pass_kernelI11Bf16IOFp32WLi512ELi60ELi480EEv26Group_norm_nhwc_bwd_params:
.text._Z35group_norm_nhwc_bwd_one_pass_kernelI11Bf16IOFp32WLi512ELi60ELi480EEv26Group_norm_nhwc_bwd_params:
[----:B------:R-:W0:Y:S01]  /*0000*/  LDC R1, c[0x0][0x37c] ;  /* 0x0000df00ff017b82 */ /* 0x000e220000000800 */
[----:B------:R-:W1:Y:S07]  /*0010*/  S2R R3, SR_TID.X ;  /* 0x0000000000037919 */ /* 0x000e6e0000002100 */
[----:B------:R-:W2:Y:S01]  /*0020*/  S2UR UR8, SR_CTAID.Y ;  /* 0x00000000000879c3 */ /* 0x000ea20000002600 */
[----:B------:R-:W3:Y:S01]  /*0030*/  LDCU UR4, c[0x0][0x410] ;  /* 0x00008200ff0477ac */ /* 0x000ee20008000800 */
[----:B0-----:R-:W-:Y:S01]  /*0040*/  IADD3 R1, PT, PT, R1, -0x230, RZ ;  /* 0xfffffdd001017810 */ /* 0x001fe20007ffe0ff */
[----:B------:R-:W3:Y:S03]  /*0050*/  LDCU UR5, c[0x0][0x3e0] ;  /* 0x00007c00ff0577ac */ /* 0x000ee60008000800 */
[----:B------:R-:W-:-:S02]  /*0060*/  R2UR UR15, R1 ;  /* 0x00000000010f72ca */ /* 0x000fc400000e0000 */
[----:B------:R-:W0:Y:S01]  /*0070*/  S2UR UR6, SR_CTAID.X ;  /* 0x00000000000679c3 */ /* 0x000e220000002500 */
[----:B------:R-:W4:Y:S07]  /*0080*/  LDCU.64 UR10, c[0x0][0x358] ;  /* 0x00006b00ff0a77ac */ /* 0x000f2e0008000a00 */
[----:B------:R-:W0:Y:S01]  /*0090*/  LDC R2, c[0x0][0x41c] ;  /* 0x00010700ff027b82 */ /* 0x000e220000000800 */
[----:B---3--:R-:W-:-:S04]  /*00a0*/  UIMAD UR4, UR4, UR5, URZ ;  /* 0x00000005040472a4 */ /* 0x008fc8000f8e02ff */
[----:B--2---:R-:W-:Y:S01]  /*00b0*/  UISETP.GE.AND UP0, UPT, UR8, UR4, UPT ;  /* 0x000000040800728c */ /* 0x004fe2000bf06270 */
[----:B-1----:R-:W-:-:S05]  /*00c0*/  LOP3.LUT R0, R3, 0xffff, RZ, 0xc0, !PT ;  /* 0x0000ffff03007812 */ /* 0x002fca00078ec0ff */
[----:B------:R-:W-:-:S05]  /*00d0*/  IMAD R0, R0, 0x889, RZ ;  /* 0x0000088900007824 */ /* 0x000fca00078e02ff */
[----:B------:R-:W-:-:S04]  /*00e0*/  SHF.R.U32.HI R99, RZ, 0x10, R0 ;  /* 0x00000010ff637819 */ /* 0x000fc80000011600 */
[----:B------:R-:W-:Y:S01]  /*00f0*/  PRMT R0, R99, 0x9910, RZ ;  /* 0x0000991063007816 */ /* 0x000fe200000000ff */
[----:B0-----:R-:W-:-:S04]  /*0100*/  IMAD R99, R2, UR6, R99 ;  /* 0x0000000602637c24 */ /* 0x001fc8000f8e0263 */
[----:B------:R-:W-:-:S05]  /*0110*/  IMAD R0, R0, 0x1e, RZ ;  /* 0x0000001e00007824 */ /* 0x000fca00078e02ff */
[----:B------:R-:W-:-:S04]  /*0120*/  IADD3 R0, PT, PT, RZ, -R0, RZ ;  /* 0x80000000ff007210 */ /* 0x000fc80007ffe0ff */
[----:B------:R-:W-:-:S04]  /*0130*/  PRMT R0, R0, 0x7710, RZ ;  /* 0x0000771000007816 */ /* 0x000fc800000000ff */
[----:B------:R-:W-:Y:S01]  /*0140*/  IADD3 R0, PT, PT, R0, R3, RZ ;  /* 0x0000000300007210 */ /* 0x000fe20007ffe0ff */
[----:B----4-:R-:W-:Y:S06]  /*0150*/  BRA.U UP0, `(.L_x_172) ;  /* 0x000000e900047547 */ /* 0x010fec000b800000 */
[----:B------:R-:W-:Y:S01]  /*0160*/  SHF.L.U32 R0, R0, 0x1, RZ ;  /* 0x0000000100007819 */ /* 0x000fe200000006ff */
[----:B------:R-:W-:-:S03]  /*0170*/  UMOV UR4, URZ ;  /* 0x000000ff00047c82 */ /* 0x000fc60008000000 */
[----:B------:R-:W-:-:S05]  /*0180*/  LOP3.LUT R0, R0, 0xffff, RZ, 0xc0, !PT ;  /* 0x0000ffff00007812 */ /* 0x000fca00078ec0ff */
[----:B------:R0:W-:Y:S02]  /*0190*/  STL [R1+0x140], R0 ;  /* 0x0001400001007387 */ /* 0x0001e40000100800 */
.L_x_198:
[----:B------:R-:W2:Y:S01]  /*01a0*/  LDL.LU R4, [R1+0x140] ;  /* 0x0001400001047983 */ /* 0x000ea20000300800 */
[----:B------:R-:W1:Y:S01]  /*01b0*/  LDCU UR14, c[0x0][0x410] ;  /* 0x00008200ff0e77ac */ /* 0x000e620008000800 */
[----:B------:R-:W-:Y:S02]  /*01c0*/  IABS R3, UR8 ;  /* 0x0000000800037c13 */ /* 0x000fe40008000000 */
[----:B------:R-:W-:Y:S01]  /*01d0*/  IADD3 R5, PT, PT, R99, 0x10, RZ ;  /* 0x0000001063057810 */ /* 0x000fe20007ffe0ff */
[----:B------:R-:W-:Y:S01]  /*01e0*/  UMOV UR6, URZ ;  /* 0x000000ff00067c82 */ /* 0x000fe20008000000 */
[----:B------:R-:W-:Y:S01]  /*01f0*/  R2UR UR9, R3 ;  /* 0x00000000030972ca */ /* 0x000fe200000e0000 */
[----:B------:R-:W3:Y:S01]  /*0200*/  LDCU.128 UR16, c[0x0][0x400] ;  /* 0x00008000ff1077ac */ /* 0x000ee20008000c00 */
[----:B------:R-:W-:Y:S02]  /*0210*/  SHF.R.S32.HI R3, RZ, 0x1f, R99 ;  /* 0x0000001fff037819 */ /* 0x000fe40000011463 */
[----:B------:R-:W-:Y:S01]  /*0220*/  SHF.R.S32.HI R11, RZ, 0x1f, R5 ;  /* 0x0000001fff0b7819 */ /* 0x000fe20000011405 */
[----:B------:R-:W-:Y:S01]  /*0230*/  UISETP.GE.AND UP4, UPT, UR8, URZ, UPT ;  /* 0x000000ff0800728c */ /* 0x000fe2000bf86270 */
[----:B0-----:R-:W-:-:S02]  /*0240*/  IADD3 R7, PT, PT, R99, 0x20, RZ ;  /* 0x0000002063077810 */ /* 0x001fc40007ffe0ff */
[----:B------:R-:W-:Y:S02]  /*0250*/  LOP3.LUT R106, R106, 0xfeffffff, RZ, 0xc0, !PT ;  /* 0xfeffffff6a6a7812 */ /* 0x000fe400078ec0ff */
[----:B------:R-:W-:Y:S02]  /*0260*/  SHF.R.S32.HI R13, RZ, 0x1f, R7 ;  /* 0x0000001fff0d7819 */ /* 0x000fe40000011407 */
[----:B------:R-:W-:Y:S01]  /*0270*/  IADD3 R79, PT, PT, R99, 0x1a0, RZ ;  /* 0x000001a0634f7810 */ /* 0x000fe20007ffe0ff */
[----:B-1----:R-:W-:Y:S02]  /*0280*/  ULOP3.LUT UR12, UR8, UR14, URZ, 0x3c, !UPT ;  /* 0x0000000e080c7292 */ /* 0x002fe4000f8e3cff */
[----:B0-----:R-:W-:Y:S01]  /*0290*/  MOV R0, UR14 ;  /* 0x0000000e00007c02 */ /* 0x001fe20008000f00 */
[----:B------:R-:W-:Y:S01]  /*02a0*/  UISETP.NE.AND UP0, UPT, UR14, URZ, UPT ;  /* 0x000000ff0e00728c */ /* 0x000fe2000bf05270 */
[----:B------:R-:W-:Y:S02]  /*02b0*/  LOP3.LUT R98, R98, 0xfffffffe, RZ, 0xc0, !PT ;  /* 0xfffffffe62627812 */ /* 0x000fe400078ec0ff */
[----:B------:R-:W-:-:S02]  /*02c0*/  IABS R0, R0 ;  /* 0x0000000000007213 */ /* 0x000fc40000000000 */
[----:B---3--:R-:W-:Y:S02]  /*02d0*/  ISETP.GE.U32.AND P0, PT, R99, UR16, PT ;  /* 0x0000001063007c0c */ /* 0x008fe4000bf06070 */
[----:B------:R-:W-:Y:S02]  /*02e0*/  R2UR UR13, R0 ;  /* 0x00000000000d72ca */ /* 0x000fe400000e0000 */
[----:B------:R-:W-:Y:S02]  /*02f0*/  ISETP.GE.AND.EX P3, PT, R3, UR17, PT, P0 ;  /* 0x0000001103007c0c */ /* 0x000fe4000bf66300 */
[----:B------:R-:W-:Y:S02]  /*0300*/  ISETP.GE.U32.AND P0, PT, R5, UR16, PT ;  /* 0x0000001005007c0c */ /* 0x000fe4000bf06070 */
[----:B------:R-:W-:Y:S02]  /*0310*/  MOV R9, UR18 ;  /* 0x0000001200097c02 */ /* 0x000fe40008000f00 */
[----:B------:R-:W-:-:S02]  /*0320*/  ISETP.GE.AND.EX P4, PT, R11, UR17, PT, P0 ;  /* 0x000000110b007c0c */ /* 0x000fc4000bf86300 */
[----:B------:R-:W-:-:S03]  /*0330*/  ISETP.GE.U32.AND P0, PT, R7, UR16, PT ;  /* 0x0000001007007c0c */ /* 0x000fc6000bf06070 */
[----:B------:R-:W0:Y:S01]  /*0340*/  I2F.RP R0, UR13 ;  /* 0x0000000d00007d06 */ /* 0x000e220008209400 */
[----:B------:R-:W-:Y:S01]  /*0350*/  ISETP.GE.AND.EX P6, PT, R13, UR17, PT, P0 ;  /* 0x000000110d007c0c */ /* 0x000fe2000bfc6300 */
[----:B------:R-:W1:Y:S01]  /*0360*/  @!P3 LDC.64 R14, c[0x0][0x3f8] ;  /* 0x0000fe00ff0ebb82 */ /* 0x000e620000000a00 */
[----:B------:R-:W-:-:S04]  /*0370*/  @P3 LOP3.LUT R106, R106, 0x1000000, RZ, 0xfc, !PT ;  /* 0x010000006a6a3812 */ /* 0x000fc800078efcff */
[----:B------:R-:W-:-:S03]  /*0380*/  LOP3.LUT R106, R106, 0xff7fffff, RZ, 0xc0, !PT ;  /* 0xff7fffff6a6a7812 */ /* 0x000fc600078ec0ff */
[----:B------:R-:W3:Y:S01]  /*0390*/  @!P3 LDC.64 R20, c[0x0][0x398] ;  /* 0x0000e600ff14bb82 */ /* 0x000ee20000000a00 */
[----:B------:R-:W-:Y:S01]  /*03a0*/  @P4 LOP3.LUT R106, R106, 0x800000, RZ, 0xfc, !PT ;  /* 0x008000006a6a4812 */ /* 0x000fe200078efcff */
[----:B0-----:R-:W0:Y:S03]  /*03b0*/  MUFU.RCP R0, R0 ;  /* 0x0000000000007308 */ /* 0x001e260000001000 */
[----:B------:R-:W-:-:S03]  /*03c0*/  LOP3.LUT R106, R106, 0xffbfffff, RZ, 0xc0, !PT ;  /* 0xffbfffff6a6a7812 */ /* 0x000fc600078ec0ff */
[----:B------:R-:W4:Y:S01]  /*03d0*/  @!P3 LDC.64 R120, c[0x0][0x3a0] ;  /* 0x0000e800ff78bb82 */ /* 0x000f220000000a00 */
[----:B------:R-:W-:-:S07]  /*03e0*/  @P6 LOP3.LUT R106, R106, 0x400000, RZ, 0xfc, !PT ;  /* 0x004000006a6a6812 */ /* 0x000fce00078efcff */
[----:B------:R-:W3:Y:S01]  /*03f0*/  @!P4 LDC.64 R22, c[0x0][0x3f8] ;  /* 0x0000fe00ff16cb82 */ /* 0x000ee20000000a00 */
[----:B0-----:R-:W-:-:S07]  /*0400*/  IADD3 R2, PT, PT, R0, 0xffffffe, RZ ;  /* 0x0ffffffe00027810 */ /* 0x001fce0007ffe0ff */
[----:B------:R-:W0:Y:S01]  /*0410*/  @!P6 LDC.64 R28, c[0x0][0x3f8] ;  /* 0x0000fe00ff1ceb82 */ /* 0x000e220000000a00 */
[----:B------:R-:W1:Y:S07]  /*0420*/  F2I.FTZ.U32.TRUNC.NTZ R2, R2 ;  /* 0x0000000200027305 */ /* 0x000e6e000021f000 */
[----:B------:R-:W4:Y:S08]  /*0430*/  @!P4 LDC.64 R24, c[0x0][0x3a0] ;  /* 0x0000e800ff18cb82 */ /* 0x000f300000000a00 */
[----:B------:R-:W4:Y:S01]  /*0440*/  @!P6 LDC.64 R30, c[0x0][0x3a0] ;  /* 0x0000e800ff1eeb82 */ /* 0x000f220000000a00 */
[----:B-1----:R-:W-:-:S07]  /*0450*/  R2UR UR7, R2 ;  /* 0x00000000020772ca */ /* 0x002fce00000e0000 */
[----:B------:R-:W1:Y:S06]  /*0460*/  @!P6 LDC.64 R32, c[0x0][0x398] ;  /* 0x0000e600ff20eb82 */ /* 0x000e6c0000000a00 */
[----:B------:R-:W-:-:S04]  /*0470*/  UIADD3 UR5, UPT, UPT, URZ, -UR7, URZ ;  /* 0x80000007ff057290 */ /* 0x000fc8000fffe0ff */
[----:B------:R-:W-:-:S04]  /*0480*/  UIMAD UR5, UR5, UR13, URZ ;  /* 0x0000000d050572a4 */ /* 0x000fc8000f8e02ff */
[----:B------:R-:W-:-:S04]  /*0490*/  UIMAD.WIDE.U32 UR6, UR7, UR5, UR6 ;  /* 0x00000005070672a5 */ /* 0x000fc8000f8e0006 */
[----:B------:R-:W-:-:S04]  /*04a0*/  UIMAD.WIDE.U32 UR6, UR7, UR9, URZ ;  /* 0x00000009070672a5 */ /* 0x000fc8000f8e00ff */
[----:B------:R-:W-:-:S04]  /*04b0*/  UIADD3 UR5, UPT, UPT, -UR7, URZ, URZ ;  /* 0x000000ff07057290 */ /* 0x000fc8000fffe1ff */
[----:B------:R-:W-:Y:S02]  /*04c0*/  UIMAD UR5, UR13, UR5, UR9 ;  /* 0x000000050d0572a4 */ /* 0x000fe4000f8e0209 */
[----:B------:R-:W-:Y:S02]  /*04d0*/  ULOP3.LUT UR9, URZ, UR14, URZ, 0x33, !UPT ;  /* 0x0000000eff097292 */ /* 0x000fe4000f8e33ff */
[----:B------:R-:W-:-:S11]  /*04e0*/  UISETP.GT.U32.AND UP2, UPT, UR13, UR5, UPT ;  /* 0x000000050d00728c */ /* 0x000fd6000bf44070 */
[----:B------:R-:W-:Y:S02]  /*04f0*/  @!UP2 UIADD3 UR5, UPT, UPT, UR5, -UR13, URZ ;  /* 0x8000000d0505a290 */ /* 0x000fe4000fffe0ff */
[----:B------:R-:W-:Y:S02]  /*0500*/  @!UP2 UIADD3 UR7, UPT, UPT, UR7, 0x1, URZ ;  /* 0x000000010707a890 */ /* 0x000fe4000fffe0ff */
[----:B------:R-:W-:Y:S02]  /*0510*/  UIADD3 UR6, UPT, UPT, UR5, -UR13, URZ ;  /* 0x8000000d05067290 */ /* 0x000fe4000fffe0ff */
[----:B------:R-:W-:Y:S02]  /*0520*/  UISETP.GT.U32.AND UP3, UPT, UR13, UR5, UPT ;  /* 0x000000050d00728c */ /* 0x000fe4000bf64070 */
[----:B------:R-:W-:Y:S02]  /*0530*/  UISETP.GE.U32.AND UP1, UPT, UR5, UR13, UPT ;  /* 0x0000000d0500728c */ /* 0x000fe4000bf26070 */
[----:B------:R-:W-:-:S02]  /*0540*/  USEL UR5, UR6, UR5, !UP3 ;  /* 0x0000000506057287 */ /* 0x000fc4000d800000 */
[----:B------:R-:W-:Y:S02]  /*0550*/  UISETP.GE.AND UP2, UPT, UR12, URZ, UPT ;  /* 0x000000ff0c00728c */ /* 0x000fe4000bf46270 */
[----:B------:R-:W-:-:S04]  /*0560*/  @!UP4 UIADD3 UR5, UPT, UPT, -UR5, URZ, URZ ;  /* 0x000000ff0505c290 */ /* 0x000fc8000fffe1ff */
[----:B------:R-:W-:Y:S02]  /*0570*/  USEL UR13, UR9, UR5, !UP0 ;  /* 0x00000005090d7287 */ /* 0x000fe4000c000000 */
[----:B------:R-:W-:Y:S02]  /*0580*/  @UP1 UIADD3 UR7, UPT, UPT, UR7, 0x1, URZ ;  /* 0x0000000107071890 */ /* 0x000fe4000fffe0ff */
[----:B------:R-:W-:Y:S02]  /*0590*/  UIMAD UR5, UR13, 0x3c, URZ ;  /* 0x0000003c0d0578a4 */ /* 0x000fe4000f8e02ff */
[----:B------:R-:W-:-:S04]  /*05a0*/  @!UP2 UIADD3 UR7, UPT, UPT, -UR7, URZ, URZ ;  /* 0x000000ff0707a290 */ /* 0x000fc8000fffe1ff */
[----:B------:R-:W-:Y:S01]  /*05b0*/  USEL UR7, UR9, UR7, !UP0 ;  /* 0x0000000709077287 */ /* 0x000fe2000c000000 */
[----:B------:R-:W-:Y:S01]  /*05c0*/  MOV R0, UR5 ;  /* 0x0000000500007c02 */ /* 0x000fe20008000f00 */
[----:B------:R-:W1:Y:S01]  /*05d0*/  LDCU.U8 UR9, c[0x0][0x414] ;  /* 0x00008280ff0977ac */ /* 0x000e620008000000 */
[----:B--2---:R-:W-:Y:S01]  /*05e0*/  IADD3 R42, P1, PT, R4, UR5, RZ ;  /* 0x00000005042a7c10 */ /* 0x004fe2000ff3e0ff */
[----:B------:R-:W-:Y:S01]  /*05f0*/  USHF.R.S32.HI UR5, URZ, 0x1f, UR7 ;  /* 0x0000001fff057899 */ /* 0x000fe20008011407 */
[----:B0-----:R-:W-:Y:S02]  /*0600*/  @!P6 IMAD R4, R13, R28, RZ ;  /* 0x0000001c0d04e224 */ /* 0x001fe400078e02ff */
[----:B------:R-:W-:Y:S01]  /*0610*/  LEA.HI.X.SX32 R43, R0, RZ, 0x1, P1 ;  /* 0x000000ff002b7211 */ /* 0x000fe200008f0eff */
[----:B------:R-:W-:Y:S01]  /*0620*/  UIMAD UR5, UR5, UR18, URZ ;  /* 0x00000012050572a4 */ /* 0x000fe2000f8e02ff */
[----:B------:R-:W-:-:S03]  /*0630*/  @!P3 IMAD R0, R3, R14, RZ ;  /* 0x0000000e0300b224 */ /* 0x000fc600078e02ff */
[----:B------:R-:W-:Y:S02]  /*0640*/  UIMAD UR5, UR7, UR19, UR5 ;  /* 0x00000013070572a4 */ /* 0x000fe4000f8e0205 */
[----:B------:R-:W-:Y:S01]  /*0650*/  IMAD.WIDE.U32 R42, R9, UR7, R42 ;  /* 0x00000007092a7c25 */ /* 0x000fe2000f8e002a */
[C---:B------:R-:W-:Y:S01]  /*0660*/  IADD3 R9, PT, PT, R99.reuse, 0x30, RZ ;  /* 0x0000003063097810 */ /* 0x040fe20007ffe0ff */
[----:B------:R-:W0:Y:S02]  /*0670*/  LDCU.64 UR6, c[0x0][0x3b8] ;  /* 0x00007700ff0677ac */ /* 0x000e240008000a00 */
[----:B------:R-:W-:Y:S01]  /*0680*/  @!P3 IMAD R15, R99, R15, R0 ;  /* 0x0000000f630fb224 */ /* 0x000fe200078e0200 */
[----:B------:R-:W-:Y:S01]  /*0690*/  IADD3 R45, PT, PT, R43, UR5, RZ ;  /* 0x000000052b2d7c10 */ /* 0x000fe2000fffe0ff */
[----:B---3--:R-:W-:Y:S01]  /*06a0*/  @!P4 IMAD R0, R11, R22, RZ ;  /* 0x000000160b00c224 */ /* 0x008fe200078e02ff */
[----:B------:R-:W-:Y:S01]  /*06b0*/  @!P3 MOV R44, R42 ;  /* 0x0000002a002cb202 */ /* 0x000fe20000000f00 */
[----:B------:R-:W-:Y:S01]  /*06c0*/  STL.64 [R1+0x1b0], R42 ;  /* 0x0001b02a01007387 */ /* 0x000fe20000100a00 */
[----:B------:R-:W-:-:S02]  /*06d0*/  ISETP.GE.U32.AND P0, PT, R9, UR16, PT ;  /* 0x0000001009007c0c */ /* 0x000fc4000bf06070 */
[----:B------:R-:W-:Y:S01]  /*06e0*/  SHF.R.S32.HI R17, RZ, 0x1f, R9 ;  /* 0x0000001fff117819 */ /* 0x000fe20000011409 */
[C---:B------:R-:W-:Y:S01]  /*06f0*/  @!P3 IMAD.WIDE.U32 R2, R99.reuse, R14, R44 ;  /* 0x0000000e6302b225 */ /* 0x040fe200078e002c */
[----:B------:R-:W-:Y:S01]  /*0700*/  IADD3 R11, PT, PT, R99, 0x40, RZ ;  /* 0x00000040630b7810 */ /* 0x000fe20007ffe0ff */
[----:B------:R-:W-:Y:S01]  /*0710*/  STL.64 [R1+0x1a8], R44 ;  /* 0x0001a82c01007387 */ /* 0x000fe20000100a00 */
[----:B------:R-:W-:Y:S02]  /*0720*/  ISETP.GE.AND.EX P5, PT, R17, UR17, PT, P0 ;  /* 0x0000001111007c0c */ /* 0x000fe4000bfa6300 */
[----:B------:R-:W-:Y:S02]  /*0730*/  @!P3 IADD3 R3, PT, PT, R3, R15, RZ ;  /* 0x0000000f0303b210 */ /* 0x000fe40007ffe0ff */
[C---:B------:R-:W-:Y:S02]  /*0740*/  @!P3 SHF.L.U32 R19, R2.reuse, 0x1, RZ ;  /* 0x000000010213b819 */ /* 0x040fe400000006ff */
[----:B------:R-:W-:-:S02]  /*0750*/  @!P3 SHF.L.U64.HI R2, R2, 0x1, R3 ;  /* 0x000000010202b819 */ /* 0x000fc40000010203 */
[C---:B------:R-:W-:Y:S02]  /*0760*/  @!P3 IADD3 R18, P2, PT, R19.reuse, R20, RZ ;  /* 0x000000141312b210 */ /* 0x040fe40007f5e0ff */
[----:B----4-:R-:W-:Y:S02]  /*0770*/  @!P3 IADD3 R120, P1, PT, R19, R120, RZ ;  /* 0x000000781378b210 */ /* 0x010fe40007f3e0ff */
[----:B------:R-:W-:Y:S01]  /*0780*/  @!P3 IADD3.X R19, PT, PT, R2, R21, RZ, P2, !PT ;  /* 0x000000150213b210 */ /* 0x000fe200017fe4ff */
[----:B------:R-:W2:Y:S01]  /*0790*/  @!P5 LDC.64 R34, c[0x0][0x3f8] ;  /* 0x0000fe00ff22db82 */ /* 0x000ea20000000a00 */
[----:B------:R-:W-:Y:S02]  /*07a0*/  LOP3.LUT P2, RZ, R106, 0x800000, RZ, 0xc0, !PT ;  /* 0x008000006aff7812 */ /* 0x000fe4000784c0ff */
[----:B------:R-:W-:Y:S01]  /*07b0*/  @!P3 IADD3.X R121, PT, PT, R2, R121, RZ, P1, !PT ;  /* 0x000000790279b210 */ /* 0x000fe20000ffe4ff */
[----:B------:R-:W-:Y:S01]  /*07c0*/  STL.64 [R1+0x220], R18 ;  /* 0x0002201201007387 */ /* 0x000fe20000100a00 */
[----:B------:R-:W-:-:S02]  /*07d0*/  ISETP.GE.U32.AND P0, PT, R11, UR16, PT ;  /* 0x000000100b007c0c */ /* 0x000fc4000bf06070 */
[----:B------:R-:W-:Y:S02]  /*07e0*/  SHF.R.S32.HI R21, RZ, 0x1f, R11 ;  /* 0x0000001fff157819 */ /* 0x000fe4000001140b */
[----:B------:R-:W-:Y:S02]  /*07f0*/  IADD3 R15, PT, PT, R99, 0x50, RZ ;  /* 0x00000050630f7810 */ /* 0x000fe40007ffe0ff */
[----:B------:R-:W-:Y:S02]  /*0800*/  ISETP.GE.AND.EX P4, PT, R21, UR17, PT, P0 ;  /* 0x0000001115007c0c */ /* 0x000fe4000bf86300 */
[----:B------:R-:W-:Y:S01]  /*0810*/  ISETP.GE.U32.AND P1, PT, R15, UR16, PT ;  /* 0x000000100f007c0c */ /* 0x000fe2000bf26070 */
[----:B------:R-:W3:Y:S01]  /*0820*/  @!P2 LDC.64 R26, c[0x0][0x398] ;  /* 0x0000e600ff1aab82 */ /* 0x000ee20000000a00 */
[----:B------:R-:W-:Y:S01]  /*0830*/  @!P2 MOV R2, R42 ;  /* 0x0000002a0002a202 */ /* 0x000fe20000000f00 */
[----:B------:R-:W-:Y:S01]  /*0840*/  @!P2 IMAD R23, R5, R23, R0 ;  /* 0x000000170517a224 */ /* 0x000fe200078e0200 */
[----:B------:R-:W-:-:S02]  /*0850*/  @!P2 MOV R3, R45 ;  /* 0x0000002d0003a202 */ /* 0x000fc40000000f00 */
[----:B------:R-:W-:Y:S01]  /*0860*/  LOP3.LUT R106, R106, 0xffdfffff, RZ, 0xc0, !PT ;  /* 0xffdfffff6a6a7812 */ /* 0x000fe200078ec0ff */
[----:B------:R-:W-:-:S03]  /*0870*/  @!P2 IMAD.WIDE.U32 R2, R5, R22, R2 ;  /* 0x000000160502a225 */ /* 0x000fc600078e0002 */
[----:B------:R-:W-:Y:S01]  /*0880*/  @P5 LOP3.LUT R106, R106, 0x200000, RZ, 0xfc, !PT ;  /* 0x002000006a6a5812 */ /* 0x000fe200078efcff */
[----:B------:R-:W-:Y:S01]  /*0890*/  @!P6 IMAD R5, R7, R29, R4 ;  /* 0x0000001d0705e224 */ /* 0x000fe200078e0204 */
[----:B------:R-:W-:Y:S01]  /*08a0*/  @!P2 IADD3 R3, PT, PT, R3, R23, RZ ;  /* 0x000000170303a210 */ /* 0x000fe20007ffe0ff */
[----:B--2---:R-:W-:Y:S01]  /*08b0*/  @!P5 IMAD R4, R17, R34, RZ ;  /* 0x000000221104d224 */ /* 0x004fe200078e02ff */
[C---:B------:R-:W-:Y:S01]  /*08c0*/  @!P2 SHF.L.U32 R119, R2.reuse, 0x1, RZ ;  /* 0x000000010277a819 */ /* 0x040fe200000006ff */
[----:B------:R-:W2:Y:S01]  /*08d0*/  @!P4 LDC.64 R16, c[0x0][0x3a0] ;  /* 0x0000e800ff10cb82 */ /* 0x000ea20000000a00 */
[----:B------:R-:W-:Y:S02]  /*08e0*/  @!P2 SHF.L.U64.HI R0, R2, 0x1, R3 ;  /* 0x000000010200a819 */ /* 0x000fe40000010203 */
[----:B------:R-:W-:Y:S02]  /*08f0*/  @!P6 MOV R2, R42 ;  /* 0x0000002a0002e202 */ /* 0x000fe40000000f00 */
[----:B------:R-:W-:-:S02]  /*0900*/  @!P6 MOV R3, R45 ;  /* 0x0000002d0003e202 */ /* 0x000fc40000000f00 */
[----:B------:R-:W-:Y:S02]  /*0910*/  SHF.R.S32.HI R23, RZ, 0x1f, R15 ;  /* 0x0000001fff177819 */ /* 0x000fe4000001140f */
[----:B------:R-:W-:Y:S01]  /*0920*/  @!P2 IADD3 R12, P0, PT, R119, R24, RZ ;  /* 0x00000018770ca210 */ /* 0x000fe20007f1e0ff */
[----:B------:R-:W-:Y:S01]  /*0930*/  @!P6 IMAD.WIDE.U32 R2, R7, R28, R2 ;  /* 0x0000001c0702e225 */ /* 0x000fe200078e0002 */
[----:B------:R-:W-:Y:S01]  /*0940*/  ISETP.GE.AND.EX P3, PT, R23, UR17, PT, P1 ;  /* 0x0000001117007c0c */ /* 0x000fe2000bf66310 */
[----:B------:R-:W4:Y:S01]  /*0950*/  @!P4 LDC.64 R28, c[0x0][0x3f8] ;  /* 0x0000fe00ff1ccb82 */ /* 0x000f220000000a00 */
[----:B------:R-:W-:Y:S01]  /*0960*/  @!P2 IADD3.X R13, PT, PT, R0, R25, RZ, P0, !PT ;  /* 0x00000019000da210 */ /* 0x000fe200007fe4ff */
[----:B------:R-:W-:Y:S01]  /*0970*/  @!P5 IMAD R7, R9, R35, R4 ;  /* 0x000000230907d224 */ /* 0x000fe200078e0204 */
[----:B---3--:R-:W-:Y:S01]  /*0980*/  @!P2 IADD3 R118, P0, PT, R119, R26, RZ ;  /* 0x0000001a7776a210 */ /* 0x008fe20007f1e0ff */
[----:B------:R3:W-:Y:S01]  /*0990*/  STL [R1+0x210], R12 ;  /* 0x0002100c01007387 */ /* 0x0007e20000100800 */
[----:B------:R-:W-:-:S02]  /*09a0*/  @!P6 IADD3 R3, PT, PT, R3, R5, RZ ;  /* 0x000000050303e210 */ /* 0x000fc40007ffe0ff */
[----:B------:R-:W-:Y:S01]  /*09b0*/  @!P6 SHF.L.U32 R117, R2, 0x1, RZ ;  /* 0x000000010275e819 */ /* 0x000fe200000006ff */
[----:B------:R-:W0:Y:S01]  /*09c0*/  @!P5 LDC.64 R24, c[0x0][0x3a0] ;  /* 0x0000e800ff18db82 */ /* 0x000e220000000a00 */
[----:B------:R-:W-:Y:S01]  /*09d0*/  @!P2 IADD3.X R119, PT, PT, R0, R27, RZ, P0, !PT ;  /* 0x0000001b0077a210 */ /* 0x000fe200007fe4ff */
[----:B------:R3:W-:Y:S01]  /*09e0*/  STL [R1+0x20c], R13 ;  /* 0x00020c0d01007387 */ /* 0x0007e20000100800 */
[----:B------:R-:W-:Y:S02]  /*09f0*/  @!P6 SHF.L.U64.HI R0, R2, 0x1, R3 ;  /* 0x000000010200e819 */ /* 0x000fe40000010203 */
[----:B------:R-:W-:Y:S01]  /*0a00*/  @!P6 IADD3 R2, P0, PT, R117, R30, RZ ;  /* 0x0000001e7502e210 */ /* 0x000fe20007f1e0ff */
[----:B------:R-:W-:Y:S01]  /*0a10*/  STL.64 [R1+0x218], R118 ;  /* 0x0002187601007387 */ /* 0x000fe20000100a00 */
[----:B------:R-:W-:Y:S01]  /*0a20*/  @!P5 MOV R4, R42 ;  /* 0x0000002a0004d202 */ /* 0x000fe20000000f00 */
[----:B------:R-:W3:Y:S01]  /*0a30*/  @!P5 LDC.64 R26, c[0x0][0x398] ;  /* 0x0000e600ff1adb82 */ /* 0x000ee20000000a00 */
[----:B------:R-:W-:Y:S01]  /*0a40*/  @!P6 IADD3.X R3, PT, PT, R0, R31, RZ, P0, !PT ;  /* 0x0000001f0003e210 */ /* 0x000fe200007fe4ff */
[----:B------:R-:W-:Y:S01]  /*0a50*/  STL.64 [R1+0x1c0], R120 ;  /* 0x0001c07801007387 */ /* 0x000fe20000100a00 */
[----:B------:R-:W-:-:S02]  /*0a60*/  @!P5 MOV R5, R45 ;  /* 0x0000002d0005d202 */ /* 0x000fc40000000f00 */
[----:B-1----:R-:W-:Y:S01]  /*0a70*/  @!P6 IADD3 R116, P0, PT, R117, R32, RZ ;  /* 0x000000207574e210 */ /* 0x002fe20007f1e0ff */
[----:B------:R1:W-:Y:S01]  /*0a80*/  STL [R1+0x204], R2 ;  /* 0x0002040201007387 */ /* 0x0003e20000100800 */
[----:B------:R-:W-:Y:S01]  /*0a90*/  LOP3.LUT R106, R106, 0xffefffff, RZ, 0xc0, !PT ;  /* 0xffefffff6a6a7812 */ /* 0x000fe200078ec0ff */
[----:B------:R-:W1:Y:S01]  /*0aa0*/  @!P3 LDC.64 R30, c[0x0][0x3f8] ;  /* 0x0000fe00ff1ebb82 */ /* 0x000e620000000a00 */
[----:B------:R-:W-:Y:S01]  /*0ab0*/  @!P5 IMAD.WIDE.U32 R4, R9, R34, R4 ;  /* 0x000000220904d225 */ /* 0x000fe200078e0004 */
[----:B------:R-:W-:Y:S01]  /*0ac0*/  @!P6 IADD3.X R117, PT, PT, R0, R33, RZ, P0, !PT ;  /* 0x000000210075e210 */ /* 0x000fe200007fe4ff */
[----:B------:R2:W-:Y:S01]  /*0ad0*/  STL [R1+0x200], R3 ;  /* 0x0002000301007387 */ /* 0x0005e20000100800 */
[----:B------:R-:W-:Y:S01]  /*0ae0*/  @P4 LOP3.LUT R106, R106, 0x100000, RZ, 0xfc, !PT ;  /* 0x001000006a6a4812 */ /* 0x000fe200078efcff */
[----:B----4-:R-:W-:Y:S01]  /*0af0*/  @!P4 IMAD R6, R21, R28, RZ ;  /* 0x0000001c1506c224 */ /* 0x010fe200078e02ff */
[----:B------:R-:W-:Y:S01]  /*0b00*/  @!P5 IADD3 R5, PT, PT, R5, R7, RZ ;  /* 0x000000070505d210 */ /* 0x000fe20007ffe0ff */
[----:B------:R-:W-:Y:S01]  /*0b10*/  STL [R1+0x208], R117 ;  /* 0x0002087501007387 */ /* 0x000fe20000100800 */
[----:B------:R-:W4:Y:S01]  /*0b20*/  @!P4 LDC.64 R20, c[0x0][0x398] ;  /* 0x0000e600ff14cb82 */ /* 0x000f220000000a00 */
[----:B------:R-:W-:Y:S01]  /*0b30*/  @!P5 SHF.L.U32 R115, R4, 0x1, RZ ;  /* 0x000000010473d819 */ /* 0x000fe200000006ff */
[----:B------:R-:W-:Y:S01]  /*0b40*/  @!P4 IMAD R9, R11, R29, R6 ;  /* 0x0000001d0b09c224 */ /* 0x000fe200078e0206 */
[----:B------:R-:W-:-:S02]  /*0b50*/  @!P4 MOV R6, R42 ;  /* 0x0000002a0006c202 */ /* 0x000fc40000000f00 */
[----:B------:R-:W-:Y:S02]  /*0b60*/  @!P4 MOV R7, R45 ;  /* 0x0000002d0007c202 */ /* 0x000fe40000000f00 */
[----:B------:R-:W-:Y:S01]  /*0b70*/  @!P5 SHF.L.U64.HI R0, R4, 0x1, R5 ;  /* 0x000000010400d819 */ /* 0x000fe20000010205 */
[----:B------:R-:W4:Y:S01]  /*0b80*/  @!P3 LDC.64 R32, c[0x0][0x3a0] ;  /* 0x0000e800ff20bb82 */ /* 0x000f220000000a00 */
[----:B0-----:R-:W-:Y:S01]  /*0b90*/  @!P5 IADD3 R4, P0, PT, R115, R24, RZ ;  /* 0x000000187304d210 */ /* 0x001fe20007f1e0ff */
[----:B------:R-:W-:Y:S01]  /*0ba0*/  @!P4 IMAD.WIDE.U32 R6, R11, R28, R6 ;  /* 0x0000001c0b06c225 */ /* 0x000fe200078e0006 */
[----:B------:R-:W-:Y:S02]  /*0bb0*/  LOP3.LUT R106, R106, 0xfff7ffff, RZ, 0xc0, !PT ;  /* 0xfff7ffff6a6a7812 */ /* 0x000fe400078ec0ff */
[----:B------:R-:W-:Y:S01]  /*0bc0*/  @!P5 IADD3.X R5, PT, PT, R0, R25, RZ, P0, !PT ;  /* 0x000000190005d210 */ /* 0x000fe200007fe4ff */
[----:B------:R-:W-:Y:S01]  /*0bd0*/  STL [R1+0x1f8], R4 ;  /* 0x0001f80401007387 */ /* 0x000fe20000100800 */
[----:B---3--:R-:W-:Y:S01]  /*0be0*/  @!P5 IADD3 R114, P0, PT, R115, R26, RZ ;  /* 0x0000001a7372d210 */ /* 0x008fe20007f1e0ff */
[----:B-1----:R-:W-:Y:S01]  /*0bf0*/  @!P3 IMAD R8, R23, R30, RZ ;  /* 0x0000001e1708b224 */ /* 0x002fe200078e02ff */
[----:B------:R-:W0:Y:S01]  /*0c00*/  @!P3 LDC.64 R24, c[0x0][0x398] ;  /* 0x0000e600ff18bb82 */ /* 0x000e220000000a00 */
[----:B------:R-:W-:Y:S01]  /*0c10*/  @!P4 IADD3 R7, PT, PT, R7, R9, RZ ;  /* 0x000000090707c210 */ /* 0x000fe20007ffe0ff */
[----:B------:R-:W-:Y:S01]  /*0c20*/  STL [R1+0x1f4], R5 ;  /* 0x0001f40501007387 */ /* 0x000fe20000100800 */
[----:B------:R-:W-:Y:S01]  /*0c30*/  @!P3 IMAD R11, R15, R31, R8 ;  /* 0x0000001f0f0bb224 */ /* 0x000fe200078e0208 */
[----:B------:R-:W-:-:S02]  /*0c40*/  @!P4 SHF.L.U32 R113, R6, 0x1, RZ ;  /* 0x000000010671c819 */ /* 0x000fc400000006ff */
[----:B------:R-:W-:Y:S01]  /*0c50*/  @!P3 MOV R8, R42 ;  /* 0x0000002a0008b202 */ /* 0x000fe20000000f00 */
[----:B------:R-:W-:Y:S01]  /*0c60*/  STL [R1+0x1fc], R5 ;  /* 0x0001fc0501007387 */ /* 0x000fe20000100800 */
[----:B------:R-:W-:Y:S02]  /*0c70*/  @!P3 MOV R9, R45 ;  /* 0x0000002d0009b202 */ /* 0x000fe40000000f00 */
[----:B------:R-:W-:Y:S02]  /*0c80*/  @!P5 IADD3.X R115, PT, PT, R0, R27, RZ, P0, !PT ;  /* 0x0000001b0073d210 */ /* 0x000fe400007fe4ff */
[----:B------:R-:W-:Y:S01]  /*0c90*/  @!P4 SHF.L.U64.HI R0, R6, 0x1, R7 ;  /* 0x000000010600c819 */ /* 0x000fe20000010207 */
[----:B------:R-:W-:Y:S01]  /*0ca0*/  @!P3 IMAD.WIDE.U32 R8, R15, R30, R8 ;  /* 0x0000001e0f08b225 */ /* 0x000fe200078e0008 */
[----:B--2---:R-:W-:Y:S02]  /*0cb0*/  @!P4 IADD3 R6, P0, PT, R113, R16, RZ ;  /* 0x000000107106c210 */ /* 0x004fe40007f1e0ff */
[----:B------:R-:W-:-:S02]  /*0cc0*/  IADD3 R15, PT, PT, R99, 0x60, RZ ;  /* 0x00000060630f7810 */ /* 0x000fc40007ffe0ff */
[----:B------:R-:W-:Y:S01]  /*0cd0*/  @!P4 IADD3.X R7, PT, PT, R0, R17, RZ, P0, !PT ;  /* 0x000000110007c210 */ /* 0x000fe200007fe4ff */
[----:B------:R-:W-:Y:S01]  /*0ce0*/  STL [R1+0x1ec], R6 ;  /* 0x0001ec0601007387 */ /* 0x000fe20000100800 */
[----:B----4-:R-:W-:Y:S02]  /*0cf0*/  @!P4 IADD3 R112, P0, PT, R113, R20, RZ ;  /* 0x000000147170c210 */ /* 0x010fe40007f1e0ff */
[----:B------:R-:W-:Y:S01]  /*0d00*/  @!P3 IADD3 R9, PT, PT, R9, R11, RZ ;  /* 0x0000000b0909b210 */ /* 0x000fe20007ffe0ff */
[----:B------:R-:W-:Y:S01]  /*0d10*/  STL [R1+0x1f0], R6 ;  /* 0x0001f00601007387 */ /* 0x000fe20000100800 */
[----:B------:R-:W-:Y:S02]  /*0d20*/  @!P3 SHF.L.U32 R111, R8, 0x1, RZ ;  /* 0x00000001086fb819 */ /* 0x000fe400000006ff */
[----:B------:R-:W-:Y:S01]  /*0d30*/  @!P4 IADD3.X R113, PT, PT, R0, R21, RZ, P0, !PT ;  /* 0x000000150071c210 */ /* 0x000fe200007fe4ff */
[----:B------:R-:W-:Y:S01]  /*0d40*/  STL [R1+0x1e8], R7 ;  /* 0x0001e80701007387 */ /* 0x000fe20000100800 */
[----:B------:R-:W-:-:S02]  /*0d50*/  @!P3 SHF.L.U64.HI R0, R8, 0x1, R9 ;  /* 0x000000010800b819 */ /* 0x000fc40000010209 */
[C---:B------:R-:W-:Y:S02]  /*0d60*/  @!P3 IADD3 R8, P0, PT, R111.reuse, R32, RZ ;  /* 0x000000206f08b210 */ /* 0x040fe40007f1e0ff */
[----:B------:R-:W-:Y:S02]  /*0d70*/  SHF.R.S32.HI R11, RZ, 0x1f, R15 ;  /* 0x0000001fff0b7819 */ /* 0x000fe4000001140f */
[----:B------:R-:W-:Y:S01]  /*0d80*/  @!P3 IADD3.X R9, PT, PT, R0, R33, RZ, P0, !PT ;  /* 0x000000210009b210 */ /* 0x000fe200007fe4ff */
[----:B------:R-:W-:Y:S01]  /*0d90*/  STL [R1+0x1e4], R8 ;  /* 0x0001e40801007387 */ /* 0x000fe20000100800 */
[----:B0-----:R-:W-:Y:S02]  /*0da0*/  @!P3 IADD3 R110, P0, PT, R111, R24, RZ ;  /* 0x000000186f6eb210 */ /* 0x001fe40007f1e0ff */
[----:B------:R-:W-:Y:S01]  /*0db0*/  @P3 LOP3.LUT R106, R106, 0x80000, RZ, 0xfc, !PT ;  /* 0x000800006a6a3812 */ /* 0x000fe200078efcff */
[----:B------:R-:W-:Y:S01]  /*0dc0*/  STL [R1+0x1e0], R9 ;  /* 0x0001e00901007387 */ /* 0x000fe20000100800 */
[----:B------:R-:W-:-:S02]  /*0dd0*/  @!P3 IADD3.X R111, PT, PT, R0, R25, RZ, P0, !PT ;  /* 0x00000019006fb210 */ /* 0x000fc400007fe4ff */
[----:B------:R-:W-:Y:S02]  /*0de0*/  ISETP.GE.U32.AND P0, PT, R15, UR16, PT ;  /* 0x000000100f007c0c */ /* 0x000fe4000bf06070 */
[----:B------:R-:W-:Y:S02]  /*0df0*/  LOP3.LUT R106, R106, 0xfffbffff, RZ, 0xc0, !PT ;  /* 0xfffbffff6a6a7812 */ /* 0x000fe400078ec0ff */
[----:B------:R-:W-:-:S13]  /*0e00*/  ISETP.GE.AND.EX P1, PT, R11, UR17, PT, P0 ;  /* 0x000000110b007c0c */ /* 0x000fda000bf26300 */
[----:B------:R-:W0:Y:S01]  /*0e10*/  @!P1 LDC.64 R16, c[0x0][0x3f8] ;  /* 0x0000fe00ff109b82 */ /* 0x000e220000000a00 */
[----:B------:R-:W-:Y:S02]  /*0e20*/  @!P1 MOV R10, R42 ;  /* 0x0000002a000a9202 */ /* 0x000fe40000000f00 */
[----:B------:R-:W-:-:S04]  /*0e30*/  @P1 LOP3.LUT R106, R106, 0x40000, RZ, 0xfc, !PT ;  /* 0x000400006a6a1812 */ /* 0x000fc800078efcff */
[----:B------:R-:W-:Y:S01]  /*0e40*/  LOP3.LUT R106, R106, 0xfffdffff, RZ, 0xc0, !PT ;  /* 0xfffdffff6a6a7812 */ /* 0x000fe200078ec0ff */
[----:B------:R-:W1:Y:S01]  /*0e50*/  @!P1 LDC.64 R20, c[0x0][0x3a0] ;  /* 0x0000e800ff149b82 */ /* 0x000e620000000a00 */
[----:B0-----:R-:W-:Y:S01]  /*0e60*/  @!P1 IMAD R0, R11, R16, RZ ;  /* 0x000000100b009224 */ /* 0x001fe200078e02ff */
[----:B------:R-:W-:-:S03]  /*0e70*/  @!P1 MOV R11, R45 ;  /* 0x0000002d000b9202 */ /* 0x000fc60000000f00 */
[C---:B------:R-:W-:Y:S02]  /*0e80*/  @!P1 IMAD R17, R15.reuse, R17, R0 ;  /* 0x000000110f119224 */ /* 0x040fe400078e0200 */
[----:B------:R-:W-:Y:S02]  /*0e90*/  @!P1 IMAD.WIDE.U32 R10, R15, R16, R10 ;  /* 0x000000100f0a9225 */ /* 0x000fe400078e000a */
[----:B------:R-:W0:Y:S03]  /*0ea0*/  @!P1 LDC.64 R14, c[0x0][0x398] ;  /* 0x0000e600ff0e9b82 */ /* 0x000e260000000a00 */
[----:B------:R-:W-:Y:S02]  /*0eb0*/  @!P1 IADD3 R11, PT, PT, R11, R17, RZ ;  /* 0x000000110b0b9210 */ /* 0x000fe40007ffe0ff */
[C---:B------:R-:W-:Y:S02]  /*0ec0*/  @!P1 SHF.L.U32 R101, R10.reuse, 0x1, RZ ;  /* 0x000000010a659819 */ /* 0x040fe400000006ff */
[----:B------:R-:W-:-:S02]  /*0ed0*/  @!P1 SHF.L.U64.HI R0, R10, 0x1, R11 ;  /* 0x000000010a009819 */ /* 0x000fc4000001020b */
[----:B-1----:R-:W-:Y:S02]  /*0ee0*/  @!P1 IADD3 R10, P0, PT, R101, R20, RZ ;  /* 0x00000014650a9210 */ /* 0x002fe40007f1e0ff */
[----:B------:R-:W-:Y:S02]  /*0ef0*/  IADD3 R17, PT, PT, R99, 0x70, RZ ;  /* 0x0000007063117810 */ /* 0x000fe40007ffe0ff */
[----:B------:R-:W-:Y:S02]  /*0f00*/  @!P1 IADD3.X R11, PT, PT, R0, R21, RZ, P0, !PT ;  /* 0x00000015000b9210 */ /* 0x000fe400007fe4ff */
[----:B0-----:R-:W-:-:S04]  /*0f10*/  @!P1 IADD3 R100, P0, PT, R101, R14, RZ ;  /* 0x0000000e65649210 */ /* 0x001fc80007f1e0ff */
[----:B------:R-:W-:Y:S02]  /*0f20*/  @!P1 IADD3.X R101, PT, PT, R0, R15, RZ, P0, !PT ;  /* 0x0000000f00659210 */ /* 0x000fe400007fe4ff */
[----:B------:R-:W-:Y:S02]  /*0f30*/  SHF.R.S32.HI R15, RZ, 0x1f, R17 ;  /* 0x0000001fff0f7819 */ /* 0x000fe40000011411 */
[----:B------:R-:W-:-:S04]  /*0f40*/  ISETP.GE.U32.AND P0, PT, R17, UR16, PT ;  /* 0x0000001011007c0c */ /* 0x000fc8000bf06070 */
        /* <DEDUP_REMOVED lines=56> */
[----:B-1----:R-:W-:-:S04]  /*12d0*/  @!P1 IADD3 R102, P0, PT, R97, R102, RZ ;  /* 0x0000006661669210 */ /* 0x002fc80007f1e0ff */
[----:B------:R-:W-:Y:S02]  /*12e0*/  @!P1 IADD3.X R103, PT, PT, R20, R103, RZ, P0, !PT ;  /* 0x0000006714679210 */ /* 0x000fe400007fe4ff */
[----:B0-----:R-:W-:-:S04]  /*12f0*/  @!P1 IADD3 R96, P0, PT, R97, R22, RZ ;  /* 0x0000001661609210 */ /* 0x001fc80007f1e0ff */
[----:B------:R-:W-:Y:S02]  /*1300*/  @!P1 IADD3.X R97, PT, PT, R20, R23, RZ, P0, !PT ;  /* 0x0000001714619210 */ /* 0x000fe400007fe4ff */
[----:B------:R-:W-:-:S04]  /*1310*/  IADD3 R23, PT, PT, R99, 0xa0, RZ ;  /* 0x000000a063177810 */ /* 0x000fc80007ffe0ff */
        /* <DEDUP_REMOVED lines=11> */
[----:B------:R-:W-:-:S05]  /*13d0*/  @!P1 IMAD.WIDE.U32 R20, R23, R24, R20 ;  /* 0x0000001817149225 */ /* 0x000fca00078e0014 */
[----:B------:R-:W-:Y:S02]  /*13e0*/  @!P1 IADD3 R21, PT, PT, R21, R25, RZ ;  /* 0x0000001915159210 */ /* 0x000fe40007ffe0ff */
[----:B------:R-:W0:Y:S01]  /*13f0*/  @!P1 LDC.64 R24, c[0x0][0x398] ;  /* 0x0000e600ff189b82 */ /* 0x000e220000000a00 */
[C---:B------:R-:W-:Y:S02]  /*1400*/  @!P1 SHF.L.U32 R23, R20.reuse, 0x1, RZ ;  /* 0x0000000114179819 */ /* 0x040fe400000006ff */
[----:B------:R-:W-:Y:S02]  /*1410*/  @!P1 SHF.L.U64.HI R20, R20, 0x1, R21 ;  /* 0x0000000114149819 */ /* 0x000fe40000010215 */
        /* <DEDUP_REMOVED lines=235> */
[----:B------:R-:W-:-:S03]  /*22d0*/  IADD3 R25, PT, PT, R99, 0x160, RZ ;  /* 0x0000016063197810 */ /* 0x000fc60007ffe0ff */
[----:B------:R-:W-:Y:S01]  /*22e0*/  STL.64 [R1+0x1d8], R58 ;  /* 0x0001d83a01007387 */ /* 0x000fe20000100a00 */
        /* <DEDUP_REMOVED lines=49> */
[----:B------:R-:W-:-:S05]  /*2600*/  @P1 LOP3.LUT R106, R106, 0x1, RZ, 0xfc, !PT ;  /* 0x000000016a6a1812 */ /* 0x000fca00078efcff */
        /* <DEDUP_REMOVED lines=33> */
[----:B------:R-:W-:Y:S02]  /*2820*/  SHF.R.S32.HI R25, RZ, 0x1f, R79 ;  /* 0x0000001fff197819 */ /* 0x000fe4000001144f */
[----:B------:R-:W-:Y:S02]  /*2830*/  ISETP.GE.U32.AND P1, PT, R79, UR16, PT ;  /* 0x000000104f007c0c */ /* 0x000fe4000bf26070 */
[C---:B------:R-:W-:Y:S02]  /*2840*/  LOP3.LUT P0, RZ, R106.reuse, 0x1000000, RZ, 0xc0, !PT ;  /* 0x010000006aff7812 */ /* 0x040fe4000780c0ff */
[----:B------:R-:W-:Y:S02]  /*2850*/  ISETP.GE.AND.EX P1, PT, R25, UR17, PT, P1 ;  /* 0x0000001119007c0c */ /* 0x000fe4000bf26310 */
[----:B------:R-:W-:-:S11]  /*2860*/  LOP3.LUT R106, R106, 0x7fffffff, RZ, 0xc0, !PT ;  /* 0x7fffffff6a6a7812 */ /* 0x000fd600078ec0ff */
        /* <DEDUP_REMOVED lines=24> */
[----:B------:R-:W-:Y:S02]  /*29f0*/  @P2 LOP3.LUT R106, R106, 0x40000000, RZ, 0xfc, !PT ;  /* 0x400000006a6a2812 */ /* 0x000fe400078efcff */
[----:B------:R-:W-:Y:S02]  /*2a00*/  PRMT R12, RZ, 0x7610, R12 ;  /* 0x00007610ff0c7816 */ /* 0x000fe4000000000c */
[----:B------:R-:W-:Y:S01]  /*2a10*/  PRMT R13, RZ, 0x7610, R13 ;  /* 0x00007610ff0d7816 */ /* 0x000fe2000000000d */
[----:B------:R-:W1:Y:S01]  /*2a20*/  @!P2 LDC.64 R124, c[0x0][0x3a0] ;  /* 0x0000e800ff7cab82 */ /* 0x000e620000000a00 */
[----:B------:R-:W-:Y:S02]  /*2a30*/  PRMT R2, RZ, 0x7610, R2 ;  /* 0x00007610ff027816 */ /* 0x000fe40000000002 */
[----:B------:R-:W-:-:S02]  /*2a40*/  PRMT R3, RZ, 0x7610, R3 ;  /* 0x00007610ff037816 */ /* 0x000fc40000000003 */
[----:B------:R-:W-:Y:S01]  /*2a50*/  LOP3.LUT R106, R106, 0xdfffffff, RZ, 0xc0, !PT ;  /* 0xdfffffff6a6a7812 */ /* 0x000fe200078ec0ff */
[----:B0-----:R-:W-:Y:S01]  /*2a60*/  @!P2 IMAD R0, R25, R20, RZ ;  /* 0x000000141900a224 */ /* 0x001fe200078e02ff */
[----:B------:R-:W-:-:S03]  /*2a70*/  @!P2 MOV R25, R45 ;  /* 0x0000002d0019a202 */ /* 0x000fc60000000f00 */
[----:B------:R-:W-:Y:S01]  /*2a80*/  @!P2 IMAD R21, R107, R21, R0 ;  /* 0x000000156b15a224 */ /* 0x000fe200078e0200 */
[----:B------:R-:W-:Y:S01]  /*2a90*/  IADD3 R0, PT, PT, R99, 0x1c0, RZ ;  /* 0x000001c063007810 */ /* 0x000fe20007ffe0ff */
[----:B------:R-:W-:-:S03]  /*2aa0*/  @!P2 IMAD.WIDE.U32 R24, R107, R20, R24 ;  /* 0x000000146b18a225 */ /* 0x000fc600078e0018 */
[----:B------:R-:W-:Y:S02]  /*2ab0*/  SHF.R.S32.HI R107, RZ, 0x1f, R0 ;  /* 0x0000001fff6b7819 */ /* 0x000fe40000011400 */
[----:B------:R-:W-:Y:S02]  /*2ac0*/  @!P2 IADD3 R21, PT, PT, R25, R21, RZ ;  /* 0x000000151915a210 */ /* 0x000fe40007ffe0ff */
[C---:B------:R-:W-:Y:S02]  /*2ad0*/  @!P2 SHF.L.U32 R25, R24.reuse, 0x1, RZ ;  /* 0x000000011819a819 */ /* 0x040fe400000006ff */
[----:B------:R-:W-:Y:S02]  /*2ae0*/  @!P2 SHF.L.U64.HI R24, R24, 0x1, R21 ;  /* 0x000000011818a819 */ /* 0x000fe40000010215 */
[----:B------:R-:W0:Y:S01]  /*2af0*/  @!P2 LDC.64 R20, c[0x0][0x398] ;  /* 0x0000e600ff14ab82 */ /* 0x000e220000000a00 */
[----:B-1----:R-:W-:-:S04]  /*2b00*/  @!P2 IADD3 R124, P3, PT, R25, R124, RZ ;  /* 0x0000007c197ca210 */ /* 0x002fc80007f7e0ff */
[----:B------:R-:W-:Y:S02]  /*2b10*/  @!P2 IADD3.X R125, PT, PT, R24, R125, RZ, P3, !PT ;  /* 0x0000007d187da210 */ /* 0x000fe40001ffe4ff */
[----:B0-----:R-:W-:-:S04]  /*2b20*/  @!P2 IADD3 R118, P3, PT, R25, R20, RZ ;  /* 0x000000141976a210 */ /* 0x001fc80007f7e0ff */
[----:B------:R-:W-:Y:S02]  /*2b30*/  @!P2 IADD3.X R119, PT, PT, R24, R21, RZ, P3, !PT ;  /* 0x000000151877a210 */ /* 0x000fe40001ffe4ff */
[----:B------:R-:W-:-:S04]  /*2b40*/  ISETP.GE.U32.AND P3, PT, R0, UR16, PT ;  /* 0x0000001000007c0c */ /* 0x000fc8000bf66070 */
[----:B------:R-:W-:-:S13]  /*2b50*/  ISETP.GE.AND.EX P3, PT, R107, UR17, PT, P3 ;  /* 0x000000116b007c0c */ /* 0x000fda000bf66330 */
[----:B------:R-:W0:Y:S01]  /*2b60*/  @!P3 LDC.64 R20, c[0x0][0x3f8] ;  /* 0x0000fe00ff14bb82 */ /* 0x000e220000000a00 */
[----:B------:R-:W-:Y:S02]  /*2b70*/  @!P3 MOV R122, R42 ;  /* 0x0000002a007ab202 */ /* 0x000fe40000000f00 */
[----:B------:R-:W-:Y:S02]  /*2b80*/  @!P3 MOV R123, R45 ;  /* 0x0000002d007bb202 */ /* 0x000fe40000000f00 */
[----:B------:R-:W-:-:S03]  /*2b90*/  @P3 LOP3.LUT R106, R106, 0x20000000, RZ, 0xfc, !PT ;  /* 0x200000006a6a3812 */ /* 0x000fc600078efcff */
[----:B------:R-:W1:Y:S01]  /*2ba0*/  @!P3 LDC.64 R24, c[0x0][0x3a0] ;  /* 0x0000e800ff18bb82 */ /* 0x000e620000000a00 */
[----:B------:R-:W-:Y:S01]  /*2bb0*/  LOP3.LUT R106, R106, 0xefffffff, RZ, 0xc0, !PT ;  /* 0xefffffff6a6a7812 */ /* 0x000fe200078ec0ff */
[-C--:B0-----:R-:W-:Y:S02]  /*2bc0*/  @!P3 IMAD R107, R107, R20.reuse, RZ ;  /* 0x000000146b6bb224 */ /* 0x081fe400078e02ff */
[----:B------:R-:W-:-:S04]  /*2bd0*/  @!P3 IMAD.WIDE.U32 R122, R0, R20, R122 ;  /* 0x00000014007ab225 */ /* 0x000fc800078e007a */
[----:B------:R-:W-:Y:S01]  /*2be0*/  @!P3 IMAD R21, R0, R21, R107 ;  /* 0x000000150015b224 */ /* 0x000fe200078e026b */
[----:B------:R-:W-:-:S04]  /*2bf0*/  @!P3 SHF.L.U32 R0, R122, 0x1, RZ ;  /* 0x000000017a00b819 */ /* 0x000fc800000006ff */
[----:B------:R-:W-:Y:S02]  /*2c00*/  @!P3 IADD3 R21, PT, PT, R123, R21, RZ ;  /* 0x000000157b15b210 */ /* 0x000fe40007ffe0ff */
[----:B-1----:R-:W-:Y:S02]  /*2c10*/  @!P3 IADD3 R18, P4, PT, R0, R24, RZ ;  /* 0x000000180012b210 */ /* 0x002fe40007f9e0ff */
[----:B------:R-:W-:Y:S02]  /*2c20*/  @!P3 SHF.L.U64.HI R122, R122, 0x1, R21 ;  /* 0x000000017a7ab819 */ /* 0x000fe40000010215 */
[----:B------:R-:W0:Y:S02]  /*2c30*/  @!P3 LDC.64 R20, c[0x0][0x398] ;  /* 0x0000e600ff14bb82 */ /* 0x000e240000000a00 */
[----:B------:R-:W-:-:S05]  /*2c40*/  @!P3 IADD3.X R19, PT, PT, R122, R25, RZ, P4, !PT ;  /* 0x000000197a13b210 */ /* 0x000fca00027fe4ff */
[----:B------:R0:W-:Y:S02]  /*2c50*/  @!P3 STL.64 [R1+0x150], R18 ;  /* 0x000150120100b387 */ /* 0x0001e40000100a00 */
[----:B0-----:R-:W-:Y:S02]  /*2c60*/  @!P3 IADD3 R18, P4, PT, R0, R20, RZ ;  /* 0x000000140012b210 */ /* 0x001fe40007f9e0ff */
[----:B------:R-:W-:Y:S02]  /*2c70*/  IADD3 R0, PT, PT, R99, 0x1d0, RZ ;  /* 0x000001d063007810 */ /* 0x000fe40007ffe0ff */
[----:B------:R-:W-:Y:S02]  /*2c80*/  @!P3 IADD3.X R19, PT, PT, R122, R21, RZ, P4, !PT ;  /* 0x000000157a13b210 */ /* 0x000fe400027fe4ff */
[----:B------:R-:W-:Y:S02]  /*2c90*/  SHF.R.S32.HI R107, RZ, 0x1f, R0 ;  /* 0x0000001fff6b7819 */ /* 0x000fe40000011400 */
        /* <DEDUP_REMOVED lines=16> */
[----:B------:R-:W-:-:S04]  /*2da0*/  @!P4 IADD3.X R63, PT, PT, R122, R25, RZ, P5, !PT ;  /* 0x000000197a3fc210 */ /* 0x000fc80002ffe4ff */
[----:B------:R-:W-:Y:S02]  /*2db0*/  MOV R43, R63 ;  /* 0x0000003f002b7202 */ /* 0x000fe40000000f00 */
[----:B0-----:R-:W-:Y:S02]  /*2dc0*/  @!P4 IADD3 R58, P5, PT, R0, R20, RZ ;  /* 0x00000014003ac210 */ /* 0x001fe40007fbe0ff */
[----:B------:R-:W-:Y:S02]  /*2dd0*/  IADD3 R0, PT, PT, R99, 0x1e0, RZ ;  /* 0x000001e063007810 */ /* 0x000fe40007ffe0ff */
[----:B------:R-:W-:Y:S02]  /*2de0*/  @!P4 IADD3.X R59, PT, PT, R122, R21, RZ, P5, !PT ;  /* 0x000000157a3bc210 */ /* 0x000fe40002ffe4ff */
[----:B------:R-:W-:Y:S02]  /*2df0*/  SHF.R.S32.HI R107, RZ, 0x1f, R0 ;  /* 0x0000001fff6b7819 */ /* 0x000fe40000011400 */
[----:B------:R-:W-:-:S02]  /*2e00*/  ISETP.GE.U32.AND P5, PT, R0, UR16, PT ;  /* 0x0000001000007c0c */ /* 0x000fc4000bfa6070 */
[----:B------:R-:W-:Y:S02]  /*2e10*/  MOV R44, R58 ;  /* 0x0000003a002c7202 */ /* 0x000fe40000000f00 */
[----:B------:R-:W-:-:S13]  /*2e20*/  ISETP.GE.AND.EX P5, PT, R107, UR17, PT, P5 ;  /* 0x000000116b007c0c */ /* 0x000fda000bfa6350 */
[----:B------:R-:W0:Y:S01]  /*2e30*/  @!P5 LDC.64 R20, c[0x0][0x3f8] ;  /* 0x0000fe00ff14db82 */ /* 0x000e220000000a00 */
[----:B------:R-:W-:Y:S02]  /*2e40*/  @!P5 MOV R122, R42 ;  /* 0x0000002a007ad202 */ /* 0x000fe40000000f00 */
[----:B------:R-:W-:Y:S02]  /*2e50*/  @!P5 MOV R123, R45 ;  /* 0x0000002d007bd202 */ /* 0x000fe40000000f00 */
[----:B------:R-:W-:-:S03]  /*2e60*/  @P5 LOP3.LUT R106, R106, 0x8000000, RZ, 0xfc, !PT ;  /* 0x080000006a6a5812 */ /* 0x000fc600078efcff */
[----:B------:R-:W1:Y:S01]  /*2e70*/  @!P5 LDC.64 R24, c[0x0][0x3a0] ;  /* 0x0000e800ff18db82 */ /* 0x000e620000000a00 */
[-C--:B0-----:R-:W-:Y:S02]  /*2e80*/  @!P5 IMAD R107, R107, R20.reuse, RZ ;  /* 0x000000146b6bd224 */ /* 0x081fe400078e02ff */
[----:B------:R-:W-:-:S04]  /*2e90*/  @!P5 IMAD.WIDE.U32 R122, R0, R20, R122 ;  /* 0x00000014007ad225 */ /* 0x000fc800078e007a */
[----:B------:R-:W-:Y:S01]  /*2ea0*/  @!P5 IMAD R21, R0, R21, R107 ;  /* 0x000000150015d224 */ /* 0x000fe200078e026b */
[----:B------:R-:W-:Y:S02]  /*2eb0*/  @!P5 SHF.L.U32 R0, R122, 0x1, RZ ;  /* 0x000000017a00d819 */ /* 0x000fe400000006ff */
[----:B------:R-:W-:Y:S02]  /*2ec0*/  IADD3 R107, PT, PT, R99, 0x1f0, RZ ;  /* 0x000001f0636b7810 */ /* 0x000fe40007ffe0ff */
[----:B------:R-:W-:Y:S02]  /*2ed0*/  @!P5 IADD3 R21, PT, PT, R123, R21, RZ ;  /* 0x000000157b15d210 */ /* 0x000fe40007ffe0ff */
[----:B-1----:R-:W-:Y:S02]  /*2ee0*/  @!P5 IADD3 R66, P6, PT, R0, R24, RZ ;  /* 0x000000180042d210 */ /* 0x002fe40007fde0ff */
[----:B------:R-:W-:Y:S02]  /*2ef0*/  @!P5 SHF.L.U64.HI R122, R122, 0x1, R21 ;  /* 0x000000017a7ad819 */ /* 0x000fe40000010215 */
[----:B------:R-:W0:Y:S02]  /*2f00*/  @!P5 LDC.64 R20, c[0x0][0x398] ;  /* 0x0000e600ff14db82 */ /* 0x000e240000000a00 */
[----:B------:R-:W-:-:S05]  /*2f10*/  @!P5 IADD3.X R67, PT, PT, R122, R25, RZ, P6, !PT ;  /* 0x000000197a43d210 */ /* 0x000fca00037fe4ff */
[----:B------:R0:W-:Y:S02]  /*2f20*/  @!P5 STL.64 [R1+0x138], R66 ;  /* 0x000138420100d387 */ /* 0x0001e40000100a00 */
[----:B0-----:R-:W-:Y:S02]  /*2f30*/  @!P5 IADD3 R66, P6, PT, R0, R20, RZ ;  /* 0x000000140042d210 */ /* 0x001fe40007fde0ff */
[----:B------:R-:W-:Y:S02]  /*2f40*/  SHF.R.S32.HI R0, RZ, 0x1f, R107 ;  /* 0x0000001fff007819 */ /* 0x000fe4000001146b */
[----:B------:R-:W-:Y:S02]  /*2f50*/  @!P5 IADD3.X R67, PT, PT, R122, R21, RZ, P6, !PT ;  /* 0x000000157a43d210 */ /* 0x000fe400037fe4ff */
[----:B------:R-:W-:-:S04]  /*2f60*/  ISETP.GE.U32.AND P6, PT, R107, UR16, PT ;  /* 0x000000106b007c0c */ /* 0x000fc8000bfc6070 */
[----:B------:R-:W-:-:S13]  /*2f70*/  ISETP.GE.AND.EX P6, PT, R0, UR17, PT, P6 ;  /* 0x0000001100007c0c */ /* 0x000fda000bfc6360 */
[----:B------:R-:W0:Y:S01]  /*2f80*/  @!P6 LDC.64 R20, c[0x0][0x3f8] ;  /* 0x0000fe00ff14eb82 */ /* 0x000e220000000a00 */
[----:B------:R-:W-:Y:S02]  /*2f90*/  @!P6 MOV R122, R42 ;  /* 0x0000002a007ae202 */ /* 0x000fe40000000f00 */
[----:B------:R-:W-:Y:S02]  /*2fa0*/  @!P6 MOV R123, R45 ;  /* 0x0000002d007be202 */ /* 0x000fe40000000f00 */
[----:B------:R-:W-:Y:S02]  /*2fb0*/  MOV R45, R59 ;  /* 0x0000003b002d7202 */ /* 0x000fe40000000f00 */
[----:B------:R-:W-:Y:S01]  /*2fc0*/  MOV R42, R62 ;  /* 0x0000003e002a7202 */ /* 0x000fe20000000f00 */
[----:B------:R-:W1:Y:S01]  /*2fd0*/  @!P6 LDC.64 R24, c[0x0][0x3a0] ;  /* 0x0000e800ff18eb82 */ /* 0x000e620000000a00 */
[-C--:B0-----:R-:W-:Y:S02]  /*2fe0*/  @!P6 IMAD R0, R0, R20.reuse, RZ ;  /* 0x000000140000e224 */ /* 0x081fe400078e02ff */
[----:B------:R-:W-:-:S04]  /*2ff0*/  @!P6 IMAD.WIDE.U32 R122, R107, R20, R122 ;  /* 0x000000146b7ae225 */ /* 0x000fc800078e007a */
[----:B------:R-:W-:Y:S01]  /*3000*/  @!P6 IMAD R21, R107, R21, R0 ;  /* 0x000000156b15e224 */ /* 0x000fe200078e0200 */
[----:B------:R-:W-:-:S04]  /*3010*/  @!P6 SHF.L.U32 R0, R122, 0x1, RZ ;  /* 0x000000017a00e819 */ /* 0x000fc800000006ff */
[----:B------:R-:W-:Y:S02]  /*3020*/  @!P6 IADD3 R21, PT, PT, R123, R21, RZ ;  /* 0x000000157b15e210 */ /* 0x000fe40007ffe0ff */
[----:B-1----:R-:W-:Y:S02]  /*3030*/  @!P6 IADD3 R58, P2, PT, R0, R24, RZ ;  /* 0x00000018003ae210 */ /* 0x002fe40007f5e0ff */
[----:B------:R-:W-:Y:S02]  /*3040*/  @!P6 SHF.L.U64.HI R122, R122, 0x1, R21 ;  /* 0x000000017a7ae819 */ /* 0x000fe40000010215 */
[----:B------:R-:W0:Y:S01]  /*3050*/  @!P6 LDC.64 R20, c[0x0][0x398] ;  /* 0x0000e600ff14eb82 */ /* 0x000e220000000a00 */
[----:B------:R-:W-:Y:S02]  /*3060*/  MOV R123, R19 ;  /* 0x00000013007b7202 */ /* 0x000fe40000000f00 */
[----:B------:R-:W-:Y:S01]  /*3070*/  @!P6 IADD3.X R59, PT, PT, R122, R25, RZ, P2, !PT ;  /* 0x000000197a3be210 */ /* 0x000fe200017fe4ff */
[----:B------:R1:W-:Y:S01]  /*3080*/  STL [R1+0x1b8], R122 ;  /* 0x0001b87a01007387 */ /* 0x0003e20000100800 */
[----:B------:R-:W-:-:S06]  /*3090*/  HFMA2 R25, -RZ, RZ, 0, 0 ;  /* 0x00000000ff197431 */ /* 0x000fcc00000001ff */
[----:B------:R2:W3:Y:S01]  /*30a0*/  @!P0 LDG.E R25, desc[UR10][R120.64] ;  /* 0x0000000a78198981 */ /* 0x0004e2000c1e1900 */
[----:B0-----:R-:W-:-:S04]  /*30b0*/  @!P6 IADD3 R62, P2, PT, R0, R20, RZ ;  /* 0x00000014003ee210 */ /* 0x001fc80007f5e0ff */
[----:B------:R-:W-:Y:S02]  /*30c0*/  @!P6 IADD3.X R63, PT, PT, R122, R21, RZ, P2, !PT ;  /* 0x000000157a3fe210 */ /* 0x000fe400017fe4ff */
[----:B-1----:R-:W-:Y:S02]  /*30d0*/  MOV R122, R18 ;  /* 0x00000012007a7202 */ /* 0x002fe40000000f00 */
[----:B------:R-:W4:Y:S01]  /*30e0*/  LDL.LU.64 R18, [R1+0x220] ;  /* 0x0002200001127983 */ /* 0x000f220000300a00 */
[----:B------:R-:W-:Y:S02]  /*30f0*/  MOV R21, RZ ;  /* 0x000000ff00157202 */ /* 0x000fe40000000f00 */
[----:B--2---:R-:W-:Y:S02]  /*3100*/  MOV R120, R118 ;  /* 0x0000007600787202 */ /* 0x004fe40000000f00 */
[----:B------:R-:W-:Y:S02]  /*3110*/  MOV R121, R119 ;  /* 0x0000007700797202 */ /* 0x000fe40000000f00 */
[----:B------:R-:W2:Y:S01]  /*3120*/  LDL.LU.64 R118, [R1+0x218] ;  /* 0x0002180001767983 */ /* 0x000ea20000300a00 */
[----:B------:R-:W-:-:S02]  /*3130*/  LOP3.LUT P3, RZ, R106, 0x400000, RZ, 0xc0, !PT ;  /* 0x004000006aff7812 */ /* 0x000fc4000786c0ff */
[C---:B---3--:R-:W-:Y:S02]  /*3140*/  @!P0 PRMT R12, R25.reuse, 0x7610, R12 ;  /* 0x00007610190c8816 */ /* 0x048fe4000000000c */
[----:B------:R-:W-:Y:S02]  /*3150*/  @!P0 PRMT R13, R25, 0x7632, R13 ;  /* 0x00007632190d8816 */ /* 0x000fe4000000000d */
[----:B------:R-:W-:Y:S02]  /*3160*/  PRMT R0, RZ, 0x7610, R0 ;  /* 0x00007610ff007816 */ /* 0x000fe40000000000 */
[----:B------:R-:W-:Y:S02]  /*3170*/  PRMT R117, RZ, 0x7610, R117 ;  /* 0x00007610ff757816 */ /* 0x000fe40000000075 */
[----:B------:R-:W-:Y:S02]  /*3180*/  PRMT R5, RZ, 0x7610, R5 ;  /* 0x00007610ff057816 */ /* 0x000fe40000000005 */
[----:B------:R-:W-:-:S02]  /*3190*/  PRMT R4, RZ, 0x7610, R4 ;  /* 0x00007610ff047816 */ /* 0x000fc40000000004 */
[C---:B------:R-:W-:Y:S01]  /*31a0*/  LOP3.LUT P2, RZ, R106.reuse, 0x200000, RZ, 0xc0, !PT ;  /* 0x002000006aff7812 */ /* 0x040fe2000784c0ff */
[----:B----4-:R0:W3:Y:S01]  /*31b0*/  @!P0 LDG.E R21, desc[UR10][R18.64] ;  /* 0x0000000a12158981 */ /* 0x0100e2000c1e1900 */
[----:B------:R-:W-:Y:S02]  /*31c0*/  PRMT R6, RZ, 0x7610, R6 ;  /* 0x00007610ff067816 */ /* 0x000fe40000000006 */
[----:B------:R-:W-:Y:S01]  /*31d0*/  PRMT R7, RZ, 0x7610, R7 ;  /* 0x00007610ff077816 */ /* 0x000fe20000000007 */
[----:B------:R1:W-:Y:S01]  /*31e0*/  STL.S16 [R1+0x158], R12 ;  /* 0x0001580c01007387 */ /* 0x0003e20000100600 */
[----:B------:R-:W-:-:S03]  /*31f0*/  LOP3.LUT R106, R106, 0xfbffffff, RZ, 0xc0, !PT ;  /* 0xfbffffff6a6a7812 */ /* 0x000fc600078ec0ff */
[----:B------:R4:W-:Y:S01]  /*3200*/  STL.S16 [R1+0x15c], R13 ;  /* 0x00015c0d01007387 */ /* 0x0009e20000100600 */
[----:B------:R-:W-:-:S03]  /*3210*/  @P6 LOP3.LUT R106, R106, 0x4000000, RZ, 0xfc, !PT ;  /* 0x040000006a6a6812 */ /* 0x000fc600078efcff */
[----:B-1----:R-:W2:Y:S04]  /*3220*/  LDL.LU R12, [R1+0x210] ;  /* 0x00021000010c7983 */ /* 0x002ea80000300800 */
[----:B----4-:R-:W2:Y:S01]  /*3230*/  LDL.LU R13, [R1+0x20c] ;  /* 0x00020c00010d7983 */ /* 0x010ea20000300800 */
[----:B0-----:R-:W-:-:S04]  /*3240*/  PRMT R18, RZ, 0x7610, R18 ;  /* 0x00007610ff127816 */ /* 0x001fc80000000012 */
[C---:B---3--:R-:W-:Y:S02]  /*3250*/  @!P0 PRMT R18, R21.reuse, 0x7610, R18 ;  /* 0x0000761015128816 */ /* 0x048fe40000000012 */
[----:B------:R-:W-:-:S03]  /*3260*/  @!P0 PRMT R0, R21, 0x7632, R0 ;  /* 0x0000763215008816 */ /* 0x000fc60000000000 */
[----:B------:R0:W-:Y:S04]  /*3270*/  STL.S16 [R1+0x160], R18 ;  /* 0x0001601201007387 */ /* 0x0001e80000100600 */
[----:B------:R1:W-:Y:S01]  /*3280*/  STL.S16 [R1+0x164], R0 ;  /* 0x0001640001007387 */ /* 0x0003e20000100600 */
[----:B0-----:R-:W-:Y:S01]  /*3290*/  HFMA2 R18, -RZ, RZ, 0, 0 ;  /* 0x00000000ff127431 */ /* 0x001fe200000001ff */
[----:B-1----:R-:W-:-:S05]  /*32a0*/  MOV R0, RZ ;  /* 0x000000ff00007202 */ /* 0x002fca0000000f00 */
[----:B--2---:R0:W2:Y:S04]  /*32b0*/  @!P1 LDG.E R18, desc[UR10][R12.64] ;  /* 0x0000000a0c129981 */ /* 0x0040a8000c1e1900 */
[----:B------:R-:W3:Y:S01]  /*32c0*/  @!P1 LDG.E R0, desc[UR10][R118.64] ;  /* 0x0000000a76009981 */ /* 0x000ee2000c1e1900 */
[----:B0-----:R-:W-:Y:S02]  /*32d0*/  PRMT R12, RZ, 0x7610, R12 ;  /* 0x00007610ff0c7816 */ /* 0x001fe4000000000c */
[----:B--2---:R-:W-:Y:S02]  /*32e0*/  @!P1 PRMT R2, R18, 0x7632, R2 ;  /* 0x0000763212029816 */ /* 0x004fe40000000002 */
[----:B---3--:R-:W-:-:S03]  /*32f0*/  @!P1 PRMT R3, R0, 0x7610, R3 ;  /* 0x0000761000039816 */ /* 0x008fc60000000003 */
[----:B------:R0:W-:Y:S04]  /*3300*/  STL.S16 [R1+0x170], R2 ;  /* 0x0001700201007387 */ /* 0x0001e80000100600 */
[----:B------:R1:W-:Y:S04]  /*3310*/  STL.S16 [R1+0x16c], R3 ;  /* 0x00016c0301007387 */ /* 0x0003e80000100600 */
[----:B0-----:R-:W2:Y:S04]  /*3320*/  LDL.LU R2, [R1+0x204] ;  /* 0x0002040001027983 */ /* 0x001ea80000300800 */
[----:B-1----:R-:W2:Y:S01]  /*3330*/  LDL.LU R3, [R1+0x200] ;  /* 0x0002000001037983 */ /* 0x002ea20000300800 */
[----:B------:R-:W-:-:S05]  /*3340*/  @!P1 PRMT R12, R0, 0x7632, R12 ;  /* 0x00007632000c9816 */ /* 0x000fca000000000c */
[----:B------:R0:W-:Y:S02]  /*3350*/  STL.S16 [R1+0x174], R12 ;  /* 0x0001740c01007387 */ /* 0x0001e40000100600 */
[----:B0-----:R-:W-:Y:S01]  /*3360*/  HFMA2 R12, -RZ, RZ, 0, 0 ;  /* 0x00000000ff0c7431 */ /* 0x001fe200000001ff */
[----:B------:R-:W-:-:S05]  /*3370*/  @!P1 PRMT R117, R18, 0x7610, R117 ;  /* 0x0000761012759816 */ /* 0x000fca0000000075 */
[----:B------:R0:W-:Y:S04]  /*3380*/  STL.S16 [R1+0x124], R117 ;  /* 0x0001247501007387 */ /* 0x0001e80000100600 */
[----:B0-----:R-:W3:Y:S04]  /*3390*/  LDL.LU R117, [R1+0x208] ;  /* 0x0002080001757983 */ /* 0x001ee80000300800 */
[----:B--2---:R0:W2:Y:S02]  /*33a0*/  @!P3 LDG.E R12, desc[UR10][R2.64] ;  /* 0x0000000a020cb981 */ /* 0x0040a4000c1e1900 */
[----:B0-----:R-:W-:-:S06]  /*33b0*/  MOV R3, RZ ;  /* 0x000000ff00037202 */ /* 0x001fcc0000000f00 */
[----:B---3--:R-:W3:Y:S01]  /*33c0*/  @!P3 LDG.E R3, desc[UR10][R116.64] ;  /* 0x0000000a7403b981 */ /* 0x008ee2000c1e1900 */
[----:B--2---:R-:W-:-:S05]  /*33d0*/  @!P3 PRMT R5, R12, 0x7610, R5 ;  /* 0x000076100c05b816 */ /* 0x004fca0000000005 */
[----:B------:R0:W-:Y:S04]  /*33e0*/  STL.S16 [R1+0x168], R5 ;  /* 0x0001680501007387 */ /* 0x0001e80000100600 */
[----:B0-----:R-:W2:Y:S01]  /*33f0*/  LDL.LU R5, [R1+0x1fc] ;  /* 0x0001fc0001057983 */ /* 0x001ea20000300800 */
[----:B------:R-:W-:-:S05]  /*3400*/  @!P3 PRMT R4, R12, 0x7632, R4 ;  /* 0x000076320c04b816 */ /* 0x000fca0000000004 */
[----:B------:R0:W-:Y:S04]  /*3410*/  STL.S16 [R1+0x178], R4 ;  /* 0x0001780401007387 */ /* 0x0001e80000100600 */
[----:B0-----:R-:W4:Y:S01]  /*3420*/  LDL.LU R4, [R1+0x1f8] ;  /* 0x0001f80001047983 */ /* 0x001f220000300800 */
[----:B--2---:R-:W-:-:S04]  /*3430*/  PRMT R5, RZ, 0x7610, R5 ;  /* 0x00007610ff057816 */ /* 0x004fc80000000005 */
[----:B---3--:R-:W-:-:S05]  /*3440*/  @!P3 PRMT R5, R3, 0x7610, R5 ;  /* 0x000076100305b816 */ /* 0x008fca0000000005 */
[----:B------:R0:W-:Y:S04]  /*3450*/  STL.S16 [R1+0x17c], R5 ;  /* 0x00017c0501007387 */ /* 0x0001e80000100600 */
[----:B0-----:R-:W4:Y:S01]  /*3460*/  LDL.LU R5, [R1+0x1f4] ;  /* 0x0001f40001057983 */ /* 0x001f220000300800 */
[----:B------:R-:W-:-:S04]  /*3470*/  PRMT R2, RZ, 0x7610, R2 ;  /* 0x00007610ff027816 */ /* 0x000fc80000000002 */
[----:B------:R-:W-:-:S05]  /*3480*/  @!P3 PRMT R2, R3, 0x7632, R2 ;  /* 0x000076320302b816 */ /* 0x000fca0000000002 */
[----:B------:R0:W-:Y:S02]  /*3490*/  STL.S16 [R1+0x184], R2 ;  /* 0x0001840201007387 */ /* 0x0001e40000100600 */
[----:B0-----:R-:W-:-:S06]  /*34a0*/  HFMA2 R2, -RZ, RZ, 0, 0 ;  /* 0x00000000ff027431 */ /* 0x001fcc00000001ff */
[----:B----4-:R0:W2:Y:S02]  /*34b0*/  @!P2 LDG.E R2, desc[UR10][R4.64] ;  /* 0x0000000a0402a981 */ /* 0x0100a4000c1e1900 */
[----:B0-----:R-:W-:-:S06]  /*34c0*/  MOV R5, RZ ;  /* 0x000000ff00057202 */ /* 0x001fcc0000000f00 */
[----:B------:R-:W3:Y:S01]  /*34d0*/  @!P2 LDG.E R5, desc[UR10][R114.64] ;  /* 0x0000000a7205a981 */ /* 0x000ee2000c1e1900 */
[----:B--2---:R-:W-:-:S05]  /*34e0*/  @!P2 PRMT R6, R2, 0x7610, R6 ;  /* 0x000076100206a816 */ /* 0x004fca0000000006 */
[----:B------:R0:W-:Y:S04]  /*34f0*/  STL.S16 [R1+0x180], R6 ;  /* 0x0001800601007387 */ /* 0x0001e80000100600 */
[----:B0-----:R-:W2:Y:S01]  /*3500*/  LDL.LU R6, [R1+0x1f0] ;  /* 0x0001f00001067983 */ /* 0x001ea20000300800 */
[----:B---3--:R-:W-:-:S05]  /*3510*/  @!P2 PRMT R7, R5, 0x7610, R7 ;  /* 0x000076100507a816 */ /* 0x008fca0000000007 */
[----:B------:R0:W-:Y:S04]  /*3520*/  STL.S16 [R1+0x18c], R7 ;  /* 0x00018c0701007387 */ /* 0x0001e80000100600 */
[----:B0-----:R-:W3:Y:S01]  /*3530*/  LDL.LU R7, [R1+0x1e8] ;  /* 0x0001e80001077983 */ /* 0x001ee20000300800 */
[----:B--2---:R-:W-:-:S04]  /*3540*/  PRMT R6, RZ, 0x7610, R6 ;  /* 0x00007610ff067816 */ /* 0x004fc80000000006 */
[----:B------:R-:W-:-:S05]  /*3550*/  @!P2 PRMT R6, R2, 0x7632, R6 ;  /* 0x000076320206a816 */ /* 0x000fca0000000006 */
[----:B------:R0:W-:Y:S04]  /*3560*/  STL.S16 [R1+0x188], R6 ;  /* 0x0001880601007387 */ /* 0x0001e80000100600 */
[----:B0-----:R-:W3:Y:S01]  /*3570*/  LDL.LU R6, [R1+0x1ec] ;  /* 0x0001ec0001067983 */ /* 0x001ee20000300800 */
[----:B------:R-:W-:-:S04]  /*3580*/  PRMT R4, RZ, 0x7610, R4 ;  /* 0x00007610ff047816 */ /* 0x000fc80000000004 */
[----:B------:R-:W-:Y:S02]  /*3590*/  @!P2 PRMT R4, R5, 0x7632, R4 ;  /* 0x000076320504a816 */ /* 0x000fe40000000004 */
[----:B------:R-:W-:-:S03]  /*35a0*/  LOP3.LUT P0, RZ, R106, 0x100000, RZ, 0xc0, !PT ;  /* 0x001000006aff7812 */ /* 0x000fc6000780c0ff */
[----:B------:R0:W-:Y:S02]  /*35b0*/  STL.S16 [R1+0x194], R4 ;  /* 0x0001940401007387 */ /* 0x0001e40000100600 */
[----:B0-----:R-:W-:-:S08]  /*35c0*/  HFMA2 R4, -RZ, RZ, 0, 0 ;  /* 0x00000000ff047431 */ /* 0x001fd000000001ff */
[----:B---3--:R0:W2:Y:S02]  /*35d0*/  @!P0 LDG.E R4, desc[UR10][R6.64] ;  /* 0x0000000a06048981 */ /* 0x0080a4000c1e1900 */
[----:B0-----:R-:W-:-:S06]  /*35e0*/  MOV R7, RZ ;  /* 0x000000ff00077202 */ /* 0x001fcc0000000f00 */
[----:B------:R-:W3:Y:S01]  /*35f0*/  @!P0 LDG.E R7, desc[UR10][R112.64] ;  /* 0x0000000a70078981 */ /* 0x000ee2000c1e1900 */
[----:B------:R-:W-:Y:S02]  /*3600*/  PRMT R8, RZ, 0x7610, R8 ;  /* 0x00007610ff087816 */ /* 0x000fe40000000008 */
[----:B------:R-:W-:Y:S02]  /*3610*/  PRMT R9, RZ, 0x7610, R9 ;  /* 0x00007610ff097816 */ /* 0x000fe40000000009 */
[C---:B--2---:R-:W-:Y:S02]  /*3620*/  @!P0 PRMT R8, R4.reuse, 0x7610, R8 ;  /* 0x0000761004088816 */ /* 0x044fe40000000008 */
[----:B------:R-:W-:-:S03]  /*3630*/  @!P0 PRMT R9, R4, 0x7632, R9 ;  /* 0x0000763204098816 */ /* 0x000fc60000000009 */
[----:B------:R0:W-:Y:S04]  /*3640*/  STL.S16 [R1+0x190], R8 ;  /* 0x0001900801007387 */ /* 0x0001e80000100600 */
[----:B------:R1:W-:Y:S04]  /*3650*/  STL.S16 [R1+0x198], R9 ;  /* 0x0001980901007387 */ /* 0x0003e80000100600 */
[----:B0-----:R-:W2:Y:S04]  /*3660*/  LDL.LU R8, [R1+0x1e4] ;  /* 0x0001e40001087983 */ /* 0x001ea80000300800 */
[----:B-1----:R-:W2:Y:S01]  /*3670*/  LDL.LU R9, [R1+0x1e0] ;  /* 0x0001e00001097983 */ /* 0x002ea20000300800 */
[----:B------:R-:W-:-:S04]  /*3680*/  PRMT R6, RZ, 0x7610, R6 ;  /* 0x00007610ff067816 */ /* 0x000fc80000000006 */
[----:B---3--:R-:W-:Y:S02]  /*3690*/  @!P0 PRMT R6, R7, 0x7632, R6 ;  /* 0x0000763207068816 */ /* 0x008fe40000000006 */
[----:B------:R-:W-:-:S03]  /*36a0*/  LOP3.LUT P1, RZ, R106, 0x80000, RZ, 0xc0, !PT ;  /* 0x000800006aff7812 */ /* 0x000fc6000782c0ff */
[----:B------:R0:W-:Y:S02]  /*36b0*/  STL.S16 [R1+0x1a0], R6 ;  /* 0x0001a00601007387 */ /* 0x0001e40000100600 */
[----:B0-----:R-:W-:-:S08]  /*36c0*/  HFMA2 R6, -RZ, RZ, 0, 0 ;  /* 0x00000000ff067431 */ /* 0x001fd000000001ff */
[----:B--2---:R0:W2:Y:S02]  /*36d0*/  @!P1 LDG.E R6, desc[UR10][R8.64] ;  /* 0x0000000a08069981 */ /* 0x0040a4000c1e1900 */
[----:B0-----:R-:W-:-:S06]  /*36e0*/  MOV R9, RZ ;  /* 0x000000ff00097202 */ /* 0x001fcc0000000f00 */
[----:B------:R-:W3:Y:S01]  /*36f0*/  @!P1 LDG.E R9, desc[UR10][R110.64] ;  /* 0x0000000a6e099981 */ /* 0x000ee2000c1e1900 */
[----:B------:R-:W-:Y:S02]  /*3700*/  PRMT R8, RZ, 0x7610, R8 ;  /* 0x00007610ff087816 */ /* 0x000fe40000000008 */
[----:B------:R-:W-:Y:S02]  /*3710*/  LOP3.LUT P3, RZ, R106, 0x40000, RZ, 0xc0, !PT ;  /* 0x000400006aff7812 */ /* 0x000fe4000786c0ff */
[----:B---3--:R-:W-:-:S05]  /*3720*/  @!P1 PRMT R8, R9, 0x7632, R8 ;  /* 0x0000763209089816 */ /* 0x008fca0000000008 */
[----:B------:R0:W-:Y:S02]  /*3730*/  STL.S16 [R1+0x1a4], R8 ;  /* 0x0001a40801007387 */ /* 0x0001e40000100600 */
[----:B0-----:R-:W-:-:S06]  /*3740*/  HFMA2 R8, -RZ, RZ, 0, 0 ;  /* 0x00000000ff087431 */ /* 0x001fcc00000001ff */
[----:B------:R0:W3:Y:S02]  /*3750*/  @!P3 LDG.E R8, desc[UR10][R10.64] ;  /* 0x0000000a0a08b981 */ /* 0x0000e4000c1e1900 */
[----:B0-----:R-:W-:-:S06]  /*3760*/  CS2R R10, SRZ ;  /* 0x00000000000a7805 */ /* 0x001fcc000001ff00 */
[----:B------:R0:W4:Y:S01]  /*3770*/  @!P3 LDG.E R11, desc[UR10][R100.64] ;  /* 0x0000000a640bb981 */ /* 0x000122000c1e1900 */
[----:B------:R-:W-:Y:S02]  /*3780*/  PRMT R19, RZ, 0x7610, R19 ;  /* 0x00007610ff137816 */ /* 0x000fe40000000013 */
[----:B------:R-:W-:Y:S02]  /*3790*/  PRMT R13, RZ, 0x7610, R13 ;  /* 0x00007610ff0d7816 */ /* 0x000fe4000000000d */
[----:B0-----:R-:W-:Y:S02]  /*37a0*/  PRMT R100, RZ, 0x7610, R100 ;  /* 0x00007610ff647816 */ /* 0x001fe40000000064 */
[----:B------:R-:W-:Y:S02]  /*37b0*/  PRMT R101, RZ, 0x7610, R101 ;  /* 0x00007610ff657816 */ /* 0x000fe40000000065 */
[----:B------:R-:W-:Y:S02]  /*37c0*/  LOP3.LUT R98, R98, 0xffffffdf, RZ, 0xc0, !PT ;  /* 0xffffffdf62627812 */ /* 0x000fe400078ec0ff */
[----:B------:R-:W-:-:S13]  /*37d0*/  LOP3.LUT P5, RZ, R106, 0x20000, RZ, 0xc0, !PT ;  /* 0x000200006aff7812 */ /* 0x000fda00078ac0ff */
[----:B------:R0:W4:Y:S02]  /*37e0*/  @!P5 LDG.E R10, desc[UR10][R14.64] ;  /* 0x0000000a0e0ad981 */ /* 0x000124000c1e1900 */
[----:B0-----:R-:W-:-:S06]  /*37f0*/  CS2R R14, SRZ ;  /* 0x00000000000e7805 */ /* 0x001fcc000001ff00 */
[----:B------:R-:W4:Y:S01]  /*3800*/  @!P5 LDG.E R14, desc[UR10][R108.64] ;  /* 0x0000000a6c0ed981 */ /* 0x000f22000c1e1900 */
[----:B------:R-:W-:-:S04]  /*3810*/  PRMT R119, RZ, 0x7610, R119 ;  /* 0x00007610ff777816 */ /* 0x000fc80000000077 */
[----:B------:R-:W-:Y:S02]  /*3820*/  @!P0 PRMT R119, R7, 0x7610, R119 ;  /* 0x0000761007778816 */ /* 0x000fe40000000077 */
[----:B------:R-:W-:Y:S02]  /*3830*/  LOP3.LUT P0, RZ, R106, 0x8000, RZ, 0xc0, !PT ;  /* 0x000080006aff7812 */ /* 0x000fe4000780c0ff */
[----:B------:R-:W-:Y:S02]  /*3840*/  PRMT R115, RZ, 0x7610, R115 ;  /* 0x00007610ff737816 */ /* 0x000fe40000000073 */
[----:B------:R-:W-:Y:S02]  /*3850*/  PRMT R24, RZ, 0x7610, R24 ;  /* 0x00007610ff187816 */ /* 0x000fe40000000018 */
[----:B------:R-:W-:Y:S02]  /*3860*/  PRMT R20, RZ, 0x7610, R20 ;  /* 0x00007610ff147816 */ /* 0x000fe40000000014 */
[----:B--2---:R-:W-:-:S05]  /*3870*/  @!P1 PRMT R115, R6, 0x7610, R115 ;  /* 0x0000761006739816 */ /* 0x004fca0000000073 */
[----:B------:R-:W2:Y:S01]  /*3880*/  @!P0 LDG.E R15, desc[UR10][R102.64] ;  /* 0x0000000a660f8981 */ /* 0x000ea2000c1e1900 */
[----:B------:R-:W-:Y:S02]  /*3890*/  @!P1 PRMT R24, R6, 0x7632, R24 ;  /* 0x0000763206189816 */ /* 0x000fe40000000018 */
[----:B------:R-:W-:Y:S02]  /*38a0*/  @!P1 PRMT R20, R9, 0x7610, R20 ;  /* 0x0000761009149816 */ /* 0x000fe40000000014 */
[----:B------:R-:W-:Y:S02]  /*38b0*/  LOP3.LUT P1, RZ, R106, 0x4000, RZ, 0xc0, !PT ;  /* 0x000040006aff7812 */ /* 0x000fe4000782c0ff */
[C---:B---3--:R-:W-:Y:S02]  /*38c0*/  @!P3 PRMT R100, R8.reuse, 0x7610, R100 ;  /* 0x000076100864b816 */ /* 0x048fe40000000064 */
[----:B------:R-:W-:Y:S02]  /*38d0*/  @!P3 PRMT R101, R8, 0x7632, R101 ;  /* 0x000076320865b816 */ /* 0x000fe40000000065 */
[----:B----4-:R-:W-:-:S02]  /*38e0*/  @!P3 PRMT R19, R11, 0x7610, R19 ;  /* 0x000076100b13b816 */ /* 0x010fc40000000013 */
[----:B------:R-:W-:Y:S02]  /*38f0*/  @!P3 PRMT R13, R11, 0x7632, R13 ;  /* 0x000076320b0db816 */ /* 0x000fe4000000000d */
[----:B------:R-:W-:-:S03]  /*3900*/  LOP3.LUT P3, RZ, R106, 0x1000, RZ, 0xc0, !PT ;  /* 0x000010006aff7812 */ /* 0x000fc6000786c0ff */
[----:B------:R0:W-:Y:S10]  /*3910*/  STL.S16 [R1+0x114], R13 ;  /* 0x0001140d01007387 */ /* 0x0001f40000100600 */
[----:B------:R-:W-:-:S02]  /*3920*/  @P3 LOP3.LUT R98, R98, 0x20, RZ, 0xfc, !PT ;  /* 0x0000002062623812 */ /* 0x000fc400078efcff */
[----:B------:R-:W-:Y:S02]  /*3930*/  LOP3.LUT P3, RZ, R106, 0x10000, RZ, 0xc0, !PT ;  /* 0x000100006aff7812 */ /* 0x000fe4000786c0ff */
[----:B0-----:R-:W-:-:S11]  /*3940*/  MOV R13, RZ ;  /* 0x000000ff000d7202 */ /* 0x001fd60000000f00 */
[----:B------:R0:W3:Y:S02]  /*3950*/  @!P3 LDG.E R13, desc[UR10][R16.64] ;  /* 0x0000000a100db981 */ /* 0x0000e4000c1e1900 */
[----:B0-----:R-:W-:-:S06]  /*3960*/  CS2R R16, SRZ ;  /* 0x0000000000107805 */ /* 0x001fcc000001ff00 */
[----:B------:R-:W4:Y:S04]  /*3970*/  @!P3 LDG.E R16, desc[UR10][R104.64] ;  /* 0x0000000a6810b981 */ /* 0x000f28000c1e1900 */
[----:B------:R-:W2:Y:S04]  /*3980*/  @!P0 LDG.E R17, desc[UR10][R96.64] ;  /* 0x0000000a60118981 */ /* 0x000ea8000c1e1900 */
[----:B------:R0:W-:Y:S04]  /*3990*/  STL.S16 [R1+0x110], R19 ;  /* 0x0001101301007387 */ /* 0x0001e80000100600 */
[----:B------:R1:W-:Y:S01]  /*39a0*/  STL.S16 [R1+0x120], R20 ;  /* 0x0001201401007387 */ /* 0x0003e20000100600 */
[----:B0-----:R-:W-:Y:S01]  /*39b0*/  HFMA2 R19, -RZ, RZ, 0, 0 ;  /* 0x00000000ff137431 */ /* 0x001fe200000001ff */
[----:B-1----:R-:W-:-:S02]  /*39c0*/  MOV R20, RZ ;  /* 0x000000ff00147202 */ /* 0x002fc40000000f00 */
[----:B------:R-:W-:-:S03]  /*39d0*/  LOP3.LUT P2, RZ, R106, 0x2000, RZ, 0xc0, !PT ;  /* 0x000020006aff7812 */ /* 0x000fc6000784c0ff */
[----:B------:R-:W2:Y:S04]  /*39e0*/  @!P1 LDG.E R19, desc[UR10][R94.64] ;  /* 0x0000000a5e139981 */ /* 0x000ea8000c1e1900 */
[----:B------:R0:W2:Y:S02]  /*39f0*/  @!P1 LDG.E R20, desc[UR10][R22.64] ;  /* 0x0000000a16149981 */ /* 0x0000a4000c1e1900 */
[----:B0-----:R-:W-:-:S06]  /*3a00*/  CS2R R22, SRZ ;  /* 0x0000000000167805 */ /* 0x001fcc000001ff00 */
[----:B------:R0:W2:Y:S04]  /*3a10*/  @!P2 LDG.E R22, desc[UR10][R92.64] ;  /* 0x0000000a5c16a981 */ /* 0x0000a8000c1e1900 */
[----:B------:R-:W2:Y:S01]  /*3a20*/  @!P2 LDG.E R23, desc[UR10][R90.64] ;  /* 0x0000000a5a17a981 */ /* 0x000ea2000c1e1900 */
[----:B------:R-:W-:Y:S02]  /*3a30*/  PRMT R94, RZ, 0x7610, R94 ;  /* 0x00007610ff5e7816 */ /* 0x000fe4000000005e */
[----:B------:R-:W-:Y:S02]  /*3a40*/  PRMT R95, RZ, 0x7610, R95 ;  /* 0x00007610ff5f7816 */ /* 0x000fe4000000005f */
[----:B0-----:R-:W-:Y:S02]  /*3a50*/  PRMT R92, RZ, 0x7610, R92 ;  /* 0x00007610ff5c7816 */ /* 0x001fe4000000005c */
[----:B------:R-:W-:Y:S01]  /*3a60*/  PRMT R93, RZ, 0x7610, R93 ;  /* 0x00007610ff5d7816 */ /* 0x000fe2000000005d */
[----:B------:R0:W-:Y:S02]  /*3a70*/  STL.S16 [R1+0x11c], R24 ;  /* 0x00011c1801007387 */ /* 0x0001e40000100600 */
[----:B0-----:R-:W-:-:S02]  /*3a80*/  HFMA2 R24, -RZ, RZ, 0, 0 ;  /* 0x00000000ff187431 */ /* 0x001fc400000001ff */
[----:B------:R0:W-:Y:S04]  /*3a90*/  STL [R1+0x98], R3 ;  /* 0x0000980301007387 */ /* 0x0001e80000100800 */
[----:B------:R1:W-:Y:S01]  /*3aa0*/  STL [R1+0x1c], R2 ;  /* 0x00001c0201007387 */ /* 0x0003e20000100800 */
[----:B0-----:R-:W-:Y:S02]  /*3ab0*/  MOV R3, R59 ;  /* 0x0000003b00037202 */ /* 0x001fe40000000f00 */
[----:B-1----:R-:W-:Y:S02]  /*3ac0*/  MOV R2, R58 ;  /* 0x0000003a00027202 */ /* 0x002fe40000000f00 */
[----:B------:R-:W2:Y:S01]  /*3ad0*/  LDL.LU.64 R58, [R1+0x1d8] ;  /* 0x0001d800013a7983 */ /* 0x000ea20000300a00 */
[----:B------:R-:W-:-:S02]  /*3ae0*/  LOP3.LUT P4, RZ, R106, 0x800, RZ, 0xc0, !PT ;  /* 0x000008006aff7812 */ /* 0x000fc4000788c0ff */
[----:B------:R-:W-:Y:S02]  /*3af0*/  PRMT R102, RZ, 0x7610, R102 ;  /* 0x00007610ff667816 */ /* 0x000fe40000000066 */
[----:B------:R-:W-:Y:S02]  /*3b00*/  PRMT R103, RZ, 0x7610, R103 ;  /* 0x00007610ff677816 */ /* 0x000fe40000000067 */
[----:B------:R-:W-:Y:S02]  /*3b10*/  PRMT R104, RZ, 0x7610, R104 ;  /* 0x00007610ff687816 */ /* 0x000fe40000000068 */
[----:B------:R-:W-:Y:S02]  /*3b20*/  PRMT R105, RZ, 0x7610, R105 ;  /* 0x00007610ff697816 */ /* 0x000fe40000000069 */
[C---:B------:R-:W-:Y:S02]  /*3b30*/  @!P5 PRMT R102, R10.reuse, 0x7610, R102 ;  /* 0x000076100a66d816 */ /* 0x040fe40000000066 */
[----:B------:R-:W-:-:S02]  /*3b40*/  @!P5 PRMT R103, R10, 0x7632, R103 ;  /* 0x000076320a67d816 */ /* 0x000fc40000000067 */
[C---:B------:R-:W-:Y:S02]  /*3b50*/  @!P5 PRMT R104, R14.reuse, 0x7610, R104 ;  /* 0x000076100e68d816 */ /* 0x040fe40000000068 */
[----:B------:R-:W-:Y:S02]  /*3b60*/  @!P5 PRMT R105, R14, 0x7632, R105 ;  /* 0x000076320e69d816 */ /* 0x000fe40000000069 */
[C---:B------:R-:W-:Y:S02]  /*3b70*/  LOP3.LUT P5, RZ, R106.reuse, 0x400, RZ, 0xc0, !PT ;  /* 0x000004006aff7812 */ /* 0x040fe400078ac0ff */
[----:B------:R-:W-:Y:S01]  /*3b80*/  LOP3.LUT P6, RZ, R106, 0x200, RZ, 0xc0, !PT ;  /* 0x000002006aff7812 */ /* 0x000fe200078cc0ff */
[----:B------:R0:W-:Y:S04]  /*3b90*/  STL [R1+0x9c], R5 ;  /* 0x00009c0501007387 */ /* 0x0001e80000100800 */
[----:B------:R1:W-:Y:S01]  /*3ba0*/  STL [R1+0x20], R4 ;  /* 0x0000200401007387 */ /* 0x0003e20000100800 */
[----:B0-----:R-:W-:-:S02]  /*3bb0*/  MOV R5, R63 ;  /* 0x0000003f00057202 */ /* 0x001fc40000000f00 */
[----:B-1----:R-:W-:Y:S02]  /*3bc0*/  MOV R4, R62 ;  /* 0x0000003e00047202 */ /* 0x002fe40000000f00 */
[----:B------:R-:W2:Y:S01]  /*3bd0*/  LDL.LU.64 R62, [R1+0x1d0] ;  /* 0x0001d000013e7983 */ /* 0x000ea20000300a00 */
[C---:B---3--:R-:W-:Y:S02]  /*3be0*/  @!P3 PRMT R92, R13.reuse, 0x7610, R92 ;  /* 0x000076100d5cb816 */ /* 0x048fe4000000005c */
[----:B------:R-:W-:Y:S02]  /*3bf0*/  @!P3 PRMT R93, R13, 0x7632, R93 ;  /* 0x000076320d5db816 */ /* 0x000fe4000000005d */
[C---:B----4-:R-:W-:Y:S02]  /*3c00*/  @!P3 PRMT R94, R16.reuse, 0x7610, R94 ;  /* 0x00007610105eb816 */ /* 0x050fe4000000005e */
[----:B------:R-:W-:Y:S02]  /*3c10*/  @!P3 PRMT R95, R16, 0x7632, R95 ;  /* 0x00007632105fb816 */ /* 0x000fe4000000005f */
[----:B------:R-:W-:-:S13]  /*3c20*/  LOP3.LUT P3, RZ, R98, 0x20, RZ, 0xc0, !PT ;  /* 0x0000002062ff7812 */ /* 0x000fda000786c0ff */
[----:B------:R0:W3:Y:S02]  /*3c30*/  @!P3 LDG.E R24, desc[UR10][R26.64] ;  /* 0x0000000a1a18b981 */ /* 0x0000e4000c1e1900 */
[----:B0-----:R-:W-:-:S06]  /*3c40*/  CS2R R26, SRZ ;  /* 0x00000000001a7805 */ /* 0x001fcc000001ff00 */
[----:B------:R-:W4:Y:S01]  /*3c50*/  @!P3 LDG.E R26, desc[UR10][R88.64] ;  /* 0x0000000a581ab981 */ /* 0x000f22000c1e1900 */
[----:B------:R-:W-:-:S03]  /*3c60*/  LOP3.LUT R98, R98, 0xffffffef, RZ, 0xc0, !PT ;  /* 0xffffffef62627812 */ /* 0x000fc600078ec0ff */
[----:B------:R0:W4:Y:S01]  /*3c70*/  @!P4 LDG.E R27, desc[UR10][R28.64] ;  /* 0x0000000a1c1bc981 */ /* 0x000122000c1e1900 */
[----:B------:R-:W-:Y:S02]  /*3c80*/  @P2 LOP3.LUT R98, R98, 0x10, RZ, 0xfc, !PT ;  /* 0x0000001062622812 */ /* 0x000fe400078efcff */
[----:B0-----:R-:W-:Y:S02]  /*3c90*/  CS2R R28, SRZ ;  /* 0x00000000001c7805 */ /* 0x001fe4000001ff00 */
[----:B------:R-:W-:-:S04]  /*3ca0*/  LOP3.LUT R98, R98, 0xfffffff7, RZ, 0xc0, !PT ;  /* 0xfffffff762627812 */ /* 0x000fc800078ec0ff */
[----:B------:R0:W4:Y:S04]  /*3cb0*/  @!P5 LDG.E R29, desc[UR10][R30.64] ;  /* 0x0000000a1e1dd981 */ /* 0x000128000c1e1900 */
[----:B------:R-:W4:Y:S01]  /*3cc0*/  @!P4 LDG.E R28, desc[UR10][R86.64] ;  /* 0x0000000a561cc981 */ /* 0x000f22000c1e1900 */
[----:B0-----:R-:W-:Y:S02]  /*3cd0*/  CS2R R30, SRZ ;  /* 0x00000000001e7805 */ /* 0x001fe4000001ff00 */
[----:B------:R-:W-:Y:S02]  /*3ce0*/  @P3 LOP3.LUT R98, R98, 0x8, RZ, 0xfc, !PT ;  /* 0x0000000862623812 */ /* 0x000fe400078efcff */
[----:B------:R-:W-:Y:S02]  /*3cf0*/  LOP3.LUT P3, RZ, R106, 0x80, RZ, 0xc0, !PT ;  /* 0x000000806aff7812 */ /* 0x000fe4000786c0ff */
[----:B------:R0:W4:Y:S04]  /*3d00*/  @!P6 LDG.E R31, desc[UR10][R32.64] ;  /* 0x0000000a201fe981 */ /* 0x000128000c1e1900 */
[----:B------:R-:W4:Y:S01]  /*3d10*/  @!P5 LDG.E R30, desc[UR10][R84.64] ;  /* 0x0000000a541ed981 */ /* 0x000f22000c1e1900 */
[----:B0-----:R-:W-:-:S06]  /*3d20*/  CS2R R32, SRZ ;  /* 0x0000000000207805 */ /* 0x001fcc000001ff00 */
[----:B------:R0:W4:Y:S01]  /*3d30*/  @!P6 LDG.E R32, desc[UR10][R34.64] ;  /* 0x0000000a2220e981 */ /* 0x000122000c1e1900 */
[----:B------:R-:W-:Y:S02]  /*3d40*/  PRMT R91, RZ, 0x7610, R91 ;  /* 0x00007610ff5b7816 */ /* 0x000fe4000000005b */
[----:B0-----:R-:W-:Y:S02]  /*3d50*/  CS2R R34, SRZ ;  /* 0x0000000000227805 */ /* 0x001fe4000001ff00 */
[----:B------:R-:W-:Y:S02]  /*3d60*/  PRMT R90, RZ, 0x7610, R90 ;  /* 0x00007610ff5a7816 */ /* 0x000fe4000000005a */
[----:B------:R-:W-:Y:S02]  /*3d70*/  PRMT R89, RZ, 0x7610, R89 ;  /* 0x00007610ff597816 */ /* 0x000fe40000000059 */
[----:B------:R0:W4:Y:S01]  /*3d80*/  @!P3 LDG.E R35, desc[UR10][R36.64] ;  /* 0x0000000a2423b981 */ /* 0x000122000c1e1900 */
[----:B------:R-:W-:-:S02]  /*3d90*/  PRMT R88, RZ, 0x7610, R88 ;  /* 0x00007610ff587816 */ /* 0x000fc40000000058 */
[C---:B--2---:R-:W-:Y:S01]  /*3da0*/  @!P0 PRMT R91, R15.reuse, 0x7610, R91 ;  /* 0x000076100f5b8816 */ /* 0x044fe2000000005b */
[----:B------:R1:W-:Y:S01]  /*3db0*/  STL [R1+0xa0], R7 ;  /* 0x0000a00701007387 */ /* 0x0003e20000100800 */
[----:B0-----:R-:W-:Y:S02]  /*3dc0*/  CS2R R36, SRZ ;  /* 0x0000000000247805 */ /* 0x001fe4000001ff00 */
[----:B------:R-:W-:Y:S01]  /*3dd0*/  @!P0 PRMT R90, R15, 0x7632, R90 ;  /* 0x000076320f5a8816 */ /* 0x000fe2000000005a */
[----:B------:R0:W-:Y:S01]  /*3de0*/  STL [R1+0x24], R6 ;  /* 0x0000240601007387 */ /* 0x0001e20000100800 */
[C---:B------:R-:W-:Y:S02]  /*3df0*/  @!P0 PRMT R89, R17.reuse, 0x7610, R89 ;  /* 0x0000761011598816 */ /* 0x040fe40000000059 */
[----:B------:R-:W-:Y:S01]  /*3e00*/  @!P0 PRMT R88, R17, 0x7632, R88 ;  /* 0x0000763211588816 */ /* 0x000fe20000000058 */
[----:B------:R2:W4:Y:S01]  /*3e10*/  @!P3 LDG.E R36, desc[UR10][R40.64] ;  /* 0x0000000a2824b981 */ /* 0x000522000c1e1900 */
[----:B------:R-:W-:-:S02]  /*3e20*/  LOP3.LUT P0, RZ, R106, 0x40, RZ, 0xc0, !PT ;  /* 0x000000406aff7812 */ /* 0x000fc4000780c0ff */
[----:B-1----:R-:W-:Y:S02]  /*3e30*/  MOV R7, R67 ;  /* 0x0000004300077202 */ /* 0x002fe40000000f00 */
[----:B0-----:R-:W-:Y:S02]  /*3e40*/  MOV R6, R66 ;  /* 0x0000004200067202 */ /* 0x001fe40000000f00 */
[----:B------:R-:W4:Y:S01]  /*3e50*/  LDL.LU.64 R66, [R1+0x1c8] ;  /* 0x0001c80001427983 */ /* 0x000f220000300a00 */
[----:B------:R-:W-:-:S03]  /*3e60*/  LOP3.LUT P2, RZ, R106, 0x100, RZ, 0xc0, !PT ;  /* 0x000001006aff7812 */ /* 0x000fc6000784c0ff */
[----:B------:R0:W-:Y:S01]  /*3e70*/  STL [R1+0x90], R21 ;  /* 0x0000901501007387 */ /* 0x0001e20000100800 */
[----:B------:R-:W-:Y:S02]  /*3e80*/  PRMT R84, RZ, 0x7610, R84 ;  /* 0x00007610ff547816 */ /* 0x000fe40000000054 */
[----:B------:R-:W-:Y:S01]  /*3e90*/  PRMT R85, RZ, 0x7610, R85 ;  /* 0x00007610ff557816 */ /* 0x000fe20000000055 */
[----:B------:R-:W4:Y:S01]  /*3ea0*/  @!P0 LDG.E R37, desc[UR10][R38.64] ;  /* 0x0000000a26258981 */ /* 0x000f22000c1e1900 */
[----:B0-----:R-:W-:-:S05]  /*3eb0*/  MOV R21, RZ ;  /* 0x000000ff00157202 */ /* 0x001fca0000000f00 */
[----:B------:R-:W4:Y:S01]  /*3ec0*/  @!P2 LDG.E R34, desc[UR10][R82.64] ;  /* 0x0000000a5222a981 */ /* 0x000f22000c1e1900 */
[----:B------:R-:W-:Y:S02]  /*3ed0*/  PRMT R86, RZ, 0x7610, R86 ;  /* 0x00007610ff567816 */ /* 0x000fe40000000056 */
[----:B------:R-:W-:Y:S01]  /*3ee0*/  PRMT R87, RZ, 0x7610, R87 ;  /* 0x00007610ff577816 */ /* 0x000fe20000000057 */
[----:B------:R0:W4:Y:S04]  /*3ef0*/  @!P2 LDG.E R33, desc[UR10][R80.64] ;  /* 0x0000000a5021a981 */ /* 0x000128000c1e1900 */
[----:B------:R-:W4:Y:S01]  /*3f00*/  @!P0 LDG.E R21, desc[UR10][R46.64] ;  /* 0x0000000a2e158981 */ /* 0x000f22000c1e1900 */
[----:B------:R-:W-:Y:S02]  /*3f10*/  LOP3.LUT P2, RZ, R98, 0x10, RZ, 0xc0, !PT ;  /* 0x0000001062ff7812 */ /* 0x000fe4000784c0ff */
[----:B------:R-:W-:-:S02]  /*3f20*/  @!P1 PRMT R84, R19, 0x7610, R84 ;  /* 0x0000761013549816 */ /* 0x000fc40000000054 */
[----:B------:R-:W-:Y:S02]  /*3f30*/  @!P1 PRMT R85, R19, 0x7632, R85 ;  /* 0x0000763213559816 */ /* 0x000fe40000000055 */
[C---:B------:R-:W-:Y:S02]  /*3f40*/  @!P1 PRMT R86, R20.reuse, 0x7610, R86 ;  /* 0x0000761014569816 */ /* 0x040fe40000000056 */
[----:B------:R-:W-:Y:S02]  /*3f50*/  @!P1 PRMT R87, R20, 0x7632, R87 ;  /* 0x0000763214579816 */ /* 0x000fe40000000057 */
[----:B------:R-:W-:Y:S01]  /*3f60*/  LOP3.LUT P1, RZ, R106, 0x20, RZ, 0xc0, !PT ;  /* 0x000000206aff7812 */ /* 0x000fe2000782c0ff */
[----:B--2---:R-:W-:Y:S01]  /*3f70*/  HFMA2 R41, -RZ, RZ, 0, 0 ;  /* 0x00000000ff297431 */ /* 0x004fe200000001ff */
[----:B------:R1:W-:Y:S01]  /*3f80*/  STL [R1+0x94], R0 ;  /* 0x0000940001007387 */ /* 0x0003e20000100800 */
[----:B0-----:R-:W-:Y:S02]  /*3f90*/  PRMT R80, RZ, 0x7610, R80 ;  /* 0x00007610ff507816 */ /* 0x001fe40000000050 */
[----:B------:R-:W-:-:S02]  /*3fa0*/  PRMT R81, RZ, 0x7610, R81 ;  /* 0x00007610ff517816 */ /* 0x000fc40000000051 */
[----:B------:R-:W-:Y:S02]  /*3fb0*/  PRMT R82, RZ, 0x7610, R82 ;  /* 0x00007610ff527816 */ /* 0x000fe40000000052 */
[----:B------:R-:W-:Y:S02]  /*3fc0*/  PRMT R83, RZ, 0x7610, R83 ;  /* 0x00007610ff537816 */ /* 0x000fe40000000053 */
[----:B-1----:R-:W-:Y:S02]  /*3fd0*/  MOV R0, RZ ;  /* 0x000000ff00007202 */ /* 0x002fe40000000f00 */
[----:B------:R0:W2:Y:S01]  /*3fe0*/  @!P1 LDG.E R41, desc[UR10][R48.64] ;  /* 0x0000000a30299981 */ /* 0x0000a2000c1e1900 */
[C---:B------:R-:W-:Y:S02]  /*3ff0*/  @!P2 PRMT R80, R22.reuse, 0x7610, R80 ;  /* 0x000076101650a816 */ /* 0x040fe40000000050 */
[----:B------:R-:W-:Y:S02]  /*4000*/  @!P2 PRMT R81, R22, 0x7632, R81 ;  /* 0x000076321651a816 */ /* 0x000fe40000000051 */
[C---:B------:R-:W-:Y:S01]  /*4010*/  @!P2 PRMT R82, R23.reuse, 0x7610, R82 ;  /* 0x000076101752a816 */ /* 0x040fe20000000052 */
[----:B------:R-:W2:Y:S01]  /*4020*/  @!P1 LDG.E R0, desc[UR10][R50.64] ;  /* 0x0000000a32009981 */ /* 0x000ea2000c1e1900 */
[----:B------:R-:W-:-:S02]  /*4030*/  @!P2 PRMT R83, R23, 0x7632, R83 ;  /* 0x000076321753a816 */ /* 0x000fc40000000053 */
[----:B------:R-:W-:Y:S01]  /*4040*/  LOP3.LUT P2, RZ, R106, 0x10, RZ, 0xc0, !PT ;  /* 0x000000106aff7812 */ /* 0x000fe2000784c0ff */
[----:B0-----:R-:W-:-:S12]  /*4050*/  HFMA2 R49, -RZ, RZ, 0, 0 ;  /* 0x00000000ff317431 */ /* 0x001fd800000001ff */
[----:B------:R0:W2:Y:S02]  /*4060*/  @!P2 LDG.E R49, desc[UR10][R52.64] ;  /* 0x0000000a3431a981 */ /* 0x0000a4000c1e1900 */
[----:B0-----:R-:W-:-:S06]  /*4070*/  MOV R53, RZ ;  /* 0x000000ff00357202 */ /* 0x001fcc0000000f00 */
[----:B------:R0:W2:Y:S01]  /*4080*/  @!P2 LDG.E R53, desc[UR10][R54.64] ;  /* 0x0000000a3635a981 */ /* 0x0000a2000c1e1900 */
[----:B------:R-:W-:Y:S02]  /*4090*/  LOP3.LUT P3, RZ, R98, 0x8, RZ, 0xc0, !PT ;  /* 0x0000000862ff7812 */ /* 0x000fe4000786c0ff */
[----:B------:R-:W-:Y:S01]  /*40a0*/  PRMT R38, RZ, 0x7610, R38 ;  /* 0x00007610ff267816 */ /* 0x000fe20000000026 */
[----:B------:R1:W-:Y:S01]  /*40b0*/  STL [R1+0x10], R25 ;  /* 0x0000101901007387 */ /* 0x0003e20000100800 */
[----:B------:R-:W-:Y:S02]  /*40c0*/  PRMT R39, RZ, 0x7610, R39 ;  /* 0x00007610ff277816 */ /* 0x000fe40000000027 */
[----:B------:R-:W-:Y:S02]  /*40d0*/  PRMT R40, RZ, 0x7610, R40 ;  /* 0x00007610ff287816 */ /* 0x000fe40000000028 */
[----:B-1----:R-:W-:Y:S01]  /*40e0*/  PRMT R25, RZ, 0x7610, R25 ;  /* 0x00007610ff197816 */ /* 0x002fe20000000019 */
[----:B0-----:R-:W-:-:S02]  /*40f0*/  HFMA2 R54, -RZ, RZ, 0, 0 ;  /* 0x00000000ff367431 */ /* 0x001fc400000001ff */
[----:B------:R-:W-:Y:S02]  /*4100*/  HFMA2 R97, -RZ, RZ, 0, 0 ;  /* 0x00000000ff617431 */ /* 0x000fe400000001ff */
[C---:B---3--:R-:W-:Y:S02]  /*4110*/  @!P3 PRMT R25, R24.reuse, 0x7610, R25 ;  /* 0x000076101819b816 */ /* 0x048fe40000000019 */
[----:B------:R-:W-:Y:S02]  /*4120*/  @!P3 PRMT R38, R24, 0x7632, R38 ;  /* 0x000076321826b816 */ /* 0x000fe40000000026 */
[C---:B----4-:R-:W-:Y:S02]  /*4130*/  @!P3 PRMT R39, R26.reuse, 0x7610, R39 ;  /* 0x000076101a27b816 */ /* 0x050fe40000000027 */
[----:B------:R-:W-:Y:S02]  /*4140*/  @!P3 PRMT R40, R26, 0x7632, R40 ;  /* 0x000076321a28b816 */ /* 0x000fe40000000028 */
[----:B------:R-:W-:-:S13]  /*4150*/  LOP3.LUT P3, RZ, R106, 0x8, RZ, 0xc0, !PT ;  /* 0x000000086aff7812 */ /* 0x000fda000786c0ff */
[----:B------:R-:W3:Y:S04]  /*4160*/  @!P3 LDG.E R54, desc[UR10][R56.64] ;  /* 0x0000000a3836b981 */ /* 0x000ee8000c1e1900 */
[----:B------:R-:W4:Y:S01]  /*4170*/  @!P3 LDG.E R97, desc[UR10][R58.64] ;  /* 0x0000000a3a61b981 */ /* 0x000f22000c1e1900 */
[----:B------:R-:W-:Y:S02]  /*4180*/  PRMT R46, RZ, 0x7610, R46 ;  /* 0x00007610ff2e7816 */ /* 0x000fe4000000002e */
[----:B------:R-:W-:Y:S01]  /*4190*/  PRMT R47, RZ, 0x7610, R47 ;  /* 0x00007610ff2f7816 */ /* 0x000fe2000000002f */
[----:B------:R0:W-:Y:S01]  /*41a0*/  STL [R1+0x14], R18 ;  /* 0x0000141201007387 */ /* 0x0001e20000100800 */
[----:B------:R-:W-:Y:S02]  /*41b0*/  PRMT R48, RZ, 0x7610, R48 ;  /* 0x00007610ff307816 */ /* 0x000fe40000000030 */
[----:B------:R-:W-:-:S02]  /*41c0*/  @!P4 PRMT R46, R27, 0x7632, R46 ;  /* 0x000076321b2ec816 */ /* 0x000fc4000000002e */
[C---:B------:R-:W-:Y:S02]  /*41d0*/  @!P4 PRMT R47, R28.reuse, 0x7610, R47 ;  /* 0x000076101c2fc816 */ /* 0x040fe4000000002f */
[----:B0-----:R-:W-:Y:S02]  /*41e0*/  PRMT R18, RZ, 0x7610, R18 ;  /* 0x00007610ff127816 */ /* 0x001fe40000000012 */
[----:B------:R-:W-:Y:S02]  /*41f0*/  @!P4 PRMT R48, R28, 0x7632, R48 ;  /* 0x000076321c30c816 */ /* 0x000fe40000000030 */
[----:B------:R-:W-:Y:S01]  /*4200*/  @!P4 PRMT R18, R27, 0x7610, R18 ;  /* 0x000076101b12c816 */ /* 0x000fe20000000012 */
[----:B------:R0:W-:Y:S01]  /*4210*/  STL [R1+0x18], R12 ;  /* 0x0000180c01007387 */ /* 0x0001e20000100800 */
[----:B------:R-:W-:Y:S01]  /*4220*/  LOP3.LUT P4, RZ, R106, 0x4, RZ, 0xc0, !PT ;  /* 0x000000046aff7812 */ /* 0x000fe2000788c0ff */
[----:B------:R-:W-:Y:S01]  /*4230*/  HFMA2 R108, -RZ, RZ, 0, 0 ;  /* 0x00000000ff6c7431 */ /* 0x000fe200000001ff */
[----:B------:R-:W-:-:S02]  /*4240*/  PRMT R50, RZ, 0x7610, R50 ;  /* 0x00007610ff327816 */ /* 0x000fc40000000032 */
[----:B------:R-:W-:Y:S02]  /*4250*/  PRMT R51, RZ, 0x7610, R51 ;  /* 0x00007610ff337816 */ /* 0x000fe40000000033 */
[----:B------:R-:W-:Y:S02]  /*4260*/  PRMT R52, RZ, 0x7610, R52 ;  /* 0x00007610ff347816 */ /* 0x000fe40000000034 */
[----:B0-----:R-:W-:Y:S02]  /*4270*/  PRMT R12, RZ, 0x7610, R12 ;  /* 0x00007610ff0c7816 */ /* 0x001fe4000000000c */
[C---:B------:R-:W-:Y:S02]  /*4280*/  @!P5 PRMT R50, R29.reuse, 0x7632, R50 ;  /* 0x000076321d32d816 */ /* 0x040fe40000000032 */
[----:B------:R-:W-:Y:S01]  /*4290*/  @!P5 PRMT R12, R29, 0x7610, R12 ;  /* 0x000076101d0cd816 */ /* 0x000fe2000000000c */
[----:B------:R0:W4:Y:S01]  /*42a0*/  @!P4 LDG.E R108, desc[UR10][R62.64] ;  /* 0x0000000a3e6cc981 */ /* 0x000122000c1e1900 */
[----:B------:R-:W-:-:S02]  /*42b0*/  @!P5 PRMT R51, R30, 0x7610, R51 ;  /* 0x000076101e33d816 */ /* 0x000fc40000000033 */
[----:B------:R-:W-:Y:S02]  /*42c0*/  @!P5 PRMT R52, R30, 0x7632, R52 ;  /* 0x000076321e34d816 */ /* 0x000fe40000000034 */
[----:B------:R-:W-:Y:S02]  /*42d0*/  LOP3.LUT R98, R98, 0xfffffffd, RZ, 0xc0, !PT ;  /* 0xfffffffd62627812 */ /* 0x000fe400078ec0ff */
[----:B------:R-:W-:Y:S02]  /*42e0*/  LOP3.LUT P5, RZ, R106, 0x2, RZ, 0xc0, !PT ;  /* 0x000000026aff7812 */ /* 0x000fe400078ac0ff */
[----:B------:R-:W-:Y:S02]  /*42f0*/  @P0 LOP3.LUT R98, R98, 0x2, RZ, 0xfc, !PT ;  /* 0x0000000262620812 */ /* 0x000fe400078efcff */
[----:B------:R-:W-:Y:S02]  /*4300*/  LOP3.LUT P0, RZ, R106, 0x80, RZ, 0xc0, !PT ;  /* 0x000000806aff7812 */ /* 0x000fe4000780c0ff */
[----:B0-----:R-:W-:Y:S01]  /*4310*/  MOV R62, RZ ;  /* 0x000000ff003e7202 */ /* 0x001fe20000000f00 */
[----:B------:R0:W-:Y:S01]  /*4320*/  STL [R1+0xa4], R9 ;  /* 0x0000a40901007387 */ /* 0x0001e20000100800 */
[----:B------:R-:W-:-:S02]  /*4330*/  PRMT R55, RZ, 0x7610, R55 ;  /* 0x00007610ff377816 */ /* 0x000fc40000000037 */
[----:B------:R-:W-:Y:S02]  /*4340*/  PRMT R56, RZ, 0x7610, R56 ;  /* 0x00007610ff387816 */ /* 0x000fe40000000038 */
[----:B------:R-:W-:Y:S01]  /*4350*/  PRMT R57, RZ, 0x7610, R57 ;  /* 0x00007610ff397816 */ /* 0x000fe20000000039 */
[----:B------:R1:W4:Y:S01]  /*4360*/  @!P5 LDG.E R62, desc[UR10][R64.64] ;  /* 0x0000000a403ed981 */ /* 0x000322000c1e1900 */
[----:B------:R-:W-:Y:S02]  /*4370*/  PRMT R96, RZ, 0x7610, R96 ;  /* 0x00007610ff607816 */ /* 0x000fe40000000060 */
[----:B------:R-:W-:Y:S01]  /*4380*/  LOP3.LUT R98, R98, 0xfffffffb, RZ, 0xc0, !PT ;  /* 0xfffffffb62627812 */ /* 0x000fe200078ec0ff */
[----:B0-----:R-:W-:Y:S01]  /*4390*/  HFMA2 R9, -RZ, RZ, 0, 0 ;  /* 0x00000000ff097431 */ /* 0x001fe200000001ff */
[C---:B------:R-:W-:Y:S02]  /*43a0*/  @!P6 PRMT R55, R31.reuse, 0x7610, R55 ;  /* 0x000076101f37e816 */ /* 0x040fe40000000037 */
[----:B------:R-:W-:-:S02]  /*43b0*/  @!P6 PRMT R56, R31, 0x7632, R56 ;  /* 0x000076321f38e816 */ /* 0x000fc40000000038 */
[C---:B------:R-:W-:Y:S02]  /*43c0*/  @!P6 PRMT R57, R32.reuse, 0x7610, R57 ;  /* 0x000076102039e816 */ /* 0x040fe40000000039 */
[----:B------:R-:W-:Y:S02]  /*43d0*/  @!P6 PRMT R96, R32, 0x7632, R96 ;  /* 0x000076322060e816 */ /* 0x000fe40000000060 */
[----:B------:R-:W-:Y:S02]  /*43e0*/  LOP3.LUT P6, RZ, R106, 0x1, RZ, 0xc0, !PT ;  /* 0x000000016aff7812 */ /* 0x000fe400078cc0ff */
[----:B------:R-:W-:Y:S02]  /*43f0*/  PRMT R63, RZ, 0x7610, R63 ;  /* 0x00007610ff3f7816 */ /* 0x000fe4000000003f */
[----:B-1----:R-:W-:Y:S01]  /*4400*/  PRMT R64, RZ, 0x7610, R64 ;  /* 0x00007610ff407816 */ /* 0x002fe20000000040 */
[----:B------:R0:W4:Y:S01]  /*4410*/  @!P5 LDG.E R9, desc[UR10][R66.64] ;  /* 0x0000000a4209d981 */ /* 0x000122000c1e1900 */
[----:B------:R-:W-:-:S02]  /*4420*/  PRMT R65, RZ, 0x7610, R65 ;  /* 0x00007610ff417816 */ /* 0x000fc40000000041 */
[----:B------:R-:W-:Y:S02]  /*4430*/  PRMT R109, RZ, 0x7610, R109 ;  /* 0x00007610ff6d7816 */ /* 0x000fe4000000006d */
[----:B------:R-:W-:Y:S02]  /*4440*/  @P1 LOP3.LUT R98, R98, 0x4, RZ, 0xfc, !PT ;  /* 0x0000000462621812 */ /* 0x000fe400078efcff */
[C---:B------:R-:W-:Y:S02]  /*4450*/  @!P0 PRMT R63, R35.reuse, 0x7610, R63 ;  /* 0x00007610233f8816 */ /* 0x040fe4000000003f */
[----:B------:R-:W-:Y:S02]  /*4460*/  @!P0 PRMT R64, R35, 0x7632, R64 ;  /* 0x0000763223408816 */ /* 0x000fe40000000040 */
[C---:B------:R-:W-:Y:S02]  /*4470*/  @!P0 PRMT R65, R36.reuse, 0x7610, R65 ;  /* 0x0000761024418816 */ /* 0x040fe40000000041 */
[----:B------:R-:W-:-:S02]  /*4480*/  @!P0 PRMT R109, R36, 0x7632, R109 ;  /* 0x00007632246d8816 */ /* 0x000fc4000000006d */
[----:B------:R-:W-:Y:S02]  /*4490*/  LOP3.LUT P0, RZ, R98, 0x2, RZ, 0xc0, !PT ;  /* 0x0000000262ff7812 */ /* 0x000fe4000780c0ff */
[----:B0-----:R-:W-:Y:S02]  /*44a0*/  MOV R66, RZ ;  /* 0x000000ff00427202 */ /* 0x001fe40000000f00 */
[----:B------:R-:W-:Y:S01]  /*44b0*/  LOP3.LUT P1, RZ, R106, 0x100, RZ, 0xc0, !PT ;  /* 0x000001006aff7812 */ /* 0x000fe2000782c0ff */
[----:B------:R0:W-:Y:S01]  /*44c0*/  STL [R1+0x28], R8 ;  /* 0x0000280801007387 */ /* 0x0001e20000100800 */
[----:B------:R-:W-:Y:S02]  /*44d0*/  MOV R58, RZ ;  /* 0x000000ff003a7202 */ /* 0x000fe40000000f00 */
[----:B------:R-:W-:Y:S01]  /*44e0*/  PRMT R67, RZ, 0x7610, R67 ;  /* 0x00007610ff437816 */ /* 0x000fe20000000043 */
[----:B------:R1:W4:Y:S04]  /*44f0*/  @!P6 LDG.E R66, desc[UR10][R68.64] ;  /* 0x0000000a4442e981 */ /* 0x000328000c1e1900 */
[----:B------:R1:W-:Y:S01]  /*4500*/  STL [R1+0xa8], R11 ;  /* 0x0000a80b01007387 */ /* 0x0003e20000100800 */
[----:B0-----:R-:W-:-:S03]  /*4510*/  PRMT R8, RZ, 0x7610, R8 ;  /* 0x00007610ff087816 */ /* 0x001fc60000000008 */
[----:B------:R0:W4:Y:S01]  /*4520*/  @!P4 LDG.E R58, desc[UR10][R60.64] ;  /* 0x0000000a3c3ac981 */ /* 0x000122000c1e1900 */
[----:B-1----:R-:W-:Y:S02]  /*4530*/  PRMT R68, RZ, 0x7610, R68 ;  /* 0x00007610ff447816 */ /* 0x002fe40000000044 */
[----:B------:R-:W-:Y:S01]  /*4540*/  PRMT R69, RZ, 0x7610, R69 ;  /* 0x00007610ff457816 */ /* 0x000fe20000000045 */
[----:B------:R-:W-:Y:S01]  /*4550*/  HFMA2 R11, -RZ, RZ, 0, 0 ;  /* 0x00000000ff0b7431 */ /* 0x000fe200000001ff */
[C---:B------:R-:W-:Y:S02]  /*4560*/  @!P0 PRMT R8, R37.reuse, 0x7610, R8 ;  /* 0x0000761025088816 */ /* 0x040fe40000000008 */
[----:B------:R-:W-:Y:S02]  /*4570*/  @!P0 PRMT R67, R37, 0x7632, R67 ;  /* 0x0000763225438816 */ /* 0x000fe40000000043 */
[C---:B------:R-:W-:Y:S02]  /*4580*/  @!P0 PRMT R68, R21.reuse, 0x7610, R68 ;  /* 0x0000761015448816 */ /* 0x040fe40000000044 */
[----:B------:R-:W-:-:S02]  /*4590*/  @!P0 PRMT R69, R21, 0x7632, R69 ;  /* 0x0000763215458816 */ /* 0x000fc40000000045 */
[----:B------:R-:W-:Y:S01]  /*45a0*/  PRMT R59, RZ, 0x7610, R59 ;  /* 0x00007610ff3b7816 */ /* 0x000fe2000000003b */
[----:B------:R1:W4:Y:S01]  /*45b0*/  @!P6 LDG.E R11, desc[UR10][R70.64] ;  /* 0x0000000a460be981 */ /* 0x000322000c1e1900 */
[----:B0-----:R-:W-:Y:S02]  /*45c0*/  PRMT R60, RZ, 0x7610, R60 ;  /* 0x00007610ff3c7816 */ /* 0x001fe4000000003c */
[----:B------:R-:W-:Y:S02]  /*45d0*/  PRMT R61, RZ, 0x7610, R61 ;  /* 0x00007610ff3d7816 */ /* 0x000fe4000000003d */
[----:B------:R-:W-:Y:S02]  /*45e0*/  PRMT R107, RZ, 0x7610, R107 ;  /* 0x00007610ff6b7816 */ /* 0x000fe4000000006b */
[----:B------:R-:W-:Y:S02]  /*45f0*/  LOP3.LUT P0, RZ, R98, 0x1, RZ, 0xc0, !PT ;  /* 0x0000000162ff7812 */ /* 0x000fe4000780c0ff */
[----:B------:R-:W-:-:S02]  /*4600*/  @!P1 PRMT R59, R34, 0x7610, R59 ;  /* 0x00007610223b9816 */ /* 0x000fc4000000003b */
[----:B------:R-:W-:Y:S02]  /*4610*/  @!P1 PRMT R60, R34, 0x7632, R60 ;  /* 0x00007632223c9816 */ /* 0x000fe4000000003c */
[C---:B------:R-:W-:Y:S02]  /*4620*/  @!P1 PRMT R61, R33.reuse, 0x7610, R61 ;  /* 0x00007610213d9816 */ /* 0x040fe4000000003d */
[----:B------:R-:W-:Y:S02]  /*4630*/  @!P1 PRMT R107, R33, 0x7632, R107 ;  /* 0x00007632216b9816 */ /* 0x000fe4000000006b */
[----:B------:R-:W-:Y:S02]  /*4640*/  LOP3.LUT P1, RZ, R98, 0x4, RZ, 0xc0, !PT ;  /* 0x0000000462ff7812 */ /* 0x000fe4000782c0ff */
[----:B-1----:R-:W-:Y:S01]  /*4650*/  MOV R70, RZ ;  /* 0x000000ff00467202 */ /* 0x002fe20000000f00 */
[----:B------:R0:W-:Y:S01]  /*4660*/  STL [R1+0x2c], R10 ;  /* 0x00002c0a01007387 */ /* 0x0001e20000100800 */
[----:B------:R-:W-:-:S03]  /*4670*/  PRMT R71, RZ, 0x7610, R71 ;  /* 0x00007610ff477816 */ /* 0x000fc60000000047 */
[----:B------:R1:W-:Y:S04]  /*4680*/  STL [R1+0xac], R14 ;  /* 0x0000ac0e01007387 */ /* 0x0003e80000100800 */
[----:B------:R2:W4:Y:S01]  /*4690*/  @!P0 LDG.E R70, desc[UR10][R72.64] ;  /* 0x0000000a48468981 */ /* 0x000522000c1e1900 */
[----:B0-----:R-:W-:Y:S01]  /*46a0*/  PRMT R10, RZ, 0x7610, R10 ;  /* 0x00007610ff0a7816 */ /* 0x001fe2000000000a */
[----:B-1----:R-:W-:Y:S01]  /*46b0*/  HFMA2 R14, -RZ, RZ, 0, 0 ;  /* 0x00000000ff0e7431 */ /* 0x002fe200000001ff */
[----:B--2---:R-:W-:Y:S02]  /*46c0*/  PRMT R72, RZ, 0x7610, R72 ;  /* 0x00007610ff487816 */ /* 0x004fe40000000048 */
[----:B------:R-:W-:Y:S02]  /*46d0*/  PRMT R73, RZ, 0x7610, R73 ;  /* 0x00007610ff497816 */ /* 0x000fe40000000049 */
[----:B------:R-:W-:-:S02]  /*46e0*/  @!P1 PRMT R10, R41, 0x7610, R10 ;  /* 0x00007610290a9816 */ /* 0x000fc4000000000a */
[----:B------:R-:W-:Y:S01]  /*46f0*/  @!P1 PRMT R71, R41, 0x7632, R71 ;  /* 0x0000763229479816 */ /* 0x000fe20000000047 */
[----:B------:R0:W2:Y:S01]  /*4700*/  @!P0 LDG.E R14, desc[UR10][R74.64] ;  /* 0x0000000a4a0e8981 */ /* 0x0000a2000c1e1900 */
[C---:B------:R-:W-:Y:S02]  /*4710*/  @!P1 PRMT R72, R0.reuse, 0x7610, R72 ;  /* 0x0000761000489816 */ /* 0x040fe40000000048 */
[----:B------:R-:W-:Y:S02]  /*4720*/  @!P1 PRMT R73, R0, 0x7632, R73 ;  /* 0x0000763200499816 */ /* 0x000fe40000000049 */
[----:B------:R-:W-:Y:S02]  /*4730*/  LOP3.LUT P1, RZ, R106, 0x80000000, RZ, 0xc0, !PT ;  /* 0x800000006aff7812 */ /* 0x000fe4000782c0ff */
[----:B0-----:R-:W-:Y:S01]  /*4740*/  MOV R74, RZ ;  /* 0x000000ff004a7202 */ /* 0x001fe20000000f00 */
[----:B------:R0:W-:Y:S01]  /*4750*/  STL [R1+0x30], R13 ;  /* 0x0000300d01007387 */ /* 0x0001e20000100800 */
[----:B------:R-:W-:-:S03]  /*4760*/  PRMT R75, RZ, 0x7610, R75 ;  /* 0x00007610ff4b7816 */ /* 0x000fc6000000004b */
[----:B------:R1:W-:Y:S06]  /*4770*/  STL [R1+0xb0], R16 ;  /* 0x0000b01001007387 */ /* 0x0003ec0000100800 */
[----:B------:R1:W2:Y:S01]  /*4780*/  @!P1 LDG.E R74, desc[UR10][R76.64] ;  /* 0x0000000a4c4a9981 */ /* 0x0002a2000c1e1900 */
[----:B0-----:R-:W-:Y:S01]  /*4790*/  PRMT R13, RZ, 0x7610, R13 ;  /* 0x00007610ff0d7816 */ /* 0x001fe2000000000d */
[----:B-1----:R-:W-:Y:S01]  /*47a0*/  HFMA2 R16, -RZ, RZ, 0, 0 ;  /* 0x00000000ff107431 */ /* 0x002fe200000001ff */
[----:B------:R-:W-:Y:S02]  /*47b0*/  PRMT R76, RZ, 0x7610, R76 ;  /* 0x00007610ff4c7816 */ /* 0x000fe4000000004c */
[----:B------:R-:W-:-:S02]  /*47c0*/  PRMT R77, RZ, 0x7610, R77 ;  /* 0x00007610ff4d7816 */ /* 0x000fc4000000004d */
[C---:B------:R-:W-:Y:S02]  /*47d0*/  @!P2 PRMT R13, R49.reuse, 0x7610, R13 ;  /* 0x00007610310da816 */ /* 0x040fe4000000000d */
[----:B------:R-:W-:Y:S01]  /*47e0*/  @!P2 PRMT R75, R49, 0x7632, R75 ;  /* 0x00007632314ba816 */ /* 0x000fe2000000004b */
[----:B------:R0:W2:Y:S01]  /*47f0*/  @!P1 LDG.E R16, desc[UR10][R78.64] ;  /* 0x0000000a4e109981 */ /* 0x0000a2000c1e1900 */
[C---:B------:R-:W-:Y:S02]  /*4800*/  @!P2 PRMT R76, R53.reuse, 0x7610, R76 ;  /* 0x00007610354ca816 */ /* 0x040fe4000000004c */
[----:B------:R-:W-:Y:S02]  /*4810*/  @!P2 PRMT R77, R53, 0x7632, R77 ;  /* 0x00007632354da816 */ /* 0x000fe4000000004d */
[----:B------:R-:W-:Y:S02]  /*4820*/  LOP3.LUT P2, RZ, R106, 0x40000000, RZ, 0xc0, !PT ;  /* 0x400000006aff7812 */ /* 0x000fe4000784c0ff */
[----:B0-----:R-:W-:-:S11]  /*4830*/  MOV R78, RZ ;  /* 0x000000ff004e7202 */ /* 0x001fd60000000f00 */
[----:B------:R-:W2:Y:S04]  /*4840*/  @!P2 LDG.E R78, desc[UR10][R124.64] ;  /* 0x0000000a7c4ea981 */ /* 0x000ea8000c1e1900 */
[----:B------:R-:W2:Y:S01]  /*4850*/  LDL.LU.64 R124, [R1+0x150] ;  /* 0x00015000017c7983 */ /* 0x000ea20000300a00 */
[----:B------:R-:W-:Y:S02]  /*4860*/  PRMT R79, RZ, 0x7610, R79 ;  /* 0x00007610ff4f7816 */ /* 0x000fe4000000004f */
[----:B------:R-:W-:Y:S01]  /*4870*/  PRMT R98, RZ, 0x7610, R98 ;  /* 0x00007610ff627816 */ /* 0x000fe20000000062 */
[----:B------:R0:W-:Y:S01]  /*4880*/  STL [R1+0x34], R15 ;  /* 0x0000340f01007387 */ /* 0x0001e20000100800 */
[----:B------:R-:W-:Y:S02]  /*4890*/  PRMT R110, RZ, 0x7610, R110 ;  /* 0x00007610ff6e7816 */ /* 0x000fe4000000006e */
[----:B0-----:R-:W-:Y:S01]  /*48a0*/  PRMT R15, RZ, 0x7610, R15 ;  /* 0x00007610ff0f7816 */ /* 0x001fe2000000000f */
[----:B------:R0:W-:Y:S04]  /*48b0*/  STL [R1+0xb4], R17 ;  /* 0x0000b41101007387 */ /* 0x0001e80000100800 */
[----:B------:R1:W-:Y:S01]  /*48c0*/  STL [R1+0xb8], R20 ;  /* 0x0000b81401007387 */ /* 0x0003e20000100800 */
[----:B0-----:R-:W-:-:S02]  /*48d0*/  HFMA2 R17, -RZ, RZ, 0, 0 ;  /* 0x00000000ff117431 */ /* 0x001fc400000001ff */
[----:B-1----:R-:W-:-:S04]  /*48e0*/  HFMA2 R20, -RZ, RZ, 0, 0 ;  /* 0x00000000ff147431 */ /* 0x002fc800000001ff */
[----:B------:R-:W2:Y:S04]  /*48f0*/  @!P2 LDG.E R17, desc[UR10][R120.64] ;  /* 0x0000000a7811a981 */ /* 0x000ea8000c1e1900 */
[----:B------:R-:W2:Y:S01]  /*4900*/  LDL.LU.64 R120, [R1+0x1c0] ;  /* 0x0001c00001787983 */ /* 0x000ea20000300a00 */
[C---:B---3--:R-:W-:Y:S02]  /*4910*/  @!P3 PRMT R15, R54.reuse, 0x7610, R15 ;  /* 0x00007610360fb816 */ /* 0x048fe4000000000f */
[----:B------:R-:W-:Y:S02]  /*4920*/  @!P3 PRMT R79, R54, 0x7632, R79 ;  /* 0x00007632364fb816 */ /* 0x000fe4000000004f */
[C---:B----4-:R-:W-:Y:S02]  /*4930*/  @!P3 PRMT R98, R97.reuse, 0x7610, R98 ;  /* 0x000076106162b816 */ /* 0x050fe40000000062 */
[----:B------:R-:W-:-:S02]  /*4940*/  @!P3 PRMT R110, R97, 0x7632, R110 ;  /* 0x00007632616eb816 */ /* 0x000fc4000000006e */
[----:B------:R-:W-:-:S13]  /*4950*/  LOP3.LUT P3, RZ, R106, 0x20000000, RZ, 0xc0, !PT ;  /* 0x200000006aff7812 */ /* 0x000fda000786c0ff */
[----:B------:R0:W3:Y:S04]  /*4960*/  @!P3 LDG.E R20, desc[UR10][R122.64] ;  /* 0x0000000a7a14b981 */ /* 0x0000e8000c1e1900 */
[----:B------:R-:W4:Y:S01]  /*4970*/  LDL.LU R122, [R1+0x1b8] ;  /* 0x0001b800017a7983 */ /* 0x000f220000300800 */
[----:B------:R-:W-:-:S03]  /*4980*/  MOV R111, RZ ;  /* 0x000000ff006f7202 */ /* 0x000fc60000000f00 */
[----:B------:R1:W-:Y:S01]  /*4990*/  STL [R1+0x40], R24 ;  /* 0x0000401801007387 */ /* 0x0003e20000100800 */
[----:B0-----:R-:W-:Y:S01]  /*49a0*/  HFMA2 R123, -RZ, RZ, 0, 0 ;  /* 0x00000000ff7b7431 */ /* 0x001fe200000001ff */
[----:B-1----:R-:W-:-:S04]  /*49b0*/  PRMT R24, RZ, 0x7610, R24 ;  /* 0x00007610ff187816 */ /* 0x002fc80000000018 */
[C---:B------:R-:W-:Y:S01]  /*49c0*/  @!P6 PRMT R24, R66.reuse, 0x7610, R24 ;  /* 0x000076104218e816 */ /* 0x040fe20000000018 */
[----:B--2---:R-:W2:Y:S04]  /*49d0*/  @!P3 LDG.E R111, desc[UR10][R124.64] ;  /* 0x0000000a7c6fb981 */ /* 0x004ea8000c1e1900 */
[----:B------:R-:W3:Y:S01]  /*49e0*/  LDL.LU.64 R124, [R1+0x138] ;  /* 0x00013800017c7983 */ /* 0x000ee20000300a00 */
[----:B------:R-:W-:Y:S02]  /*49f0*/  PRMT R120, RZ, 0x7610, R120 ;  /* 0x00007610ff787816 */ /* 0x000fe40000000078 */
[----:B------:R-:W-:Y:S02]  /*4a00*/  PRMT R121, RZ, 0x7610, R121 ;  /* 0x00007610ff797816 */ /* 0x000fe40000000079 */
[----:B------:R-:W-:-:S02]  /*4a10*/  @!P6 PRMT R120, R66, 0x7632, R120 ;  /* 0x000076324278e816 */ /* 0x000fc40000000078 */
[----:B------:R-:W-:Y:S02]  /*4a20*/  @!P6 PRMT R121, R11, 0x7610, R121 ;  /* 0x000076100b79e816 */ /* 0x000fe40000000079 */
[----:B----4-:R-:W-:-:S04]  /*4a30*/  PRMT R122, RZ, 0x7610, R122 ;  /* 0x00007610ff7a7816 */ /* 0x010fc8000000007a */
[----:B------:R-:W-:Y:S02]  /*4a40*/  @!P6 PRMT R122, R11, 0x7632, R122 ;  /* 0x000076320b7ae816 */ /* 0x000fe4000000007a */
[----:B------:R-:W-:-:S13]  /*4a50*/  LOP3.LUT P6, RZ, R106, 0x4000000, RZ, 0xc0, !PT ;  /* 0x040000006aff7812 */ /* 0x000fda00078cc0ff */
[----:B------:R-:W4:Y:S01]  /*4a60*/  @!P6 LDG.E R123, desc[UR10][R4.64] ;  /* 0x0000000a047be981 */ /* 0x000f22000c1e1900 */
[----:B------:R-:W-:Y:S02]  /*4a70*/  PRMT R112, RZ, 0x7610, R112 ;  /* 0x00007610ff707816 */ /* 0x000fe40000000070 */
[----:B------:R-:W-:Y:S01]  /*4a80*/  PRMT R113, RZ, 0x7610, R113 ;  /* 0x00007610ff717816 */ /* 0x000fe20000000071 */
[----:B------:R0:W-:Y:S01]  /*4a90*/  STL [R1+0x38], R19 ;  /* 0x0000381301007387 */ /* 0x0001e20000100800 */
[----:B------:R-:W-:Y:S02]  /*4aa0*/  PRMT R114, RZ, 0x7610, R114 ;  /* 0x00007610ff727816 */ /* 0x000fe40000000072 */
[----:B------:R-:W-:Y:S01]  /*4ab0*/  PRMT R116, RZ, 0x7610, R116 ;  /* 0x00007610ff747816 */ /* 0x000fe20000000074 */
[----:B------:R1:W-:Y:S01]  /*4ac0*/  STL [R1+0x3c], R22 ;  /* 0x00003c1601007387 */ /* 0x0003e20000100800 */
[----:B------:R-:W-:Y:S02]  /*4ad0*/  PRMT R117, RZ, 0x7610, R117 ;  /* 0x00007610ff757816 */ /* 0x000fe40000000075 */
[----:B------:R-:W-:-:S02]  /*4ae0*/  PRMT R118, RZ, 0x7610, R118 ;  /* 0x00007610ff767816 */ /* 0x000fc40000000076 */
[----:B0-----:R-:W-:Y:S02]  /*4af0*/  PRMT R19, RZ, 0x7610, R19 ;  /* 0x00007610ff137816 */ /* 0x001fe40000000013 */
[----:B-1----:R-:W-:Y:S02]  /*4b00*/  PRMT R22, RZ, 0x7610, R22 ;  /* 0x00007610ff167816 */ /* 0x002fe40000000016 */
[C---:B------:R-:W-:Y:S02]  /*4b10*/  @!P4 PRMT R19, R58.reuse, 0x7610, R19 ;  /* 0x000076103a13c816 */ /* 0x040fe40000000013 */
[----:B------:R-:W-:Y:S02]  /*4b20*/  @!P4 PRMT R112, R58, 0x7632, R112 ;  /* 0x000076323a70c816 */ /* 0x000fe40000000070 */
[C---:B------:R-:W-:Y:S02]  /*4b30*/  @!P4 PRMT R113, R108.reuse, 0x7610, R113 ;  /* 0x000076106c71c816 */ /* 0x040fe40000000071 */
[----:B------:R-:W-:-:S02]  /*4b40*/  @!P4 PRMT R114, R108, 0x7632, R114 ;  /* 0x000076326c72c816 */ /* 0x000fc40000000072 */
[C---:B------:R-:W-:Y:S02]  /*4b50*/  @!P5 PRMT R22, R62.reuse, 0x7610, R22 ;  /* 0x000076103e16d816 */ /* 0x040fe40000000016 */
[----:B------:R-:W-:Y:S02]  /*4b60*/  @!P5 PRMT R116, R62, 0x7632, R116 ;  /* 0x000076323e74d816 */ /* 0x000fe40000000074 */
[C---:B------:R-:W-:Y:S02]  /*4b70*/  @!P5 PRMT R117, R9.reuse, 0x7610, R117 ;  /* 0x000076100975d816 */ /* 0x040fe40000000075 */
[----:B------:R-:W-:Y:S02]  /*4b80*/  @!P5 PRMT R118, R9, 0x7632, R118 ;  /* 0x000076320976d816 */ /* 0x000fe40000000076 */
[C---:B------:R-:W-:Y:S02]  /*4b90*/  LOP3.LUT P4, RZ, R106.reuse, 0x10000000, RZ, 0xc0, !PT ;  /* 0x100000006aff7812 */ /* 0x040fe4000788c0ff */
[----:B------:R-:W-:-:S02]  /*4ba0*/  LOP3.LUT P5, RZ, R106, 0x8000000, RZ, 0xc0, !PT ;  /* 0x080000006aff7812 */ /* 0x000fc400078ac0ff */
[----:B------:R-:W-:-:S06]  /*4bb0*/  MOV R106, RZ ;  /* 0x000000ff006a7202 */ /* 0x000fcc0000000f00 */
[----:B------:R0:W2:Y:S02]  /*4bc0*/  @!P6 LDG.E R106, desc[UR10][R2.64] ;  /* 0x0000000a026ae981 */ /* 0x0000a4000c1e1900 */
[----:B0-----:R-:W0:Y:S02]  /*4bd0*/  S2R R3, SR_TID.X ;  /* 0x0000000000037919 */ /* 0x001e240000002100 */
[----:B------:R1:W-:Y:S04]  /*4be0*/  STL [R1+0x44], R27 ;  /* 0x0000441b01007387 */ /* 0x0003e80000100800 */
[----:B------:R1:W-:Y:S04]  /*4bf0*/  STL [R1+0xc4], R28 ;  /* 0x0000c41c01007387 */ /* 0x0003e80000100800 */
[----:B------:R1:W-:Y:S02]  /*4c00*/  STL [R1+0x48], R29 ;  /* 0x0000481d01007387 */ /* 0x0003e40000100800 */
[----:B-1----:R-:W-:-:S02]  /*4c10*/  PRMT R27, RZ, 0x7610, R27 ;  /* 0x00007610ff1b7816 */ /* 0x002fc4000000001b */
[----:B------:R1:W-:Y:S01]  /*4c20*/  STL [R1+0xc8], R30 ;  /* 0x0000c81e01007387 */ /* 0x0003e20000100800 */
[----:B------:R-:W-:Y:S02]  /*4c30*/  PRMT R28, RZ, 0x7610, R28 ;  /* 0x00007610ff1c7816 */ /* 0x000fe4000000001c */
[----:B------:R-:W-:Y:S02]  /*4c40*/  PRMT R29, RZ, 0x7610, R29 ;  /* 0x00007610ff1d7816 */ /* 0x000fe4000000001d */
[----:B0-----:R-:W-:Y:S02]  /*4c50*/  LOP3.LUT R2, R3, 0xffff, RZ, 0xc0, !PT ;  /* 0x0000ffff03027812 */ /* 0x001fe400078ec0ff */
[----:B-1----:R-:W-:-:S03]  /*4c60*/  PRMT R30, RZ, 0x7610, R30 ;  /* 0x00007610ff1e7816 */ /* 0x002fc6000000001e */
[----:B------:R-:W-:Y:S01]  /*4c70*/  IMAD R2, R2, 0x889, RZ ;  /* 0x0000088902027824 */ /* 0x000fe200078e02ff */
[C---:B------:R-:W-:Y:S02]  /*4c80*/  @!P0 PRMT R27, R70.reuse, 0x7610, R27 ;  /* 0x00007610461b8816 */ /* 0x040fe4000000001b */
[----:B------:R-:W-:Y:S02]  /*4c90*/  @!P0 PRMT R28, R70, 0x7632, R28 ;  /* 0x00007632461c8816 */ /* 0x000fe4000000001c */
[----:B------:R-:W-:Y:S02]  /*4ca0*/  SHF.R.U32.HI R2, RZ, 0x10, R2 ;  /* 0x00000010ff027819 */ /* 0x000fe40000011602 */
[C---:B------:R-:W-:Y:S02]  /*4cb0*/  @!P0 PRMT R29, R14.reuse, 0x7610, R29 ;  /* 0x000076100e1d8816 */ /* 0x040fe4000000001d */
[----:B------:R-:W-:Y:S01]  /*4cc0*/  @!P0 PRMT R30, R14, 0x7632, R30 ;  /* 0x000076320e1e8816 */ /* 0x000fe2000000001e */
[----:B------:R0:W-:Y:S01]  /*4cd0*/  STL [R1+0xc0], R26 ;  /* 0x0000c01a01007387 */ /* 0x0001e20000100800 */
[----:B------:R-:W-:-:S02]  /*4ce0*/  ISETP.NE.AND P0, PT, RZ, UR9, PT ;  /* 0x00000009ff007c0c */ /* 0x000fc4000bf05270 */
[----:B------:R-:W-:Y:S01]  /*4cf0*/  PRMT R2, R2, 0x9910, RZ ;  /* 0x0000991002027816 */ /* 0x000fe200000000ff */
[----:B------:R1:W-:Y:S01]  /*4d00*/  STL [R1+0xbc], R23 ;  /* 0x0000bc1701007387 */ /* 0x0003e20000100800 */
[----:B0-----:R-:W-:-:S03]  /*4d10*/  HFMA2 R26, -RZ, RZ, 0, 0 ;  /* 0x00000000ff1a7431 */ /* 0x001fc600000001ff */
[----:B------:R-:W-:Y:S01]  /*4d20*/  IMAD R2, R2, 0x1e, RZ ;  /* 0x0000001e02027824 */ /* 0x000fe200078e02ff */
[----:B-1----:R-:W-:-:S04]  /*4d30*/  MOV R23, RZ ;  /* 0x000000ff00177202 */ /* 0x002fc80000000f00 */
[----:B------:R-:W-:Y:S01]  /*4d40*/  IADD3 R2, PT, PT, RZ, -R2, RZ ;  /* 0x80000002ff027210 */ /* 0x000fe20007ffe0ff */
[----:B------:R0:W2:Y:S03]  /*4d50*/  @!P5 LDG.E R26, desc[UR10][R6.64] ;  /* 0x0000000a061ad981 */ /* 0x0000a6000c1e1900 */
[----:B------:R-:W-:Y:S01]  /*4d60*/  PRMT R2, R2, 0x7710, RZ ;  /* 0x0000771002027816 */ /* 0x000fe200000000ff */
[----:B0-----:R-:W0:Y:S03]  /*4d70*/  @P0 LDC.64 R6, c[0x0][0x3b0] ;  /* 0x0000ec00ff060b82 */ /* 0x001e260000000a00 */
[----:B------:R-:W-:-:S04]  /*4d80*/  IADD3 R2, PT, PT, R2, R3, RZ ;  /* 0x0000000302027210 */ /* 0x000fc80007ffe0ff */
[----:B------:R-:W-:Y:S02]  /*4d90*/  SHF.L.U32 R2, R2, 0x1, RZ ;  /* 0x0000000102027819 */ /* 0x000fe400000006ff */
[----:B------:R-:W-:Y:S02]  /*4da0*/  MOV R4, UR13 ;  /* 0x0000000d00047c02 */ /* 0x000fe40008000f00 */
[----:B------:R-:W-:Y:S01]  /*4db0*/  LOP3.LUT R5, R2, 0xffff, RZ, 0xc0, !PT ;  /* 0x0000ffff02057812 */ /* 0x000fe200078ec0ff */
[----:B------:R-:W-:-:S04]  /*4dc0*/  UIMAD.WIDE UR6, UR8, 0x8, UR6 ;  /* 0x00000008080678a5 */ /* 0x000fc8000f8e0206 */
[----:B------:R-:W-:Y:S01]  /*4dd0*/  IMAD R4, R4, 0x3c, R5 ;  /* 0x0000003c04047824 */ /* 0x000fe200078e0205 */
[----:B------:R0:W-:Y:S04]  /*4de0*/  STL [R1+0x140], R5 ;  /* 0x0001400501007387 */ /* 0x0001e80000100800 */
[----:B---3--:R1:W3:Y:S02]  /*4df0*/  @!P5 LDG.E R23, desc[UR10][R124.64] ;  /* 0x0000000a7c17d981 */ /* 0x0082e4000c1e1900 */
[----:B-1----:R-:W1:Y:S02]  /*4e00*/  LDC.64 R124, c[0x0][0x3a8] ;  /* 0x0000ea00ff7c7b82 */ /* 0x002e640000000a00 */
[----:B-1----:R-:W-:-:S04]  /*4e10*/  IMAD.WIDE R124, R4, 0x4, R124 ;  /* 0x00000004047c7825 */ /* 0x002fc800078e027c */
[----:B0-----:R-:W-:Y:S01]  /*4e20*/  @P0 IMAD.WIDE R4, R4, 0x4, R6 ;  /* 0x0000000404040825 */ /* 0x001fe200078e0206 */
[----:B------:R-:W-:Y:S02]  /*4e30*/  MOV R6, UR6 ;  /* 0x0000000600067c02 */ /* 0x000fe40008000f00 */
[----:B------:R-:W-:-:S06]  /*4e40*/  MOV R7, UR7 ;  /* 0x0000000700077c02 */ /* 0x000fcc0008000f00 */
[----:B------:R-:W3:Y:S04]  /*4e50*/  LDG.E.64 R6, desc[UR10][R6.64] ;  /* 0x0000000a06067981 */ /* 0x000ee8000c1e1b00 */
[----:B------:R0:W-:Y:S04]  /*4e60*/  STL.S16 [R1+0x19c], R119 ;  /* 0x00019c7701007387 */ /* 0x0001e80000100600 */
[----:B------:R1:W-:Y:S01]  /*4e70*/  STL.S16 [R1+0x118], R115 ;  /* 0x0001187301007387 */ /* 0x0003e20000100600 */
[----:B0-----:R-:W-:Y:S01]  /*4e80*/  HFMA2 R119, -RZ, RZ, 0, 0 ;  /* 0x00000000ff777431 */ /* 0x001fe200000001ff */
[----:B-1----:R-:W-:-:S06]  /*4e90*/  MOV R115, RZ ;  /* 0x000000ff00737202 */ /* 0x002fcc0000000f00 */
[----:B------:R-:W3:Y:S04]  /*4ea0*/  @!P4 LDG.E R115, desc[UR10][R42.64] ;  /* 0x0000000a2a73c981 */ /* 0x000ee8000c1e1900 */
[----:B------:R-:W3:Y:S01]  /*4eb0*/  @!P4 LDG.E R119, desc[UR10][R44.64] ;  /* 0x0000000a2c77c981 */ /* 0x000ee2000c1e1900 */
[----:B------:R-:W-:-:S03]  /*4ec0*/  CS2R R2, SRZ ;  /* 0x0000000000027805 */ /* 0x000fc6000001ff00 */
[----:B------:R0:W-:Y:S04]  /*4ed0*/  STL [R1+0x64], R54 ;  /* 0x0000643601007387 */ /* 0x0001e80000100800 */
[----:B------:R-:W5:Y:S04]  /*4ee0*/  @P0 LDG.E.64 R2, desc[UR10][R4.64] ;  /* 0x0000000a04020981 */ /* 0x000f68000c1e1b00 */
[----:B------:R-:W5:Y:S01]  /*4ef0*/  LDL.LU.64 R42, [R1+0x1b0] ;  /* 0x0001b000012a7983 */ /* 0x000f620000300a00 */
[----:B0-----:R-:W-:-:S03]  /*4f00*/  PRMT R54, RZ, 0x7610, R54 ;  /* 0x00007610ff367816 */ /* 0x001fc60000000036 */
[----:B------:R-:W5:Y:S04]  /*4f10*/  LDL.LU.64 R44, [R1+0x1a8] ;  /* 0x0001a800012c7983 */ /* 0x000f680000300a00 */
[----:B------:R0:W5:Y:S02]  /*4f20*/  LDG.E.64 R4, desc[UR10][R124.64] ;  /* 0x0000000a7c047981 */ /* 0x000164000c1e1b00 */
[----:B0-----:R-:W-:Y:S02]  /*4f30*/  PRMT R124, RZ, 0x7610, R124 ;  /* 0x00007610ff7c7816 */ /* 0x001fe4000000007c */
[----:B------:R0:W5:Y:S01]  /*4f40*/  LDL R125, [R1+0x170] ;  /* 0x00017000017d7983 */ /* 0x0001620000100800 */
[C---:B----4-:R-:W-:Y:S02]  /*4f50*/  @!P6 PRMT R54, R123.reuse, 0x7610, R54 ;  /* 0x000076107b36e816 */ /* 0x050fe40000000036 */
[----:B------:R-:W-:Y:S01]  /*4f60*/  @!P6 PRMT R124, R123, 0x7632, R124 ;  /* 0x000076327b7ce816 */ /* 0x000fe2000000007c */
[----:B------:R1:W-:Y:S04]  /*4f70*/  STL [R1+0x10c], R123 ;  /* 0x00010c7b01007387 */ /* 0x0003e80000100800 */
[----:B-1----:R0:W5:Y:S04]  /*4f80*/  LDL R123, [R1+0x168] ;  /* 0x00016800017b7983 */ /* 0x0021680000100800 */
[----:B------:R-:W-:Y:S04]  /*4f90*/  STL [R1+0x4c], R31 ;  /* 0x00004c1f01007387 */ /* 0x000fe80000100800 */
        /* <DEDUP_REMOVED lines=9> */
[----:B--2---:R-:W-:Y:S04]  /*5030*/  STL [R1+0x80], R111 ;  /* 0x0000806f01007387 */ /* 0x004fe80000100800 */
[----:B------:R-:W-:Y:S04]  /*5040*/  STL [R1+0x8c], R106 ;  /* 0x00008c6a01007387 */ /* 0x000fe80000100800 */
[----:B------:R1:W-:Y:S04]  /*5050*/  STL [R1+0xd0], R33 ;  /* 0x0000d02101007387 */ /* 0x0003e80000100800 */
[----:B------:R2:W-:Y:S04]  /*5060*/  STL [R1+0x5c], R41 ;  /* 0x00005c2901007387 */ /* 0x0005e80000100800 */
[----:B------:R4:W-:Y:S01]  /*5070*/  STL [R1+0xf4], R14 ;  /* 0x0000f40e01007387 */ /* 0x0009e20000100800 */
[----:B-1----:R-:W-:Y:S01]  /*5080*/  PRMT R33, RZ, 0x7610, R33 ;  /* 0x00007610ff217816 */ /* 0x002fe20000000021 */
[----:B------:R-:W-:Y:S01]  /*5090*/  UISETP.NE.AND UP1, UPT, UR9, URZ, UPT ;  /* 0x000000ff0900728c */ /* 0x000fe2000bf25270 */
[----:B--2---:R-:W-:-:S02]  /*50a0*/  PRMT R41, RZ, 0x7610, R41 ;  /* 0x00007610ff297816 */ /* 0x004fc40000000029 */
[----:B----4-:R-:W-:Y:S01]  /*50b0*/  PRMT R14, RZ, 0x7610, R14 ;  /* 0x00007610ff0e7816 */ /* 0x010fe2000000000e */
[----:B------:R1:W-:Y:S01]  /*50c0*/  STL [R1+0xd4], R36 ;  /* 0x0000d42401007387 */ /* 0x0003e20000100800 */
[C---:B------:R-:W-:Y:S02]  /*50d0*/  @!P2 PRMT R33, R17.reuse, 0x7632, R33 ;  /* 0x000076321121a816 */ /* 0x040fe40000000021 */
[----:B------:R-:W-:Y:S01]  /*50e0*/  @!P2 PRMT R14, R17, 0x7610, R14 ;  /* 0x00007610110ea816 */ /* 0x000fe2000000000e */
[----:B------:R2:W-:Y:S04]  /*50f0*/  STL [R1+0xd8], R21 ;  /* 0x0000d81501007387 */ /* 0x0005e80000100800 */
[----:B------:R4:W-:Y:S01]  /*5100*/  STL [R1+0x60], R49 ;  /* 0x0000603101007387 */ /* 0x0009e20000100800 */
[----:B-1----:R-:W-:-:S03]  /*5110*/  PRMT R36, RZ, 0x7610, R36 ;  /* 0x00007610ff247816 */ /* 0x002fc60000000024 */
[----:B------:R1:W-:Y:S01]  /*5120*/  STL [R1+0xfc], R17 ;  /* 0x0000fc1101007387 */ /* 0x0003e20000100800 */
[----:B--2---:R-:W-:Y:S02]  /*5130*/  PRMT R21, RZ, 0x7610, R21 ;  /* 0x00007610ff157816 */ /* 0x004fe40000000015 */
[----:B----4-:R-:W-:Y:S02]  /*5140*/  PRMT R49, RZ, 0x7610, R49 ;  /* 0x00007610ff317816 */ /* 0x010fe40000000031 */
[----:B-1----:R-:W-:Y:S01]  /*5150*/  PRMT R17, RZ, 0x7610, R17 ;  /* 0x00007610ff117816 */ /* 0x002fe20000000011 */
[----:B------:R1:W-:Y:S01]  /*5160*/  STL [R1+0xcc], R32 ;  /* 0x0000cc2001007387 */ /* 0x0003e20000100800 */
[----:B------:R-:W-:Y:S02]  /*5170*/  @!P1 PRMT R21, R16, 0x7632, R21 ;  /* 0x0000763210159816 */ /* 0x000fe40000000015 */
[C---:B------:R-:W-:Y:S01]  /*5180*/  @!P3 PRMT R17, R20.reuse, 0x7610, R17 ;  /* 0x000076101411b816 */ /* 0x040fe20000000011 */
[----:B------:R2:W-:Y:S01]  /*5190*/  STL [R1+0x50], R34 ;  /* 0x0000502201007387 */ /* 0x0005e20000100800 */
[----:B------:R-:W-:-:S03]  /*51a0*/  @!P3 PRMT R36, R20, 0x7632, R36 ;  /* 0x000076321424b816 */ /* 0x000fc60000000024 */
[----:B------:R4:W-:Y:S01]  /*51b0*/  STL [R1+0x54], R35 ;  /* 0x0000542301007387 */ /* 0x0009e20000100800 */
[----:B-1----:R-:W-:-:S03]  /*51c0*/  PRMT R32, RZ, 0x7610, R32 ;  /* 0x00007610ff207816 */ /* 0x002fc60000000020 */
[----:B------:R1:W-:Y:S01]  /*51d0*/  STL [R1+0x58], R37 ;  /* 0x0000582501007387 */ /* 0x0003e20000100800 */
[----:B--2---:R-:W-:-:S03]  /*51e0*/  PRMT R34, RZ, 0x7610, R34 ;  /* 0x00007610ff227816 */ /* 0x004fc60000000022 */
[----:B------:R2:W-:Y:S01]  /*51f0*/  STL [R1+0xdc], R0 ;  /* 0x0000dc0001007387 */ /* 0x0005e20000100800 */
[----:B------:R-:W-:Y:S02]  /*5200*/  @!P5 PRMT R49, R26, 0x7610, R49 ;  /* 0x000076101a31d816 */ /* 0x000fe40000000031 */
[----:B----4-:R-:W-:Y:S01]  /*5210*/  PRMT R35, RZ, 0x7610, R35 ;  /* 0x00007610ff237816 */ /* 0x010fe20000000023 */
[----:B------:R4:W-:Y:S01]  /*5220*/  STL [R1+0xec], R9 ;  /* 0x0000ec0901007387 */ /* 0x0009e20000100800 */
[----:B-1----:R-:W-:-:S03]  /*5230*/  PRMT R37, RZ, 0x7610, R37 ;  /* 0x00007610ff257816 */ /* 0x002fc60000000025 */
[----:B------:R1:W-:Y:S01]  /*5240*/  STL [R1+0xf0], R11 ;  /* 0x0000f00b01007387 */ /* 0x0003e20000100800 */
[----:B--2---:R-:W-:-:S03]  /*5250*/  PRMT R0, RZ, 0x7610, R0 ;  /* 0x00007610ff007816 */ /* 0x004fc60000000000 */
[----:B------:R-:W-:Y:S01]  /*5260*/  STL [R1+0xf8], R16 ;  /* 0x0000f81001007387 */ /* 0x000fe20000100800 */
[----:B----4-:R-:W-:-:S03]  /*5270*/  PRMT R9, RZ, 0x7610, R9 ;  /* 0x00007610ff097816 */ /* 0x010fc60000000009 */
[----:B------:R2:W-:Y:S01]  /*5280*/  STL [R1+0x100], R20 ;  /* 0x0001001401007387 */ /* 0x0005e20000100800 */
[----:B-1----:R-:W-:-:S03]  /*5290*/  PRMT R11, RZ, 0x7610, R11 ;  /* 0x00007610ff0b7816 */ /* 0x002fc6000000000b */
[----:B------:R-:W-:Y:S01]  /*52a0*/  STL [R1+0x108], R26 ;  /* 0x0001081a01007387 */ /* 0x000fe20000100800 */
[----:B------:R-:W-:Y:S02]  /*52b0*/  @!P1 PRMT R0, R74, 0x7610, R0 ;  /* 0x000076104a009816 */ /* 0x000fe40000000000 */
[----:B--2---:R-:W-:Y:S02]  /*52c0*/  PRMT R20, RZ, 0x7610, R20 ;  /* 0x00007610ff147816 */ /* 0x004fe40000000014 */
[----:B---3--:R-:W-:-:S13]  /*52d0*/  R2UR UR28, R6 ;  /* 0x00000000061c72ca */ /* 0x008fda00000e0000 */
[----:B------:R-:W-:-:S05]  /*52e0*/  MOV R31, UR28 ;  /* 0x0000001c001f7c02 */ /* 0x000fca0008000f00 */
[----:B------:R-:W-:-:S05]  /*52f0*/  FFMA.FTZ R31, -R31, UR28, R7 ;  /* 0x0000001c1f1f7c23 */ /* 0x000fca0008010107 */
[----:B------:R-:W-:-:S13]  /*5300*/  FSETP.GTU.FTZ.AND P0, PT, R31, RZ, PT ;  /* 0x000000ff1f00720b */ /* 0x000fda0003f1c000 */
[----:B------:R-:W-:-:S05]  /*5310*/  VOTEU.ANY UP0, P0 ;  /* 0x0000000000ff7886 */ /* 0x000fca0000000100 */
[----:B------:R-:W1:Y:S01]  /*5320*/  @UP0 LDCU UR5, c[0x0][0x3c0] ;  /* 0x00007800ff0507ac */ /* 0x000e620008000800 */
[----:B------:R-:W-:Y:S01]  /*5330*/  PLOP3.LUT P0, PT, PT, PT, UP0, 0x80, 0x8 ;  /* 0x000000000008781c */ /* 0x000fe20003f0f008 */
[----:B------:R-:W-:-:S12]  /*5340*/  STL [R1+0x84], R115 ;  /* 0x0000847301007387 */ /* 0x000fd80000100800 */
[----:B-1----:R-:W-:-:S06]  /*5350*/  @P0 FADD.FTZ R53, R31, UR5 ;  /* 0x000000051f350e21 */ /* 0x002fcc0008010000 */
[----:B------:R-:W1:Y:S01]  /*5360*/  @P0 MUFU.RSQ R53, R53 ;  /* 0x0000003500350308 */ /* 0x000e620000001400 */
[----:B------:R-:W-:Y:S01]  /*5370*/  STL [R1+0x104], R119 ;  /* 0x0001047701007387 */ /* 0x000fe20000100800 */
[----:B------:R-:W-:Y:S02]  /*5380*/  PRMT R31, RZ, 0x7610, R31 ;  /* 0x00007610ff1f7816 */ /* 0x000fe4000000001f */
[C---:B------:R-:W-:Y:S01]  /*5390*/  @!P5 PRMT R41, R23.reuse, 0x7610, R41 ;  /* 0x000076101729d816 */ /* 0x040fe20000000029 */
[----:B------:R2:W-:Y:S01]  /*53a0*/  STL [R1+0x88], R23 ;  /* 0x0000881701007387 */ /* 0x0005e20000100800 */
[----:B------:R-:W-:Y:S02]  /*53b0*/  @!P5 PRMT R31, R23, 0x7632, R31 ;  /* 0x00007632171fd816 */ /* 0x000fe4000000001f */
[----:B------:R-:W-:Y:S02]  /*53c0*/  PRMT R7, RZ, 0x7610, R7 ;  /* 0x00007610ff077816 */ /* 0x000fe40000000007 */
[----:B------:R-:W-:-:S02]  /*53d0*/  PRMT R6, RZ, 0x7610, R6 ;  /* 0x00007610ff067816 */ /* 0x000fc40000000006 */
[----:B--2---:R-:W-:Y:S02]  /*53e0*/  PRMT R23, RZ, 0x7610, R23 ;  /* 0x00007610ff177816 */ /* 0x004fe40000000017 */
[----:B-1----:R-:W-:Y:S02]  /*53f0*/  @P0 R2UR UR5, R53 ;  /* 0x00000000350502ca */ /* 0x002fe400000e0000 */
[----:B------:R-:W-:Y:S02]  /*5400*/  @!P1 PRMT R7, R16, 0x7610, R7 ;  /* 0x0000761010079816 */ /* 0x000fe40000000007 */
[----:B------:R-:W-:Y:S02]  /*5410*/  @!P5 PRMT R23, R26, 0x7632, R23 ;  /* 0x000076321a17d816 */ /* 0x000fe40000000017 */
[----:B------:R-:W-:Y:S02]  /*5420*/  PRMT R16, RZ, 0x7610, R16 ;  /* 0x00007610ff107816 */ /* 0x000fe40000000010 */
[----:B------:R-:W-:-:S02]  /*5430*/  PRMT R53, RZ, 0x7610, R53 ;  /* 0x00007610ff357816 */ /* 0x000fc40000000035 */
[----:B------:R-:W-:Y:S02]  /*5440*/  PRMT R26, RZ, 0x7610, R26 ;  /* 0x00007610ff1a7816 */ /* 0x000fe4000000001a */
[----:B------:R-:W-:Y:S02]  /*5450*/  @!P1 PRMT R6, R74, 0x7632, R6 ;  /* 0x000076324a069816 */ /* 0x000fe40000000006 */
        /* <DEDUP_REMOVED lines=8> */
[C---:B------:R-:W-:Y:S02]  /*54e0*/  @!P6 PRMT R53, R106.reuse, 0x7610, R53 ;  /* 0x000076106a35e816 */ /* 0x040fe40000000035 */
[----:B------:R-:W-:Y:S01]  /*54f0*/  @!P6 PRMT R26, R106, 0x7632, R26 ;  /* 0x000076326a1ae816 */ /* 0x000fe2000000001a */
[----:B------:R-:W-:Y:S01]  /*5500*/  UMOV UR16, 0x3f800000 ;  /* 0x3f80000000107882 */ /* 0x000fe20000000000 */
[----:B------:R-:W-:Y:S01]  /*5510*/  @UP0 UMOV UR16, UR5 ;  /* 0x0000000500100c82 */ /* 0x000fe20008000000 */
[----:B0-----:R-:W-:Y:S05]  /*5520*/  BRA.U UP1, `(.L_x_173) ;  /* 0x0000002501647547 */ /* 0x001fea000b800000 */
[----:B------:R-:W2:Y:S04]  /*5530*/  LDL.LU R62, [R1+0x158] ;  /* 0x00015800013e7983 */ /* 0x000ea80000300800 */
[----:B------:R-:W3:Y:S04]  /*5540*/  LDL.LU R58, [R1+0x160] ;  /* 0x00016000013a7983 */ /* 0x000ee80000300800 */
[----:B------:R-:W4:Y:S04]  /*5550*/  LDL.LU R70, [R1+0x15c] ;  /* 0x00015c0001467983 */ /* 0x000f280000300800 */
[----:B------:R-:W4:Y:S04]  /*5560*/  LDL.LU R66, [R1+0x164] ;  /* 0x0001640001427983 */ /* 0x000f280000300800 */
[----:B------:R-:W4:Y:S04]  /*5570*/  LDL.LU R97, [R1+0x124] ;  /* 0x0001240001617983 */ /* 0x000f280000300800 */
[----:B------:R-:W4:Y:S04]  /*5580*/  LDL.LU R108, [R1+0x16c] ;  /* 0x00016c00016c7983 */ /* 0x000f280000300800 */
[----:B------:R-:W4:Y:S04]  /*5590*/  LDL.LU R111, [R1+0x17c] ;  /* 0x00017c00016f7983 */ /* 0x000f280000300800 */
[----:B------:R-:W4:Y:S04]  /*55a0*/  LDL.LU R119, [R1+0x184] ;  /* 0x0001840001777983 */ /* 0x000f280000300800 */
[----:B------:R-:W4:Y:S01]  /*55b0*/  LDL.LU R115, [R1+0x180] ;  /* 0x0001800001737983 */ /* 0x000f220000300800 */
[----:B--2---:R-:W-:-:S02]  /*55c0*/  SHF.L.U32 R62, R62, 0x10, RZ ;  /* 0x000000103e3e7819 */ /* 0x004fc400000006ff */
[----:B---3--:R-:W-:-:S03]  /*55d0*/  SHF.L.U32 R58, R58, 0x10, RZ ;  /* 0x000000103a3a7819 */ /* 0x008fc600000006ff */
[----:B------:R-:W-:Y:S01]  /*55e0*/  FADD.FTZ R62, R62, -UR28 ;  /* 0x8000001c3e3e7e21 */ /* 0x000fe20008010000 */
[----:B----4-:R-:W-:-:S03]  /*55f0*/  SHF.L.U32 R74, R70, 0x10, RZ ;  /* 0x00000010464a7819 */ /* 0x010fc600000006ff */
[----:B------:R-:W-:Y:S01]  /*5600*/  FMUL.FTZ R62, R62, UR16 ;  /* 0x000000103e3e7c20 */ /* 0x000fe20008410000 */
[----:B-----5:R-:W-:Y:S01]  /*5610*/  FMUL.FTZ R70, R4, R58 ;  /* 0x0000003a04467220 */ /* 0x020fe20000410000 */
[----:B------:R-:W-:Y:S01]  /*5620*/  SHF.L.U32 R66, R66, 0x10, RZ ;  /* 0x0000001042427819 */ /* 0x000fe200000006ff */
[----:B------:R-:W-:Y:S02]  /*5630*/  FADD.FTZ R74, R74, -UR28 ;  /* 0x8000001c4a4a7e21 */ /* 0x000fe40008010000 */
[----:B------:R-:W-:Y:S01]  /*5640*/  FADD.FTZ R78, RZ, R70 ;  /* 0x00000046ff4e7221 */ /* 0x000fe20000010000 */
[----:B------:R-:W-:Y:S01]  /*5650*/  SHF.L.U32 R97, R97, 0x10, RZ ;  /* 0x0000001061617819 */ /* 0x000fe200000006ff */
[----:B------:R-:W-:Y:S01]  /*5660*/  FFMA.FTZ R106, R62, R70, RZ ;  /* 0x000000463e6a7223 */ /* 0x000fe200000100ff */
[----:B------:R-:W-:Y:S01]  /*5670*/  FMUL.FTZ R74, R74, UR16 ;  /* 0x000000104a4a7c20 */ /* 0x000fe20008410000 */
[----:B------:R-:W-:Y:S02]  /*5680*/  FMUL.FTZ R70, R5, R66 ;  /* 0x0000004205467220 */ /* 0x000fe40000410000 */
[----:B------:R-:W-:Y:S01]  /*5690*/  FADD.FTZ R97, R97, -UR28 ;  /* 0x8000001c61617e21 */ /* 0x000fe20008010000 */
[----:B------:R-:W-:Y:S01]  /*56a0*/  FFMA.FTZ R62, R58, R62, RZ ;  /* 0x0000003e3a3e7223 */ /* 0x000fe200000100ff */
[----:B------:R-:W-:Y:S01]  /*56b0*/  FFMA.FTZ R106, R74, R70, R106 ;  /* 0x000000464a6a7223 */ /* 0x000fe2000001006a */
[----:B------:R-:W-:Y:S01]  /*56c0*/  FADD.FTZ R78, R70, R78 ;  /* 0x0000004e464e7221 */ /* 0x000fe20000010000 */
[----:B------:R-:W-:Y:S01]  /*56d0*/  SHF.L.U32 R70, R108, 0x10, RZ ;  /* 0x000000106c467819 */ /* 0x000fe200000006ff */
[----:B------:R-:W-:Y:S01]  /*56e0*/  FADD.FTZ R58, RZ, R58 ;  /* 0x0000003aff3a7221 */ /* 0x000fe20000010000 */
[----:B------:R-:W-:-:S03]  /*56f0*/  FMUL.FTZ R97, R97, UR16 ;  /* 0x0000001061617c20 */ /* 0x000fc60008410000 */
[C---:B------:R-:W-:Y:S01]  /*5700*/  FADD.FTZ R58, R70.reuse, R58 ;  /* 0x0000003a463a7221 */ /* 0x040fe20000010000 */
[----:B------:R-:W-:Y:S01]  /*5710*/  FFMA.FTZ R62, R70, R97, R62 ;  /* 0x00000061463e7223 */ /* 0x000fe2000001003e */
[----:B------:R-:W-:-:S04]  /*5720*/  FMUL.FTZ R70, R4, R70 ;  /* 0x0000004604467220 */ /* 0x000fc80000410000 */
[----:B------:R-:W-:Y:S02]  /*5730*/  FFMA.FTZ R106, R97, R70, R106 ;  /* 0x00000046616a7223 */ /* 0x000fe4000001006a */
[----:B------:R-:W2:Y:S01]  /*5740*/  LDL.LU R97, [R1+0x174] ;  /* 0x0001740001617983 */ /* 0x000ea20000300800 */
[----:B------:R-:W-:-:S03]  /*5750*/  SHF.L.U32 R108, R125, 0x10, RZ ;  /* 0x000000107d6c7819 */ /* 0x000fc600000006ff */
[----:B------:R-:W3:Y:S02]  /*5760*/  LDL.LU R125, [R1+0x178] ;  /* 0x00017800017d7983 */ /* 0x000ee40000300800 */
[----:B------:R-:W-:Y:S01]  /*5770*/  FADD.FTZ R108, R108, -UR28 ;  /* 0x8000001c6c6c7e21 */ /* 0x000fe20008010000 */
[----:B------:R-:W-:Y:S01]  /*5780*/  FFMA.FTZ R74, R66, R74, RZ ;  /* 0x0000004a424a7223 */ /* 0x000fe200000100ff */
[----:B------:R-:W-:Y:S02]  /*5790*/  FADD.FTZ R66, RZ, R66 ;  /* 0x00000042ff427221 */ /* 0x000fe40000010000 */
[----:B------:R-:W-:Y:S01]  /*57a0*/  FMUL.FTZ R108, R108, UR16 ;  /* 0x000000106c6c7c20 */ /* 0x000fe20008410000 */
[----:B------:R-:W-:Y:S01]  /*57b0*/  FADD.FTZ R78, R78, R70 ;  /* 0x000000464e4e7221 */ /* 0x000fe20000010000 */
[----:B------:R-:W-:Y:S02]  /*57c0*/  SHF.L.U32 R70, R123, 0x10, RZ ;  /* 0x000000107b467819 */ /* 0x000fe400000006ff */
[----:B------:R-:W4:Y:S01]  /*57d0*/  LDL.LU R123, [R1+0x198] ;  /* 0x00019800017b7983 */ /* 0x000f220000300800 */
[----:B--2---:R-:W-:-:S05]  /*57e0*/  SHF.L.U32 R97, R97, 0x10, RZ ;  /* 0x0000001061617819 */ /* 0x004fca00000006ff */
[C---:B------:R-:W-:Y:S01]  /*57f0*/  FADD.FTZ R66, R97.reuse, R66 ;  /* 0x0000004261427221 */ /* 0x040fe20000010000 */
[----:B------:R-:W-:Y:S01]  /*5800*/  FFMA.FTZ R74, R97, R108, R74 ;  /* 0x0000006c614a7223 */ /* 0x000fe2000001004a */
[----:B------:R-:W-:-:S04]  /*5810*/  FMUL.FTZ R97, R5, R97 ;  /* 0x0000006105617220 */ /* 0x000fc80000410000 */
[----:B------:R-:W-:Y:S01]  /*5820*/  FFMA.FTZ R106, R108, R97, R106 ;  /* 0x000000616c6a7223 */ /* 0x000fe2000001006a */
[----:B------:R-:W-:Y:S01]  /*5830*/  FADD.FTZ R78, R97, R78 ;  /* 0x0000004e614e7221 */ /* 0x000fe20000010000 */
[----:B------:R-:W-:Y:S01]  /*5840*/  SHF.L.U32 R97, R111, 0x10, RZ ;  /* 0x000000106f617819 */ /* 0x000fe200000006ff */
[----:B------:R-:W-:Y:S01]  /*5850*/  FADD.FTZ R111, R70, -UR28 ;  /* 0x8000001c466f7e21 */ /* 0x000fe20008010000 */
[----:B---3--:R-:W-:Y:S02]  /*5860*/  SHF.L.U32 R70, R125, 0x10, RZ ;  /* 0x000000107d467819 */ /* 0x008fe400000006ff */
[----:B------:R-:W2:Y:S01]  /*5870*/  LDL.LU R125, [R1+0x1a0] ;  /* 0x0001a000017d7983 */ /* 0x000ea20000300800 */
[----:B------:R-:W-:Y:S02]  /*5880*/  FMUL.FTZ R111, R111, UR16 ;  /* 0x000000106f6f7c20 */ /* 0x000fe40008410000 */
[----:B------:R-:W-:Y:S01]  /*5890*/  FADD.FTZ R70, R70, -UR28 ;  /* 0x8000001c46467e21 */ /* 0x000fe20008010000 */
[----:B------:R-:W-:Y:S01]  /*58a0*/  FMUL.FTZ R108, R4, R97 ;  /* 0x00000061046c7220 */ /* 0x000fe20000410000 */
[----:B------:R-:W-:Y:S01]  /*58b0*/  FADD.FTZ R58, R58, R97 ;  /* 0x000000613a3a7221 */ /* 0x000fe20000010000 */
[----:B------:R-:W-:Y:S01]  /*58c0*/  FFMA.FTZ R62, R97, R111, R62 ;  /* 0x0000006f613e7223 */ /* 0x000fe2000001003e */
[----:B------:R-:W-:Y:S01]  /*58d0*/  SHF.L.U32 R97, R119, 0x10, RZ ;  /* 0x0000001077617819 */ /* 0x000fe200000006ff */
[----:B------:R-:W-:Y:S01]  /*58e0*/  FMUL.FTZ R70, R70, UR16 ;  /* 0x0000001046467c20 */ /* 0x000fe20008410000 */
[----:B------:R-:W-:Y:S01]  /*58f0*/  FFMA.FTZ R106, R111, R108, R106 ;  /* 0x0000006c6f6a7223 */ /* 0x000fe2000001006a */
[----:B------:R-:W-:Y:S01]  /*5900*/  FADD.FTZ R78, R78, R108 ;  /* 0x0000006c4e4e7221 */ /* 0x000fe20000010000 */
[----:B------:R-:W3:Y:S01]  /*5910*/  LDL.LU R119, [R1+0x19c] ;  /* 0x00019c0001777983 */ /* 0x000ee20000300800 */
[----:B------:R-:W-:Y:S01]  /*5920*/  FADD.FTZ R66, R66, R97 ;  /* 0x0000006142427221 */ /* 0x000fe20000010000 */
[----:B------:R-:W-:Y:S01]  /*5930*/  FFMA.FTZ R74, R97, R70, R74 ;  /* 0x00000046614a7223 */ /* 0x000fe2000001004a */
[----:B------:R-:W-:Y:S01]  /*5940*/  FMUL.FTZ R97, R5, R97 ;  /* 0x0000006105617220 */ /* 0x000fe20000410000 */
[----:B------:R-:W-:Y:S01]  /*5950*/  SHF.L.U32 R111, R115, 0x10, RZ ;  /* 0x00000010736f7819 */ /* 0x000fe200000006ff */
[----:B------:R-:W4:Y:S02]  /*5960*/  LDL.LU R108, [R1+0x188] ;  /* 0x00018800016c7983 */ /* 0x000f240000300800 */
[----:B------:R-:W-:-:S02]  /*5970*/  FFMA.FTZ R106, R70, R97, R106 ;  /* 0x00000061466a7223 */ /* 0x000fc4000001006a */
[----:B------:R-:W2:Y:S01]  /*5980*/  LDL.LU R70, [R1+0x18c] ;  /* 0x00018c0001467983 */ /* 0x000ea20000300800 */
[----:B------:R-:W-:Y:S01]  /*5990*/  FADD.FTZ R111, R111, -UR28 ;  /* 0x8000001c6f6f7e21 */ /* 0x000fe20008010000 */
[----:B------:R-:W-:Y:S02]  /*59a0*/  FADD.FTZ R78, R97, R78 ;  /* 0x0000004e614e7221 */ /* 0x000fe40000010000 */
[----:B------:R-:W3:Y:S01]  /*59b0*/  LDL.LU R97, [R1+0x194] ;  /* 0x0001940001617983 */ /* 0x000ee20000300800 */
[----:B------:R-:W-:-:S03]  /*59c0*/  FMUL.FTZ R111, R111, UR16 ;  /* 0x000000106f6f7c20 */ /* 0x000fc60008410000 */
[----:B------:R-:W3:Y:S01]  /*59d0*/  LDL.LU R115, [R1+0x118] ;  /* 0x0001180001737983 */ /* 0x000ee20000300800 */
[----:B--2---:R-:W-:-:S05]  /*59e0*/  SHF.L.U32 R70, R70, 0x10, RZ ;  /* 0x0000001046467819 */ /* 0x004fca00000006ff */
[----:B------:R-:W-:Y:S01]  /*59f0*/  FADD.FTZ R58, R58, R70 ;  /* 0x000000463a3a7221 */ /* 0x000fe20000010000 */
[----:B------:R-:W-:Y:S01]  /*5a00*/  FFMA.FTZ R62, R70, R111, R62 ;  /* 0x0000006f463e7223 */ /* 0x000fe2000001003e */
[----:B------:R-:W-:-:S04]  /*5a10*/  FMUL.FTZ R70, R4, R70 ;  /* 0x0000004604467220 */ /* 0x000fc80000410000 */
[----:B------:R-:W-:Y:S02]  /*5a20*/  FFMA.FTZ R106, R111, R70, R106 ;  /* 0x000000466f6a7223 */ /* 0x000fe4000001006a */
[----:B------:R-:W2:Y:S01]  /*5a30*/  LDL.LU R111, [R1+0x190] ;  /* 0x00019000016f7983 */ /* 0x000ea20000300800 */
[----:B----4-:R-:W-:Y:S02]  /*5a40*/  SHF.L.U32 R108, R108, 0x10, RZ ;  /* 0x000000106c6c7819 */ /* 0x010fe400000006ff */
[----:B---3--:R-:W-:-:S03]  /*5a50*/  SHF.L.U32 R97, R97, 0x10, RZ ;  /* 0x0000001061617819 */ /* 0x008fc600000006ff */
[----:B------:R-:W-:Y:S01]  /*5a60*/  FADD.FTZ R108, R108, -UR28 ;  /* 0x8000001c6c6c7e21 */ /* 0x000fe20008010000 */
[----:B------:R-:W-:-:S03]  /*5a70*/  FADD.FTZ R78, R78, R70 ;  /* 0x000000464e4e7221 */ /* 0x000fc60000010000 */
[----:B------:R-:W-:Y:S01]  /*5a80*/  FMUL.FTZ R108, R108, UR16 ;  /* 0x000000106c6c7c20 */ /* 0x000fe20008410000 */
[----:B------:R-:W-:-:S03]  /*5a90*/  FADD.FTZ R66, R66, R97 ;  /* 0x0000006142427221 */ /* 0x000fc60000010000 */
[----:B------:R-:W-:Y:S01]  /*5aa0*/  FFMA.FTZ R74, R97, R108, R74 ;  /* 0x0000006c614a7223 */ /* 0x000fe2000001004a */
[----:B------:R-:W-:-:S04]  /*5ab0*/  FMUL.FTZ R97, R5, R97 ;  /* 0x0000006105617220 */ /* 0x000fc80000410000 */
[----:B------:R-:W-:Y:S01]  /*5ac0*/  FFMA.FTZ R106, R108, R97, R106 ;  /* 0x000000616c6a7223 */ /* 0x000fe2000001006a */
[----:B------:R-:W-:Y:S01]  /*5ad0*/  FADD.FTZ R78, R97, R78 ;  /* 0x0000004e614e7221 */ /* 0x000fe20000010000 */
[----:B------:R-:W-:Y:S02]  /*5ae0*/  SHF.L.U32 R97, R119, 0x10, RZ ;  /* 0x0000001077617819 */ /* 0x000fe400000006ff */
[----:B------:R-:W-:Y:S01]  /*5af0*/  SHF.L.U32 R108, R123, 0x10, RZ ;  /* 0x000000107b6c7819 */ /* 0x000fe200000006ff */
[----:B------:R-:W3:Y:S02]  /*5b00*/  LDL.LU R119, [R1+0x110] ;  /* 0x0001100001777983 */ /* 0x000ee40000300800 */
[----:B------:R-:W-:Y:S02]  /*5b10*/  FADD.FTZ R58, R58, R97 ;  /* 0x000000613a3a7221 */ /* 0x000fe40000010000 */
[----:B------:R-:W4:Y:S01]  /*5b20*/  LDL.LU R123, [R1+0x1a4] ;  /* 0x0001a400017b7983 */ /* 0x000f220000300800 */
[----:B--2---:R-:W-:-:S05]  /*5b30*/  SHF.L.U32 R70, R111, 0x10, RZ ;  /* 0x000000106f467819 */ /* 0x004fca00000006ff */
[----:B------:R-:W-:-:S04]  /*5b40*/  FADD.FTZ R70, R70, -UR28 ;  /* 0x8000001c46467e21 */ /* 0x000fc80008010000 */
[----:B------:R-:W-:-:S04]  /*5b50*/  FMUL.FTZ R70, R70, UR16 ;  /* 0x0000001046467c20 */ /* 0x000fc80008410000 */
[----:B------:R-:W-:Y:S01]  /*5b60*/  FFMA.FTZ R62, R97, R70, R62 ;  /* 0x00000046613e7223 */ /* 0x000fe2000001003e */
[----:B------:R-:W-:-:S04]  /*5b70*/  FMUL.FTZ R97, R4, R97 ;  /* 0x0000006104617220 */ /* 0x000fc80000410000 */
[----:B------:R-:W-:Y:S02]  /*5b80*/  FFMA.FTZ R106, R70, R97, R106 ;  /* 0x00000061466a7223 */ /* 0x000fe4000001006a */
[----:B------:R-:W2:Y:S01]  /*5b90*/  LDL.LU R70, [R1+0x120] ;  /* 0x0001200001467983 */ /* 0x000ea20000300800 */
[----:B------:R-:W-:-:S03]  /*5ba0*/  FADD.FTZ R78, R78, R97 ;  /* 0x000000614e4e7221 */ /* 0x000fc60000010000 */
[----:B------:R-:W4:Y:S01]  /*5bb0*/  LDL.LU R97, [R1+0x11c] ;  /* 0x00011c0001617983 */ /* 0x000f220000300800 */
[----:B------:R-:W-:-:S03]  /*5bc0*/  SHF.L.U32 R111, R125, 0x10, RZ ;  /* 0x000000107d6f7819 */ /* 0x000fc600000006ff */
[----:B------:R-:W4:Y:S01]  /*5bd0*/  LDL.LU R125, [R1+0x114] ;  /* 0x00011400017d7983 */ /* 0x000f220000300800 */
[----:B------:R-:W-:Y:S01]  /*5be0*/  FADD.FTZ R108, R108, -UR28 ;  /* 0x8000001c6c6c7e21 */ /* 0x000fe20008010000 */
[----:B------:R-:W-:-:S03]  /*5bf0*/  SHF.L.U32 R115, R115, 0x10, RZ ;  /* 0x0000001073737819 */ /* 0x000fc600000006ff */
[----:B------:R-:W-:Y:S01]  /*5c00*/  FMUL.FTZ R108, R108, UR16 ;  /* 0x000000106c6c7c20 */ /* 0x000fe20008410000 */
[----:B------:R-:W-:Y:S01]  /*5c10*/  FADD.FTZ R66, R66, R111 ;  /* 0x0000006f42427221 */ /* 0x000fe20000010000 */
[----:B------:R-:W-:Y:S02]  /*5c20*/  FADD.FTZ R115, R115, -UR28 ;  /* 0x8000001c73737e21 */ /* 0x000fe40008010000 */
[----:B------:R-:W-:Y:S01]  /*5c30*/  FFMA.FTZ R74, R111, R108, R74 ;  /* 0x0000006c6f4a7223 */ /* 0x000fe2000001004a */
[----:B------:R-:W-:Y:S01]  /*5c40*/  FMUL.FTZ R111, R5, R111 ;  /* 0x0000006f056f7220 */ /* 0x000fe20000410000 */
[----:B------:R-:W-:-:S03]  /*5c50*/  FMUL.FTZ R115, R115, UR16 ;  /* 0x0000001073737c20 */ /* 0x000fc60008410000 */
[----:B------:R-:W-:Y:S01]  /*5c60*/  FADD.FTZ R78, R111, R78 ;  /* 0x0000004e6f4e7221 */ /* 0x000fe20000010000 */
[----:B------:R-:W-:Y:S01]  /*5c70*/  FFMA.FTZ R106, R108, R111, R106 ;  /* 0x0000006f6c6a7223 */ /* 0x000fe2000001006a */
[----:B------:R-:W-:Y:S02]  /*5c80*/  SHF.L.U32 R100, R100, 0x10, RZ ;  /* 0x0000001064647819 */ /* 0x000fe400000006ff */
[----:B---3--:R-:W-:-:S03]  /*5c90*/  SHF.L.U32 R119, R119, 0x10, RZ ;  /* 0x0000001077777819 */ /* 0x008fc600000006ff */
[----:B------:R-:W-:Y:S01]  /*5ca0*/  FADD.FTZ R100, R100, -UR28 ;  /* 0x8000001c64647e21 */ /* 0x000fe20008010000 */
[----:B------:R-:W-:Y:S02]  /*5cb0*/  SHF.L.U32 R101, R101, 0x10, RZ ;  /* 0x0000001065657819 */ /* 0x000fe400000006ff */
[----:B------:R-:W-:-:S03]  /*5cc0*/  SHF.L.U32 R102, R102, 0x10, RZ ;  /* 0x0000001066667819 */ /* 0x000fc600000006ff */
[----:B------:R-:W-:Y:S01]  /*5cd0*/  FADD.FTZ R101, R101, -UR28 ;  /* 0x8000001c65657e21 */ /* 0x000fe20008010000 */
[----:B------:R-:W-:Y:S01]  /*5ce0*/  SHF.L.U32 R103, R103, 0x10, RZ ;  /* 0x0000001067677819 */ /* 0x000fe200000006ff */
[----:B------:R-:W-:Y:S02]  /*5cf0*/  FADD.FTZ R102, R102, -UR28 ;  /* 0x8000001c66667e21 */ /* 0x000fe40008010000 */
[----:B------:R-:W-:Y:S01]  /*5d00*/  FMUL.FTZ R101, R101, UR16 ;  /* 0x0000001065657c20 */ /* 0x000fe20008410000 */
[----:B------:R-:W-:Y:S02]  /*5d10*/  SHF.L.U32 R105, R105, 0x10, RZ ;  /* 0x0000001069697819 */ /* 0x000fe400000006ff */
[----:B------:R-:W-:Y:S02]  /*5d20*/  SHF.L.U32 R93, R93, 0x10, RZ ;  /* 0x000000105d5d7819 */ /* 0x000fe400000006ff */
[----:B------:R-:W-:-:S03]  /*5d30*/  SHF.L.U32 R91, R91, 0x10, RZ ;  /* 0x000000105b5b7819 */ /* 0x000fc600000006ff */
[----:B------:R-:W-:Y:S01]  /*5d40*/  FADD.FTZ R93, R93, -UR28 ;  /* 0x8000001c5d5d7e21 */ /* 0x000fe20008010000 */
[----:B------:R-:W-:Y:S01]  /*5d50*/  SHF.L.U32 R95, R95, 0x10, RZ ;  /* 0x000000105f5f7819 */ /* 0x000fe200000006ff */
[----:B------:R-:W-:Y:S02]  /*5d60*/  FADD.FTZ R91, R91, -UR28 ;  /* 0x8000001c5b5b7e21 */ /* 0x000fe40008010000 */
[----:B------:R-:W-:Y:S01]  /*5d70*/  FMUL.FTZ R93, R93, UR16 ;  /* 0x000000105d5d7c20 */ /* 0x000fe20008410000 */
[----:B------:R-:W-:Y:S01]  /*5d80*/  SHF.L.U32 R90, R90, 0x10, RZ ;  /* 0x000000105a5a7819 */ /* 0x000fe200000006ff */
[----:B------:R-:W-:Y:S01]  /*5d90*/  FMUL.FTZ R91, R91, UR16 ;  /* 0x000000105b5b7c20 */ /* 0x000fe20008410000 */
[----:B------:R-:W-:Y:S02]  /*5da0*/  SHF.L.U32 R89, R89, 0x10, RZ ;  /* 0x0000001059597819 */ /* 0x000fe400000006ff */
[----:B------:R-:W-:Y:S01]  /*5db0*/  SHF.L.U32 R84, R84, 0x10, RZ ;  /* 0x0000001054547819 */ /* 0x000fe200000006ff */
[----:B------:R-:W-:Y:S01]  /*5dc0*/  FADD.FTZ R90, R90, -UR28 ;  /* 0x8000001c5a5a7e21 */ /* 0x000fe20008010000 */
[----:B------:R-:W-:-:S03]  /*5dd0*/  SHF.L.U32 R85, R85, 0x10, RZ ;  /* 0x0000001055557819 */ /* 0x000fc600000006ff */
[----:B------:R-:W-:Y:S01]  /*5de0*/  FMUL.FTZ R90, R90, UR16 ;  /* 0x000000105a5a7c20 */ /* 0x000fe20008410000 */
[----:B------:R-:W-:Y:S01]  /*5df0*/  FADD.FTZ R84, R84, -UR28 ;  /* 0x8000001c54547e21 */ /* 0x000fe20008010000 */
[----:B------:R-:W-:Y:S01]  /*5e00*/  FADD.FTZ R85, R85, -UR28 ;  /* 0x8000001c55557e21 */ /* 0x000fe20008010000 */
[----:B------:R-:W-:Y:S02]  /*5e10*/  SHF.L.U32 R87, R87, 0x10, RZ ;  /* 0x0000001057577819 */ /* 0x000fe400000006ff */
[----:B------:R-:W-:Y:S01]  /*5e20*/  FMUL.FTZ R84, R84, UR16 ;  /* 0x0000001054547c20 */ /* 0x000fe20008410000 */
[----:B------:R-:W-:Y:S01]  /*5e30*/  FMUL.FTZ R85, R85, UR16 ;  /* 0x0000001055557c20 */ /* 0x000fe20008410000 */
[----:B------:R-:W-:Y:S02]  /*5e40*/  SHF.L.U32 R81, R81, 0x10, RZ ;  /* 0x0000001051517819 */ /* 0x000fe400000006ff */
[----:B------:R-:W-:Y:S02]  /*5e50*/  SHF.L.U32 R25, R25, 0x10, RZ ;  /* 0x0000001019197819 */ /* 0x000fe400000006ff */
[----:B------:R-:W-:Y:S01]  /*5e60*/  SHF.L.U32 R83, R83, 0x10, RZ ;  /* 0x0000001053537819 */ /* 0x000fe200000006ff */
[----:B------:R-:W-:Y:S01]  /*5e70*/  FADD.FTZ R81, R81, -UR28 ;  /* 0x8000001c51517e21 */ /* 0x000fe20008010000 */
[----:B------:R-:W-:-:S03]  /*5e80*/  SHF.L.U32 R18, R18, 0x10, RZ ;  /* 0x0000001012127819 */ /* 0x000fc600000006ff */
[----:B------:R-:W-:Y:S01]  /*5e90*/  FMUL.FTZ R81, R81, UR16 ;  /* 0x0000001051517c20 */ /* 0x000fe20008410000 */
[----:B------:R-:W-:Y:S01]  /*5ea0*/  SHF.L.U32 R39, R39, 0x10, RZ ;  /* 0x0000001027277819 */ /* 0x000fe200000006ff */
[----:B------:R-:W-:Y:S01]  /*5eb0*/  FADD.FTZ R18, R18, -UR28 ;  /* 0x8000001c12127e21 */ /* 0x000fe20008010000 */
[----:B------:R-:W-:Y:S02]  /*5ec0*/  SHF.L.U32 R46, R46, 0x10, RZ ;  /* 0x000000102e2e7819 */ /* 0x000fe400000006ff */
[----:B------:R-:W-:Y:S01]  /*5ed0*/  SHF.L.U32 R47, R47, 0x10, RZ ;  /* 0x000000102f2f7819 */ /* 0x000fe200000006ff */
[----:B------:R-:W-:Y:S02]  /*5ee0*/  FMUL.FTZ R18, R18, UR16 ;  /* 0x0000001012127c20 */ /* 0x000fe40008410000 */
        /* <DEDUP_REMOVED lines=8> */
[----:B------:R-:W-:Y:S02]  /*5f70*/  FADD.FTZ R50, R50, -UR28 ;  /* 0x8000001c32327e21 */ /* 0x000fe40008010000 */
[----:B------:R-:W-:-:S02]  /*5f80*/  FADD.FTZ R55, R55, -UR28 ;  /* 0x8000001c37377e21 */ /* 0x000fc40008010000 */
[----:B------:R-:W-:Y:S01]  /*5f90*/  FMUL.FTZ R50, R50, UR16 ;  /* 0x0000001032327c20 */ /* 0x000fe20008410000 */
[----:B------:R-:W-:Y:S02]  /*5fa0*/  SHF.L.U32 R57, R57, 0x10, RZ ;  /* 0x0000001039397819 */ /* 0x000fe400000006ff */
[----:B------:R-:W-:Y:S02]  /*5fb0*/  SHF.L.U32 R56, R56, 0x10, RZ ;  /* 0x0000001038387819 */ /* 0x000fe400000006ff */
[----:B------:R-:W-:Y:S02]  /*5fc0*/  SHF.L.U32 R59, R59, 0x10, RZ ;  /* 0x000000103b3b7819 */ /* 0x000fe400000006ff */
[----:B------:R-:W-:Y:S01]  /*5fd0*/  SHF.L.U32 R60, R60, 0x10, RZ ;  /* 0x000000103c3c7819 */ /* 0x000fe200000006ff */
[----:B------:R-:W-:Y:S02]  /*5fe0*/  FADD.FTZ R56, R56, -UR28 ;  /* 0x8000001c38387e21 */ /* 0x000fe40008010000 */
[----:B------:R-:W-:Y:S01]  /*5ff0*/  FADD.FTZ R59, R59, -UR28 ;  /* 0x8000001c3b3b7e21 */ /* 0x000fe20008010000 */
[----:B------:R-:W-:Y:S01]  /*6000*/  SHF.L.U32 R61, R61, 0x10, RZ ;  /* 0x000000103d3d7819 */ /* 0x000fe200000006ff */
[----:B------:R-:W-:Y:S01]  /*6010*/  FMUL.FTZ R56, R56, UR16 ;  /* 0x0000001038387c20 */ /* 0x000fe20008410000 */
[----:B------:R-:W-:Y:S01]  /*6020*/  FADD.FTZ R60, R60, -UR28 ;  /* 0x8000001c3c3c7e21 */ /* 0x000fe20008010000 */
[----:B------:R-:W-:-:S02]  /*6030*/  SHF.L.U32 R107, R107, 0x10, RZ ;  /* 0x000000106b6b7819 */ /* 0x000fc400000006ff */
[----:B------:R-:W-:Y:S01]  /*6040*/  SHF.L.U32 R63, R63, 0x10, RZ ;  /* 0x000000103f3f7819 */ /* 0x000fe200000006ff */
[----:B------:R-:W-:Y:S01]  /*6050*/  FMUL.FTZ R60, R60, UR16 ;  /* 0x000000103c3c7c20 */ /* 0x000fe20008410000 */
[----:B------:R-:W-:Y:S02]  /*6060*/  SHF.L.U32 R64, R64, 0x10, RZ ;  /* 0x0000001040407819 */ /* 0x000fe400000006ff */
[----:B------:R-:W-:Y:S01]  /*6070*/  SHF.L.U32 R65, R65, 0x10, RZ ;  /* 0x0000001041417819 */ /* 0x000fe200000006ff */
[----:B------:R-:W-:Y:S01]  /*6080*/  FADD.FTZ R63, R63, -UR28 ;  /* 0x8000001c3f3f7e21 */ /* 0x000fe20008010000 */
[----:B------:R-:W-:Y:S01]  /*6090*/  SHF.L.U32 R8, R8, 0x10, RZ ;  /* 0x0000001008087819 */ /* 0x000fe200000006ff */
[----:B------:R-:W-:Y:S01]  /*60a0*/  FADD.FTZ R64, R64, -UR28 ;  /* 0x8000001c40407e21 */ /* 0x000fe20008010000 */
[----:B------:R-:W-:-:S03]  /*60b0*/  SHF.L.U32 R109, R109, 0x10, RZ ;  /* 0x000000106d6d7819 */ /* 0x000fc600000006ff */
[----:B------:R-:W-:Y:S01]  /*60c0*/  FADD.FTZ R8, R8, -UR28 ;  /* 0x8000001c08087e21 */ /* 0x000fe20008010000 */
[----:B------:R-:W-:Y:S01]  /*60d0*/  FMUL.FTZ R64, R64, UR16 ;  /* 0x0000001040407c20 */ /* 0x000fe20008410000 */
[----:B------:R-:W-:Y:S02]  /*60e0*/  SHF.L.U32 R67, R67, 0x10, RZ ;  /* 0x0000001043437819 */ /* 0x000fe400000006ff */
[----:B------:R-:W-:Y:S01]  /*60f0*/  FMUL.FTZ R8, R8, UR16 ;  /* 0x0000001008087c20 */ /* 0x000fe20008410000 */
[----:B------:R-:W-:Y:S02]  /*6100*/  SHF.L.U32 R69, R69, 0x10, RZ ;  /* 0x0000001045457819 */ /* 0x000fe400000006ff */
[----:B------:R-:W-:Y:S01]  /*6110*/  FADD.FTZ R67, R67, -UR28 ;  /* 0x8000001c43437e21 */ /* 0x000fe20008010000 */
[----:B------:R-:W-:Y:S02]  /*6120*/  SHF.L.U32 R10, R10, 0x10, RZ ;  /* 0x000000100a0a7819 */ /* 0x000fe400000006ff */
[----:B--2---:R-:W-:-:S02]  /*6130*/  SHF.L.U32 R70, R70, 0x10, RZ ;  /* 0x0000001046467819 */ /* 0x004fc400000006ff */
[----:B----4-:R-:W-:-:S03]  /*6140*/  SHF.L.U32 R97, R97, 0x10, RZ ;  /* 0x0000001061617819 */ /* 0x010fc600000006ff */
[----:B------:R-:W-:-:S04]  /*6150*/  FMUL.FTZ R111, R4, R70 ;  /* 0x00000046046f7220 */ /* 0x000fc80000410000 */
[----:B------:R-:W-:Y:S01]  /*6160*/  FADD.FTZ R78, R78, R111 ;  /* 0x0000006f4e4e7221 */ /* 0x000fe20000010000 */
[----:B------:R-:W-:Y:S01]  /*6170*/  FFMA.FTZ R106, R115, R111, R106 ;  /* 0x0000006f736a7223 */ /* 0x000fe2000001006a */
[----:B------:R-:W-:Y:S01]  /*6180*/  FADD.FTZ R111, R97, -UR28 ;  /* 0x8000001c616f7e21 */ /* 0x000fe20008010000 */
[----:B------:R-:W-:-:S03]  /*6190*/  SHF.L.U32 R97, R123, 0x10, RZ ;  /* 0x000000107b617819 */ /* 0x000fc600000006ff */
[----:B------:R-:W-:Y:S01]  /*61a0*/  FMUL.FTZ R111, R111, UR16 ;  /* 0x000000106f6f7c20 */ /* 0x000fe20008410000 */
[----:B------:R-:W-:Y:S01]  /*61b0*/  FFMA.FTZ R62, R70, R115, R62 ;  /* 0x00000073463e7223 */ /* 0x000fe2000001003e */
[----:B------:R-:W-:Y:S01]  /*61c0*/  FADD.FTZ R58, R58, R70 ;  /* 0x000000463a3a7221 */ /* 0x000fe20000010000 */
[----:B------:R-:W-:Y:S01]  /*61d0*/  FMUL.FTZ R115, R100, UR16 ;  /* 0x0000001064737c20 */ /* 0x000fe20008410000 */
[----:B------:R-:W-:Y:S01]  /*61e0*/  FADD.FTZ R66, R66, R97 ;  /* 0x0000006142427221 */ /* 0x000fe20000010000 */
[----:B------:R-:W-:Y:S01]  /*61f0*/  FFMA.FTZ R74, R97, R111, R74 ;  /* 0x0000006f614a7223 */ /* 0x000fe2000001004a */
[----:B------:R-:W-:Y:S01]  /*6200*/  FMUL.FTZ R97, R5, R97 ;  /* 0x0000006105617220 */ /* 0x000fe20000410000 */
[----:B------:R-:W-:Y:S01]  /*6210*/  FADD.FTZ R58, R58, R119 ;  /* 0x000000773a3a7221 */ /* 0x000fe20000010000 */
[----:B------:R-:W-:Y:S01]  /*6220*/  FFMA.FTZ R62, R119, R115, R62 ;  /* 0x00000073773e7223 */ /* 0x000fe2000001003e */
[----:B------:R-:W-:Y:S01]  /*6230*/  FMUL.FTZ R70, R4, R119 ;  /* 0x0000007704467220 */ /* 0x000fe20000410000 */
[----:B------:R-:W-:Y:S01]  /*6240*/  FADD.FTZ R119, R97, R78 ;  /* 0x0000004e61777221 */ /* 0x000fe20000010000 */
[----:B------:R-:W-:Y:S01]  /*6250*/  FFMA.FTZ R106, R111, R97, R106 ;  /* 0x000000616f6a7223 */ /* 0x000fe2000001006a */
[----:B------:R-:W-:-:S02]  /*6260*/  SHF.L.U32 R97, R125, 0x10, RZ ;  /* 0x000000107d617819 */ /* 0x000fc400000006ff */
[----:B------:R-:W-:Y:S01]  /*6270*/  FADD.FTZ R78, R119, R70 ;  /* 0x00000046774e7221 */ /* 0x000fe20000010000 */
[----:B------:R-:W-:Y:S02]  /*6280*/  FFMA.FTZ R106, R115, R70, R106 ;  /* 0x00000046736a7223 */ /* 0x000fe4000001006a */
[----:B------:R-:W-:Y:S01]  /*6290*/  FMUL.FTZ R70, R5, R97 ;  /* 0x0000006105467220 */ /* 0x000fe20000410000 */
[----:B------:R-:W-:Y:S01]  /*62a0*/  FADD.FTZ R66, R66, R97 ;  /* 0x0000006142427221 */ /* 0x000fe20000010000 */
[----:B------:R-:W-:Y:S02]  /*62b0*/  FFMA.FTZ R74, R97, R101, R74 ;  /* 0x00000065614a7223 */ /* 0x000fe4000001004a */
[----:B------:R-:W-:Y:S01]  /*62c0*/  FADD.FTZ R78, R70, R78 ;  /* 0x0000004e464e7221 */ /* 0x000fe20000010000 */
[----:B------:R-:W-:Y:S01]  /*62d0*/  FFMA.FTZ R70, R101, R70, R106 ;  /* 0x0000004665467223 */ /* 0x000fe2000001006a */
[----:B------:R-:W-:Y:S01]  /*62e0*/  SHF.L.U32 R101, R104, 0x10, RZ ;  /* 0x0000001068657819 */ /* 0x000fe200000006ff */
[----:B------:R-:W-:Y:S01]  /*62f0*/  FADD.FTZ R97, R103, -UR28 ;  /* 0x8000001c67617e21 */ /* 0x000fe20008010000 */
[----:B------:R-:W-:Y:S01]  /*6300*/  FMUL.FTZ R103, R102, UR16 ;  /* 0x0000001066677c20 */ /* 0x000fe20008410000 */
[----:B------:R-:W-:-:S02]  /*6310*/  SHF.L.U32 R100, R92, 0x10, RZ ;  /* 0x000000105c647819 */ /* 0x000fc400000006ff */
        /* <DEDUP_REMOVED lines=9> */
[----:B------:R-:W-:Y:S01]  /*63b0*/  SHF.L.U32 R101, R94, 0x10, RZ ;  /* 0x000000105e657819 */ /* 0x000fe200000006ff */
[----:B------:R-:W-:Y:S01]  /*63c0*/  FADD.FTZ R100, R100, -UR28 ;  /* 0x8000001c64647e21 */ /* 0x000fe20008010000 */
[----:B------:R-:W-:Y:S01]  /*63d0*/  FADD.FTZ R105, R92, R105 ;  /* 0x000000695c697221 */ /* 0x000fe20000010000 */
[----:B------:R-:W-:-:S02]  /*63e0*/  FFMA.FTZ R92, R97, R92, R70 ;  /* 0x0000005c615c7223 */ /* 0x000fc40000010046 */
[----:B------:R-:W-:Y:S01]  /*63f0*/  FMUL.FTZ R97, R100, UR16 ;  /* 0x0000001064617c20 */ /* 0x000fe20008410000 */
[----:B------:R-:W-:Y:S01]  /*6400*/  FMUL.FTZ R78, R4, R101 ;  /* 0x00000065044e7220 */ /* 0x000fe20000410000 */
[----:B------:R-:W-:Y:S01]  /*6410*/  FADD.FTZ R66, R66, R95 ;  /* 0x0000005f42427221 */ /* 0x000fe20000010000 */
[----:B------:R-:W-:Y:S01]  /*6420*/  FFMA.FTZ R74, R95, R93, R74 ;  /* 0x0000005d5f4a7223 */ /* 0x000fe2000001004a */
[----:B------:R-:W-:Y:S01]  /*6430*/  FADD.FTZ R58, R58, R101 ;  /* 0x000000653a3a7221 */ /* 0x000fe20000010000 */
[----:B------:R-:W-:Y:S01]  /*6440*/  FFMA.FTZ R62, R101, R97, R62 ;  /* 0x00000061653e7223 */ /* 0x000fe2000001003e */
[----:B------:R-:W-:Y:S01]  /*6450*/  FADD.FTZ R70, R105, R78 ;  /* 0x0000004e69467221 */ /* 0x000fe20000010000 */
[----:B------:R-:W-:Y:S01]  /*6460*/  FMUL.FTZ R95, R5, R95 ;  /* 0x0000005f055f7220 */ /* 0x000fe20000410000 */
[----:B------:R-:W-:Y:S01]  /*6470*/  FFMA.FTZ R92, R97, R78, R92 ;  /* 0x0000004e615c7223 */ /* 0x000fe2000001005c */
        /* <DEDUP_REMOVED lines=10> */
[----:B------:R-:W-:Y:S01]  /*6520*/  FFMA.FTZ R74, R89, R90, R74 ;  /* 0x0000005a594a7223 */ /* 0x000fe2000001004a */
[----:B------:R-:W-:Y:S02]  /*6530*/  SHF.L.U32 R89, R86, 0x10, RZ ;  /* 0x0000001056597819 */ /* 0x000fe400000006ff */
[----:B------:R-:W-:Y:S01]  /*6540*/  SHF.L.U32 R86, R80, 0x10, RZ ;  /* 0x0000001050567819 */ /* 0x000fe200000006ff */
[----:B------:R-:W-:Y:S01]  /*6550*/  FADD.FTZ R70, R91, R70 ;  /* 0x000000465b467221 */ /* 0x000fe20000010000 */
[----:B------:R-:W-:Y:S01]  /*6560*/  FFMA.FTZ R97, R90, R91, R97 ;  /* 0x0000005b5a617223 */ /* 0x000fe20000010061 */
        /* <DEDUP_REMOVED lines=13> */
[----:B------:R-:W-:-:S04]  /*6640*/  FMUL.FTZ R66, R4, R89 ;  /* 0x0000005904427220 */ /* 0x000fc80000410000 */
[----:B------:R-:W-:Y:S01]  /*6650*/  FADD.FTZ R87, R87, R66 ;  /* 0x0000004257577221 */ /* 0x000fe20000010000 */
[----:B------:R-:W-:Y:S01]  /*6660*/  FFMA.FTZ R84, R85, R66, R84 ;  /* 0x0000004255547223 */ /* 0x000fe20000010054 */
[----:B------:R-:W-:Y:S01]  /*6670*/  FADD.FTZ R66, R25, -UR28 ;  /* 0x8000001c19427e21 */ /* 0x000fe20008010000 */
[----:B------:R-:W-:Y:S01]  /*6680*/  SHF.L.U32 R25, R38, 0x10, RZ ;  /* 0x0000001026197819 */ /* 0x000fe200000006ff */
[----:B------:R-:W-:Y:S01]  /*6690*/  FMUL.FTZ R38, R5, R83 ;  /* 0x0000005305267220 */ /* 0x000fe20000410000 */
[----:B------:R-:W-:-:S03]  /*66a0*/  FFMA.FTZ R80, R89, R85, R80 ;  /* 0x0000005559507223 */ /* 0x000fc60000010050 */
[----:B------:R-:W-:Y:S01]  /*66b0*/  FADD.FTZ R87, R38, R87 ;  /* 0x0000005726577221 */ /* 0x000fe20000010000 */
[----:B------:R-:W-:Y:S01]  /*66c0*/  FFMA.FTZ R84, R81, R38, R84 ;  /* 0x0000002651547223 */ /* 0x000fe20000010054 */
[----:B------:R-:W-:Y:S01]  /*66d0*/  FADD.FTZ R38, R25, -UR28 ;  /* 0x8000001c19267e21 */ /* 0x000fe20008010000 */
[----:B------:R-:W-:Y:S01]  /*66e0*/  FADD.FTZ R78, R78, R89 ;  /* 0x000000594e4e7221 */ /* 0x000fe20000010000 */
[----:B------:R-:W-:Y:S01]  /*66f0*/  FMUL.FTZ R85, R66, UR16 ;  /* 0x0000001042557c20 */ /* 0x000fe20008410000 */
[----:B------:R-:W-:Y:S01]  /*6700*/  SHF.L.U32 R25, R40, 0x10, RZ ;  /* 0x0000001028197819 */ /* 0x000fe200000006ff */
[----:B------:R-:W-:Y:S01]  /*6710*/  FMUL.FTZ R66, R4, R39 ;  /* 0x0000002704427220 */ /* 0x000fe20000410000 */
[----:B------:R-:W-:Y:S01]  /*6720*/  FADD.FTZ R62, R62, R83 ;  /* 0x000000533e3e7221 */ /* 0x000fe20000010000 */
[----:B------:R-:W-:Y:S01]  /*6730*/  FFMA.FTZ R58, R83, R81, R58 ;  /* 0x00000051533a7223 */ /* 0x000fe2000001003a */
[----:B------:R-:W-:Y:S01]  /*6740*/  FMUL.FTZ R38, R38, UR16 ;  /* 0x0000001026267c20 */ /* 0x000fe20008410000 */
[----:B------:R-:W-:Y:S01]  /*6750*/  FADD.FTZ R78, R78, R39 ;  /* 0x000000274e4e7221 */ /* 0x000fe20000010000 */
[----:B------:R-:W-:Y:S01]  /*6760*/  FFMA.FTZ R80, R39, R85, R80 ;  /* 0x0000005527507223 */ /* 0x000fe20000010050 */
[----:B------:R-:W-:Y:S01]  /*6770*/  FADD.FTZ R40, R87, R66 ;  /* 0x0000004257287221 */ /* 0x000fe20000010000 */
[----:B------:R-:W-:Y:S01]  /*6780*/  FFMA.FTZ R85, R85, R66, R84 ;  /* 0x0000004255557223 */ /* 0x000fe20000010054 */
[----:B------:R-:W-:Y:S01]  /*6790*/  FMUL.FTZ R39, R5, R25 ;  /* 0x0000001905277220 */ /* 0x000fe20000410000 */
[----:B------:R-:W-:Y:S01]  /*67a0*/  FADD.FTZ R62, R62, R25 ;  /* 0x000000193e3e7221 */ /* 0x000fe20000010000 */
[----:B------:R-:W-:Y:S01]  /*67b0*/  FFMA.FTZ R58, R25, R38, R58 ;  /* 0x00000026193a7223 */ /* 0x000fe2000001003a */
        /* <DEDUP_REMOVED lines=10> */
[----:B------:R-:W-:-:S03]  /*6860*/  FFMA.FTZ R85, R18, R47, R85 ;  /* 0x0000002f12557223 */ /* 0x000fc60000010055 */
[----:B------:R-:W-:Y:S01]  /*6870*/  FADD.FTZ R40, R25, R40 ;  /* 0x0000002819287221 */ /* 0x000fe20000010000 */
[----:B------:R-:W-:Y:S01]  /*6880*/  FFMA.FTZ R85, R46, R25, R85 ;  /* 0x000000192e557223 */ /* 0x000fe20000010055 */
[----:B------:R-:W-:-:S04]  /*6890*/  FMUL.FTZ R25, R4, R51 ;  /* 0x0000003304197220 */ /* 0x000fc80000410000 */
[----:B------:R-:W-:Y:S01]  /*68a0*/  FADD.FTZ R40, R40, R25 ;  /* 0x0000001928287221 */ /* 0x000fe20000010000 */
[----:B------:R-:W-:Y:S01]  /*68b0*/  FFMA.FTZ R85, R12, R25, R85 ;  /* 0x000000190c557223 */ /* 0x000fe20000010055 */
[----:B------:R-:W-:Y:S01]  /*68c0*/  SHF.L.U32 R25, R52, 0x10, RZ ;  /* 0x0000001034197819 */ /* 0x000fe200000006ff */
[----:B------:R-:W-:Y:S01]  /*68d0*/  FFMA.FTZ R80, R51, R12, R80 ;  /* 0x0000000c33507223 */ /* 0x000fe20000010050 */
[----:B------:R-:W-:Y:S01]  /*68e0*/  FADD.FTZ R78, R78, R51 ;  /* 0x000000334e4e7221 */ /* 0x000fe20000010000 */
[----:B------:R-:W-:Y:S02]  /*68f0*/  FMUL.FTZ R12, R55, UR16 ;  /* 0x00000010370c7c20 */ /* 0x000fe40008410000 */
        /* <DEDUP_REMOVED lines=8> */
[----:B------:R-:W-:-:S03]  /*6980*/  SHF.L.U32 R25, R96, 0x10, RZ ;  /* 0x0000001060197819 */ /* 0x000fc600000006ff */
[----:B------:R-:W-:Y:S01]  /*6990*/  FFMA.FTZ R85, R12, R57, R85 ;  /* 0x000000390c557223 */ /* 0x000fe20000010055 */
[----:B------:R-:W-:Y:S01]  /*69a0*/  FMUL.FTZ R12, R59, UR16 ;  /* 0x000000103b0c7c20 */ /* 0x000fe20008410000 */
[----:B------:R-:W-:Y:S01]  /*69b0*/  FADD.FTZ R40, R40, R57 ;  /* 0x0000003928287221 */ /* 0x000fe20000010000 */
[----:B------:R-:W-:Y:S01]  /*69c0*/  FMUL.FTZ R39, R5, R25 ;  /* 0x0000001905277220 */ /* 0x000fe20000410000 */
[----:B------:R-:W-:Y:S01]  /*69d0*/  FADD.FTZ R62, R62, R25 ;  /* 0x000000193e3e7221 */ /* 0x000fe20000010000 */
[----:B------:R-:W-:Y:S01]  /*69e0*/  FFMA.FTZ R58, R25, R56, R58 ;  /* 0x00000038193a7223 */ /* 0x000fe2000001003a */
        /* <DEDUP_REMOVED lines=10> */
[----:B------:R-:W-:Y:S01]  /*6a90*/  FMUL.FTZ R12, R63, UR16 ;  /* 0x000000103f0c7c20 */ /* 0x000fe20008410000 */
[----:B------:R-:W-:Y:S01]  /*6aa0*/  FMUL.FTZ R25, R4, R65 ;  /* 0x0000004104197220 */ /* 0x000fe20000410000 */
[----:B------:R-:W-:Y:S01]  /*6ab0*/  FADD.FTZ R40, R107, R40 ;  /* 0x000000286b287221 */ /* 0x000fe20000010000 */
[----:B------:R-:W-:Y:S01]  /*6ac0*/  FFMA.FTZ R85, R60, R107, R85 ;  /* 0x0000006b3c557223 */ /* 0x000fe20000010055 */
[----:B------:R-:W-:-:S02]  /*6ad0*/  FADD.FTZ R78, R78, R65 ;  /* 0x000000414e4e7221 */ /* 0x000fc40000010000 */
[----:B------:R-:W-:Y:S01]  /*6ae0*/  FADD.FTZ R40, R40, R25 ;  /* 0x0000001928287221 */ /* 0x000fe20000010000 */
[----:B------:R-:W-:Y:S01]  /*6af0*/  FFMA.FTZ R85, R12, R25, R85 ;  /* 0x000000190c557223 */ /* 0x000fe20000010055 */
[----:B------:R-:W-:Y:S01]  /*6b00*/  SHF.L.U32 R25, R68, 0x10, RZ ;  /* 0x0000001044197819 */ /* 0x000fe200000006ff */
        /* <DEDUP_REMOVED lines=9> */
[----:B------:R-:W-:-:S02]  /*6ba0*/  FMUL.FTZ R67, R67, UR16 ;  /* 0x0000001043437c20 */ /* 0x000fc40008410000 */
[----:B------:R-:W-:Y:S01]  /*6bb0*/  FADD.FTZ R39, R40, R25 ;  /* 0x0000001928277221 */ /* 0x000fe20000010000 */
[----:B------:R-:W-:Y:S01]  /*6bc0*/  FFMA.FTZ R12, R8, R25, R85 ;  /* 0x00000019080c7223 */ /* 0x000fe20000010055 */
[----:B------:R-:W-:Y:S01]  /*6bd0*/  FMUL.FTZ R8, R5, R69 ;  /* 0x0000004505087220 */ /* 0x000fe20000410000 */
[----:B------:R-:W-:Y:S01]  /*6be0*/  SHF.L.U32 R25, R72, 0x10, RZ ;  /* 0x0000001048197819 */ /* 0x000fe200000006ff */
[----:B------:R-:W-:Y:S01]  /*6bf0*/  FADD.FTZ R10, R10, -UR28 ;  /* 0x8000001c0a0a7e21 */ /* 0x000fe20008010000 */
[----:B------:R-:W-:Y:S01]  /*6c00*/  SHF.L.U32 R71, R71, 0x10, RZ ;  /* 0x0000001047477819 */ /* 0x000fe200000006ff */
[----:B------:R-:W-:Y:S01]  /*6c10*/  FADD.FTZ R39, R8, R39 ;  /* 0x0000002708277221 */ /* 0x000fe20000010000 */
[----:B------:R-:W-:Y:S01]  /*6c20*/  FFMA.FTZ R12, R67, R8, R12 ;  /* 0x00000008430c7223 */ /* 0x000fe2000001000c */
[----:B------:R-:W-:Y:S01]  /*6c30*/  FMUL.FTZ R47, R10, UR16 ;  /* 0x000000100a2f7c20 */ /* 0x000fe20008410000 */
[----:B------:R-:W-:Y:S01]  /*6c40*/  SHF.L.U32 R13, R13, 0x10, RZ ;  /* 0x000000100d0d7819 */ /* 0x000fe200000006ff */
[----:B------:R-:W-:Y:S01]  /*6c50*/  FMUL.FTZ R8, R4, R25 ;  /* 0x0000001904087220 */ /* 0x000fe20000410000 */
[----:B------:R-:W-:Y:S01]  /*6c60*/  SHF.L.U32 R73, R73, 0x10, RZ ;  /* 0x0000001049497819 */ /* 0x000fe200000006ff */
[----:B------:R-:W-:-:S02]  /*6c70*/  FADD.FTZ R71, R71, -UR28 ;  /* 0x8000001c47477e21 */ /* 0x000fc40008010000 */
[----:B------:R-:W-:Y:S01]  /*6c80*/  FADD.FTZ R39, R39, R8 ;  /* 0x0000000827277221 */ /* 0x000fe20000010000 */
[----:B------:R-:W-:Y:S01]  /*6c90*/  FFMA.FTZ R12, R47, R8, R12 ;  /* 0x000000082f0c7223 */ /* 0x000fe2000001000c */
[----:B------:R-:W-:Y:S01]  /*6ca0*/  FADD.FTZ R8, R13, -UR28 ;  /* 0x8000001c0d087e21 */ /* 0x000fe20008010000 */
[----:B------:R-:W-:Y:S01]  /*6cb0*/  SHF.L.U32 R15, R15, 0x10, RZ ;  /* 0x000000100f0f7819 */ /* 0x000fe200000006ff */
[----:B------:R-:W-:Y:S01]  /*6cc0*/  FMUL.FTZ R71, R71, UR16 ;  /* 0x0000001047477c20 */ /* 0x000fe20008410000 */
[----:B------:R-:W-:Y:S01]  /*6cd0*/  SHF.L.U32 R13, R76, 0x10, RZ ;  /* 0x000000104c0d7819 */ /* 0x000fe200000006ff */
[----:B------:R-:W-:Y:S01]  /*6ce0*/  FADD.FTZ R78, R78, R25 ;  /* 0x000000194e4e7221 */ /* 0x000fe20000010000 */
[----:B------:R-:W-:Y:S01]  /*6cf0*/  FFMA.FTZ R80, R25, R47, R80 ;  /* 0x0000002f19507223 */ /* 0x000fe20000010050 */
[----:B------:R-:W-:Y:S01]  /*6d00*/  FMUL.FTZ R10, R5, R73 ;  /* 0x00000049050a7220 */ /* 0x000fe20000410000 */
[----:B------:R-:W-:Y:S01]  /*6d10*/  SHF.L.U32 R75, R75, 0x10, RZ ;  /* 0x000000104b4b7819 */ /* 0x000fe200000006ff */
[----:B------:R-:W-:Y:S01]  /*6d20*/  FMUL.FTZ R25, R8, UR16 ;  /* 0x0000001008197c20 */ /* 0x000fe20008410000 */
[----:B------:R-:W-:Y:S01]  /*6d30*/  FADD.FTZ R15, R15, -UR28 ;  /* 0x8000001c0f0f7e21 */ /* 0x000fe20008010000 */
[----:B------:R-:W-:Y:S01]  /*6d40*/  FADD.FTZ R39, R10, R39 ;  /* 0x000000270a277221 */ /* 0x000fe20000010000 */
[----:B------:R-:W-:Y:S01]  /*6d50*/  FFMA.FTZ R12, R71, R10, R12 ;  /* 0x0000000a470c7223 */ /* 0x000fe2000001000c */
[----:B------:R-:W-:Y:S01]  /*6d60*/  FMUL.FTZ R8, R4, R13 ;  /* 0x0000000d04087220 */ /* 0x000fe20000410000 */
[----:B------:R-:W-:Y:S01]  /*6d70*/  SHF.L.U32 R77, R77, 0x10, RZ ;  /* 0x000000104d4d7819 */ /* 0x000fe200000006ff */
[----:B------:R-:W-:Y:S01]  /*6d80*/  FADD.FTZ R78, R78, R13 ;  /* 0x0000000d4e4e7221 */ /* 0x000fe20000010000 */
[----:B------:R-:W-:Y:S01]  /*6d90*/  FFMA.FTZ R80, R13, R25, R80 ;  /* 0x000000190d507223 */ /* 0x000fe20000010050 */
[----:B------:R-:W-:Y:S01]  /*6da0*/  FADD.FTZ R75, R75, -UR28 ;  /* 0x8000001c4b4b7e21 */ /* 0x000fe20008010000 */
[----:B------:R-:W-:Y:S01]  /*6db0*/  SHF.L.U32 R79, R79, 0x10, RZ ;  /* 0x000000104f4f7819 */ /* 0x000fe200000006ff */
[----:B------:R-:W-:Y:S01]  /*6dc0*/  FADD.FTZ R62, R62, R69 ;  /* 0x000000453e3e7221 */ /* 0x000fe20000010000 */
[----:B------:R-:W-:Y:S01]  /*6dd0*/  SHF.L.U32 R13, R98, 0x10, RZ ;  /* 0x00000010620d7819 */ /* 0x000fe200000006ff */
[----:B------:R-:W-:Y:S01]  /*6de0*/  FFMA.FTZ R58, R69, R67, R58 ;  /* 0x00000043453a7223 */ /* 0x000fe2000001003a */
[----:B------:R-:W-:Y:S01]  /*6df0*/  FMUL.FTZ R15, R15, UR16 ;  /* 0x000000100f0f7c20 */ /* 0x000fe20008410000 */
[----:B------:R-:W-:Y:S01]  /*6e00*/  FADD.FTZ R39, R39, R8 ;  /* 0x0000000827277221 */ /* 0x000fe20000010000 */
[----:B------:R-:W-:Y:S01]  /*6e10*/  FFMA.FTZ R12, R25, R8, R12 ;  /* 0x00000008190c7223 */ /* 0x000fe2000001000c */
[----:B------:R-:W-:Y:S01]  /*6e20*/  FMUL.FTZ R75, R75, UR16 ;  /* 0x000000104b4b7c20 */ /* 0x000fe20008410000 */
[----:B------:R-:W-:Y:S01]  /*6e30*/  FMUL.FTZ R8, R5, R77 ;  /* 0x0000004d05087220 */ /* 0x000fe20000410000 */
[----:B------:R-:W-:Y:S01]  /*6e40*/  FADD.FTZ R62, R62, R73 ;  /* 0x000000493e3e7221 */ /* 0x000fe20000010000 */
[----:B------:R-:W-:Y:S01]  /*6e50*/  FFMA.FTZ R58, R73, R71, R58 ;  /* 0x00000047493a7223 */ /* 0x000fe2000001003a */
[----:B------:R-:W-:Y:S01]  /*6e60*/  FADD.FTZ R78, R78, R13 ;  /* 0x0000000d4e4e7221 */ /* 0x000fe20000010000 */
[----:B------:R-:W-:Y:S01]  /*6e70*/  FFMA.FTZ R80, R13, R15, R80 ;  /* 0x0000000f0d507223 */ /* 0x000fe20000010050 */
[----:B------:R-:W-:Y:S01]  /*6e80*/  FMUL.FTZ R10, R4, R13 ;  /* 0x0000000d040a7220 */ /* 0x000fe20000410000 */
[----:B------:R-:W-:Y:S01]  /*6e90*/  FADD.FTZ R79, R79, -UR28 ;  /* 0x8000001c4f4f7e21 */ /* 0x000fe20008010000 */
[----:B------:R-:W-:Y:S01]  /*6ea0*/  SHF.L.U32 R13, R110, 0x10, RZ ;  /* 0x000000106e0d7819 */ /* 0x000fe200000006ff */
[----:B------:R-:W-:Y:S01]  /*6eb0*/  FADD.FTZ R39, R8, R39 ;  /* 0x0000002708277221 */ /* 0x000fe20000010000 */
[----:B------:R-:W-:Y:S01]  /*6ec0*/  SHF.L.U32 R19, R19, 0x10, RZ ;  /* 0x0000001013137819 */ /* 0x000fe200000006ff */
[----:B------:R-:W-:Y:S01]  /*6ed0*/  FFMA.FTZ R12, R75, R8, R12 ;  /* 0x000000084b0c7223 */ /* 0x000fe2000001000c */
[----:B------:R-:W-:Y:S01]  /*6ee0*/  SHF.L.U32 R112, R112, 0x10, RZ ;  /* 0x0000001070707819 */ /* 0x000fe200000006ff */
[----:B------:R-:W-:Y:S01]  /*6ef0*/  FADD.FTZ R62, R62, R77 ;  /* 0x0000004d3e3e7221 */ /* 0x000fe20000010000 */
[----:B------:R-:W-:Y:S01]  /*6f00*/  FFMA.FTZ R58, R77, R75, R58 ;  /* 0x0000004b4d3a7223 */ /* 0x000fe2000001003a */
[----:B------:R-:W-:Y:S01]  /*6f10*/  FMUL.FTZ R79, R79, UR16 ;  /* 0x000000104f4f7c20 */ /* 0x000fe20008410000 */
[----:B------:R-:W-:Y:S01]  /*6f20*/  FADD.FTZ R39, R39, R10 ;  /* 0x0000000a27277221 */ /* 0x000fe20000010000 */
[----:B------:R-:W-:Y:S01]  /*6f30*/  FFMA.FTZ R12, R15, R10, R12 ;  /* 0x0000000a0f0c7223 */ /* 0x000fe2000001000c */
[----:B------:R-:W-:Y:S01]  /*6f40*/  FMUL.FTZ R8, R5, R13 ;  /* 0x0000000d05087220 */ /* 0x000fe20000410000 */
[----:B------:R-:W-:Y:S01]  /*6f50*/  FADD.FTZ R19, R19, -UR28 ;  /* 0x8000001c13137e21 */ /* 0x000fe20008010000 */
[----:B------:R-:W-:Y:S01]  /*6f60*/  SHF.L.U32 R113, R113, 0x10, RZ ;  /* 0x0000001071717819 */ /* 0x000fe200000006ff */
[----:B------:R-:W-:Y:S01]  /*6f70*/  FADD.FTZ R112, R112, -UR28 ;  /* 0x8000001c70707e21 */ /* 0x000fe20008010000 */
[----:B------:R-:W-:Y:S01]  /*6f80*/  FADD.FTZ R62, R62, R13 ;  /* 0x0000000d3e3e7221 */ /* 0x000fe20000010000 */
[----:B------:R-:W-:Y:S01]  /*6f90*/  FFMA.FTZ R58, R13, R79, R58 ;  /* 0x0000004f0d3a7223 */ /* 0x000fe2000001003a */
[----:B------:R-:W-:Y:S01]  /*6fa0*/  SHF.L.U32 R13, R114, 0x10, RZ ;  /* 0x00000010720d7819 */ /* 0x000fe200000006ff */
[----:B------:R-:W-:Y:S01]  /*6fb0*/  FADD.FTZ R39, R8, R39 ;  /* 0x0000002708277221 */ /* 0x000fe20000010000 */
[----:B------:R-:W-:Y:S01]  /*6fc0*/  FFMA.FTZ R12, R79, R8, R12 ;  /* 0x000000084f0c7223 */ /* 0x000fe2000001000c */
[----:B------:R-:W-:Y:S01]  /*6fd0*/  FMUL.FTZ R19, R19, UR16 ;  /* 0x0000001013137c20 */ /* 0x000fe20008410000 */
[----:B------:R-:W-:Y:S01]  /*6fe0*/  FMUL.FTZ R112, R112, UR16 ;  /* 0x0000001070707c20 */ /* 0x000fe20008410000 */
[----:B------:R-:W-:Y:S01]  /*6ff0*/  SHF.L.U32 R22, R22, 0x10, RZ ;  /* 0x0000001016167819 */ /* 0x000fe200000006ff */
[----:B------:R-:W-:Y:S01]  /*7000*/  FMUL.FTZ R8, R4, R113 ;  /* 0x0000007104087220 */ /* 0x000fe20000410000 */
[----:B------:R-:W-:Y:S01]  /*7010*/  FFMA.FTZ R80, R113, R19, R80 ;  /* 0x0000001371507223 */ /* 0x000fe20000010050 */
[----:B------:R-:W-:Y:S01]  /*7020*/  FADD.FTZ R62, R62, R13 ;  /* 0x0000000d3e3e7221 */ /* 0x000fe20000010000 */
[----:B------:R-:W-:Y:S01]  /*7030*/  FFMA.FTZ R58, R13, R112, R58 ;  /* 0x000000700d3a7223 */ /* 0x000fe2000001003a */
[----:B------:R-:W-:Y:S01]  /*7040*/  FMUL.FTZ R13, R5, R13 ;  /* 0x0000000d050d7220 */ /* 0x000fe20000410000 */
[----:B------:R-:W-:Y:S01]  /*7050*/  FADD.FTZ R10, R39, R8 ;  /* 0x00000008270a7221 */ /* 0x000fe20000010000 */
[----:B------:R-:W-:Y:S01]  /*7060*/  FFMA.FTZ R19, R19, R8, R12 ;  /* 0x0000000813137223 */ /* 0x000fe2000001000c */
[----:B------:R-:W-:Y:S01]  /*7070*/  SHF.L.U32 R117, R117, 0x10, RZ ;  /* 0x0000001075757819 */ /* 0x000fe200000006ff */
[----:B------:R-:W-:Y:S01]  /*7080*/  FADD.FTZ R22, R22, -UR28 ;  /* 0x8000001c16167e21 */ /* 0x000fe20008010000 */
[----:B------:R-:W-:Y:S01]  /*7090*/  SHF.L.U32 R116, R116, 0x10, RZ ;  /* 0x0000001074747819 */ /* 0x000fe200000006ff */
[----:B------:R-:W-:Y:S01]  /*70a0*/  FADD.FTZ R10, R13, R10 ;  /* 0x0000000a0d0a7221 */ /* 0x000fe20000010000 */
[----:B------:R-:W-:Y:S01]  /*70b0*/  FFMA.FTZ R19, R112, R13, R19 ;  /* 0x0000000d70137223 */ /* 0x000fe20000010013 */
[----:B------:R-:W-:Y:S01]  /*70c0*/  FMUL.FTZ R22, R22, UR16 ;  /* 0x0000001016167c20 */ /* 0x000fe20008410000 */
[----:B------:R-:W-:Y:S01]  /*70d0*/  FMUL.FTZ R13, R4, R117 ;  /* 0x00000075040d7220 */ /* 0x000fe20000410000 */
[----:B------:R-:W-:Y:S01]  /*70e0*/  FADD.FTZ R116, R116, -UR28 ;  /* 0x8000001c74747e21 */ /* 0x000fe20008010000 */
[----:B------:R-:W-:-:S02]  /*70f0*/  SHF.L.U32 R24, R24, 0x10, RZ ;  /* 0x0000001018187819 */ /* 0x000fc400000006ff */
[----:B------:R-:W-:Y:S01]  /*7100*/  FADD.FTZ R10, R10, R13 ;  /* 0x0000000d0a0a7221 */ /* 0x000fe20000010000 */
[----:B------:R-:W-:Y:S01]  /*7110*/  FFMA.FTZ R19, R22, R13, R19 ;  /* 0x0000000d16137223 */ /* 0x000fe20000010013 */
[----:B------:R-:W-:Y:S01]  /*7120*/  SHF.L.U32 R13, R118, 0x10, RZ ;  /* 0x00000010760d7819 */ /* 0x000fe200000006ff */
[----:B------:R-:W-:Y:S01]  /*7130*/  FMUL.FTZ R116, R116, UR16 ;  /* 0x0000001074747c20 */ /* 0x000fe20008410000 */
[----:B------:R-:W-:Y:S01]  /*7140*/  FADD.FTZ R78, R78, R113 ;  /* 0x000000714e4e7221 */ /* 0x000fe20000010000 */
[----:B------:R-:W-:Y:S01]  /*7150*/  FADD.FTZ R24, R24, -UR28 ;  /* 0x8000001c18187e21 */ /* 0x000fe20008010000 */
[----:B------:R-:W-:Y:S01]  /*7160*/  SHF.L.U32 R120, R120, 0x10, RZ ;  /* 0x0000001078787819 */ /* 0x000fe200000006ff */
[----:B------:R-:W-:Y:S01]  /*7170*/  FADD.FTZ R62, R62, R13 ;  /* 0x0000000d3e3e7221 */ /* 0x000fe20000010000 */
[----:B------:R-:W-:Y:S01]  /*7180*/  FFMA.FTZ R58, R13, R116, R58 ;  /* 0x000000740d3a7223 */ /* 0x000fe2000001003a */
[----:B------:R-:W-:Y:S01]  /*7190*/  SHF.L.U32 R121, R121, 0x10, RZ ;  /* 0x0000001079797819 */ /* 0x000fe200000006ff */
[----:B------:R-:W-:Y:S01]  /*71a0*/  FMUL.FTZ R13, R5, R13 ;  /* 0x0000000d050d7220 */ /* 0x000fe20000410000 */
[----:B------:R-:W-:Y:S01]  /*71b0*/  SHF.L.U32 R27, R27, 0x10, RZ ;  /* 0x000000101b1b7819 */ /* 0x000fe200000006ff */
[----:B------:R-:W-:Y:S01]  /*71c0*/  FADD.FTZ R78, R78, R117 ;  /* 0x000000754e4e7221 */ /* 0x000fe20000010000 */
[----:B------:R-:W-:Y:S01]  /*71d0*/  FFMA.FTZ R80, R117, R22, R80 ;  /* 0x0000001675507223 */ /* 0x000fe20000010050 */
[----:B------:R-:W-:Y:S01]  /*71e0*/  FMUL.FTZ R24, R24, UR16 ;  /* 0x0000001018187c20 */ /* 0x000fe20008410000 */
[----:B------:R-:W-:Y:S01]  /*71f0*/  FADD.FTZ R120, R120, -UR28 ;  /* 0x8000001c78787e21 */ /* 0x000fe20008010000 */
[----:B------:R-:W-:Y:S01]  /*7200*/  FADD.FTZ R10, R13, R10 ;  /* 0x0000000a0d0a7221 */ /* 0x000fe20000010000 */
[----:B------:R-:W-:Y:S01]  /*7210*/  FFMA.FTZ R19, R116, R13, R19 ;  /* 0x0000000d74137223 */ /* 0x000fe20000010013 */
[----:B------:R-:W-:Y:S01]  /*7220*/  SHF.L.U32 R28, R28, 0x10, RZ ;  /* 0x000000101c1c7819 */ /* 0x000fe200000006ff */
[----:B------:R-:W-:Y:S01]  /*7230*/  FADD.FTZ R78, R78, R121 ;  /* 0x000000794e4e7221 */ /* 0x000fe20000010000 */
[----:B------:R-:W-:Y:S01]  /*7240*/  FFMA.FTZ R80, R121, R24, R80 ;  /* 0x0000001879507223 */ /* 0x000fe20000010050 */
[----:B------:R-:W-:Y:S01]  /*7250*/  SHF.L.U32 R13, R122, 0x10, RZ ;  /* 0x000000107a0d7819 */ /* 0x000fe200000006ff */
[----:B------:R-:W-:Y:S01]  /*7260*/  FADD.FTZ R27, R27, -UR28 ;  /* 0x8000001c1b1b7e21 */ /* 0x000fe20008010000 */
[----:B------:R-:W-:Y:S01]  /*7270*/  FMUL.FTZ R121, R4, R121 ;  /* 0x0000007904797220 */ /* 0x000fe20000410000 */
[----:B------:R-:W-:Y:S01]  /*7280*/  FMUL.FTZ R120, R120, UR16 ;  /* 0x0000001078787c20 */ /* 0x000fe20008410000 */
[----:B------:R-:W-:Y:S01]  /*7290*/  SHF.L.U32 R29, R29, 0x10, RZ ;  /* 0x000000101d1d7819 */ /* 0x000fe200000006ff */
[----:B------:R-:W-:Y:S01]  /*72a0*/  FADD.FTZ R28, R28, -UR28 ;  /* 0x8000001c1c1c7e21 */ /* 0x000fe20008010000 */
[----:B------:R-:W-:Y:S01]  /*72b0*/  FMUL.FTZ R8, R27, UR16 ;  /* 0x000000101b087c20 */ /* 0x000fe20008410000 */
[----:B------:R-:W-:Y:S01]  /*72c0*/  FADD.FTZ R10, R10, R121 ;  /* 0x000000790a0a7221 */ /* 0x000fe20000010000 */
[----:B------:R-:W-:Y:S01]  /*72d0*/  FFMA.FTZ R19, R24, R121, R19 ;  /* 0x0000007918137223 */ /* 0x000fe20000010013 */
[----:B------:R-:W-:Y:S01]  /*72e0*/  FMUL.FTZ R15, R5, R13 ;  /* 0x0000000d050f7220 */ /* 0x000fe20000410000 */
[----:B------:R-:W-:Y:S01]  /*72f0*/  FADD.FTZ R62, R62, R13 ;  /* 0x0000000d3e3e7221 */ /* 0x000fe20000010000 */
[----:B------:R-:W-:Y:S01]  /*7300*/  FFMA.FTZ R58, R13, R120, R58 ;  /* 0x000000780d3a7223 */ /* 0x000fe2000001003a */
[----:B------:R-:W-:Y:S01]  /*7310*/  SHF.L.U32 R13, R30, 0x10, RZ ;  /* 0x000000101e0d7819 */ /* 0x000fe200000006ff */
[----:B------:R-:W-:Y:S01]  /*7320*/  FMUL.FTZ R28, R28, UR16 ;  /* 0x000000101c1c7c20 */ /* 0x000fe20008410000 */
[----:B------:R-:W-:Y:S01]  /*7330*/  SHF.L.U32 R0, R0, 0x10, RZ ;  /* 0x0000001000007819 */ /* 0x000fe200000006ff */
[----:B------:R-:W-:Y:S01]  /*7340*/  FADD.FTZ R78, R78, R29 ;  /* 0x0000001d4e4e7221 */ /* 0x000fe20000010000 */
[----:B------:R-:W-:Y:S01]  /*7350*/  FFMA.FTZ R80, R29, R8, R80 ;  /* 0x000000081d507223 */ /* 0x000fe20000010050 */
[----:B------:R-:W-:Y:S01]  /*7360*/  FADD.FTZ R10, R15, R10 ;  /* 0x0000000a0f0a7221 */ /* 0x000fe20000010000 */
[----:B------:R-:W-:Y:S01]  /*7370*/  FFMA.FTZ R19, R120, R15, R19 ;  /* 0x0000000f78137223 */ /* 0x000fe20000010013 */
[----:B------:R-:W-:Y:S01]  /*7380*/  FMUL.FTZ R29, R4, R29 ;  /* 0x0000001d041d7220 */ /* 0x000fe20000410000 */
[----:B------:R-:W-:Y:S01]  /*7390*/  SHF.L.U32 R6, R6, 0x10, RZ ;  /* 0x0000001006067819 */ /* 0x000fe200000006ff */
[----:B------:R-:W-:Y:S01]  /*73a0*/  FADD.FTZ R62, R62, R13 ;  /* 0x0000000d3e3e7221 */ /* 0x000fe20000010000 */
[----:B------:R-:W-:Y:S01]  /*73b0*/  FFMA.FTZ R58, R13, R28, R58 ;  /* 0x0000001c0d3a7223 */ /* 0x000fe2000001003a */
[----:B------:R-:W-:Y:S01]  /*73c0*/  FMUL.FTZ R13, R5, R13 ;  /* 0x0000000d050d7220 */ /* 0x000fe20000410000 */
[----:B------:R-:W-:Y:S01]  /*73d0*/  FADD.FTZ R10, R10, R29 ;  /* 0x0000001d0a0a7221 */ /* 0x000fe20000010000 */
[----:B------:R-:W-:Y:S01]  /*73e0*/  FFMA.FTZ R19, R8, R29, R19 ;  /* 0x0000001d08137223 */ /* 0x000fe20000010013 */
[----:B------:R-:W-:Y:S01]  /*73f0*/  FADD.FTZ R0, R0, -UR28 ;  /* 0x8000001c00007e21 */ /* 0x000fe20008010000 */
[----:B------:R-:W-:Y:S01]  /*7400*/  SHF.L.U32 R7, R7, 0x10, RZ ;  /* 0x0000001007077819 */ /* 0x000fe200000006ff */
[----:B------:R-:W-:Y:S01]  /*7410*/  FADD.FTZ R6, R6, -UR28 ;  /* 0x8000001c06067e21 */ /* 0x000fe20008010000 */
[----:B------:R-:W-:Y:S01]  /*7420*/  SHF.L.U32 R9, R9, 0x10, RZ ;  /* 0x0000001009097819 */ /* 0x000fe200000006ff */
[----:B------:R-:W-:Y:S01]  /*7430*/  FADD.FTZ R10, R13, R10 ;  /* 0x0000000a0d0a7221 */ /* 0x000fe20000010000 */
[----:B------:R-:W-:Y:S01]  /*7440*/  FFMA.FTZ R19, R28, R13, R19 ;  /* 0x0000000d1c137223 */ /* 0x000fe20000010013 */
[----:B------:R-:W-:Y:S01]  /*7450*/  FMUL.FTZ R0, R0, UR16 ;  /* 0x0000001000007c20 */ /* 0x000fe20008410000 */
[----:B------:R-:W-:Y:S01]  /*7460*/  FMUL.FTZ R13, R4, R7 ;  /* 0x00000007040d7220 */ /* 0x000fe20000410000 */
[----:B------:R-:W-:Y:S01]  /*7470*/  SHF.L.U32 R21, R21, 0x10, RZ ;  /* 0x0000001015157819 */ /* 0x000fe200000006ff */
[----:B------:R-:W-:Y:S01]  /*7480*/  FADD.FTZ R9, R9, -UR28 ;  /* 0x8000001c09097e21 */ /* 0x000fe20008010000 */
[----:B------:R-:W-:Y:S01]  /*7490*/  FMUL.FTZ R6, R6, UR16 ;  /* 0x0000001006067c20 */ /* 0x000fe20008410000 */
[----:B------:R-:W-:Y:S01]  /*74a0*/  FADD.FTZ R78, R78, R7 ;  /* 0x000000074e4e7221 */ /* 0x000fe20000010000 */
[----:B------:R-:W-:Y:S01]  /*74b0*/  FFMA.FTZ R80, R7, R0, R80 ;  /* 0x0000000007507223 */ /* 0x000fe20000010050 */
[----:B------:R-:W-:Y:S01]  /*74c0*/  FFMA.FTZ R19, R0, R13, R19 ;  /* 0x0000000d00137223 */ /* 0x000fe20000010013 */
[----:B------:R-:W-:Y:S01]  /*74d0*/  SHF.L.U32 R7, R14, 0x10, RZ ;  /* 0x000000100e077819 */ /* 0x000fe200000006ff */
[----:B------:R-:W-:Y:S01]  /*74e0*/  FMUL.FTZ R0, R9, UR16 ;  /* 0x0000001009007c20 */ /* 0x000fe20008410000 */
[----:B------:R-:W-:Y:S01]  /*74f0*/  FADD.FTZ R62, R62, R21 ;  /* 0x000000153e3e7221 */ /* 0x000fe20000010000 */
[----:B------:R-:W-:Y:S01]  /*7500*/  FFMA.FTZ R58, R21, R6, R58 ;  /* 0x00000006153a7223 */ /* 0x000fe2000001003a */
[----:B------:R-:W-:Y:S01]  /*7510*/  SHF.L.U32 R11, R11, 0x10, RZ ;  /* 0x000000100b0b7819 */ /* 0x000fe200000006ff */
[----:B------:R-:W-:Y:S01]  /*7520*/  FMUL.FTZ R21, R5, R21 ;  /* 0x0000001505157220 */ /* 0x000fe20000410000 */
[----:B------:R-:W-:Y:S01]  /*7530*/  FADD.FTZ R10, R10, R13 ;  /* 0x0000000d0a0a7221 */ /* 0x000fe20000010000 */
[----:B------:R-:W-:Y:S01]  /*7540*/  FADD.FTZ R78, R78, R7 ;  /* 0x000000074e4e7221 */ /* 0x000fe20000010000 */
[----:B------:R-:W-:Y:S01]  /*7550*/  FFMA.FTZ R80, R7, R0, R80 ;  /* 0x0000000007507223 */ /* 0x000fe20000010050 */
[----:B------:R-:W-:Y:S01]  /*7560*/  FMUL.FTZ R7, R4, R7 ;  /* 0x0000000704077220 */ /* 0x000fe20000410000 */
[----:B------:R-:W-:Y:S01]  /*7570*/  FFMA.FTZ R19, R6, R21, R19 ;  /* 0x0000001506137223 */ /* 0x000fe20000010013 */
[----:B------:R-:W-:Y:S01]  /*7580*/  SHF.L.U32 R33, R33, 0x10, RZ ;  /* 0x0000001021217819 */ /* 0x000fe200000006ff */
[----:B------:R-:W-:Y:S01]  /*7590*/  FADD.FTZ R11, R11, -UR28 ;  /* 0x8000001c0b0b7e21 */ /* 0x000fe20008010000 */
[----:B------:R-:W-:Y:S01]  /*75a0*/  SHF.L.U32 R32, R32, 0x10, RZ ;  /* 0x0000001020207819 */ /* 0x000fe200000006ff */
[----:B------:R-:W-:Y:S01]  /*75b0*/  FADD.FTZ R10, R21, R10 ;  /* 0x0000000a150a7221 */ /* 0x000fe20000010000 */
[----:B------:R-:W-:Y:S01]  /*75c0*/  SHF.L.U32 R16, R16, 0x10, RZ ;  /* 0x0000001010107819 */ /* 0x000fe200000006ff */
[----:B------:R-:W-:Y:S01]  /*75d0*/  FFMA.FTZ R6, R0, R7, R19 ;  /* 0x0000000700067223 */ /* 0x000fe20000010013 */
[----:B------:R-:W-:Y:S01]  /*75e0*/  FMUL.FTZ R11, R11, UR16 ;  /* 0x000000100b0b7c20 */ /* 0x000fe20008410000 */
[----:B------:R-:W-:Y:S01]  /*75f0*/  FMUL.FTZ R0, R5, R33 ;  /* 0x0000002105007220 */ /* 0x000fe20000410000 */
[----:B------:R-:W-:Y:S01]  /*7600*/  FADD.FTZ R9, R10, R7 ;  /* 0x000000070a097221 */ /* 0x000fe20000010000 */
[----:B------:R-:W-:Y:S01]  /*7610*/  FADD.FTZ R32, R32, -UR28 ;  /* 0x8000001c20207e21 */ /* 0x000fe20008010000 */
[----:B------:R-:W-:Y:S01]  /*7620*/  SHF.L.U32 R17, R17, 0x10, RZ ;  /* 0x0000001011117819 */ /* 0x000fe200000006ff */
[----:B------:R-:W-:Y:S01]  /*7630*/  FADD.FTZ R16, R16, -UR28 ;  /* 0x8000001c10107e21 */ /* 0x000fe20008010000 */
[----:B------:R-:W-:Y:S01]  /*7640*/  FFMA.FTZ R58, R33, R11, R58 ;  /* 0x0000000b213a7223 */ /* 0x000fe2000001003a */
[----:B------:R-:W-:Y:S01]  /*7650*/  FFMA.FTZ R6, R11, R0, R6 ;  /* 0x000000000b067223 */ /* 0x000fe20000010006 */
[----:B------:R-:W-:Y:S01]  /*7660*/  SHF.L.U32 R7, R36, 0x10, RZ ;  /* 0x0000001024077819 */ /* 0x000fe200000006ff */
[----:B------:R-:W-:Y:S01]  /*7670*/  FADD.FTZ R62, R62, R33 ;  /* 0x000000213e3e7221 */ /* 0x000fe20000010000 */
[----:B------:R-:W-:Y:S01]  /*7680*/  FADD.FTZ R9, R0, R9 ;  /* 0x0000000900097221 */ /* 0x000fe20000010000 */
        /* <DEDUP_REMOVED lines=19> */
[----:B------:R-:W-:Y:S01]  /*77c0*/  SHF.L.U32 R41, R41, 0x10, RZ ;  /* 0x0000001029297819 */ /* 0x000fe200000006ff */
[----:B------:R-:W-:Y:S01]  /*77d0*/  FADD.FTZ R8, R8, R9 ;  /* 0x0000000908087221 */ /* 0x000fe20000010000 */
[----:B------:R-:W-:Y:S01]  /*77e0*/  FFMA.FTZ R11, R0, R9, R11 ;  /* 0x00000009000b7223 */ /* 0x000fe2000001000b */
[----:B------:R-:W-:Y:S01]  /*77f0*/  SHF.L.U32 R49, R49, 0x10, RZ ;  /* 0x0000001031317819 */ /* 0x000fe200000006ff */
[----:B------:R-:W-:Y:S01]  /*7800*/  FMUL.FTZ R9, R5, R7 ;  /* 0x0000000705097220 */ /* 0x000fe20000410000 */
[----:B------:R-:W-:Y:S01]  /*7810*/  FMUL.FTZ R34, R34, UR16 ;  /* 0x0000001022227c20 */ /* 0x000fe20008410000 */
[----:B------:R-:W-:Y:S01]  /*7820*/  SHF.L.U32 R31, R31, 0x10, RZ ;  /* 0x000000101f1f7819 */ /* 0x000fe200000006ff */
[----:B------:R-:W-:Y:S01]  /*7830*/  FADD.FTZ R41, R41, -UR28 ;  /* 0x8000001c29297e21 */ /* 0x000fe20008010000 */
[----:B------:R-:W-:Y:S01]  /*7840*/  FADD.FTZ R8, R9, R8 ;  /* 0x0000000809087221 */ /* 0x000fe20000010000 */
[----:B------:R-:W-:Y:S01]  /*7850*/  FFMA.FTZ R11, R34, R9, R11 ;  /* 0x00000009220b7223 */ /* 0x000fe2000001000b */
[----:B------:R-:W-:Y:S01]  /*7860*/  FFMA.FTZ R80, R37, R0, R80 ;  /* 0x0000000025507223 */ /* 0x000fe20000010050 */
[----:B------:R-:W-:Y:S01]  /*7870*/  FMUL.FTZ R9, R4, R49 ;  /* 0x0000003104097220 */ /* 0x000fe20000410000 */
[----:B------:R-:W-:Y:S01]  /*7880*/  SHF.L.U32 R23, R23, 0x10, RZ ;  /* 0x0000001017177819 */ /* 0x000fe200000006ff */
[----:B------:R-:W-:Y:S01]  /*7890*/  FMUL.FTZ R0, R41, UR16 ;  /* 0x0000001029007c20 */ /* 0x000fe20008410000 */
[----:B------:R-:W-:Y:S01]  /*78a0*/  FADD.FTZ R31, R31, -UR28 ;  /* 0x8000001c1f1f7e21 */ /* 0x000fe20008010000 */
[----:B------:R-:W-:Y:S01]  /*78b0*/  SHF.L.U32 R53, R53, 0x10, RZ ;  /* 0x0000001035357819 */ /* 0x000fe200000006ff */
[----:B------:R-:W-:Y:S01]  /*78c0*/  FADD.FTZ R13, R8, R9 ;  /* 0x00000009080d7221 */ /* 0x000fe20000010000 */
[----:B------:R-:W-:Y:S01]  /*78d0*/  FADD.FTZ R62, R62, R7 ;  /* 0x000000073e3e7221 */ /* 0x000fe20000010000 */
[----:B------:R-:W-:Y:S01]  /*78e0*/  FFMA.FTZ R58, R7, R34, R58 ;  /* 0x00000022073a7223 */ /* 0x000fe2000001003a */
[----:B------:R-:W-:Y:S01]  /*78f0*/  FFMA.FTZ R8, R0, R9, R11 ;  /* 0x0000000900087223 */ /* 0x000fe2000001000b */
[----:B------:R-:W-:Y:S01]  /*7900*/  FMUL.FTZ R6, R5, R23 ;  /* 0x0000001705067220 */ /* 0x000fe20000410000 */
[----:B------:R-:W-:Y:S01]  /*7910*/  FMUL.FTZ R31, R31, UR16 ;  /* 0x000000101f1f7c20 */ /* 0x000fe20008410000 */
[----:B------:R-:W-:Y:S01]  /*7920*/  SHF.L.U32 R7, R54, 0x10, RZ ;  /* 0x0000001036077819 */ /* 0x000fe200000006ff */
[----:B------:R-:W-:Y:S01]  /*7930*/  FADD.FTZ R78, R78, R17 ;  /* 0x000000114e4e7221 */ /* 0x000fe20000010000 */
[----:B------:R-:W-:Y:S01]  /*7940*/  SHF.L.U32 R26, R26, 0x10, RZ ;  /* 0x000000101a1a7819 */ /* 0x000fe200000006ff */
[----:B------:R-:W-:Y:S01]  /*7950*/  FADD.FTZ R53, R53, -UR28 ;  /* 0x8000001c35357e21 */ /* 0x000fe20008010000 */
[----:B------:R-:W-:Y:S01]  /*7960*/  FADD.FTZ R13, R6, R13 ;  /* 0x0000000d060d7221 */ /* 0x000fe20000010000 */
[----:B------:R-:W-:Y:S01]  /*7970*/  FFMA.FTZ R8, R31, R6, R8 ;  /* 0x000000061f087223 */ /* 0x000fe20000010008 */
[----:B------:R-:W-:Y:S01]  /*7980*/  SHF.L.U32 R25, R124, 0x10, RZ ;  /* 0x000000107c197819 */ /* 0x000fe200000006ff */
[----:B------:R-:W-:Y:S01]  /*7990*/  FMUL.FTZ R6, R4, R7 ;  /* 0x0000000704067220 */ /* 0x000fe20000410000 */
[----:B------:R-:W-:Y:S01]  /*79a0*/  FADD.FTZ R78, R78, R37 ;  /* 0x000000254e4e7221 */ /* 0x000fe20000010000 */
[----:B------:R-:W-:Y:S01]  /*79b0*/  FMUL.FTZ R53, R53, UR16 ;  /* 0x0000001035357c20 */ /* 0x000fe20008410000 */
[----:B------:R-:W-:Y:S01]  /*79c0*/  FADD.FTZ R26, R26, -UR28 ;  /* 0x8000001c1a1a7e21 */ /* 0x000fe20008010000 */
[----:B------:R-:W-:Y:S01]  /*79d0*/  FFMA.FTZ R80, R49, R0, R80 ;  /* 0x0000000031507223 */ /* 0x000fe20000010050 */
[----:B------:R-:W-:Y:S01]  /*79e0*/  FADD.FTZ R10, R13, R6 ;  /* 0x000000060d0a7221 */ /* 0x000fe20000010000 */
[----:B------:R-:W-:Y:S01]  /*79f0*/  FMUL.FTZ R9, R5, R25 ;  /* 0x0000001905097220 */ /* 0x000fe20000410000 */
[----:B------:R-:W-:Y:S01]  /*7a00*/  FADD.FTZ R62, R62, R23 ;  /* 0x000000173e3e7221 */ /* 0x000fe20000010000 */
[----:B------:R-:W-:Y:S01]  /*7a10*/  FADD.FTZ R78, R78, R49 ;  /* 0x000000314e4e7221 */ /* 0x000fe20000010000 */
[----:B------:R-:W-:Y:S01]  /*7a20*/  FFMA.FTZ R11, R53, R6, R8 ;  /* 0x00000006350b7223 */ /* 0x000fe20000010008 */
[----:B------:R-:W-:Y:S01]  /*7a30*/  FMUL.FTZ R0, R26, UR16 ;  /* 0x000000101a007c20 */ /* 0x000fe20008410000 */
        /* <DEDUP_REMOVED lines=8> */
.L_x_173:
        /* <DEDUP_REMOVED lines=8> */
[----:B-----5:R-:W-:Y:S04]  /*7b40*/  STL [R1+0x1a8], R42 ;  /* 0x0001a82a01007387 */ /* 0x020fe80000100800 */
[----:B------:R0:W-:Y:S04]  /*7b50*/  STL [R1+0x1ac], R43 ;  /* 0x0001ac2b01007387 */ /* 0x0001e80000100800 */
[----:B------:R1:W-:Y:S04]  /*7b60*/  STL [R1+0x1b0], R44 ;  /* 0x0001b02c01007387 */ /* 0x0003e80000100800 */
[----:B------:R1:W-:Y:S04]  /*7b70*/  STL [R1+0x1b8], R99 ;  /* 0x0001b86301007387 */ /* 0x0003e80000100800 */
[----:B0-----:R-:W4:Y:S04]  /*7b80*/  LDL.LU R43, [R1+0x17c] ;  /* 0x00017c00012b7983 */ /* 0x001f280000300800 */
[----:B-1----:R-:W4:Y:S04]  /*7b90*/  LDL.LU R44, [R1+0x180] ;  /* 0x00018000012c7983 */ /* 0x002f280000300800 */
[----:B------:R-:W4:Y:S04]  /*7ba0*/  LDL.LU R99, [R1+0x188] ;  /* 0x0001880001637983 */ /* 0x000f280000300800 */
[----:B------:R-:W-:Y:S01]  /*7bb0*/  STL [R1+0x1b4], R45 ;  /* 0x0001b42d01007387 */ /* 0x000fe20000100800 */
[----:B--2---:R-:W-:-:S02]  /*7bc0*/  SHF.L.U32 R58, R58, 0x10, RZ ;  /* 0x000000103a3a7819 */ /* 0x004fc400000006ff */
[----:B---3--:R-:W-:-:S03]  /*7bd0*/  SHF.L.U32 R70, R70, 0x10, RZ ;  /* 0x0000001046467819 */ /* 0x008fc600000006ff */
[----:B------:R-:W-:Y:S01]  /*7be0*/  FADD.FTZ R58, R58, -UR28 ;  /* 0x8000001c3a3a7e21 */ /* 0x000fe20008010000 */
[----:B----4-:R-:W-:-:S03]  /*7bf0*/  SHF.L.U32 R74, R74, 0x10, RZ ;  /* 0x000000104a4a7819 */ /* 0x010fc600000006ff */
[----:B------:R-:W-:-:S04]  /*7c00*/  FMUL.FTZ R58, R58, UR16 ;  /* 0x000000103a3a7c20 */ /* 0x000fc80008410000 */
[----:B------:R-:W-:-:S04]  /*7c10*/  FFMA.FTZ R66, R4, R58, R2 ;  /* 0x0000003a04427223 */ /* 0x000fc80000010002 */
[----:B------:R-:W-:-:S06]  /*7c20*/  FMUL.FTZ R62, R66, -1.4426950216293334961 ;  /* 0xbfb8aa3b423e7820 */ /* 0x000fcc0000410000 */
[----:B------:R-:W0:Y:S02]  /*7c30*/  MUFU.EX2 R62, R62 ;  /* 0x0000003e003e7308 */ /* 0x000e240000000800 */
[----:B0-----:R-:W-:-:S06]  /*7c40*/  FADD.FTZ R62, R62, 1 ;  /* 0x3f8000003e3e7421 */ /* 0x001fcc0000010000 */
[----:B------:R-:W0:Y:S01]  /*7c50*/  MUFU.RCP R62, R62 ;  /* 0x0000003e003e7308 */ /* 0x000e220000001000 */
[----:B------:R-:W-:Y:S01]  /*7c60*/  FADD.FTZ R74, R74, -UR28 ;  /* 0x8000001c4a4a7e21 */ /* 0x000fe20008010000 */
[----:B0-----:R-:W-:Y:S01]  /*7c70*/  FMUL.FTZ R70, R70, R62 ;  /* 0x0000003e46467220 */ /* 0x001fe20000410000 */
[----:B------:R-:W-:-:S04]  /*7c80*/  FADD.FTZ R62, -R62, 1 ;  /* 0x3f8000003e3e7421 */ /* 0x000fc80000010100 */
[----:B------:R-:W-:Y:S01]  /*7c90*/  FFMA.FTZ R66, R66, R62, 1 ;  /* 0x3f80000042427423 */ /* 0x000fe2000001003e */
[----:B------:R-:W-:-:S03]  /*7ca0*/  FMUL.FTZ R62, R74, UR16 ;  /* 0x000000104a3e7c20 */ /* 0x000fc60008410000 */
[----:B------:R-:W-:Y:S01]  /*7cb0*/  FMUL.FTZ R66, R70, R66 ;  /* 0x0000004246427220 */ /* 0x000fe20000410000 */
[----:B------:R-:W-:-:S04]  /*7cc0*/  FFMA.FTZ R70, R5, R62, R3 ;  /* 0x0000003e05467223 */ /* 0x000fc80000010003 */
[----:B------:R-:W-:-:S06]  /*7cd0*/  FMUL.FTZ R74, R70, -1.4426950216293334961 ;  /* 0xbfb8aa3b464a7820 */ /* 0x000fcc0000410000 */
[----:B------:R-:W0:Y:S02]  /*7ce0*/  MUFU.EX2 R74, R74 ;  /* 0x0000004a004a7308 */ /* 0x000e240000000800 */
[----:B0-----:R-:W-:-:S06]  /*7cf0*/  FADD.FTZ R74, R74, 1 ;  /* 0x3f8000004a4a7421 */ /* 0x001fcc0000010000 */
[----:B------:R-:W0:Y:S01]  /*7d00*/  MUFU.RCP R74, R74 ;  /* 0x0000004a004a7308 */ /* 0x000e220000001000 */
[----:B------:R-:W-:Y:S02]  /*7d10*/  SHF.L.U32 R78, R78, 0x10, RZ ;  /* 0x000000104e4e7819 */ /* 0x000fe400000006ff */
[----:B------:R-:W-:-:S05]  /*7d20*/  SHF.L.U32 R97, R97, 0x10, RZ ;  /* 0x0000001061617819 */ /* 0x000fca00000006ff */
[----:B------:R-:W-:Y:S01]  /*7d30*/  FADD.FTZ R97, R97, -UR28 ;  /* 0x8000001c61617e21 */ /* 0x000fe20008010000 */
[----:B0-----:R-:W-:Y:S01]  /*7d40*/  FMUL.FTZ R78, R78, R74 ;  /* 0x0000004a4e4e7220 */ /* 0x001fe20000410000 */
[----:B------:R-:W-:-:S04]  /*7d50*/  FADD.FTZ R74, -R74, 1 ;  /* 0x3f8000004a4a7421 */ /* 0x000fc80000010100 */
[----:B------:R-:W-:Y:S01]  /*7d60*/  FFMA.FTZ R70, R70, R74, 1 ;  /* 0x3f80000046467423 */ /* 0x000fe2000001004a */
[----:B------:R-:W-:-:S03]  /*7d70*/  FMUL.FTZ R97, R97, UR16 ;  /* 0x0000001061617c20 */ /* 0x000fc60008410000 */
[----:B------:R-:W-:Y:S01]  /*7d80*/  FMUL.FTZ R70, R78, R70 ;  /* 0x000000464e467220 */ /* 0x000fe20000410000 */
[C---:B------:R-:W-:Y:S01]  /*7d90*/  FMUL.FTZ R78, R4.reuse, R66 ;  /* 0x00000042044e7220 */ /* 0x040fe20000410000 */
[----:B------:R-:W-:Y:S02]  /*7da0*/  FFMA.FTZ R108, R4, R97, R2 ;  /* 0x00000061046c7223 */ /* 0x000fe40000010002 */
[----:B------:R-:W-:Y:S01]  /*7db0*/  FMUL.FTZ R106, R5, R70 ;  /* 0x00000046056a7220 */ /* 0x000fe20000410000 */
[----:B------:R-:W-:Y:S01]  /*7dc0*/  FFMA.FTZ R74, R58, R78, RZ ;  /* 0x0000004e3a4a7223 */ /* 0x000fe200000100ff */
[----:B------:R-:W-:-:S03]  /*7dd0*/  FADD.FTZ R78, RZ, R78 ;  /* 0x0000004eff4e7221 */ /* 0x000fc60000010000 */
[----:B------:R-:W-:Y:S01]  /*7de0*/  FFMA.FTZ R74, R62, R106, R74 ;  /* 0x0000006a3e4a7223 */ /* 0x000fe2000001004a */
[----:B------:R-:W-:Y:S01]  /*7df0*/  FADD.FTZ R78, R106, R78 ;  /* 0x0000004e6a4e7221 */ /* 0x000fe20000010000 */
[----:B------:R-:W-:-:S06]  /*7e00*/  FMUL.FTZ R106, R108, -1.4426950216293334961 ;  /* 0xbfb8aa3b6c6a7820 */ /* 0x000fcc0000410000 */
[----:B------:R-:W0:Y:S02]  /*7e10*/  MUFU.EX2 R106, R106 ;  /* 0x0000006a006a7308 */ /* 0x000e240000000800 */
[----:B0-----:R-:W-:-:S06]  /*7e20*/  FADD.FTZ R106, R106, 1 ;  /* 0x3f8000006a6a7421 */ /* 0x001fcc0000010000 */
[----:B------:R-:W0:Y:S01]  /*7e30*/  MUFU.RCP R106, R106 ;  /* 0x0000006a006a7308 */ /* 0x000e220000001000 */
[----:B------:R-:W-:Y:S01]  /*7e40*/  SHF.L.U32 R111, R111, 0x10, RZ ;  /* 0x000000106f6f7819 */ /* 0x000fe200000006ff */
[----:B------:R-:W-:Y:S01]  /*7e50*/  FFMA.FTZ R58, R58, R66, RZ ;  /* 0x000000423a3a7223 */ /* 0x000fe200000100ff */
[----:B------:R-:W-:-:S03]  /*7e60*/  FADD.FTZ R66, RZ, R66 ;  /* 0x00000042ff427221 */ /* 0x000fc60000010000 */
[----:B0-----:R-:W-:Y:S01]  /*7e70*/  FMUL.FTZ R111, R111, R106 ;  /* 0x0000006a6f6f7220 */ /* 0x001fe20000410000 */
[----:B------:R-:W-:-:S04]  /*7e80*/  FADD.FTZ R106, -R106, 1 ;  /* 0x3f8000006a6a7421 */ /* 0x000fc80000010100 */
[----:B------:R-:W-:Y:S01]  /*7e90*/  FFMA.FTZ R106, R108, R106, 1 ;  /* 0x3f8000006c6a7423 */ /* 0x000fe2000001006a */
[----:B------:R-:W-:-:S03]  /*7ea0*/  SHF.L.U32 R108, R125, 0x10, RZ ;  /* 0x000000107d6c7819 */ /* 0x000fc600000006ff */
[----:B------:R-:W-:-:S04]  /*7eb0*/  FMUL.FTZ R106, R111, R106 ;  /* 0x0000006a6f6a7220 */ /* 0x000fc80000410000 */
[----:B------:R-:W-:Y:S01]  /*7ec0*/  FADD.FTZ R42, R66, R106 ;  /* 0x0000006a422a7221 */ /* 0x000fe20000010000 */
[-C--:B------:R-:W-:Y:S01]  /*7ed0*/  FFMA.FTZ R125, R97, R106.reuse, R58 ;  /* 0x0000006a617d7223 */ /* 0x080fe2000001003a */
[----:B------:R-:W-:-:S04]  /*7ee0*/  FMUL.FTZ R106, R4, R106 ;  /* 0x0000006a046a7220 */ /* 0x000fc80000410000 */
[----:B------:R-:W-:Y:S01]  /*7ef0*/  FFMA.FTZ R74, R97, R106, R74 ;  /* 0x0000006a614a7223 */ /* 0x000fe2000001004a */
[----:B------:R-:W-:Y:S02]  /*7f00*/  SHF.L.U32 R97, R115, 0x10, RZ ;  /* 0x0000001073617819 */ /* 0x000fe400000006ff */
[----:B------:R-:W2:Y:S01]  /*7f10*/  LDL.LU R115, [R1+0x184] ;  /* 0x0001840001737983 */ /* 0x000ea20000300800 */
[----:B------:R-:W-:-:S04]  /*7f20*/  FADD.FTZ R108, R108, -UR28 ;  /* 0x8000001c6c6c7e21 */ /* 0x000fc80008010000 */
[----:B------:R-:W-:-:S04]  /*7f30*/  FMUL.FTZ R108, R108, UR16 ;  /* 0x000000106c6c7c20 */ /* 0x000fc80008410000 */
[----:B------:R-:W-:-:S04]  /*7f40*/  FFMA.FTZ R58, R5, R108, R3 ;  /* 0x0000006c053a7223 */ /* 0x000fc80000010003 */
[----:B------:R-:W-:-:S06]  /*7f50*/  FMUL.FTZ R66, R58, -1.4426950216293334961 ;  /* 0xbfb8aa3b3a427820 */ /* 0x000fcc0000410000 */
[----:B------:R-:W0:Y:S02]  /*7f60*/  MUFU.EX2 R66, R66 ;  /* 0x0000004200427308 */ /* 0x000e240000000800 */
[----:B0-----:R-:W-:-:S06]  /*7f70*/  FADD.FTZ R66, R66, 1 ;  /* 0x3f80000042427421 */ /* 0x001fcc0000010000 */
[----:B------:R-:W0:Y:S01]  /*7f80*/  MUFU.RCP R66, R66 ;  /* 0x0000004200427308 */ /* 0x000e220000001000 */
[----:B------:R-:W-:Y:S01]  /*7f90*/  FFMA.FTZ R62, R62, R70, RZ ;  /* 0x000000463e3e7223 */ /* 0x000fe200000100ff */
[----:B------:R-:W-:Y:S01]  /*7fa0*/  FADD.FTZ R70, RZ, R70 ;  /* 0x00000046ff467221 */ /* 0x000fe20000010000 */
[----:B0-----:R-:W-:Y:S01]  /*7fb0*/  FMUL.FTZ R97, R97, R66 ;  /* 0x0000004261617220 */ /* 0x001fe20000410000 */
[----:B------:R-:W-:-:S04]  /*7fc0*/  FADD.FTZ R66, -R66, 1 ;  /* 0x3f80000042427421 */ /* 0x000fc80000010100 */
[----:B------:R-:W-:-:S04]  /*7fd0*/  FFMA.FTZ R66, R58, R66, 1 ;  /* 0x3f8000003a427423 */ /* 0x000fc80000010042 */
[----:B------:R-:W-:-:S04]  /*7fe0*/  FMUL.FTZ R66, R97, R66 ;  /* 0x0000004261427220 */ /* 0x000fc80000410000 */
[----:B------:R-:W-:-:S05]  /*7ff0*/  FADD.FTZ R70, R70, R66 ;  /* 0x0000004246467221 */ /* 0x000fca0000010000 */
[----:B------:R0:W-:Y:S02]  /*8000*/  STL [R1+0x14c], R70 ;  /* 0x00014c4601007387 */ /* 0x0001e40000100800 */
[----:B0-----:R-:W-:Y:S02]  /*8010*/  SHF.L.U32 R70, R119, 0x10, RZ ;  /* 0x0000001077467819 */ /* 0x001fe400000006ff */
[----:B------:R-:W3:Y:S04]  /*8020*/  LDL.LU R119, [R1+0x194] ;  /* 0x0001940001777983 */ /* 0x000ee80000300800 */
[----:B------:R0:W-:Y:S02]  /*8030*/  STL [R1+0x154], R42 ;  /* 0x0001542a01007387 */ /* 0x0001e40000100800 */
[----:B0-----:R-:W-:-:S05]  /*8040*/  FADD.FTZ R42, R78, R106 ;  /* 0x0000006a4e2a7221 */ /* 0x001fca0000010000 */
[----:B------:R0:W-:Y:S01]  /*8050*/  STL [R1+0x150], R42 ;  /* 0x0001502a01007387 */ /* 0x0001e20000100800 */
[----:B------:R-:W-:Y:S01]  /*8060*/  FADD.FTZ R70, R70, -UR28 ;  /* 0x8000001c46467e21 */ /* 0x000fe20008010000 */
[----:B0-----:R-:W-:-:S05]  /*8070*/  FMUL.FTZ R42, R5, R66 ;  /* 0x00000042052a7220 */ /* 0x001fca0000410000 */
[----:B------:R0:W-:Y:S02]  /*8080*/  STL [R1+0x13c], R42 ;  /* 0x00013c2a01007387 */ /* 0x0001e40000100800 */
[----:B0-----:R-:W-:-:S05]  /*8090*/  FFMA.FTZ R42, R108, R42, R74 ;  /* 0x0000002a6c2a7223 */ /* 0x001fca000001004a */
[----:B------:R0:W-:Y:S02]  /*80a0*/  STL [R1+0x144], R42 ;  /* 0x0001442a01007387 */ /* 0x0001e40000100800 */
[----:B0-----:R-:W-:Y:S01]  /*80b0*/  FMUL.FTZ R42, R70, UR16 ;  /* 0x00000010462a7c20 */ /* 0x001fe20008410000 */
[----:B------:R-:W-:-:S05]  /*80c0*/  FFMA.FTZ R45, R108, R66, R62 ;  /* 0x000000426c2d7223 */ /* 0x000fca000001003e */
[----:B------:R0:W-:Y:S04]  /*80d0*/  STL [R1+0x148], R45 ;  /* 0x0001482d01007387 */ /* 0x0001e80000100800 */
[----:B0-----:R-:W4:Y:S01]  /*80e0*/  LDL.LU R45, [R1+0x18c] ;  /* 0x00018c00012d7983 */ /* 0x001f220000300800 */
[----:B------:R-:W-:-:S05]  /*80f0*/  SHF.L.U32 R58, R123, 0x10, RZ ;  /* 0x000000107b3a7819 */ /* 0x000fca00000006ff */
[----:B------:R-:W-:-:S04]  /*8100*/  FADD.FTZ R58, R58, -UR28 ;  /* 0x8000001c3a3a7e21 */ /* 0x000fc80008010000 */
[----:B------:R-:W-:Y:S01]  /*8110*/  FMUL.FTZ R123, R58, UR16 ;  /* 0x000000103a7b7c20 */ /* 0x000fe20008410000 */
[----:B--2---:R-:W-:Y:S02]  /*8120*/  SHF.L.U32 R70, R115, 0x10, RZ ;  /* 0x0000001073467819 */ /* 0x004fe400000006ff */
[----:B------:R-:W2:Y:S01]  /*8130*/  LDL.LU R115, [R1+0x190] ;  /* 0x0001900001737983 */ /* 0x000ea20000300800 */
[----:B------:R-:W-:-:S04]  /*8140*/  FFMA.FTZ R62, R4, R123, R2 ;  /* 0x0000007b043e7223 */ /* 0x000fc80000010002 */
[----:B------:R-:W-:-:S06]  /*8150*/  FMUL.FTZ R58, R62, -1.4426950216293334961 ;  /* 0xbfb8aa3b3e3a7820 */ /* 0x000fcc0000410000 */
[----:B------:R-:W0:Y:S02]  /*8160*/  MUFU.EX2 R58, R58 ;  /* 0x0000003a003a7308 */ /* 0x000e240000000800 */
[----:B0-----:R-:W-:-:S06]  /*8170*/  FADD.FTZ R58, R58, 1 ;  /* 0x3f8000003a3a7421 */ /* 0x001fcc0000010000 */
[----:B------:R-:W0:Y:S01]  /*8180*/  MUFU.RCP R58, R58 ;  /* 0x0000003a003a7308 */ /* 0x000e220000001000 */
[----:B------:R-:W-:Y:S02]  /*8190*/  SHF.L.U32 R66, R43, 0x10, RZ ;  /* 0x000000102b427819 */ /* 0x000fe400000006ff */
[----:B------:R-:W2:Y:S03]  /*81a0*/  LDL.LU R43, [R1+0x19c] ;  /* 0x00019c00012b7983 */ /* 0x000ea60000300800 */
[----:B0-----:R-:W-:Y:S01]  /*81b0*/  FMUL.FTZ R66, R66, R58 ;  /* 0x0000003a42427220 */ /* 0x001fe20000410000 */
[----:B------:R-:W-:-:S04]  /*81c0*/  FADD.FTZ R58, -R58, 1 ;  /* 0x3f8000003a3a7421 */ /* 0x000fc80000010100 */
[----:B------:R-:W-:-:S04]  /*81d0*/  FFMA.FTZ R58, R62, R58, 1 ;  /* 0x3f8000003e3a7423 */ /* 0x000fc8000001003a */
[----:B------:R-:W-:Y:S01]  /*81e0*/  FMUL.FTZ R58, R66, R58 ;  /* 0x0000003a423a7220 */ /* 0x000fe20000410000 */
[----:B------:R-:W-:-:S04]  /*81f0*/  FFMA.FTZ R66, R5, R42, R3 ;  /* 0x0000002a05427223 */ /* 0x000fc80000010003 */
[----:B------:R-:W-:-:S06]  /*8200*/  FMUL.FTZ R62, R66, -1.4426950216293334961 ;  /* 0xbfb8aa3b423e7820 */ /* 0x000fcc0000410000 */
[----:B------:R-:W0:Y:S02]  /*8210*/  MUFU.EX2 R62, R62 ;  /* 0x0000003e003e7308 */ /* 0x000e240000000800 */
[----:B0-----:R-:W-:-:S06]  /*8220*/  FADD.FTZ R62, R62, 1 ;  /* 0x3f8000003e3e7421 */ /* 0x001fcc0000010000 */
[----:B------:R-:W0:Y:S01]  /*8230*/  MUFU.RCP R62, R62 ;  /* 0x0000003e003e7308 */ /* 0x000e220000001000 */
[----:B------:R-:W-:Y:S02]  /*8240*/  SHF.L.U32 R74, R44, 0x10, RZ ;  /* 0x000000102c4a7819 */ /* 0x000fe400000006ff */
[----:B------:R-:W-:Y:S01]  /*8250*/  SHF.L.U32 R78, R99, 0x10, RZ ;  /* 0x00000010634e7819 */ /* 0x000fe200000006ff */
[----:B------:R1:W-:Y:S02]  /*8260*/  STL [R1+0x138], R42 ;  /* 0x0001382a01007387 */ /* 0x0003e40000100800 */
[----:B------:R-:W-:Y:S02]  /*8270*/  FADD.FTZ R74, R74, -UR28 ;  /* 0x8000001c4a4a7e21 */ /* 0x000fe40008010000 */
[----:B------:R-:W-:Y:S01]  /*8280*/  FADD.FTZ R78, R78, -UR28 ;  /* 0x8000001c4e4e7e21 */ /* 0x000fe20008010000 */
[----:B------:R-:W2:Y:S04]  /*8290*/  LDL.LU R99, [R1+0x198] ;  /* 0x0001980001637983 */ /* 0x000ea80000300800 */
[----:B------:R-:W2:Y:S01]  /*82a0*/  LDL.LU R44, [R1+0x120] ;  /* 0x00012000012c7983 */ /* 0x000ea20000300800 */
[----:B0-----:R-:W-:Y:S01]  /*82b0*/  FMUL.FTZ R70, R70, R62 ;  /* 0x0000003e46467220 */ /* 0x001fe20000410000 */
[----:B------:R-:W-:Y:S01]  /*82c0*/  FADD.FTZ R62, -R62, 1 ;  /* 0x3f8000003e3e7421 */ /* 0x000fe20000010100 */
[----:B-1----:R-:W-:-:S03]  /*82d0*/  FMUL.FTZ R42, R74, UR16 ;  /* 0x000000104a2a7c20 */ /* 0x002fc60008410000 */
[----:B------:R-:W-:Y:S02]  /*82e0*/  FFMA.FTZ R66, R66, R62, 1 ;  /* 0x3f80000042427423 */ /* 0x000fe4000001003e */
[----:B------:R0:W-:Y:S02]  /*82f0*/  STL [R1+0x130], R42 ;  /* 0x0001302a01007387 */ /* 0x0001e40000100800 */
[----:B------:R-:W-:Y:S01]  /*8300*/  FMUL.FTZ R66, R70, R66 ;  /* 0x0000004246427220 */ /* 0x000fe20000410000 */
[----:B------:R-:W-:Y:S01]  /*8310*/  FFMA.FTZ R70, R4, R42, R2 ;  /* 0x0000002a04467223 */ /* 0x000fe20000010002 */
[----:B0-----:R-:W-:Y:S01]  /*8320*/  FMUL.FTZ R42, R78, UR16 ;  /* 0x000000104e2a7c20 */ /* 0x001fe20008410000 */
[----:B---3--:R-:W-:Y:S02]  /*8330*/  SHF.L.U32 R78, R119, 0x10, RZ ;  /* 0x00000010774e7819 */ /* 0x008fe400000006ff */
[----:B------:R-:W3:Y:S01]  /*8340*/  LDL.LU R119, [R1+0x118] ;  /* 0x0001180001777983 */ /* 0x000ee20000300800 */
[----:B----4-:R-:W-:-:S03]  /*8350*/  SHF.L.U32 R74, R45, 0x10, RZ ;  /* 0x000000102d4a7819 */ /* 0x010fc600000006ff */
[----:B------:R-:W4:Y:S01]  /*8360*/  LDL.LU R45, [R1+0x1a0] ;  /* 0x0001a000012d7983 */ /* 0x000f220000300800 */
[----:B------:R-:W-:Y:S01]  /*8370*/  FMUL.FTZ R62, R70, -1.4426950216293334961 ;  /* 0xbfb8aa3b463e7820 */ /* 0x000fe20000410000 */
[----:B--2---:R-:W-:Y:S02]  /*8380*/  SHF.L.U32 R97, R115, 0x10, RZ ;  /* 0x0000001073617819 */ /* 0x004fe400000006ff */
[----:B------:R-:W2:Y:S03]  /*8390*/  LDL.LU R115, [R1+0x11c] ;  /* 0x00011c0001737983 */ /* 0x000ea60000300800 */
[----:B------:R-:W0:Y:S02]  /*83a0*/  MUFU.EX2 R62, R62 ;  /* 0x0000003e003e7308 */ /* 0x000e240000000800 */
[----:B0-----:R-:W-:-:S06]  /*83b0*/  FADD.FTZ R62, R62, 1 ;  /* 0x3f8000003e3e7421 */ /* 0x001fcc0000010000 */
[----:B------:R-:W0:Y:S01]  /*83c0*/  MUFU.RCP R62, R62 ;  /* 0x0000003e003e7308 */ /* 0x000e220000001000 */
[----:B------:R-:W-:Y:S01]  /*83d0*/  FADD.FTZ R97, R97, -UR28 ;  /* 0x8000001c61617e21 */ /* 0x000fe20008010000 */
[----:B------:R1:W-:Y:S01]  /*83e0*/  STL [R1+0x12c], R42 ;  /* 0x00012c2a01007387 */ /* 0x0003e20000100800 */
[----:B0-----:R-:W-:Y:S01]  /*83f0*/  FMUL.FTZ R74, R74, R62 ;  /* 0x0000003e4a4a7220 */ /* 0x001fe20000410000 */
[----:B------:R-:W-:-:S04]  /*8400*/  FADD.FTZ R62, -R62, 1 ;  /* 0x3f8000003e3e7421 */ /* 0x000fc80000010100 */
[----:B------:R-:W-:Y:S01]  /*8410*/  FFMA.FTZ R62, R70, R62, 1 ;  /* 0x3f800000463e7423 */ /* 0x000fe2000001003e */
[----:B------:R-:W-:Y:S01]  /*8420*/  FFMA.FTZ R70, R5, R42, R3 ;  /* 0x0000002a05467223 */ /* 0x000fe20000010003 */
[----:B-1----:R-:W-:Y:S01]  /*8430*/  FMUL.FTZ R42, R97, UR16 ;  /* 0x00000010612a7c20 */ /* 0x002fe20008410000 */
[----:B------:R-:W-:Y:S02]  /*8440*/  SHF.L.U32 R97, R43, 0x10, RZ ;  /* 0x000000102b617819 */ /* 0x000fe400000006ff */
[----:B------:R-:W2:Y:S01]  /*8450*/  LDL.LU R43, [R1+0x1a4] ;  /* 0x0001a400012b7983 */ /* 0x000ea20000300800 */
[----:B------:R-:W-:Y:S01]  /*8460*/  FMUL.FTZ R74, R74, R62 ;  /* 0x0000003e4a4a7220 */ /* 0x000fe20000410000 */
        /* <DEDUP_REMOVED lines=8> */
[----:B------:R-:W-:Y:S01]  /*84f0*/  FFMA.FTZ R78, R4, R42, R2 ;  /* 0x0000002a044e7223 */ /* 0x000fe20000010002 */
[----:B---3--:R-:W-:Y:S02]  /*8500*/  SHF.L.U32 R108, R119, 0x10, RZ ;  /* 0x00000010776c7819 */ /* 0x008fe400000006ff */
[----:B------:R-:W3:Y:S01]  /*8510*/  LDL.LU R119, [R1+0x110] ;  /* 0x0001100001777983 */ /* 0x000ee20000300800 */
[----:B------:R-:W-:-:S06]  /*8520*/  FMUL.FTZ R70, R78, -1.4426950216293334961 ;  /* 0xbfb8aa3b4e467820 */ /* 0x000fcc0000410000 */
[----:B------:R-:W0:Y:S02]  /*8530*/  MUFU.EX2 R70, R70 ;  /* 0x0000004600467308 */ /* 0x000e240000000800 */
[----:B0-----:R-:W-:-:S06]  /*8540*/  FADD.FTZ R70, R70, 1 ;  /* 0x3f80000046467421 */ /* 0x001fcc0000010000 */
[----:B------:R-:W0:Y:S01]  /*8550*/  MUFU.RCP R70, R70 ;  /* 0x0000004600467308 */ /* 0x000e220000001000 */
[----:B------:R-:W-:-:S05]  /*8560*/  SHF.L.U32 R106, R99, 0x10, RZ ;  /* 0x00000010636a7819 */ /* 0x000fca00000006ff */
[----:B------:R-:W-:-:S04]  /*8570*/  FADD.FTZ R106, R106, -UR28 ;  /* 0x8000001c6a6a7e21 */ /* 0x000fc80008010000 */
[----:B------:R-:W-:Y:S01]  /*8580*/  FMUL.FTZ R99, R106, UR16 ;  /* 0x000000106a637c20 */ /* 0x000fe20008410000 */
        /* <DEDUP_REMOVED lines=9> */
[----:B----4-:R-:W-:Y:S01]  /*8620*/  SHF.L.U32 R106, R45, 0x10, RZ ;  /* 0x000000102d6a7819 */ /* 0x010fe200000006ff */
[----:B------:R-:W-:Y:S01]  /*8630*/  FADD.FTZ R108, R108, -UR28 ;  /* 0x8000001c6c6c7e21 */ /* 0x000fe20008010000 */
[----:B--2---:R-:W-:Y:S02]  /*8640*/  SHF.L.U32 R111, R115, 0x10, RZ ;  /* 0x00000010736f7819 */ /* 0x004fe400000006ff */
[----:B------:R-:W2:Y:S01]  /*8650*/  LDL.LU R115, [R1+0x114] ;  /* 0x0001140001737983 */ /* 0x000ea20000300800 */
[----:B0-----:R-:W-:Y:S01]  /*8660*/  FMUL.FTZ R106, R106, R78 ;  /* 0x0000004e6a6a7220 */ /* 0x001fe20000410000 */
[----:B------:R-:W-:Y:S01]  /*8670*/  FADD.FTZ R78, -R78, 1 ;  /* 0x3f8000004e4e7421 */ /* 0x000fe20000010100 */
[----:B------:R-:W-:-:S03]  /*8680*/  FMUL.FTZ R45, R108, UR16 ;  /* 0x000000106c2d7c20 */ /* 0x000fc60008410000 */
[----:B------:R-:W-:-:S04]  /*8690*/  FFMA.FTZ R78, R97, R78, 1 ;  /* 0x3f800000614e7423 */ /* 0x000fc8000001004e */
[----:B------:R-:W-:Y:S01]  /*86a0*/  FMUL.FTZ R78, R106, R78 ;  /* 0x0000004e6a4e7220 */ /* 0x000fe20000410000 */
[----:B------:R-:W-:-:S04]  /*86b0*/  FFMA.FTZ R106, R4, R45, R2 ;  /* 0x0000002d046a7223 */ /* 0x000fc80000010002 */
[----:B------:R-:W-:-:S06]  /*86c0*/  FMUL.FTZ R97, R106, -1.4426950216293334961 ;  /* 0xbfb8aa3b6a617820 */ /* 0x000fcc0000410000 */
[----:B------:R-:W0:Y:S02]  /*86d0*/  MUFU.EX2 R97, R97 ;  /* 0x0000006100617308 */ /* 0x000e240000000800 */
[----:B0-----:R-:W-:-:S06]  /*86e0*/  FADD.FTZ R97, R97, 1 ;  /* 0x3f80000061617421 */ /* 0x001fcc0000010000 */
[----:B------:R-:W0:Y:S01]  /*86f0*/  MUFU.RCP R97, R97 ;  /* 0x0000006100617308 */ /* 0x000e220000001000 */
[----:B------:R-:W-:Y:S01]  /*8700*/  SHF.L.U32 R108, R44, 0x10, RZ ;  /* 0x000000102c6c7819 */ /* 0x000fe200000006ff */
        /* <DEDUP_REMOVED lines=8> */
[----:B------:R-:W0:Y:S01]  /*8790*/  MUFU.EX2 R106, R106 ;  /* 0x0000006a006a7308 */ /* 0x000e220000000800 */
[----:B------:R-:W-:Y:S01]  /*87a0*/  SHF.L.U32 R100, R100, 0x10, RZ ;  /* 0x0000001064647819 */ /* 0x000fe200000006ff */
[----:B0-----:R-:W-:-:S06]  /*87b0*/  FADD.FTZ R106, R106, 1 ;  /* 0x3f8000006a6a7421 */ /* 0x001fcc0000010000 */
[----:B------:R-:W0:Y:S01]  /*87c0*/  MUFU.RCP R106, R106 ;  /* 0x0000006a006a7308 */ /* 0x000e220000001000 */
[----:B------:R-:W-:Y:S01]  /*87d0*/  SHF.L.U32 R111, R43, 0x10, RZ ;  /* 0x000000102b6f7819 */ /* 0x000fe200000006ff */
[----:B------:R-:W-:-:S04]  /*87e0*/  FADD.FTZ R100, R100, -UR28 ;  /* 0x8000001c64647e21 */ /* 0x000fc80008010000 */
[----:B------:R-:W-:Y:S01]  /*87f0*/  FMUL.FTZ R43, R100, UR16 ;  /* 0x00000010642b7c20 */ /* 0x000fe20008410000 */
[----:B0-----:R-:W-:Y:S01]  /*8800*/  FMUL.FTZ R111, R111, R106 ;  /* 0x0000006a6f6f7220 */ /* 0x001fe20000410000 */
[----:B------:R-:W-:-:S04]  /*8810*/  FADD.FTZ R106, -R106, 1 ;  /* 0x3f8000006a6a7421 */ /* 0x000fc80000010100 */
[----:B------:R-:W-:Y:S01]  /*8820*/  FFMA.FTZ R106, R108, R106, 1 ;  /* 0x3f8000006c6a7423 */ /* 0x000fe2000001006a */
[----:B------:R-:W-:-:S03]  /*8830*/  FFMA.FTZ R108, R4, R43, R2 ;  /* 0x0000002b046c7223 */ /* 0x000fc60000010002 */
[----:B------:R-:W-:Y:S01]  /*8840*/  FMUL.FTZ R100, R111, R106 ;  /* 0x0000006a6f647220 */ /* 0x000fe20000410000 */
[----:B------:R-:W-:-:S06]  /*8850*/  FMUL.FTZ R106, R108, -1.4426950216293334961 ;  /* 0xbfb8aa3b6c6a7820 */ /* 0x000fcc0000410000 */
[----:B------:R-:W0:Y:S01]  /*8860*/  MUFU.EX2 R106, R106 ;  /* 0x0000006a006a7308 */ /* 0x000e220000000800 */
[----:B------:R-:W-:Y:S01]  /*8870*/  SHF.L.U32 R101, R101, 0x10, RZ ;  /* 0x0000001065657819 */ /* 0x000fe200000006ff */
[----:B0-----:R-:W-:-:S06]  /*8880*/  FADD.FTZ R106, R106, 1 ;  /* 0x3f8000006a6a7421 */ /* 0x001fcc0000010000 */
[----:B------:R-:W0:Y:S01]  /*8890*/  MUFU.RCP R106, R106 ;  /* 0x0000006a006a7308 */ /* 0x000e220000001000 */
[----:B---3--:R-:W-:Y:S01]  /*88a0*/  SHF.L.U32 R111, R119, 0x10, RZ ;  /* 0x00000010776f7819 */ /* 0x008fe200000006ff */
[----:B------:R-:W-:Y:S01]  /*88b0*/  FADD.FTZ R101, R101, -UR28 ;  /* 0x8000001c65657e21 */ /* 0x000fe20008010000 */
[----:B------:R1:W-:Y:S03]  /*88c0*/  STL [R1+0x128], R42 ;  /* 0x0001282a01007387 */ /* 0x0003e60000100800 */
[----:B-1----:R-:W-:Y:S01]  /*88d0*/  FMUL.FTZ R42, R101, UR16 ;  /* 0x00000010652a7c20 */ /* 0x002fe20008410000 */
[----:B0-----:R-:W-:Y:S01]  /*88e0*/  FMUL.FTZ R111, R111, R106 ;  /* 0x0000006a6f6f7220 */ /* 0x001fe20000410000 */
[----:B------:R-:W-:-:S04]  /*88f0*/  FADD.FTZ R106, -R106, 1 ;  /* 0x3f8000006a6a7421 */ /* 0x000fc80000010100 */
[----:B------:R-:W-:Y:S01]  /*8900*/  FFMA.FTZ R106, R108, R106, 1 ;  /* 0x3f8000006c6a7423 */ /* 0x000fe2000001006a */
[----:B------:R-:W-:-:S03]  /*8910*/  FFMA.FTZ R108, R5, R42, R3 ;  /* 0x0000002a056c7223 */ /* 0x000fc60000010003 */
[----:B------:R-:W-:Y:S01]  /*8920*/  FMUL.FTZ R101, R111, R106 ;  /* 0x0000006a6f657220 */ /* 0x000fe20000410000 */
[----:B------:R-:W-:-:S06]  /*8930*/  FMUL.FTZ R106, R108, -1.4426950216293334961 ;  /* 0xbfb8aa3b6c6a7820 */ /* 0x000fcc0000410000 */
[----:B------:R-:W0:Y:S02]  /*8940*/  MUFU.EX2 R106, R106 ;  /* 0x0000006a006a7308 */ /* 0x000e240000000800 */
[----:B0-----:R-:W-:-:S06]  /*8950*/  FADD.FTZ R106, R106, 1 ;  /* 0x3f8000006a6a7421 */ /* 0x001fcc0000010000 */
[----:B------:R-:W0:Y:S01]  /*8960*/  MUFU.RCP R106, R106 ;  /* 0x0000006a006a7308 */ /* 0x000e220000001000 */
[----:B------:R-:W-:-:S05]  /*8970*/  SHF.L.U32 R102, R102, 0x10, RZ ;  /* 0x0000001066667819 */ /* 0x000fca00000006ff */
[----:B------:R-:W-:Y:S01]  /*8980*/  FADD.FTZ R102, R102, -UR28 ;  /* 0x8000001c66667e21 */ /* 0x000fe20008010000 */
[----:B------:R-:W-:Y:S02]  /*8990*/  SHF.L.U32 R103, R103, 0x10, RZ ;  /* 0x0000001067677819 */ /* 0x000fe400000006ff */
[----:B------:R-:W-:-:S03]  /*89a0*/  SHF.L.U32 R104, R104, 0x10, RZ ;  /* 0x0000001068687819 */ /* 0x000fc600000006ff */
[----:B------:R-:W-:Y:S01]  /*89b0*/  FADD.FTZ R103, R103, -UR28 ;  /* 0x8000001c67677e21 */ /* 0x000fe20008010000 */
[----:B--2---:R-:W-:-:S05]  /*89c0*/  SHF.L.U32 R111, R115, 0x10, RZ ;  /* 0x00000010736f7819 */ /* 0x004fca00000006ff */
        /* <DEDUP_REMOVED lines=9> */
[----:B------:R-:W0:Y:S02]  /*8a60*/  MUFU.RCP R108, R108 ;  /* 0x0000006c006c7308 */ /* 0x000e240000001000 */
[----:B0-----:R-:W-:Y:S01]  /*8a70*/  FMUL.FTZ R115, R104, R108 ;  /* 0x0000006c68737220 */ /* 0x001fe20000410000 */
[----:B------:R-:W-:Y:S01]  /*8a80*/  FADD.FTZ R108, -R108, 1 ;  /* 0x3f8000006c6c7421 */ /* 0x000fe20000010100 */
[----:B------:R-:W-:-:S03]  /*8a90*/  FMUL.FTZ R104, R103, UR16 ;  /* 0x0000001067687c20 */ /* 0x000fc60008410000 */
        /* <DEDUP_REMOVED lines=8> */
[----:B------:R-:W-:Y:S01]  /*8b20*/  SHF.L.U32 R105, R105, 0x10, RZ ;  /* 0x0000001069697819 */ /* 0x000fe200000006ff */
[----:B------:R-:W-:-:S04]  /*8b30*/  FADD.FTZ R92, R92, -UR28 ;  /* 0x8000001c5c5c7e21 */ /* 0x000fc80008010000 */
        /* <DEDUP_REMOVED lines=406> */
[----:B------:R-:W-:-:S04]  /*a4a0*/  FMUL.FTZ R114, R116, UR16 ;  /* 0x0000001074727c20 */ /* 0x000fc80008410000 */
        /* <DEDUP_REMOVED lines=11> */
[----:B------:R-:W-:Y:S01]  /*a560*/  FMUL.FTZ R115, R24, UR16 ;  /* 0x0000001018737c20 */ /* 0x000fe20008410000 */
[----:B------:R-:W-:-:S03]  /*a570*/  FMUL.FTZ R113, R117, R113 ;  /* 0x0000007175717220 */ /* 0x000fc60000410000 */
[----:B------:R-:W-:Y:S01]  /*a580*/  FFMA.FTZ R117, R4, R115, R2 ;  /* 0x0000007304757223 */ /* 0x000fe20000010002 */
[----:B------:R-:W-:-:S03]  /*a590*/  FMUL.FTZ R24, R118, R116 ;  /* 0x0000007476187220 */ /* 0x000fc60000410000 */
        /* <DEDUP_REMOVED lines=23> */
[----:B------:R-:W-:Y:S01]  /*a710*/  FFMA.FTZ R120, R4, R118, R2 ;  /* 0x0000007604787223 */ /* 0x000fe20000010002 */
[----:B------:R-:W-:Y:S01]  /*a720*/  FMUL.FTZ R27, R122, R119 ;  /* 0x000000777a1b7220 */ /* 0x000fe20000410000 */
[----:B------:R-:W-:Y:S02]  /*a730*/  SHF.L.U32 R28, R28, 0x10, RZ ;  /* 0x000000101c1c7819 */ /* 0x000fe400000006ff */
[----:B------:R-:W-:Y:S01]  /*a740*/  SHF.L.U32 R29, R29, 0x10, RZ ;  /* 0x000000101d1d7819 */ /* 0x000fe200000006ff */
[----:B------:R-:W-:Y:S01]  /*a750*/  FMUL.FTZ R119, R120, -1.4426950216293334961 ;  /* 0xbfb8aa3b78777820 */ /* 0x000fe20000410000 */
[----:B------:R-:W-:Y:S01]  /*a760*/  FMUL.FTZ R116, R121, R116 ;  /* 0x0000007479747220 */ /* 0x000fe20000410000 */
[----:B------:R-:W-:Y:S02]  /*a770*/  SHF.L.U32 R0, R0, 0x10, RZ ;  /* 0x0000001000007819 */ /* 0x000fe400000006ff */
[----:B------:R-:W-:Y:S02]  /*a780*/  SHF.L.U32 R30, R30, 0x10, RZ ;  /* 0x000000101e1e7819 */ /* 0x000fe400000006ff */
[----:B------:R-:W-:Y:S01]  /*a790*/  SHF.L.U32 R6, R6, 0x10, RZ ;  /* 0x0000001006067819 */ /* 0x000fe200000006ff */
[----:B------:R-:W0:Y:S01]  /*a7a0*/  MUFU.EX2 R119, R119 ;  /* 0x0000007700777308 */ /* 0x000e220000000800 */
[----:B------:R-:W-:-:S02]  /*a7b0*/  SHF.L.U32 R7, R7, 0x10, RZ ;  /* 0x0000001007077819 */ /* 0x000fc400000006ff */
[----:B------:R-:W-:Y:S02]  /*a7c0*/  SHF.L.U32 R9, R9, 0x10, RZ ;  /* 0x0000001009097819 */ /* 0x000fe400000006ff */
[----:B------:R-:W-:Y:S02]  /*a7d0*/  SHF.L.U32 R21, R21, 0x10, RZ ;  /* 0x0000001015157819 */ /* 0x000fe400000006ff */
[----:B------:R-:W-:Y:S02]  /*a7e0*/  SHF.L.U32 R11, R11, 0x10, RZ ;  /* 0x000000100b0b7819 */ /* 0x000fe400000006ff */
[----:B------:R-:W-:Y:S02]  /*a7f0*/  SHF.L.U32 R14, R14, 0x10, RZ ;  /* 0x000000100e0e7819 */ /* 0x000fe400000006ff */
[----:B------:R-:W-:Y:S02]  /*a800*/  SHF.L.U32 R32, R32, 0x10, RZ ;  /* 0x0000001020207819 */ /* 0x000fe400000006ff */
[----:B------:R-:W-:-:S02]  /*a810*/  SHF.L.U32 R33, R33, 0x10, RZ ;  /* 0x0000001021217819 */ /* 0x000fc400000006ff */
[----:B------:R-:W-:Y:S02]  /*a820*/  SHF.L.U32 R16, R16, 0x10, RZ ;  /* 0x0000001010107819 */ /* 0x000fe400000006ff */
[----:B------:R-:W-:Y:S01]  /*a830*/  SHF.L.U32 R17, R17, 0x10, RZ ;  /* 0x0000001011117819 */ /* 0x000fe200000006ff */
[----:B0-----:R-:W-:Y:S01]  /*a840*/  FADD.FTZ R119, R119, 1 ;  /* 0x3f80000077777421 */ /* 0x001fe20000010000 */
[----:B------:R-:W-:Y:S02]  /*a850*/  SHF.L.U32 R35, R35, 0x10, RZ ;  /* 0x0000001023237819 */ /* 0x000fe400000006ff */
[----:B------:R-:W-:Y:S02]  /*a860*/  SHF.L.U32 R36, R36, 0x10, RZ ;  /* 0x0000001024247819 */ /* 0x000fe400000006ff */
[----:B------:R-:W-:Y:S01]  /*a870*/  SHF.L.U32 R34, R34, 0x10, RZ ;  /* 0x0000001022227819 */ /* 0x000fe200000006ff */
[----:B------:R-:W0:Y:S01]  /*a880*/  MUFU.RCP R119, R119 ;  /* 0x0000007700777308 */ /* 0x000e220000001000 */
[----:B------:R-:W-:Y:S01]  /*a890*/  FADD.FTZ R28, R28, -UR28 ;  /* 0x8000001c1c1c7e21 */ /* 0x000fe20008010000 */
[----:B------:R-:W-:-:S02]  /*a8a0*/  SHF.L.U32 R37, R37, 0x10, RZ ;  /* 0x0000001025257819 */ /* 0x000fc400000006ff */
[----:B------:R-:W-:Y:S02]  /*a8b0*/  SHF.L.U32 R41, R41, 0x10, RZ ;  /* 0x0000001029297819 */ /* 0x000fe400000006ff */
[----:B------:R-:W-:Y:S02]  /*a8c0*/  SHF.L.U32 R20, R20, 0x10, RZ ;  /* 0x0000001014147819 */ /* 0x000fe400000006ff */
[----:B------:R-:W-:Y:S02]  /*a8d0*/  SHF.L.U32 R31, R31, 0x10, RZ ;  /* 0x000000101f1f7819 */ /* 0x000fe400000006ff */
[----:B------:R-:W-:Y:S02]  /*a8e0*/  SHF.L.U32 R49, R49, 0x10, RZ ;  /* 0x0000001031317819 */ /* 0x000fe400000006ff */
[----:B------:R-:W-:Y:S02]  /*a8f0*/  SHF.L.U32 R53, R53, 0x10, RZ ;  /* 0x0000001035357819 */ /* 0x000fe400000006ff */
[----:B------:R-:W-:-:S02]  /*a900*/  SHF.L.U32 R23, R23, 0x10, RZ ;  /* 0x0000001017177819 */ /* 0x000fc400000006ff */
[----:B------:R-:W-:Y:S01]  /*a910*/  SHF.L.U32 R54, R54, 0x10, RZ ;  /* 0x0000001036367819 */ /* 0x000fe200000006ff */
[----:B0-----:R-:W-:Y:S01]  /*a920*/  FMUL.FTZ R121, R29, R119 ;  /* 0x000000771d797220 */ /* 0x001fe20000410000 */
[----:B------:R-:W-:Y:S01]  /*a930*/  FADD.FTZ R119, -R119, 1 ;  /* 0x3f80000077777421 */ /* 0x000fe20000010100 */
[----:B------:R-:W-:Y:S01]  /*a940*/  FMUL.FTZ R29, R28, UR16 ;  /* 0x000000101c1d7c20 */ /* 0x000fe20008410000 */
[----:B------:R-:W-:Y:S01]  /*a950*/  SHF.L.U32 R26, R26, 0x10, RZ ;  /* 0x000000101a1a7819 */ /* 0x000fe200000006ff */
[----:B------:R0:W-:Y:S01]  /*a960*/  STL [R1+0x1c4], R66 ;  /* 0x0001c44201007387 */ /* 0x0001e20000100800 */
[----:B------:R-:W-:Y:S01]  /*a970*/  FFMA.FTZ R119, R120, R119, 1 ;  /* 0x3f80000078777423 */ /* 0x000fe20000010077 */
[----:B------:R-:W-:Y:S02]  /*a980*/  FFMA.FTZ R120, R5, R29, R3 ;  /* 0x0000001d05787223 */ /* 0x000fe40000010003 */
[----:B------:R1:W-:Y:S01]  /*a990*/  STL [R1+0x1c0], R74 ;  /* 0x0001c04a01007387 */ /* 0x0003e20000100800 */
[----:B------:R-:W-:Y:S01]  /*a9a0*/  FMUL.FTZ R28, R121, R119 ;  /* 0x00000077791c7220 */ /* 0x000fe20000410000 */
[----:B------:R-:W-:Y:S01]  /*a9b0*/  FMUL.FTZ R119, R120, -1.4426950216293334961 ;  /* 0xbfb8aa3b78777820 */ /* 0x000fe20000410000 */
[----:B------:R-:W-:Y:S01]  /*a9c0*/  FADD.FTZ R0, R0, -UR28 ;  /* 0x8000001c00007e21 */ /* 0x000fe20008010000 */
[----:B------:R-:W-:Y:S01]  /*a9d0*/  FADD.FTZ R6, R6, -UR28 ;  /* 0x8000001c06067e21 */ /* 0x000fe20008010000 */
[----:B------:R-:W-:Y:S01]  /*a9e0*/  FADD.FTZ R9, R9, -UR28 ;  /* 0x8000001c09097e21 */ /* 0x000fe20008010000 */
[----:B------:R-:W-:Y:S01]  /*a9f0*/  FADD.FTZ R11, R11, -UR28 ;  /* 0x8000001c0b0b7e21 */ /* 0x000fe20008010000 */
[----:B------:R-:W-:Y:S01]  /*aa00*/  FADD.FTZ R32, R32, -UR28 ;  /* 0x8000001c20207e21 */ /* 0x000fe20008010000 */
[----:B------:R-:W2:Y:S01]  /*aa10*/  MUFU.EX2 R119, R119 ;  /* 0x0000007700777308 */ /* 0x000ea20000000800 */
[----:B------:R-:W-:Y:S01]  /*aa20*/  FADD.FTZ R16, R16, -UR28 ;  /* 0x8000001c10107e21 */ /* 0x000fe20008010000 */
[----:B------:R-:W-:Y:S01]  /*aa30*/  FADD.FTZ R35, R35, -UR28 ;  /* 0x8000001c23237e21 */ /* 0x000fe20008010000 */
[----:B------:R-:W-:Y:S01]  /*aa40*/  FADD.FTZ R34, R34, -UR28 ;  /* 0x8000001c22227e21 */ /* 0x000fe20008010000 */
[----:B------:R-:W-:Y:S01]  /*aa50*/  FADD.FTZ R41, R41, -UR28 ;  /* 0x8000001c29297e21 */ /* 0x000fe20008010000 */
[----:B------:R-:W-:Y:S01]  /*aa60*/  FADD.FTZ R31, R31, -UR28 ;  /* 0x8000001c1f1f7e21 */ /* 0x000fe20008010000 */
[----:B------:R-:W-:Y:S01]  /*aa70*/  FADD.FTZ R53, R53, -UR28 ;  /* 0x8000001c35357e21 */ /* 0x000fe20008010000 */
[----:B------:R-:W-:Y:S01]  /*aa80*/  FADD.FTZ R26, R26, -UR28 ;  /* 0x8000001c1a1a7e21 */ /* 0x000fe20008010000 */
[----:B0-----:R-:W3:Y:S04]  /*aa90*/  LDL.LU R66, [R1+0x144] ;  /* 0x0001440001427983 */ /* 0x001ee80000300800 */
[----:B-1----:R-:W4:Y:S04]  /*aaa0*/  LDL.LU R74, [R1+0x138] ;  /* 0x00013800014a7983 */ /* 0x002f280000300800 */
[----:B------:R-:W4:Y:S01]  /*aab0*/  LDL.LU R122, [R1+0x148] ;  /* 0x00014800017a7983 */ /* 0x000f220000300800 */
[----:B--2---:R-:W-:-:S06]  /*aac0*/  FADD.FTZ R119, R119, 1 ;  /* 0x3f80000077777421 */ /* 0x004fcc0000010000 */
        /* <DEDUP_REMOVED lines=81> */
[----:B------:R-:W-:Y:S01]  /*afe0*/  FMUL.FTZ R41, R41, UR16 ;  /* 0x0000001029297c20 */ /* 0x000fe20008410000 */
        /* <DEDUP_REMOVED lines=39> */
[----:B------:R-:W-:Y:S01]  /*b260*/  SHF.L.U32 R121, R124, 0x10, RZ ;  /* 0x000000107c797819 */ /* 0x000fe200000006ff */
[----:B------:R1:W-:Y:S04]  /*b270*/  STL [R1+0x1c8], R70 ;  /* 0x0001c84601007387 */ /* 0x0003e80000100800 */
[----:B------:R-:W2:Y:S04]  /*b280*/  LDL.LU R124, [R1+0x13c] ;  /* 0x00013c00017c7983 */ /* 0x000ea80000300800 */
[----:B------:R3:W-:Y:S04]  /*b290*/  STL [R1+0x1bc], R62 ;  /* 0x0001bc3e01007387 */ /* 0x0007e80000100800 */
[----:B-1----:R-:W2:Y:S01]  /*b2a0*/  LDL.LU R70, [R1+0x150] ;  /* 0x0001500001467983 */ /* 0x002ea20000300800 */
[----:B0-----:R-:W-:Y:S01]  /*b2b0*/  FMUL.FTZ R121, R121, R120 ;  /* 0x0000007879797220 */ /* 0x001fe20000410000 */
[----:B------:R-:W-:-:S02]  /*b2c0*/  FADD.FTZ R120, -R120, 1 ;  /* 0x3f80000078787421 */ /* 0x000fc40000010100 */
[----:B---3--:R-:W3:Y:S02]  /*b2d0*/  LDL.LU R62, [R1+0x130] ;  /* 0x00013000013e7983 */ /* 0x008ee40000300800 */
[----:B------:R-:W-:Y:S02]  /*b2e0*/  FFMA.FTZ R54, R54, R120, 1 ;  /* 0x3f80000036367423 */ /* 0x000fe40000010078 */
[----:B------:R-:W4:Y:S02]  /*b2f0*/  LDL.LU R120, [R1+0x154] ;  /* 0x0001540001787983 */ /* 0x000f240000300800 */
[----:B------:R-:W-:Y:S01]  /*b300*/  FMUL.FTZ R54, R121, R54 ;  /* 0x0000003679367220 */ /* 0x000fe20000410000 */
[----:B----4-:R-:W-:Y:S01]  /*b310*/  FADD.FTZ R121, R120, R58 ;  /* 0x0000003a78797221 */ /* 0x010fe20000010000 */
[CC--:B------:R-:W-:Y:S01]  /*b320*/  FFMA.FTZ R120, R123.reuse, R58.reuse, R125 ;  /* 0x0000003a7b787223 */ /* 0x0c0fe2000001007d */
[----:B------:R-:W-:Y:S02]  /*b330*/  FMUL.FTZ R125, R4, R58 ;  /* 0x0000003a047d7220 */ /* 0x000fe40000410000 */
[----:B------:R-:W4:Y:S02]  /*b340*/  LDL.LU R58, [R1+0x14c] ;  /* 0x00014c00013a7983 */ /* 0x000f240000300800 */
[----:B------:R-:W-:-:S02]  /*b350*/  FFMA.FTZ R123, R123, R125, R66 ;  /* 0x0000007d7b7b7223 */ /* 0x000fc40000010042 */
[----:B------:R-:W4:Y:S02]  /*b360*/  LDL.LU R66, [R1+0x1c4] ;  /* 0x0001c40001427983 */ /* 0x000f240000300800 */
[----:B----4-:R-:W-:Y:S01]  /*b370*/  FADD.FTZ R58, R58, R66 ;  /* 0x000000423a3a7221 */ /* 0x010fe20000010000 */
[-C--:B------:R-:W-:Y:S01]  /*b380*/  FFMA.FTZ R122, R74, R66.reuse, R122 ;  /* 0x000000424a7a7223 */ /* 0x080fe2000001007a */
[----:B------:R-:W-:-:S04]  /*b390*/  FMUL.FTZ R66, R5, R66 ;  /* 0x0000004205427220 */ /* 0x000fc80000410000 */
[----:B------:R-:W-:Y:S02]  /*b3a0*/  FFMA.FTZ R123, R74, R66, R123 ;  /* 0x000000424a7b7223 */ /* 0x000fe4000001007b */
[----:B------:R-:W4:Y:S01]  /*b3b0*/  LDL.LU R74, [R1+0x1c0] ;  /* 0x0001c000014a7983 */ /* 0x000f220000300800 */
[----:B--2---:R-:W-:-:S03]  /*b3c0*/  FADD.FTZ R124, R124, R70 ;  /* 0x000000467c7c7221 */ /* 0x004fc60000010000 */
[----:B------:R-:W2:Y:S01]  /*b3d0*/  LDL.LU R70, [R1+0x1c8] ;  /* 0x0001c80001467983 */ /* 0x000ea20000300800 */
[----:B------:R-:W-:-:S03]  /*b3e0*/  FADD.FTZ R124, R124, R125 ;  /* 0x0000007d7c7c7221 */ /* 0x000fc60000010000 */
[----:B------:R-:W2:Y:S01]  /*b3f0*/  LDL.LU R125, [R1+0x128] ;  /* 0x00012800017d7983 */ /* 0x000ea20000300800 */
[----:B------:R-:W-:-:S03]  /*b400*/  FADD.FTZ R124, R66, R124 ;  /* 0x0000007c427c7221 */ /* 0x000fc60000010000 */
[----:B------:R-:W2:Y:S01]  /*b410*/  LDL.LU R66, [R1+0x12c] ;  /* 0x00012c0001427983 */ /* 0x000ea20000300800 */
[----:B----4-:R-:W-:Y:S01]  /*b420*/  FADD.FTZ R121, R121, R74 ;  /* 0x0000004a79797221 */ /* 0x010fe20000010000 */
[-C--:B---3--:R-:W-:Y:S01]  /*b430*/  FFMA.FTZ R120, R62, R74.reuse, R120 ;  /* 0x0000004a3e787223 */ /* 0x088fe20000010078 */
[----:B------:R-:W-:-:S04]  /*b440*/  FMUL.FTZ R74, R4, R74 ;  /* 0x0000004a044a7220 */ /* 0x000fc80000410000 */
[----:B------:R-:W-:Y:S02]  /*b450*/  FFMA.FTZ R123, R62, R74, R123 ;  /* 0x0000004a3e7b7223 */ /* 0x000fe4000001007b */
[----:B------:R-:W3:Y:S01]  /*b460*/  LDL.LU R62, [R1+0x1bc] ;  /* 0x0001bc00013e7983 */ /* 0x000ee20000300800 */
[----:B------:R-:W-:Y:S01]  /*b470*/  FADD.FTZ R124, R124, R74 ;  /* 0x0000004a7c7c7221 */ /* 0x000fe20000010000 */
[----:B--2---:R-:W-:Y:S01]  /*b480*/  FFMA.FTZ R120, R125, R70, R120 ;  /* 0x000000467d787223 */ /* 0x004fe20000010078 */
[----:B------:R-:W-:-:S03]  /*b490*/  FADD.FTZ R121, R121, R70 ;  /* 0x0000004679797221 */ /* 0x000fc60000010000 */
[----:B------:R-:W-:Y:S01]  /*b4a0*/  FFMA.FTZ R120, R45, R97, R120 ;  /* 0x000000612d787223 */ /* 0x000fe20000010078 */
[----:B---3--:R-:W-:Y:S01]  /*b4b0*/  FADD.FTZ R58, R58, R62 ;  /* 0x0000003e3a3a7221 */ /* 0x008fe20000010000 */
[-C--:B------:R-:W-:Y:S01]  /*b4c0*/  FFMA.FTZ R122, R66, R62.reuse, R122 ;  /* 0x0000003e427a7223 */ /* 0x080fe2000001007a */
[----:B------:R-:W-:-:S04]  /*b4d0*/  FMUL.FTZ R62, R5, R62 ;  /* 0x0000003e053e7220 */ /* 0x000fc80000410000 */
[----:B------:R-:W-:Y:S01]  /*b4e0*/  FFMA.FTZ R123, R66, R62, R123 ;  /* 0x0000003e427b7223 */ /* 0x000fe2000001007b */
[----:B------:R-:W-:Y:S01]  /*b4f0*/  FMUL.FTZ R66, R4, R70 ;  /* 0x0000004604427220 */ /* 0x000fe20000410000 */
[----:B------:R-:W-:Y:S01]  /*b500*/  FADD.FTZ R124, R62, R124 ;  /* 0x0000007c3e7c7221 */ /* 0x000fe20000010000 */
[----:B------:R-:W-:Y:S02]  /*b510*/  FMUL.FTZ R62, R5, R78 ;  /* 0x0000004e053e7220 */ /* 0x000fe40000410000 */
[----:B------:R-:W-:Y:S01]  /*b520*/  FFMA.FTZ R123, R125, R66, R123 ;  /* 0x000000427d7b7223 */ /* 0x000fe2000001007b */
[----:B------:R-:W-:Y:S01]  /*b530*/  FADD.FTZ R124, R124, R66 ;  /* 0x000000427c7c7221 */ /* 0x000fe20000010000 */
[----:B------:R-:W-:Y:S02]  /*b540*/  FMUL.FTZ R66, R4, R97 ;  /* 0x0000006104427220 */ /* 0x000fe40000410000 */
[----:B------:R-:W-:Y:S01]  /*b550*/  FFMA.FTZ R123, R99, R62, R123 ;  /* 0x0000003e637b7223 */ /* 0x000fe2000001007b */
[----:B------:R-:W-:Y:S01]  /*b560*/  FADD.FTZ R125, R62, R124 ;  /* 0x0000007c3e7d7221 */ /* 0x000fe20000010000 */
[----:B------:R-:W-:-:S02]  /*b570*/  FMUL.FTZ R62, R5, R100 ;  /* 0x00000064053e7220 */ /* 0x000fc40000410000 */
[----:B------:R-:W-:Y:S01]  /*b580*/  FFMA.FTZ R123, R45, R66, R123 ;  /* 0x000000422d7b7223 */ /* 0x000fe2000001007b */
[----:B------:R-:W-:Y:S01]  /*b590*/  FADD.FTZ R58, R58, R78 ;  /* 0x0000004e3a3a7221 */ /* 0x000fe20000010000 */
[----:B------:R-:W-:Y:S01]  /*b5a0*/  FADD.FTZ R125, R125, R66 ;  /* 0x000000427d7d7221 */ /* 0x000fe20000010000 */
[----:B------:R-:W-:Y:S01]  /*b5b0*/  FFMA.FTZ R122, R99, R78, R122 ;  /* 0x0000004e637a7223 */ /* 0x000fe2000001007a */
[----:B------:R-:W-:Y:S01]  /*b5c0*/  FFMA.FTZ R123, R44, R62, R123 ;  /* 0x0000003e2c7b7223 */ /* 0x000fe2000001007b */
[-C--:B------:R-:W-:Y:S01]  /*b5d0*/  FMUL.FTZ R66, R4, R101.reuse ;  /* 0x0000006504427220 */ /* 0x080fe20000410000 */
[----:B------:R-:W-:Y:S01]  /*b5e0*/  FADD.FTZ R70, R121, R97 ;  /* 0x0000006179467221 */ /* 0x000fe20000010000 */
[----:B------:R-:W-:Y:S01]  /*b5f0*/  FADD.FTZ R121, R58, R100 ;  /* 0x000000643a797221 */ /* 0x000fe20000010000 */
[----:B------:R-:W-:Y:S01]  /*b600*/  FFMA.FTZ R97, R44, R100, R122 ;  /* 0x000000642c617223 */ /* 0x000fe2000001007a */
[----:B------:R-:W-:Y:S01]  /*b610*/  FFMA.FTZ R123, R43, R66, R123 ;  /* 0x000000422b7b7223 */ /* 0x000fe2000001007b */
[-C--:B------:R-:W-:Y:S01]  /*b620*/  FMUL.FTZ R58, R5, R102.reuse ;  /* 0x00000066053a7220 */ /* 0x080fe20000410000 */
[----:B------:R-:W-:Y:S01]  /*b630*/  FADD.FTZ R62, R62, R125 ;  /* 0x0000007d3e3e7221 */ /* 0x000fe20000010000 */
[----:B------:R-:W-:Y:S01]  /*b640*/  FFMA.FTZ R125, R43, R101, R120 ;  /* 0x000000652b7d7223 */ /* 0x000fe20000010078 */
[C---:B------:R-:W-:Y:S01]  /*b650*/  FFMA.FTZ R97, R42.reuse, R102, R97 ;  /* 0x000000662a617223 */ /* 0x040fe20000010061 */
[----:B------:R-:W-:Y:S01]  /*b660*/  FFMA.FTZ R123, R42, R58, R123 ;  /* 0x0000003a2a7b7223 */ /* 0x000fe2000001007b */
[----:B------:R0:W5:Y:S04]  /*b670*/  LDL.LU R99, [R1+0x1b8] ;  /* 0x0001b80001637983 */ /* 0x0001680000300800 */
[----:B------:R0:W5:Y:S04]  /*b680*/  LDL.LU R45, [R1+0x1b4] ;  /* 0x0001b400012d7983 */ /* 0x0001680000300800 */
[----:B------:R0:W5:Y:S04]  /*b690*/  LDL.LU R44, [R1+0x1b0] ;  /* 0x0001b000012c7983 */ /* 0x0001680000300800 */
[----:B------:R0:W5:Y:S04]  /*b6a0*/  LDL.LU R43, [R1+0x1ac] ;  /* 0x0001ac00012b7983 */ /* 0x0001680000300800 */
[----:B------:R0:W5:Y:S01]  /*b6b0*/  LDL.LU R42, [R1+0x1a8] ;  /* 0x0001a800012a7983 */ /* 0x0001620000300800 */
[----:B------:R-:W-:Y:S01]  /*b6c0*/  FADD.FTZ R70, R70, R101 ;  /* 0x0000006546467221 */ /* 0x000fe20000010000 */
[----:B------:R-:W-:Y:S01]  /*b6d0*/  FADD.FTZ R101, R62, R66 ;  /* 0x000000423e657221 */ /* 0x000fe20000010000 */
[----:B------:R-:W-:-:S03]  /*b6e0*/  FMUL.FTZ R62, R4, R103 ;  /* 0x00000067043e7220 */ /* 0x000fc60000410000 */
[----:B------:R-:W-:Y:S01]  /*b6f0*/  FADD.FTZ R101, R58, R101 ;  /* 0x000000653a657221 */ /* 0x000fe20000010000 */
[C---:B------:R-:W-:Y:S01]  /*b700*/  FFMA.FTZ R58, R106.reuse, R103, R125 ;  /* 0x000000676a3a7223 */ /* 0x040fe2000001007d */
[----:B------:R-:W-:Y:S01]  /*b710*/  FFMA.FTZ R106, R106, R62, R123 ;  /* 0x0000003e6a6a7223 */ /* 0x000fe2000001007b */
[----:B------:R-:W-:Y:S01]  /*b720*/  FMUL.FTZ R123, R5, R92 ;  /* 0x0000005c057b7220 */ /* 0x000fe20000410000 */
[----:B------:R-:W-:Y:S01]  /*b730*/  FADD.FTZ R62, R101, R62 ;  /* 0x0000003e653e7221 */ /* 0x000fe20000010000 */
[----:B------:R-:W-:Y:S02]  /*b740*/  FMUL.FTZ R101, R4, R93 ;  /* 0x0000005d04657220 */ /* 0x000fe40000410000 */
[----:B------:R-:W-:Y:S01]  /*b750*/  FFMA.FTZ R106, R104, R123, R106 ;  /* 0x0000007b686a7223 */ /* 0x000fe2000001006a */
[----:B------:R-:W-:Y:S01]  /*b760*/  FADD.FTZ R70, R70, R103 ;  /* 0x0000006746467221 */ /* 0x000fe20000010000 */
[----:B------:R-:W-:Y:S01]  /*b770*/  FADD.FTZ R62, R123, R62 ;  /* 0x0000003e7b3e7221 */ /* 0x000fe20000010000 */
[----:B------:R-:W-:Y:S01]  /*b780*/  FMUL.FTZ R103, R5, R91 ;  /* 0x0000005b05677220 */ /* 0x000fe20000410000 */
[C---:B------:R-:W-:Y:S01]  /*b790*/  FFMA.FTZ R106, R105.reuse, R101, R106 ;  /* 0x00000065696a7223 */ /* 0x040fe2000001006a */
[----:B------:R-:W-:Y:S01]  /*b7a0*/  FFMA.FTZ R58, R105, R93, R58 ;  /* 0x0000005d693a7223 */ /* 0x000fe2000001003a */
[----:B------:R-:W-:Y:S01]  /*b7b0*/  FADD.FTZ R62, R62, R101 ;  /* 0x000000653e3e7221 */ /* 0x000fe20000010000 */
[----:B------:R-:W-:Y:S01]  /*b7c0*/  FMUL.FTZ R101, R4, R89 ;  /* 0x0000005904657220 */ /* 0x000fe20000410000 */
[----:B------:R-:W-:Y:S01]  /*b7d0*/  FFMA.FTZ R106, R94, R103, R106 ;  /* 0x000000675e6a7223 */ /* 0x000fe2000001006a */
[----:B------:R-:W-:Y:S01]  /*b7e0*/  FADD.FTZ R70, R70, R93 ;  /* 0x0000005d46467221 */ /* 0x000fe20000010000 */
[----:B------:R-:W-:Y:S01]  /*b7f0*/  FFMA.FTZ R93, R95, R89, R58 ;  /* 0x000000595f5d7223 */ /* 0x000fe2000001003a */
[----:B------:R-:W-:Y:S01]  /*b800*/  FADD.FTZ R62, R103, R62 ;  /* 0x0000003e673e7221 */ /* 0x000fe20000010000 */
[----:B------:R-:W-:Y:S01]  /*b810*/  FFMA.FTZ R106, R95, R101, R106 ;  /* 0x000000655f6a7223 */ /* 0x000fe2000001006a */
[----:B------:R-:W-:Y:S01]  /*b820*/  FMUL.FTZ R95, R5, R84 ;  /* 0x00000054055f7220 */ /* 0x000fe20000410000 */
[----:B------:R-:W-:Y:S01]  /*b830*/  FADD.FTZ R70, R70, R89 ;  /* 0x0000005946467221 */ /* 0x000fe20000010000 */
[----:B------:R-:W-:Y:S01]  /*b840*/  FADD.FTZ R62, R62, R101 ;  /* 0x000000653e3e7221 */ /* 0x000fe20000010000 */
[----:B------:R-:W-:Y:S01]  /*b850*/  FMUL.FTZ R66, R4, R85 ;  /* 0x0000005504427220 */ /* 0x000fe20000410000 */
[----:B------:R-:W-:Y:S01]  /*b860*/  FFMA.FTZ R89, R90, R95, R106 ;  /* 0x0000005f5a597223 */ /* 0x000fe2000001006a */
[C---:B------:R-:W-:Y:S01]  /*b870*/  FFMA.FTZ R58, R88.reuse, R85, R93 ;  /* 0x00000055583a7223 */ /* 0x040fe2000001005d */
[----:B------:R-:W-:Y:S01]  /*b880*/  FADD.FTZ R62, R95, R62 ;  /* 0x0000003e5f3e7221 */ /* 0x000fe20000010000 */
        /* <DEDUP_REMOVED lines=8> */
[----:B------:R-:W-:Y:S01]  /*b910*/  FMUL.FTZ R85, R4, R81 ;  /* 0x0000005104557220 */ /* 0x000fe20000410000 */
[----:B------:R-:W-:Y:S01]  /*b920*/  FFMA.FTZ R97, R94, R91, R97 ;  /* 0x0000005b5e617223 */ /* 0x000fe20000010061 */
[----:B------:R-:W-:Y:S01]  /*b930*/  FADD.FTZ R62, R89, R62 ;  /* 0x0000003e593e7221 */ /* 0x000fe20000010000 */
[----:B------:R-:W-:Y:S01]  /*b940*/  FADD.FTZ R91, R92, R91 ;  /* 0x0000005b5c5b7221 */ /* 0x000fe20000010000 */
[C---:B------:R-:W-:Y:S01]  /*b950*/  FFMA.FTZ R58, R87.reuse, R81, R58 ;  /* 0x00000051573a7223 */ /* 0x040fe2000001003a */
[----:B------:R-:W-:Y:S01]  /*b960*/  FFMA.FTZ R88, R87, R85, R88 ;  /* 0x0000005557587223 */ /* 0x000fe20000010058 */
[----:B------:R-:W-:Y:S01]  /*b970*/  FMUL.FTZ R87, R5, R25 ;  /* 0x0000001905577220 */ /* 0x000fe20000410000 */
[----:B------:R-:W-:Y:S01]  /*b980*/  FFMA.FTZ R97, R90, R84, R97 ;  /* 0x000000545a617223 */ /* 0x000fe20000010061 */
        /* <DEDUP_REMOVED lines=14> */
[----:B------:R-:W-:Y:S01]  /*ba70*/  FADD.FTZ R81, R81, R38 ;  /* 0x0000002651517221 */ /* 0x000fe20000010000 */
[C---:B------:R-:W-:Y:S01]  /*ba80*/  FFMA.FTZ R83, R39.reuse, R58, R83 ;  /* 0x0000003a27537223 */ /* 0x040fe20000010053 */
[----:B------:R-:W-:Y:S01]  /*ba90*/  FMUL.FTZ R38, R4, R46 ;  /* 0x0000002e04267220 */ /* 0x000fe20000410000 */
[----:B------:R-:W-:Y:S01]  /*baa0*/  FADD.FTZ R89, R58, R89 ;  /* 0x000000593a597221 */ /* 0x000fe20000010000 */
[----:B------:R-:W-:Y:S01]  /*bab0*/  FFMA.FTZ R62, R39, R18, R62 ;  /* 0x00000012273e7223 */ /* 0x000fe2000001003e */
[----:B------:R-:W-:Y:S01]  /*bac0*/  FADD.FTZ R25, R25, R18 ;  /* 0x0000001219197221 */ /* 0x000fe20000010000 */
[----:B------:R-:W-:Y:S01]  /*bad0*/  FFMA.FTZ R83, R40, R38, R83 ;  /* 0x0000002628537223 */ /* 0x000fe20000010053 */
[----:B------:R-:W-:Y:S01]  /*bae0*/  FMUL.FTZ R18, R5, R12 ;  /* 0x0000000c05127220 */ /* 0x000fe20000410000 */
[----:B------:R-:W-:Y:S01]  /*baf0*/  FADD.FTZ R89, R89, R38 ;  /* 0x0000002659597221 */ /* 0x000fe20000010000 */
[----:B------:R-:W-:-:S02]  /*bb00*/  FMUL.FTZ R38, R4, R50 ;  /* 0x0000003204267220 */ /* 0x000fc40000410000 */
[----:B------:R-:W-:Y:S01]  /*bb10*/  FFMA.FTZ R83, R47, R18, R83 ;  /* 0x000000122f537223 */ /* 0x000fe20000010053 */
[----:B------:R-:W-:Y:S01]  /*bb20*/  FADD.FTZ R89, R18, R89 ;  /* 0x0000005912597221 */ /* 0x000fe20000010000 */
[----:B------:R-:W-:Y:S01]  /*bb30*/  FFMA.FTZ R85, R40, R46, R85 ;  /* 0x0000002e28557223 */ /* 0x000fe20000010055 */
[----:B------:R-:W-:Y:S01]  /*bb40*/  FMUL.FTZ R18, R5, R52 ;  /* 0x0000003405127220 */ /* 0x000fe20000410000 */
[C---:B------:R-:W-:Y:S01]  /*bb50*/  FFMA.FTZ R83, R48.reuse, R38, R83 ;  /* 0x0000002630537223 */ /* 0x040fe20000010053 */
[----:B------:R-:W-:Y:S01]  /*bb60*/  FFMA.FTZ R62, R47, R12, R62 ;  /* 0x0000000c2f3e7223 */ /* 0x000fe2000001003e */
[----:B------:R-:W-:Y:S01]  /*bb70*/  FADD.FTZ R25, R25, R12 ;  /* 0x0000000c19197221 */ /* 0x000fe20000010000 */
[----:B------:R-:W-:Y:S01]  /*bb80*/  FADD.FTZ R89, R89, R38 ;  /* 0x0000002659597221 */ /* 0x000fe20000010000 */
[----:B------:R-:W-:Y:S01]  /*bb90*/  FFMA.FTZ R12, R48, R50, R85 ;  /* 0x00000032300c7223 */ /* 0x000fe20000010055 */
[C---:B------:R-:W-:Y:S01]  /*bba0*/  FFMA.FTZ R38, R51.reuse, R18, R83 ;  /* 0x0000001233267223 */ /* 0x040fe20000010053 */
[----:B------:R-:W-:Y:S01]  /*bbb0*/  FMUL.FTZ R39, R4, R56 ;  /* 0x0000003804277220 */ /* 0x000fe20000410000 */
[----:B------:R-:W-:Y:S01]  /*bbc0*/  FFMA.FTZ R62, R51, R52, R62 ;  /* 0x00000034333e7223 */ /* 0x000fe2000001003e */
[----:B------:R-:W-:Y:S01]  /*bbd0*/  FADD.FTZ R52, R25, R52 ;  /* 0x0000003419347221 */ /* 0x000fe20000010000 */
[----:B------:R-:W-:Y:S01]  /*bbe0*/  FADD.FTZ R89, R18, R89 ;  /* 0x0000005912597221 */ /* 0x000fe20000010000 */
[C---:B------:R-:W-:Y:S01]  /*bbf0*/  FFMA.FTZ R25, R55.reuse, R56, R12 ;  /* 0x0000003837197223 */ /* 0x040fe2000001000c */
[----:B------:R-:W-:Y:S01]  /*bc00*/  FFMA.FTZ R55, R55, R39, R38 ;  /* 0x0000002737377223 */ /* 0x000fe20000010026 */
[----:B------:R-:W-:Y:S01]  /*bc10*/  FMUL.FTZ R12, R5, R59 ;  /* 0x0000003b050c7220 */ /* 0x000fe20000410000 */
[----:B------:R-:W-:Y:S01]  /*bc20*/  FADD.FTZ R89, R89, R39 ;  /* 0x0000002759597221 */ /* 0x000fe20000010000 */
[----:B------:R-:W-:-:S02]  /*bc30*/  FMUL.FTZ R18, R4, R60 ;  /* 0x0000003c04127220 */ /* 0x000fc40000410000 */
[----:B------:R-:W-:Y:S01]  /*bc40*/  FFMA.FTZ R55, R57, R12, R55 ;  /* 0x0000000c39377223 */ /* 0x000fe20000010037 */
[----:B------:R-:W-:Y:S01]  /*bc50*/  FADD.FTZ R89, R12, R89 ;  /* 0x000000590c597221 */ /* 0x000fe20000010000 */
[----:B------:R-:W-:Y:S02]  /*bc60*/  FMUL.FTZ R38, R5, R63 ;  /* 0x0000003f05267220 */ /* 0x000fe40000410000 */
[C---:B------:R-:W-:Y:S01]  /*bc70*/  FFMA.FTZ R55, R96.reuse, R18, R55 ;  /* 0x0000001260377223 */ /* 0x040fe20000010037 */
[----:B------:R-:W-:Y:S01]  /*bc80*/  FADD.FTZ R89, R89, R18 ;  /* 0x0000001259597221 */ /* 0x000fe20000010000 */
[----:B------:R-:W-:Y:S01]  /*bc90*/  FFMA.FTZ R12, R96, R60, R25 ;  /* 0x0000003c600c7223 */ /* 0x000fe20000010019 */
[----:B------:R-:W-:Y:S01]  /*bca0*/  FMUL.FTZ R39, R4, R64 ;  /* 0x0000004004277220 */ /* 0x000fe20000410000 */
[----:B------:R-:W-:Y:S01]  /*bcb0*/  FFMA.FTZ R18, R61, R38, R55 ;  /* 0x000000263d127223 */ /* 0x000fe20000010037 */
        /* <DEDUP_REMOVED lines=9> */
[C---:B------:R-:W-:Y:S01]  /*bd50*/  FFMA.FTZ R107, R65.reuse, R12, R107 ;  /* 0x0000000c416b7223 */ /* 0x040fe2000001006b */
[-C--:B------:R-:W-:Y:S01]  /*bd60*/  FMUL.FTZ R18, R4, R67.reuse ;  /* 0x0000004304127220 */ /* 0x080fe20000410000 */
        /* <DEDUP_REMOVED lines=8> */
[C---:B------:R-:W-:Y:S01]  /*bdf0*/  FFMA.FTZ R108, R68.reuse, R25, R108 ;  /* 0x00000019446c7223 */ /* 0x040fe2000001006c */
[----:B------:R-:W-:Y:S01]  /*be00*/  FADD.FTZ R18, R25, R18 ;  /* 0x0000001219127221 */ /* 0x000fe20000010000 */
[----:B------:R-:W-:Y:S02]  /*be10*/  FMUL.FTZ R25, R5, R13 ;  /* 0x0000000d05197220 */ /* 0x000fe40000410000 */
[----:B------:R-:W-:Y:S01]  /*be20*/  FFMA.FTZ R108, R69, R47, R108 ;  /* 0x0000002f456c7223 */ /* 0x000fe2000001006c */
[----:B------:R-:W-:Y:S01]  /*be30*/  FFMA.FTZ R39, R68, R10, R39 ;  /* 0x0000000a44277223 */ /* 0x000fe20000010027 */
[----:B------:R-:W-:Y:S01]  /*be40*/  FADD.FTZ R18, R18, R47 ;  /* 0x0000002f12127221 */ /* 0x000fe20000010000 */
[----:B------:R-:W-:Y:S01]  /*be50*/  FADD.FTZ R10, R63, R10 ;  /* 0x0000000a3f0a7221 */ /* 0x000fe20000010000 */
[----:B------:R-:W-:Y:S01]  /*be60*/  FFMA.FTZ R108, R72, R25, R108 ;  /* 0x00000019486c7223 */ /* 0x000fe2000001006c */
[----:B------:R-:W-:Y:S01]  /*be70*/  FMUL.FTZ R47, R4, R75 ;  /* 0x0000004b042f7220 */ /* 0x000fe20000410000 */
[----:B------:R-:W-:Y:S01]  /*be80*/  FADD.FTZ R18, R25, R18 ;  /* 0x0000001219127221 */ /* 0x000fe20000010000 */
[----:B------:R-:W-:Y:S01]  /*be90*/  FFMA.FTZ R39, R72, R13, R39 ;  /* 0x0000000d48277223 */ /* 0x000fe20000010027 */
[----:B------:R-:W-:Y:S01]  /*bea0*/  FADD.FTZ R10, R10, R13 ;  /* 0x0000000d0a0a7221 */ /* 0x000fe20000010000 */
[----:B------:R-:W-:Y:S01]  /*beb0*/  FFMA.FTZ R108, R73, R47, R108 ;  /* 0x0000002f496c7223 */ /* 0x000fe2000001006c */
[----:B------:R-:W-:Y:S01]  /*bec0*/  FMUL.FTZ R13, R5, R15 ;  /* 0x0000000f050d7220 */ /* 0x000fe20000410000 */
[----:B------:R-:W-:Y:S01]  /*bed0*/  FADD.FTZ R81, R81, R46 ;  /* 0x0000002e51517221 */ /* 0x000fe20000010000 */
[----:B------:R-:W-:Y:S01]  /*bee0*/  FADD.FTZ R18, R18, R47 ;  /* 0x0000002f12127221 */ /* 0x000fe20000010000 */
[----:B------:R-:W-:Y:S01]  /*bef0*/  FFMA.FTZ R8, R69, R71, R8 ;  /* 0x0000004745087223 */ /* 0x000fe20000010008 */
        /* <DEDUP_REMOVED lines=10> */
[----:B------:R-:W-:Y:S01]  /*bfa0*/  FADD.FTZ R10, R10, R15 ;  /* 0x0000000f0a0a7221 */ /* 0x000fe20000010000 */
[----:B------:R-:W-:Y:S01]  /*bfb0*/  FFMA.FTZ R8, R77, R79, R8 ;  /* 0x0000004f4d087223 */ /* 0x000fe20000010008 */
[----:B------:R-:W-:Y:S01]  /*bfc0*/  FFMA.FTZ R108, R98, R13, R108 ;  /* 0x0000000d626c7223 */ /* 0x000fe2000001006c */
[-C--:B------:R-:W-:Y:S01]  /*bfd0*/  FMUL.FTZ R15, R4, R110.reuse ;  /* 0x0000006e040f7220 */ /* 0x080fe20000410000 */
[----:B------:R-:W-:Y:S01]  /*bfe0*/  FADD.FTZ R81, R81, R60 ;  /* 0x0000003c51517221 */ /* 0x000fe20000010000 */
[----:B------:R-:W-:Y:S01]  /*bff0*/  FADD.FTZ R18, R13, R18 ;  /* 0x000000120d127221 */ /* 0x000fe20000010000 */
[C---:B------:R-:W-:Y:S01]  /*c000*/  FFMA.FTZ R13, R109.reuse, R110, R8 ;  /* 0x0000006e6d0d7223 */ /* 0x040fe20000010008 */
[----:B------:R-:W-:Y:S01]  /*c010*/  FFMA.FTZ R109, R109, R15, R108 ;  /* 0x0000000f6d6d7223 */ /* 0x000fe2000001006c */
[----:B------:R-:W-:Y:S01]  /*c020*/  FMUL.FTZ R8, R5, R22 ;  /* 0x0000001605087220 */ /* 0x000fe20000410000 */
[----:B------:R-:W-:Y:S01]  /*c030*/  FADD.FTZ R64, R81, R64 ;  /* 0x0000004051407221 */ /* 0x000fe20000010000 */
[----:B------:R-:W-:Y:S01]  /*c040*/  FFMA.FTZ R12, R98, R19, R39 ;  /* 0x00000013620c7223 */ /* 0x000fe20000010027 */
[----:B------:R-:W-:Y:S01]  /*c050*/  FADD.FTZ R25, R18, R15 ;  /* 0x0000000f12197221 */ /* 0x000fe20000010000 */
[----:B------:R-:W-:Y:S01]  /*c060*/  FADD.FTZ R19, R10, R19 ;  /* 0x000000130a137221 */ /* 0x000fe20000010000 */
[C---:B------:R-:W-:Y:S01]  /*c070*/  FFMA.FTZ R109, R111.reuse, R8, R109 ;  /* 0x000000086f6d7223 */ /* 0x040fe2000001006d */
[-C--:B------:R-:W-:Y:S01]  /*c080*/  FMUL.FTZ R10, R4, R113.reuse ;  /* 0x00000071040a7220 */ /* 0x080fe20000410000 */
[----:B------:R-:W-:Y:S01]  /*c090*/  FADD.FTZ R64, R64, R67 ;  /* 0x0000004340407221 */ /* 0x000fe20000010000 */
[----:B------:R-:W-:Y:S01]  /*c0a0*/  FADD.FTZ R25, R8, R25 ;  /* 0x0000001908197221 */ /* 0x000fe20000010000 */
[----:B------:R-:W-:Y:S01]  /*c0b0*/  FFMA.FTZ R15, R111, R22, R12 ;  /* 0x000000166f0f7223 */ /* 0x000fe2000001000c */
[C---:B------:R-:W-:Y:S01]  /*c0c0*/  FFMA.FTZ R8, R112.reuse, R113, R13 ;  /* 0x0000007170087223 */ /* 0x040fe2000001000d */
[----:B------:R-:W-:Y:S01]  /*c0d0*/  FFMA.FTZ R112, R112, R10, R109 ;  /* 0x0000000a70707223 */ /* 0x000fe2000001006d */
[-C--:B------:R-:W-:Y:S01]  /*c0e0*/  FMUL.FTZ R13, R5, R24.reuse ;  /* 0x00000018050d7220 */ /* 0x080fe20000410000 */
[----:B------:R-:W-:Y:S01]  /*c0f0*/  FADD.FTZ R64, R64, R71 ;  /* 0x0000004740407221 */ /* 0x000fe20000010000 */
[----:B------:R-:W-:Y:S01]  /*c100*/  FADD.FTZ R12, R25, R10 ;  /* 0x0000000a190c7221 */ /* 0x000fe20000010000 */
        /* <DEDUP_REMOVED lines=10> */
[----:B------:R-:W-:Y:S01]  /*c1b0*/  FMUL.FTZ R12, R4, R28 ;  /* 0x0000001c040c7220 */ /* 0x000fe20000410000 */
[----:B------:R-:W-:Y:S01]  /*c1c0*/  FFMA.FTZ R115, R117, R8, R115 ;  /* 0x0000000875737223 */ /* 0x000fe20000010073 */
[----:B------:R-:W-:Y:S01]  /*c1d0*/  FADD.FTZ R110, R79, R110 ;  /* 0x0000006e4f6e7221 */ /* 0x000fe20000010000 */
[----:B------:R-:W-:Y:S01]  /*c1e0*/  FADD.FTZ R15, R8, R15 ;  /* 0x0000000f080f7221 */ /* 0x000fe20000010000 */
[----:B------:R-:W-:Y:S01]  /*c1f0*/  FMUL.FTZ R8, R5, R0 ;  /* 0x0000000005087220 */ /* 0x000fe20000410000 */
[----:B------:R-:W-:Y:S01]  /*c200*/  FFMA.FTZ R115, R118, R12, R115 ;  /* 0x0000000c76737223 */ /* 0x000fe20000010073 */
[----:B------:R-:W-:Y:S01]  /*c210*/  FADD.FTZ R113, R110, R113 ;  /* 0x000000716e717221 */ /* 0x000fe20000010000 */
[----:B------:R-:W-:Y:S01]  /*c220*/  FADD.FTZ R15, R15, R12 ;  /* 0x0000000c0f0f7221 */ /* 0x000fe20000010000 */
[----:B------:R-:W-:Y:S01]  /*c230*/  FADD.FTZ R19, R19, R22 ;  /* 0x0000001613137221 */ /* 0x000fe20000010000 */
[----:B------:R-:W-:Y:S01]  /*c240*/  FFMA.FTZ R10, R117, R27, R10 ;  /* 0x0000001b750a7223 */ /* 0x000fe2000001000a */
[----:B------:R-:W-:Y:S01]  /*c250*/  FFMA.FTZ R115, R29, R8, R115 ;  /* 0x000000081d737223 */ /* 0x000fe20000010073 */
[----:B------:R-:W-:Y:S01]  /*c260*/  FMUL.FTZ R12, R4, R6 ;  /* 0x00000006040c7220 */ /* 0x000fe20000410000 */
[----:B------:R-:W-:Y:S01]  /*c270*/  FADD.FTZ R113, R113, R116 ;  /* 0x0000007471717221 */ /* 0x000fe20000010000 */
[----:B------:R-:W-:Y:S01]  /*c280*/  FFMA.FTZ R13, R118, R28, R13 ;  /* 0x0000001c760d7223 */ /* 0x000fe2000001000d */
[----:B------:R-:W-:Y:S01]  /*c290*/  FADD.FTZ R15, R8, R15 ;  /* 0x0000000f080f7221 */ /* 0x000fe20000010000 */
[----:B------:R-:W-:Y:S01]  /*c2a0*/  FADD.FTZ R24, R19, R24 ;  /* 0x0000001813187221 */ /* 0x000fe20000010000 */
[----:B------:R-:W-:Y:S01]  /*c2b0*/  FFMA.FTZ R10, R29, R0, R10 ;  /* 0x000000001d0a7223 */ /* 0x000fe2000001000a */
[C---:B------:R-:W-:Y:S01]  /*c2c0*/  FFMA.FTZ R115, R30.reuse, R12, R115 ;  /* 0x0000000c1e737223 */ /* 0x040fe20000010073 */
[-C--:B------:R-:W-:Y:S01]  /*c2d0*/  FMUL.FTZ R18, R5, R9.reuse ;  /* 0x0000000905127220 */ /* 0x080fe20000410000 */
[----:B------:R-:W-:Y:S01]  /*c2e0*/  FADD.FTZ R113, R113, R28 ;  /* 0x0000001c71717221 */ /* 0x000fe20000010000 */
[----:B------:R-:W-:Y:S01]  /*c2f0*/  FFMA.FTZ R8, R30, R6, R13 ;  /* 0x000000061e087223 */ /* 0x000fe2000001000d */
[----:B------:R-:W-:Y:S01]  /*c300*/  FADD.FTZ R15, R15, R12 ;  /* 0x0000000c0f0f7221 */ /* 0x000fe20000010000 */
[----:B------:R-:W-:Y:S01]  /*c310*/  FADD.FTZ R27, R24, R27 ;  /* 0x0000001b181b7221 */ /* 0x000fe20000010000 */
[C---:B------:R-:W-:Y:S01]  /*c320*/  FFMA.FTZ R13, R7.reuse, R9, R10 ;  /* 0x00000009070d7223 */ /* 0x040fe2000001000a */
[----:B------:R-:W-:Y:S01]  /*c330*/  FFMA.FTZ R10, R7, R18, R115 ;  /* 0x00000012070a7223 */ /* 0x000fe20000010073 */
[----:B------:R-:W-:Y:S01]  /*c340*/  FADD.FTZ R6, R113, R6 ;  /* 0x0000000671067221 */ /* 0x000fe20000010000 */
        /* <DEDUP_REMOVED lines=8> */
[----:B------:R-:W-:Y:S01]  /*c3d0*/  FADD.FTZ R9, R0, R9 ;  /* 0x0000000900097221 */ /* 0x000fe20000010000 */
[C---:B------:R-:W-:Y:S01]  /*c3e0*/  FFMA.FTZ R0, R14.reuse, R32, R13 ;  /* 0x000000200e007223 */ /* 0x040fe2000001000d */
[----:B------:R-:W-:Y:S01]  /*c3f0*/  FFMA.FTZ R10, R14, R19, R10 ;  /* 0x000000130e0a7223 */ /* 0x000fe2000001000a */
[-C--:B------:R-:W-:Y:S01]  /*c400*/  FMUL.FTZ R13, R4, R16.reuse ;  /* 0x00000010040d7220 */ /* 0x080fe20000410000 */
[----:B------:R-:W-:Y:S01]  /*c410*/  FADD.FTZ R6, R19, R6 ;  /* 0x0000000613067221 */ /* 0x000fe20000010000 */
[----:B------:R-:W-:Y:S01]  /*c420*/  FFMA.FTZ R7, R33, R16, R8 ;  /* 0x0000001021077223 */ /* 0x000fe20000010008 */
[----:B------:R-:W-:Y:S01]  /*c430*/  FMUL.FTZ R8, R5, R35 ;  /* 0x0000002305087220 */ /* 0x000fe20000410000 */
[----:B------:R-:W-:Y:S01]  /*c440*/  FFMA.FTZ R33, R33, R13, R10 ;  /* 0x0000000d21217223 */ /* 0x000fe2000001000a */
[----:B------:R-:W-:Y:S01]  /*c450*/  FADD.FTZ R13, R6, R13 ;  /* 0x0000000d060d7221 */ /* 0x000fe20000010000 */
[----:B------:R-:W-:-:S02]  /*c460*/  FMUL.FTZ R10, R4, R34 ;  /* 0x00000022040a7220 */ /* 0x000fc40000410000 */
[----:B------:R-:W-:Y:S01]  /*c470*/  FFMA.FTZ R33, R17, R8, R33 ;  /* 0x0000000811217223 */ /* 0x000fe20000010021 */
[----:B------:R-:W-:Y:S01]  /*c480*/  FADD.FTZ R13, R8, R13 ;  /* 0x0000000d080d7221 */ /* 0x000fe20000010000 */
[----:B------:R-:W-:Y:S02]  /*c490*/  FMUL.FTZ R8, R5, R20 ;  /* 0x0000001405087220 */ /* 0x000fe40000410000 */
[----:B------:R-:W-:Y:S01]  /*c4a0*/  FFMA.FTZ R33, R36, R10, R33 ;  /* 0x0000000a24217223 */ /* 0x000fe20000010021 */
[----:B------:R-:W-:Y:S01]  /*c4b0*/  FADD.FTZ R13, R13, R10 ;  /* 0x0000000a0d0d7221 */ /* 0x000fe20000010000 */
[----:B------:R-:W-:Y:S01]  /*c4c0*/  FMUL.FTZ R12, R4, R31 ;  /* 0x0000001f040c7220 */ /* 0x000fe20000410000 */
[----:B------:R-:W-:Y:S01]  /*c4d0*/  FADD.FTZ R32, R9, R32 ;  /* 0x0000002009207221 */ /* 0x000fe20000010000 */
[----:B------:R-:W-:Y:S01]  /*c4e0*/  FFMA.FTZ R10, R37, R8, R33 ;  /* 0x00000008250a7223 */ /* 0x000fe20000010021 */
        /* <DEDUP_REMOVED lines=17> */
[----:B------:R-:W-:Y:S01]  /*c600*/  FFMA.FTZ R0, R49, R23, R0 ;  /* 0x0000001731007223 */ /* 0x000fe20000010000 */
[----:B------:R-:W-:Y:S01]  /*c610*/  FADD.FTZ R31, R34, R31 ;  /* 0x0000001f221f7221 */ /* 0x000fe20000010000 */
[----:B------:R-:W-:Y:S01]  /*c620*/  FADD.FTZ R13, R13, R12 ;  /* 0x0000000c0d0d7221 */ /* 0x000fe20000010000 */
[----:B------:R-:W-:Y:S01]  /*c630*/  FADD.FTZ R23, R20, R23 ;  /* 0x0000001714177221 */ /* 0x000fe20000010000 */
[----:B------:R-:W-:Y:S01]  /*c640*/  FFMA.FTZ R9, R119, R8, R10 ;  /* 0x0000000877097223 */ /* 0x000fe2000001000a */
[----:B------:R-:W-:Y:S01]  /*c650*/  FFMA.FTZ R24, R53, R26, R6 ;  /* 0x0000001a35187223 */ /* 0x000fe20000010006 */
[----:B------:R-:W-:Y:S01]  /*c660*/  FADD.FTZ R10, R8, R13 ;  /* 0x0000000d080a7221 */ /* 0x000fe20000010000 */
[----:B------:R-:W-:Y:S01]  /*c670*/  FADD.FTZ R26, R31, R26 ;  /* 0x0000001a1f1a7221 */ /* 0x000fe20000010000 */
[----:B------:R-:W-:Y:S01]  /*c680*/  FFMA.FTZ R25, R119, R54, R0 ;  /* 0x0000003677197223 */ /* 0x000fe20000010000 */
[----:B0-----:R-:W-:-:S07]  /*c690*/  FADD.FTZ R27, R23, R54 ;  /* 0x00000036171b7221 */ /* 0x001fce0000010000 */
.L_x_174:
[----:B------:R-:W0:Y:S01]  /*c6a0*/  S2R R14, SR_LANEID ;  /* 0x00000000000e7919 */ /* 0x000e220000000000 */
[----:B------:R-:W1:Y:S01]  /*c6b0*/  S2UR UR7, SR_CgaCtaId ;  /* 0x00000000000779c3 */ /* 0x000e620000008800 */
[----:B------:R-:W-:Y:S01]  /*c6c0*/  UMOV UR6, 0x400 ;  /* 0x0000040000067882 */ /* 0x000fe20000000000 */
[----:B------:R-:W2:Y:S01]  /*c6d0*/  LDCU UR9, c[0x0][0x374] ;  /* 0x00006e80ff0977ac */ /* 0x000ea20008000800 */
[----:B------:R-:W3:Y:S01]  /*c6e0*/  SHFL.DOWN PT, R0, R9, 0x1, 0x1f ;  /* 0x08201f0009007f89 */ /* 0x000ee200000e0000 */
[----:B------:R-:W-:Y:S01]  /*c6f0*/  BSSY.RECONVERGENT B0, `(.L_x_175) ;  /* 0x000002a000007945 */ /* 0x000fe20003800200 */
[----:B------:R-:W-:Y:S02]  /*c700*/  UIADD3 UR5, UPT, UPT, UR6, 0xa0, URZ ;  /* 0x000000a006057890 */ /* 0x000fe4000fffe0ff */
[----:B------:R-:W4:Y:S01]  /*c710*/  SHFL.DOWN PT, R6, R10, 0x1, 0x1f ;  /* 0x08201f000a067f89 */ /* 0x000f2200000e0000 */
[----:B------:R-:W0:Y:S01]  /*c720*/  LDCU UR12, c[0x0][0x370] ;  /* 0x00006e00ff0c77ac */ /* 0x000e220008000800 */
[----:B------:R-:W2:Y:S01]  /*c730*/  S2R R8, SR_TID.X ;  /* 0x0000000000087919 */ /* 0x000ea20000002100 */
[----:B-1----:R-:W-:Y:S01]  /*c740*/  ULEA UR5, UR7, UR5, 0x18 ;  /* 0x0000000507057291 */ /* 0x002fe2000f8ec0ff */
[----:B0-----:R-:W-:-:S02]  /*c750*/  ISETP.GT.AND P0, PT, R14, 0x1e, PT ;  /* 0x0000001e0e00780c */ /* 0x001fc40003f04270 */
[C---:B------:R-:W-:Y:S02]  /*c760*/  ISETP.GT.AND P2, PT, R14.reuse, 0xf, PT ;  /* 0x0000000f0e00780c */ /* 0x040fe40003f44270 */
[----:B------:R-:W-:Y:S02]  /*c770*/  ISETP.GT.AND P1, PT, R14, 0x17, PT ;  /* 0x000000170e00780c */ /* 0x000fe40003f24270 */
[----:B--2---:R-:W-:-:S07]  /*c780*/  ISETP.GT.U32.AND P3, PT, R8, 0x1d, PT ;  /* 0x0000001d0800780c */ /* 0x004fce0003f64070 */
[----:B---3--:R-:W-:Y:S01]  /*c790*/  @!P0 FADD.FTZ R9, R0, R9 ;  /* 0x0000000900098221 */ /* 0x008fe20000010000 */
[----:B----4-:R-:W-:Y:S01]  /*c7a0*/  @!P0 FADD.FTZ R10, R6, R10 ;  /* 0x0000000a060a8221 */ /* 0x010fe20000010000 */
[----:B------:R-:W-:-:S03]  /*c7b0*/  ISETP.GT.AND P0, PT, R14, 0x1d, PT ;  /* 0x0000001d0e00780c */ /* 0x000fc60003f04270 */
[----:B------:R-:W0:Y:S04]  /*c7c0*/  SHFL.DOWN PT, R0, R9, 0x2, 0x1f ;  /* 0x08401f0009007f89 */ /* 0x000e2800000e0000 */
[----:B------:R-:W1:Y:S06]  /*c7d0*/  SHFL.DOWN PT, R6, R10, 0x2, 0x1f ;  /* 0x08401f000a067f89 */ /* 0x000e6c00000e0000 */
        /* <DEDUP_REMOVED lines=8> */
[----:B------:R-:W-:-:S03]  /*c860*/  ISETP.NE.AND P0, PT, R8, RZ, PT ;  /* 0x000000ff0800720c */ /* 0x000fc60003f05270 */
[----:B------:R-:W1:Y:S01]  /*c870*/  SHFL.DOWN PT, R6, R10, 0x8, 0x1f ;  /* 0x09001f000a067f89 */ /* 0x000e6200000e0000 */
[----:B0-----:R-:W-:Y:S01]  /*c880*/  FADD.FTZ R12, R9, R0 ;  /* 0x00000000090c7221 */ /* 0x001fe20000010000 */
[----:B------:R-:W-:Y:S01]  /*c890*/  LEA R0, R8, UR5, 0x4 ;  /* 0x0000000508007c11 */ /* 0x000fe2000f8e20ff */
[----:B-1----:R-:W-:-:S03]  /*c8a0*/  FADD.FTZ R11, R10, R6 ;  /* 0x000000060a0b7221 */ /* 0x002fc60000010000 */
[----:B------:R-:W-:Y:S01]  /*c8b0*/  FSEL R6, R9, R12, P1 ;  /* 0x0000000c09067208 */ /* 0x000fe20000800000 */
[----:B------:R0:W-:Y:S01]  /*c8c0*/  STS.128 [R0], R24 ;  /* 0x0000001800007388 */ /* 0x0001e20000000c00 */
        /* <DEDUP_REMOVED lines=12> */
.L_x_176:
[----:B------:R-:W-:Y:S05]  /*c990*/  BSYNC.RECONVERGENT B0 ;  /* 0x0000000000007941 */ /* 0x000fea0003800200 */
.L_x_175:
[----:B------:R-:W-:Y:S06]  /*c9a0*/  BAR.SYNC.DEFER_BLOCKING 0x0 ;  /* 0x0000000000007b1d */ /* 0x000fec0000010000 */
[----:B------:R-:W-:Y:S04]  /*c9b0*/  BSSY.RECONVERGENT B0, `(.L_x_177) ;  /* 0x0000027000007945 */ /* 0x000fe80003800200 */
[----:B------:R-:W-:Y:S05]  /*c9c0*/  @P0 BRA `(.L_x_178) ;  /* 0x0000000000940947 */ /* 0x000fea0003800000 */
[----:B------:R-:W-:-:S09]  /*c9d0*/  ULEA UR5, UR7, UR6, 0x18 ;  /* 0x0000000607057291 */ /* 0x000fd2000f8ec0ff */
[----:B--2---:R-:W3:Y:S04]  /*c9e0*/  LDS.64 R10, [UR5+0x18] ;  /* 0x00001805ff0a7984 */ /* 0x004ee80008000a00 */
[----:B------:R-:W2:Y:S04]  /*c9f0*/  LDS.128 R32, [UR5+0x20] ;  /* 0x00002005ff207984 */ /* 0x000ea80008000c00 */
[----:B------:R-:W4:Y:S04]  /*ca00*/  LDS.128 R36, [UR5+0x30] ;  /* 0x00003005ff247984 */ /* 0x000f280008000c00 */
[----:B------:R-:W4:Y:S04]  /*ca10*/  LDS.128 R28, [UR5+0x40] ;  /* 0x00004005ff1c7984 */ /* 0x000f280008000c00 */
[----:B------:R-:W4:Y:S04]  /*ca20*/  LDS.128 R16, [UR5+0x50] ;  /* 0x00005005ff107984 */ /* 0x000f280008000c00 */
[----:B-1----:R-:W1:Y:S04]  /*ca30*/  LDS.128 R12, [UR5+0x60] ;  /* 0x00006005ff0c7984 */ /* 0x002e680008000c00 */
[----:B------:R-:W1:Y:S01]  /*ca40*/  LDS.128 R20, [UR5+0x70] ;  /* 0x00007005ff147984 */ /* 0x000e620008000c00 */
[----:B---3--:R-:W-:Y:S01]  /*ca50*/  FADD.FTZ R9, R6, R10 ;  /* 0x0000000a06097221 */ /* 0x008fe20000010000 */
[----:B0-----:R-:W-:-:S03]  /*ca60*/  FADD.FTZ R6, R7, R11 ;  /* 0x0000000b07067221 */ /* 0x001fc60000010000 */
[----:B--2---:R-:W-:Y:S01]  /*ca70*/  FADD.FTZ R9, R9, R32 ;  /* 0x0000002009097221 */ /* 0x004fe20000010000 */
[----:B------:R-:W-:Y:S02]  /*ca80*/  FADD.FTZ R6, R6, R33 ;  /* 0x0000002106067221 */ /* 0x000fe40000010000 */
[----:B------:R-:W0:Y:S01]  /*ca90*/  LDS.64 R32, [UR5+0x80] ;  /* 0x00008005ff207984 */ /* 0x000e220008000a00 */
[----:B------:R-:W-:Y:S01]  /*caa0*/  FADD.FTZ R9, R9, R34 ;  /* 0x0000002209097221 */ /* 0x000fe20000010000 */
[----:B------:R-:W-:-:S03]  /*cab0*/  FADD.FTZ R6, R6, R35 ;  /* 0x0000002306067221 */ /* 0x000fc60000010000 */
[----:B----4-:R-:W-:Y:S01]  /*cac0*/  FADD.FTZ R9, R9, R36 ;  /* 0x0000002409097221 */ /* 0x010fe20000010000 */
[----:B------:R-:W-:-:S03]  /*cad0*/  FADD.FTZ R6, R6, R37 ;  /* 0x0000002506067221 */ /* 0x000fc60000010000 */
[----:B------:R-:W-:Y:S01]  /*cae0*/  FADD.FTZ R9, R9, R38 ;  /* 0x0000002609097221 */ /* 0x000fe20000010000 */
        /* <DEDUP_REMOVED lines=14> */
[----:B------:R-:W-:-:S03]  /*cbd0*/  FADD.FTZ R6, R6, R21 ;  /* 0x0000001506067221 */ /* 0x000fc60000010000 */
[----:B------:R-:W-:Y:S01]  /*cbe0*/  FADD.FTZ R9, R9, R22 ;  /* 0x0000001609097221 */ /* 0x000fe20000010000 */
[----:B------:R-:W-:-:S03]  /*cbf0*/  FADD.FTZ R10, R6, R23 ;  /* 0x00000017060a7221 */ /* 0x000fc60000010000 */
[----:B0-----:R-:W-:Y:S01]  /*cc00*/  FADD.FTZ R6, R9, R32 ;  /* 0x0000002009067221 */ /* 0x001fe20000010000 */
[----:B------:R-:W-:-:S07]  /*cc10*/  FADD.FTZ R7, R10, R33 ;  /* 0x000000210a077221 */ /* 0x000fce0000010000 */
.L_x_178:
[----:B------:R-:W-:Y:S05]  /*cc20*/  BSYNC.RECONVERGENT B0 ;  /* 0x0000000000007941 */ /* 0x000fea0003800200 */
.L_x_177:
[----:B------:R-:W-:Y:S06]  /*cc30*/  BAR.SYNC.DEFER_BLOCKING 0x0 ;  /* 0x0000000000007b1d */ /* 0x000fec0000010000 */
[----:B------:R-:W-:Y:S04]  /*cc40*/  BSSY.RECONVERGENT B0, `(.L_x_179) ;  /* 0x000004d000007945 */ /* 0x000fe80003800200 */
[----:B------:R-:W-:Y:S05]  /*cc50*/  @P3 BRA `(.L_x_180) ;  /* 0x00000004002c3947 */ /* 0x000fea0003800000 */
[----:B------:R-:W3:Y:S04]  /*cc60*/  LDS.128 R56, [R0+0x1e0] ;  /* 0x0001e00000387984 */ /* 0x000ee80000000c00 */
[----:B------:R-:W4:Y:S04]  /*cc70*/  LDS.128 R60, [R0+0x3c0] ;  /* 0x0003c000003c7984 */ /* 0x000f280000000c00 */
[----:B------:R-:W0:Y:S04]  /*cc80*/  LDS.128 R52, [R0+0x5a0] ;  /* 0x0005a00000347984 */ /* 0x000e280000000c00 */
[----:B------:R-:W0:Y:S04]  /*cc90*/  LDS.128 R48, [R0+0x780] ;  /* 0x0007800000307984 */ /* 0x000e280000000c00 */
[----:B-1----:R-:W1:Y:S04]  /*cca0*/  LDS.128 R12, [R0+0x960] ;  /* 0x00096000000c7984 */ /* 0x002e680000000c00 */
[----:B------:R-:W1:Y:S04]  /*ccb0*/  LDS.128 R36, [R0+0xb40] ;  /* 0x000b400000247984 */ /* 0x000e680000000c00 */
[----:B------:R-:W1:Y:S04]  /*ccc0*/  LDS.128 R32, [R0+0xd20] ;  /* 0x000d200000207984 */ /* 0x000e680000000c00 */
[----:B------:R-:W1:Y:S04]  /*ccd0*/  LDS.128 R28, [R0+0xf00] ;  /* 0x000f0000001c7984 */ /* 0x000e680000000c00 */
[----:B------:R-:W1:Y:S04]  /*cce0*/  LDS.128 R20, [R0+0x10e0] ;  /* 0x0010e00000147984 */ /* 0x000e680000000c00 */
[----:B------:R-:W1:Y:S01]  /*ccf0*/  LDS.128 R16, [R0+0x12c0] ;  /* 0x0012c00000107984 */ /* 0x000e620000000c00 */
[----:B---3--:R-:W-:Y:S01]  /*cd00*/  FADD.FTZ R9, R24, R56 ;  /* 0x0000003818097221 */ /* 0x008fe20000010000 */
[----:B--2---:R-:W-:Y:S01]  /*cd10*/  FADD.FTZ R10, R25, R57 ;  /* 0x00000039190a7221 */ /* 0x004fe20000010000 */
[----:B------:R-:W-:Y:S01]  /*cd20*/  FADD.FTZ R11, R26, R58 ;  /* 0x0000003a1a0b7221 */ /* 0x000fe20000010000 */
[----:B------:R-:W-:Y:S01]  /*cd30*/  FADD.FTZ R40, R27, R59 ;  /* 0x0000003b1b287221 */ /* 0x000fe20000010000 */
[----:B----4-:R-:W-:Y:S01]  /*cd40*/  FADD.FTZ R9, R9, R60 ;  /* 0x0000003c09097221 */ /* 0x010fe20000010000 */
[----:B0-----:R-:W0:Y:S01]  /*cd50*/  LDS.128 R24, [R0+0x14a0] ;  /* 0x0014a00000187984 */ /* 0x001e220000000c00 */
[----:B------:R-:W-:Y:S01]  /*cd60*/  FADD.FTZ R10, R10, R61 ;  /* 0x0000003d0a0a7221 */ /* 0x000fe20000010000 */
[----:B------:R-:W-:Y:S01]  /*cd70*/  FADD.FTZ R11, R11, R62 ;  /* 0x0000003e0b0b7221 */ /* 0x000fe20000010000 */
[----:B------:R-:W-:Y:S01]  /*cd80*/  FADD.FTZ R40, R40, R63 ;  /* 0x0000003f28287221 */ /* 0x000fe20000010000 */
[----:B------:R-:W2:Y:S01]  /*cd90*/  LDS.128 R56, [R0+0x1680] ;  /* 0x0016800000387984 */ /* 0x000ea20000000c00 */
        /* <DEDUP_REMOVED lines=10> */
[----:B-1----:R-:W-:Y:S01]  /*ce40*/  FADD.FTZ R9, R9, R12 ;  /* 0x0000000c09097221 */ /* 0x002fe20000010000 */
[----:B------:R-:W1:Y:S01]  /*ce50*/  LDS.128 R48, [R0+0x1c20] ;  /* 0x001c200000307984 */ /* 0x000e620000000c00 */
        /* <DEDUP_REMOVED lines=23> */
[----:B0-----:R-:W-:Y:S01]  /*cfd0*/  FADD.FTZ R9, R9, R24 ;  /* 0x0000001809097221 */ /* 0x001fe20000010000 */
[----:B------:R-:W-:Y:S01]  /*cfe0*/  FADD.FTZ R10, R10, R25 ;  /* 0x000000190a0a7221 */ /* 0x000fe20000010000 */
[----:B------:R-:W-:Y:S01]  /*cff0*/  FADD.FTZ R11, R11, R26 ;  /* 0x0000001a0b0b7221 */ /* 0x000fe20000010000 */
[----:B------:R-:W-:Y:S01]  /*d000*/  FADD.FTZ R40, R40, R27 ;  /* 0x0000001b28287221 */ /* 0x000fe20000010000 */
[----:B--2---:R-:W-:Y:S01]  /*d010*/  FADD.FTZ R9, R9, R56 ;  /* 0x0000003809097221 */ /* 0x004fe20000010000 */
        /* <DEDUP_REMOVED lines=11> */
[----:B-1----:R-:W-:Y:S01]  /*d0d0*/  FADD.FTZ R24, R9, R48 ;  /* 0x0000003009187221 */ /* 0x002fe20000010000 */
[----:B------:R-:W-:Y:S01]  /*d0e0*/  FADD.FTZ R25, R10, R49 ;  /* 0x000000310a197221 */ /* 0x000fe20000010000 */
[----:B------:R-:W-:Y:S01]  /*d0f0*/  FADD.FTZ R26, R11, R50 ;  /* 0x000000320b1a7221 */ /* 0x000fe20000010000 */
[----:B------:R-:W-:-:S07]  /*d100*/  FADD.FTZ R27, R40, R51 ;  /* 0x00000033281b7221 */ /* 0x000fce0000010000 */
.L_x_180:
[----:B------:R-:W-:Y:S05]  /*d110*/  BSYNC.RECONVERGENT B0 ;  /* 0x0000000000007941 */ /* 0x000fea0003800200 */
.L_x_179:
[----:B------:R-:W-:Y:S04]  /*d120*/  BSSY.RECONVERGENT B0, `(.L_x_181) ;  /* 0x000001e000007945 */ /* 0x000fe80003800200 */
[----:B------:R-:W-:Y:S05]  /*d130*/  @P3 BRA `(.L_x_182) ;  /* 0x0000000000703947 */ /* 0x000fea0003800000 */
[----:B------:R-:W1:Y:S01]  /*d140*/  LDC.64 R20, c[0x0][0x3f8] ;  /* 0x0000fe00ff147b82 */ /* 0x000e620000000a00 */
[----:B------:R-:W-:-:S05]  /*d150*/  MOV R15, UR13 ;  /* 0x0000000d000f7c02 */ /* 0x000fca0008000f00 */
[----:B------:R-:W-:Y:S02]  /*d160*/  IMAD R15, R15, 0x1e, R8 ;  /* 0x0000001e0f0f7824 */ /* 0x000fe400078e0208 */
[----:B--2---:R-:W2:Y:S01]  /*d170*/  LDC.64 R10, c[0x0][0x3d8] ;  /* 0x0000f600ff0a7b82 */ /* 0x004ea20000000a00 */
[----:B-1----:R-:W-:Y:S01]  /*d180*/  IMAD.WIDE.U32 R12, R20, 0x3, RZ ;  /* 0x00000003140c7825 */ /* 0x002fe200078e00ff */
[C---:B---3--:R-:W-:Y:S02]  /*d190*/  LEA R9, R21.reuse, R21, 0x1 ;  /* 0x0000001515097211 */ /* 0x048fe400078e08ff */
[----:B------:R-:W-:Y:S02]  /*d1a0*/  LEA.HI R19, P1, R21, R20, RZ, 0x1 ;  /* 0x0000001415137211 */ /* 0x000fe400078308ff */
[----:B------:R-:W-:Y:S02]  /*d1b0*/  IADD3 R13, PT, PT, R13, R9, RZ ;  /* 0x000000090d0d7210 */ /* 0x000fe40007ffe0ff */
[----:B0-----:R-:W-:Y:S01]  /*d1c0*/  IADD3.X R0, PT, PT, RZ, R21, RZ, P1, !PT ;  /* 0x00000015ff007210 */ /* 0x001fe20000ffe4ff */
[----:B--2---:R-:W-:Y:S01]  /*d1d0*/  IMAD.WIDE R10, R15, 0x4, R10 ;  /* 0x000000040f0a7825 */ /* 0x004fe200078e020a */
[----:B------:R-:W-:-:S02]  /*d1e0*/  LEA.HI R9, P1, R13, R12, RZ, 0x1 ;  /* 0x0000000c0d097211 */ /* 0x000fc400078308ff */
[----:B------:R-:W-:Y:S02]  /*d1f0*/  SHF.L.U32 R15, R19, 0x1, RZ ;  /* 0x00000001130f7819 */ /* 0x000fe400000006ff */
[----:B------:R-:W-:Y:S01]  /*d200*/  SHF.L.U32 R17, R9, 0x1, RZ ;  /* 0x0000000109117819 */ /* 0x000fe200000006ff */
[----:B------:R4:W-:Y:S01]  /*d210*/  REDG.E.ADD.F32.FTZ.RN.STRONG.GPU desc[UR10][R10.64], R24 ;  /* 0x000000180a0079a6 */ /* 0x0009e2000c12f30a */
[----:B------:R-:W-:Y:S02]  /*d220*/  LOP3.LUT R15, R15, 0xfffffffc, RZ, 0xc0, !PT ;  /* 0xfffffffc0f0f7812 */ /* 0x000fe400078ec0ff */
[----:B------:R-:W-:Y:S02]  /*d230*/  SHF.L.U64.HI R19, R19, 0x1, R0 ;  /* 0x0000000113137819 */ /* 0x000fe40000010200 */
[----:B------:R-:W-:Y:S02]  /*d240*/  LEA R14, P2, R20, R10, 0x2 ;  /* 0x0000000a140e7211 */ /* 0x000fe400078410ff */
[----:B------:R-:W-:-:S02]  /*d250*/  IADD3.X R0, PT, PT, RZ, R13, RZ, P1, !PT ;  /* 0x0000000dff007210 */ /* 0x000fc40000ffe4ff */
[----:B------:R-:W-:Y:S02]  /*d260*/  LOP3.LUT R17, R17, 0xfffffffc, RZ, 0xc0, !PT ;  /* 0xfffffffc11117812 */ /* 0x000fe400078ec0ff */
        /* <DEDUP_REMOVED lines=9> */
.L_x_182:
[----:B------:R-:W-:Y:S05]  /*d300*/  BSYNC.RECONVERGENT B0 ;  /* 0x0000000000007941 */ /* 0x000fea0003800200 */
.L_x_181:
[----:B------:R-:W-:-:S09]  /*d310*/  UISETP.GE.U32.AND UP0, UPT, UR12, 0x2, UPT ;  /* 0x000000020c00788c */ /* 0x000fd2000bf06070 */
[----:B------:R-:W-:Y:S05]  /*d320*/  BRA.U !UP0, `(.L_x_183) ;  /* 0x0000000d08787547 */ /* 0x000fea000b800000 */
[----:B--2-4-:R-:W2:Y:S01]  /*d330*/  LDC.64 R10, c[0x0][0x3d0] ;  /* 0x0000f400ff0a7b82 */ /* 0x014ea20000000a00 */
[----:B------:R-:W-:Y:S01]  /*d340*/  ULOP3.LUT UR5, UR4, 0x1, URZ, 0xc0, !UPT ;  /* 0x0000000104057892 */ /* 0x000fe2000f8ec0ff */
[----:B------:R-:W-:Y:S03]  /*d350*/  BSSY.RECONVERGENT B0, `(.L_x_184) ;  /* 0x0000023000007945 */ /* 0x000fe60003800200 */
[----:B------:R-:W-:-:S03]  /*d360*/  UIMAD UR6, UR5, UR9, URZ ;  /* 0x00000009050672a4 */ /* 0x000fc6000f8e02ff */
[----:B------:R-:W4:Y:S01]  /*d370*/  S2UR UR29, SR_CTAID.X ;  /* 0x00000000001d79c3 */ /* 0x000f220000002500 */
[----:B------:R-:W-:-:S04]  /*d380*/  UIMAD UR5, UR6, UR12, URZ ;  /* 0x0000000c060572a4 */ /* 0x000fc8000f8e02ff */
[----:B------:R-:W-:-:S03]  /*d390*/  USHF.L.U32 UR5, UR5, 0x1, URZ ;  /* 0x0000000105057899 */ /* 0x000fc600080006ff */
[----:B------:R-:W0:Y:S03]  /*d3a0*/  S2UR UR14, SR_CTAID.Y ;  /* 0x00000000000e79c3 */ /* 0x000e260000002600 */
[----:B---3--:R-:W-:-:S05]  /*d3b0*/  MOV R9, UR5 ;  /* 0x0000000500097c02 */ /* 0x008fca0008000f00 */
[----:B--2---:R-:W-:Y:S01]  /*d3c0*/  IMAD.WIDE R10, R9, 0x4, R10 ;  /* 0x00000004090a7825 */ /* 0x004fe200078e020a */
[----:B0---4-:R-:W-:Y:S06]  /*d3d0*/  @P0 BRA `(.L_x_185) ;  /* 0x0000000000680947 */ /* 0x011fec0003800000 */
[----:B-1----:R-:W0:Y:S01]  /*d3e0*/  LDC.64 R12, c[0x0][0x3c8] ;  /* 0x0000f200ff0c7b82 */ /* 0x002e220000000a00 */
[----:B------:R-:W-:Y:S02]  /*d3f0*/  UIADD3 UR7, UPT, UPT, UR6, UR14, URZ ;  /* 0x0000000e06077290 */ /* 0x000fe4000fffe0ff */
[----:B------:R-:W-:Y:S02]  /*d400*/  UIMAD UR13, UR29, UR9, UR14 ;  /* 0x000000091d0d72a4 */ /* 0x000fe4000f8e020e */
[----:B------:R-:W-:Y:S02]  /*d410*/  ULOP3.LUT UP0, UR5, UR4, 0x2, URZ, 0xc0, !UPT ;  /* 0x0000000204057892 */ /* 0x000fe4000f80c0ff */
[----:B------:R-:W-:Y:S02]  /*d420*/  MOV R15, UR7 ;  /* 0x00000007000f7c02 */ /* 0x000fe40008000f00 */
[----:B------:R-:W-:Y:S01]  /*d430*/  UIADD3 UR5, UPT, UPT, -UR5, 0x1, URZ ;  /* 0x0000000105057890 */ /* 0x000fe2000fffe1ff */
[----:B------:R-:W-:-:S02]  /*d440*/  MOV R9, UR13 ;  /* 0x0000000d00097c02 */ /* 0x000fc40008000f00 */
[----:B------:R-:W-:Y:S01]  /*d450*/  MOV R0, 0xffffffff ;  /* 0xffffffff00007802 */ /* 0x000fe20000000f00 */
[----:B0-----:R-:W-:-:S04]  /*d460*/  IMAD.WIDE.U32 R14, R15, 0x4, R12 ;  /* 0x000000040f0e7825 */ /* 0x001fc800078e000c */
[----:B------:R-:W-:Y:S01]  /*d470*/  IMAD.WIDE.U32 R12, R9, 0x8, R10 ;  /* 0x00000008090c7825 */ /* 0x000fe200078e000a */
[----:B------:R-:W-:-:S04]  /*d480*/  MOV R9, UR5 ;  /* 0x0000000500097c02 */ /* 0x000fc80008000f00 */
[----:B------:R0:W-:Y:S01]  /*d490*/  STG.E.64 desc[UR10][R12.64], R6 ;  /* 0x000000060c007986 */ /* 0x0001e2000c101b0a */
[----:B------:R-:W-:Y:S06]  /*d4a0*/  MEMBAR.ALL.GPU ;  /* 0x0000000000007992 */ /* 0x000fec000000a000 */
[----:B------:R-:W-:-:S00]  /*d4b0*/  ERRBAR ;  /* 0x00000000000079ab */ /* 0x000fc00000000000 */
[----:B------:R-:W-:Y:S06]  /*d4c0*/  CGAERRBAR ;  /* 0x00000000000075ab */ /* 0x000fec0000000000 */
[----:B------:R0:W-:Y:S01]  /*d4d0*/  REDG.E.ADD.S32.STRONG.GPU desc[UR10][R14.64], R9 ;  /* 0x000000090e00798e */ /* 0x0001e2000c12e30a */
[----:B------:R-:W-:Y:S01]  /*d4e0*/  USEL UR5, UR12, URZ, !UP0 ;  /* 0x000000ff0c057287 */ /* 0x000fe2000c000000 */
[----:B------:R-:W-:Y:S02]  /*d4f0*/  UMOV UR7, 0xffffffff ;  /* 0xffffffff00077882 */ /* 0x000fe40000000000 */
[----:B------:R0:W-:Y:S01]  /*d500*/  STL [R1], R0 ;  /* 0x0000000001007387 */ /* 0x0001e20000100800 */
[----:B------:R-:W-:-:S09]  /*d510*/  UISETP.NE.AND UP0, UPT, UR7, UR5, UPT ;  /* 0x000000050700728c */ /* 0x000fd2000bf05270 */
[----:B0-----:R-:W-:Y:S05]  /*d520*/  BRA.U !UP0, `(.L_x_185) ;  /* 0x0000000108147547 */ /* 0x001fea000b800000 */
.L_x_186:
[----:B------:R-:W2:Y:S04]  /*d530*/  LDG.E.STRONG.GPU R0, desc[UR10][R14.64] ;  /* 0x0000000a0e007981 */ /* 0x000ea8000c1ef900 */
[----:B--2---:R-:W-:Y:S04]  /*d540*/  CCTL.IVALL ;  /* 0x00000000ff00798f */ /* 0x004fe80002000000 */
[----:B------:R0:W-:Y:S01]  /*d550*/  STL [R1], R0 ;  /* 0x0000000001007387 */ /* 0x0001e20000100800 */
[----:B------:R-:W-:-:S13]  /*d560*/  ISETP.NE.AND P0, PT, R0, UR5, PT ;  /* 0x0000000500007c0c */ /* 0x000fda000bf05270 */
[----:B0-----:R-:W-:Y:S05]  /*d570*/  @P0 BRA `(.L_x_186) ;  /* 0xfffffffc00ec0947 */ /* 0x001fea000383ffff */
.L_x_185:
[----:B------:R-:W-:Y:S05]  /*d580*/  BSYNC.RECONVERGENT B0 ;  /* 0x0000000000007941 */ /* 0x000fea0003800200 */
.L_x_184:
[----:B------:R-:W-:Y:S01]  /*d590*/  BAR.SYNC.DEFER_BLOCKING 0x0 ;  /* 0x0000000000007b1d */ /* 0x000fe20000010000 */
[----:B------:R-:W-:-:S05]  /*d5a0*/  UISETP.GE.U32.AND UP0, UPT, UR12, 0x8, UPT ;  /* 0x000000080c00788c */ /* 0x000fca000bf06070 */
[----:B------:R-:W-:-:S04]  /*d5b0*/  UMOV UR5, URZ ;  /* 0x000000ff00057c82 */ /* 0x000fc80008000000 */
[----:B------:R-:W-:Y:S05]  /*d5c0*/  BRA.U !UP0, `(.L_x_187) ;  /* 0x0000000508607547 */ /* 0x000fea000b800000 */
[----:B------:R-:W-:Y:S02]  /*d5d0*/  ULEA UR13, UR9, UR14, 0x2 ;  /* 0x0000000e090d7291 */ /* 0x000fe4000f8e10ff */
[----:B------:R-:W-:Y:S02]  /*d5e0*/  UIMAD UR17, UR9, 0x3, UR14 ;  /* 0x00000003091178a4 */ /* 0x000fe4000f8e020e */
[----:B------:R-:W-:Y:S02]  /*d5f0*/  ULEA UR18, UR9, UR14, 0x1 ;  /* 0x0000000e09127291 */ /* 0x000fe4000f8e08ff */
[----:B------:R-:W-:Y:S02]  /*d600*/  UIMAD UR19, UR9, 0x6, UR14 ;  /* 0x00000006091378a4 */ /* 0x000fe4000f8e020e */
[----:B------:R-:W-:Y:S02]  /*d610*/  UIMAD UR20, UR9, 0x7, UR14 ;  /* 0x00000007091478a4 */ /* 0x000fe4000f8e020e */
[----:B------:R-:W-:-:S02]  /*d620*/  UIMAD UR21, UR9, 0x5, UR14 ;  /* 0x00000005091578a4 */ /* 0x000fc4000f8e020e */
[----:B------:R-:W-:Y:S02]  /*d630*/  UIADD3 UR22, UPT, UPT, UR14, UR9, URZ ;  /* 0x000000090e167290 */ /* 0x000fe4000fffe0ff */
[----:B------:R-:W-:Y:S02]  /*d640*/  UIADD3 UR23, UPT, UPT, -UR29, URZ, URZ ;  /* 0x000000ff1d177290 */ /* 0x000fe4000fffe1ff */
[----:B------:R-:W-:Y:S01]  /*d650*/  ULOP3.LUT UR7, UR12, 0x7ffffff8, URZ, 0xc0, !UPT ;  /* 0x7ffffff80c077892 */ /* 0x000fe2000f8ec0ff */
[----:B------:R-:W-:Y:S01]  /*d660*/  UMOV UR5, URZ ;  /* 0x000000ff00057c82 */ /* 0x000fe20008000000 */
[----:B------:R-:W-:-:S10]  /*d670*/  UMOV UR6, UR14 ;  /* 0x0000000e00067c82 */ /* 0x000fd40008000000 */
.L_x_188:
[----:B------:R-:W-:Y:S02]  /*d680*/  ISETP.NE.AND P1, PT, RZ, UR23, PT ;  /* 0x00000017ff007c0c */ /* 0x000fe4000bf25270 */
[----:B-1----:R-:W-:Y:S02]  /*d690*/  MOV R13, UR6 ;  /* 0x00000006000d7c02 */ /* 0x002fe40008000f00 */
[----:B------:R-:W-:-:S13]  /*d6a0*/  ISETP.NE.OR P1, PT, R8, RZ, !P1 ;  /* 0x000000ff0800720c */ /* 0x000fda0004f25670 */
[----:B------:R-:W-:-:S06]  /*d6b0*/  @!P1 IMAD.WIDE.U32 R12, R13, 0x8, R10 ;  /* 0x000000080d0c9825 */ /* 0x000fcc00078e000a */
[----:B------:R-:W2:Y:S01]  /*d6c0*/  @!P1 LDG.E.64 R12, desc[UR10][R12.64] ;  /* 0x0000000a0c0c9981 */ /* 0x000ea2000c1e1b00 */
[----:B------:R-:W-:Y:S01]  /*d6d0*/  UIADD3 UR24, UPT, UPT, UR5, 0x1, URZ ;  /* 0x0000000105187890 */ /* 0x000fe2000fffe0ff */
[----:B------:R-:W-:Y:S01]  /*d6e0*/  MOV R15, UR18 ;  /* 0x00000012000f7c02 */ /* 0x000fe20008000f00 */
[----:B------:R-:W-:Y:S01]  /*d6f0*/  UIADD3 UR25, UPT, UPT, UR5, 0x2, URZ ;  /* 0x0000000205197890 */ /* 0x000fe2000fffe0ff */
[----:B------:R-:W0:Y:S01]  /*d700*/  S2R R0, SR_CTAID.X ;  /* 0x0000000000007919 */ /* 0x000e220000002500 */
[----:B------:R-:W-:Y:S01]  /*d710*/  UIADD3 UR26, UPT, UPT, UR5, 0x3, URZ ;  /* 0x00000003051a7890 */ /* 0x000fe2000fffe0ff */
[----:B------:R-:W-:Y:S01]  /*d720*/  MOV R17, UR17 ;  /* 0x0000001100117c02 */ /* 0x000fe20008000f00 */
[----:B------:R-:W-:Y:S01]  /*d730*/  UIADD3 UR27, UPT, UPT, UR5, 0x4, URZ ;  /* 0x00000004051b7890 */ /* 0x000fe2000fffe0ff */
[----:B------:R-:W-:Y:S02]  /*d740*/  MOV R19, UR13 ;  /* 0x0000000d00137c02 */ /* 0x000fe40008000f00 */
[C---:B0-----:R-:W-:Y:S01]  /*d750*/  ISETP.NE.AND P0, PT, R0.reuse, UR24, PT ;  /* 0x0000001800007c0c */ /* 0x041fe2000bf05270 */
[----:B------:R-:W-:Y:S01]  /*d760*/  UIADD3 UR24, UPT, UPT, UR5, 0x5, URZ ;  /* 0x0000000505187890 */ /* 0x000fe2000fffe0ff */
[----:B------:R-:W-:Y:S01]  /*d770*/  ISETP.NE.AND P4, PT, R0, UR25, PT ;  /* 0x0000001900007c0c */ /* 0x000fe2000bf85270 */
[----:B------:R-:W-:Y:S01]  /*d780*/  UIADD3 UR25, UPT, UPT, UR5, 0x6, URZ ;  /* 0x0000000605197890 */ /* 0x000fe2000fffe0ff */
[----:B------:R-:W-:-:S02]  /*d790*/  ISETP.NE.OR P0, PT, R8, RZ, !P0 ;  /* 0x000000ff0800720c */ /* 0x000fc40004705670 */
[----:B------:R-:W-:Y:S01]  /*d7a0*/  ISETP.NE.AND P3, PT, R0, UR26, PT ;  /* 0x0000001a00007c0c */ /* 0x000fe2000bf65270 */
[----:B------:R-:W-:Y:S01]  /*d7b0*/  UIADD3 UR26, UPT, UPT, UR5, 0x7, URZ ;  /* 0x00000007051a7890 */ /* 0x000fe2000fffe0ff */
[----:B------:R-:W-:Y:S02]  /*d7c0*/  ISETP.NE.OR P4, PT, R8, RZ, !P4 ;  /* 0x000000ff0800720c */ /* 0x000fe40006785670 */
[----:B------:R-:W-:Y:S02]  /*d7d0*/  ISETP.NE.AND P2, PT, R0, UR27, PT ;  /* 0x0000001b00007c0c */ /* 0x000fe4000bf45270 */
[C---:B------:R-:W-:Y:S02]  /*d7e0*/  ISETP.NE.OR P3, PT, R8.reuse, RZ, !P3 ;  /* 0x000000ff0800720c */ /* 0x040fe40005f65670 */
[----:B------:R-:W-:Y:S02]  /*d7f0*/  ISETP.NE.OR P2, PT, R8, RZ, !P2 ;  /* 0x000000ff0800720c */ /* 0x000fe40005745670 */
[----:B------:R-:W-:-:S02]  /*d800*/  ISETP.NE.AND P6, PT, R0, UR25, PT ;  /* 0x0000001900007c0c */ /* 0x000fc4000bfc5270 */
[----:B------:R-:W-:-:S03]  /*d810*/  ISETP.NE.AND P5, PT, R0, UR26, PT ;  /* 0x0000001a00007c0c */ /* 0x000fc6000bfa5270 */
[----:B------:R-:W-:Y:S01]  /*d820*/  @!P4 IMAD.WIDE.U32 R14, R15, 0x8, R10 ;  /* 0x000000080f0ec825 */ /* 0x000fe200078e000a */
[----:B------:R-:W-:-:S03]  /*d830*/  ISETP.NE.OR P6, PT, R8, RZ, !P6 ;  /* 0x000000ff0800720c */ /* 0x000fc600077c5670 */
[--C-:B------:R-:W-:Y:S01]  /*d840*/  @!P3 IMAD.WIDE.U32 R16, R17, 0x8, R10.reuse ;  /* 0x000000081110b825 */ /* 0x100fe200078e000a */
[----:B------:R0:W3:Y:S01]  /*d850*/  @!P4 LDG.E.64 R24, desc[UR10][R14.64] ;  /* 0x0000000a0e18c981 */ /* 0x0000e2000c1e1b00 */
[----:B------:R-:W-:Y:S02]  /*d860*/  MOV R21, UR21 ;  /* 0x0000001500157c02 */ /* 0x000fe40008000f00 */
[----:B------:R-:W-:Y:S01]  /*d870*/  ISETP.NE.OR P5, PT, R8, RZ, !P5 ;  /* 0x000000ff0800720c */ /* 0x000fe20006fa5670 */
[--C-:B------:R-:W-:Y:S01]  /*d880*/  @!P2 IMAD.WIDE.U32 R18, R19, 0x8, R10.reuse ;  /* 0x000000081312a825 */ /* 0x100fe200078e000a */
[----:B------:R-:W4:Y:S01]  /*d890*/  @!P3 LDG.E.64 R16, desc[UR10][R16.64] ;  /* 0x0000000a1010b981 */ /* 0x000f22000c1e1b00 */
[----:B------:R-:W-:Y:S02]  /*d8a0*/  MOV R9, UR19 ;  /* 0x0000001300097c02 */ /* 0x000fe40008000f00 */
[----:B------:R-:W-:Y:S02]  /*d8b0*/  MOV R27, UR20 ;  /* 0x00000014001b7c02 */ /* 0x000fe40008000f00 */
[----:B------:R-:W4:Y:S06]  /*d8c0*/  @!P2 LDG.E.64 R18, desc[UR10][R18.64] ;  /* 0x0000000a1212a981 */ /* 0x000f2c000c1e1b00 */
[----:B0-----:R-:W-:-:S06]  /*d8d0*/  @!P5 IMAD.WIDE.U32 R14, R27, 0x8, R10 ;  /* 0x000000081b0ed825 */ /* 0x001fcc00078e000a */
[----:B------:R-:W4:Y:S01]  /*d8e0*/  @!P5 LDG.E.64 R14, desc[UR10][R14.64] ;  /* 0x0000000a0e0ed981 */ /* 0x000f22000c1e1b00 */
[----:B--2---:R-:W-:Y:S01]  /*d8f0*/  @!P1 FADD.FTZ R7, R7, R13 ;  /* 0x0000000d07079221 */ /* 0x004fe20000010000 */
[----:B------:R-:W-:Y:S01]  /*d900*/  MOV R13, UR22 ;  /* 0x00000016000d7c02 */ /* 0x000fe20008000f00 */
[----:B------:R-:W-:Y:S01]  /*d910*/  @!P1 FADD.FTZ R6, R6, R12 ;  /* 0x0000000c06069221 */ /* 0x000fe20000010000 */
[----:B------:R-:W-:-:S03]  /*d920*/  ISETP.NE.AND P1, PT, R0, UR24, PT ;  /* 0x0000001800007c0c */ /* 0x000fc6000bf25270 */
[----:B------:R-:W-:Y:S01]  /*d930*/  @!P0 IMAD.WIDE.U32 R12, R13, 0x8, R10 ;  /* 0x000000080d0c8825 */ /* 0x000fe200078e000a */
[----:B------:R-:W-:-:S04]  /*d940*/  ISETP.NE.OR P1, PT, R8, RZ, !P1 ;  /* 0x000000ff0800720c */ /* 0x000fc80004f25670 */
[----:B------:R0:W2:Y:S09]  /*d950*/  @!P0 LDG.E.64 R22, desc[UR10][R12.64] ;  /* 0x0000000a0c168981 */ /* 0x0000b2000c1e1b00 */
[----:B------:R-:W-:-:S04]  /*d960*/  @!P1 IMAD.WIDE.U32 R20, R21, 0x8, R10 ;  /* 0x0000000815149825 */ /* 0x000fc800078e000a */
[----:B0-----:R-:W-:Y:S02]  /*d970*/  @!P6 IMAD.WIDE.U32 R12, R9, 0x8, R10 ;  /* 0x00000008090ce825 */ /* 0x001fe400078e000a */
[----:B------:R-:W4:Y:S04]  /*d980*/  @!P1 LDG.E.64 R20, desc[UR10][R20.64] ;  /* 0x0000000a14149981 */ /* 0x000f28000c1e1b00 */
[----:B------:R-:W4:Y:S01]  /*d990*/  @!P6 LDG.E.64 R12, desc[UR10][R12.64] ;  /* 0x0000000a0c0ce981 */ /* 0x000f22000c1e1b00 */
[----:B------:R-:W-:-:S04]  /*d9a0*/  UIADD3 UR5, UPT, UPT, UR5, 0x8, URZ ;  /* 0x0000000805057890 */ /* 0x000fc8000fffe0ff */
[----:B------:R-:W-:Y:S02]  /*d9b0*/  UISETP.NE.AND UP0, UPT, UR5, UR7, UPT ;  /* 0x000000070500728c */ /* 0x000fe4000bf05270 */
[----:B------:R-:W-:Y:S02]  /*d9c0*/  ULEA UR19, UR9, UR19, 0x3 ;  /* 0x0000001309137291 */ /* 0x000fe4000f8e18ff */
[----:B------:R-:W-:Y:S02]  /*d9d0*/  ULEA UR21, UR9, UR21, 0x3 ;  /* 0x0000001509157291 */ /* 0x000fe4000f8e18ff */
[----:B------:R-:W-:Y:S02]  /*d9e0*/  ULEA UR13, UR9, UR13, 0x3 ;  /* 0x0000000d090d7291 */ /* 0x000fe4000f8e18ff */
[----:B------:R-:W-:Y:S02]  /*d9f0*/  ULEA UR17, UR9, UR17, 0x3 ;  /* 0x0000001109117291 */ /* 0x000fe4000f8e18ff */
[----:B------:R-:W-:-:S02]  /*da00*/  ULEA UR18, UR9, UR18, 0x3 ;  /* 0x0000001209127291 */ /* 0x000fc4000f8e18ff */
[----:B------:R-:W-:Y:S02]  /*da10*/  ULEA UR22, UR9, UR22, 0x3 ;  /* 0x0000001609167291 */ /* 0x000fe4000f8e18ff */
[----:B------:R-:W-:Y:S02]  /*da20*/  UIADD3 UR23, UPT, UPT, UR23, 0x8, URZ ;  /* 0x0000000817177890 */ /* 0x000fe4000fffe0ff */
[----:B------:R-:W-:Y:S02]  /*da30*/  ULEA UR6, UR9, UR6, 0x3 ;  /* 0x0000000609067291 */ /* 0x000fe4000f8e18ff */
[----:B------:R-:W-:Y:S01]  /*da40*/  ULEA UR20, UR9, UR20, 0x3 ;  /* 0x0000001409147291 */ /* 0x000fe2000f8e18ff */
[----:B--2---:R-:W-:Y:S01]  /*da50*/  @!P0 FADD.FTZ R6, R6, R22 ;  /* 0x0000001606068221 */ /* 0x004fe20000010000 */
[----:B------:R-:W-:-:S03]  /*da60*/  @!P0 FADD.FTZ R7, R7, R23 ;  /* 0x0000001707078221 */ /* 0x000fc60000010000 */
[----:B---3--:R-:W-:Y:S01]  /*da70*/  @!P4 FADD.FTZ R6, R6, R24 ;  /* 0x000000180606c221 */ /* 0x008fe20000010000 */
[----:B------:R-:W-:-:S03]  /*da80*/  @!P4 FADD.FTZ R7, R7, R25 ;  /* 0x000000190707c221 */ /* 0x000fc60000010000 */
[----:B----4-:R-:W-:Y:S01]  /*da90*/  @!P3 FADD.FTZ R6, R6, R16 ;  /* 0x000000100606b221 */ /* 0x010fe20000010000 */
[----:B------:R-:W-:-:S03]  /*daa0*/  @!P3 FADD.FTZ R7, R7, R17 ;  /* 0x000000110707b221 */ /* 0x000fc60000010000 */
[----:B------:R-:W-:Y:S01]  /*dab0*/  @!P2 FADD.FTZ R6, R6, R18 ;  /* 0x000000120606a221 */ /* 0x000fe20000010000 */
[----:B------:R-:W-:-:S03]  /*dac0*/  @!P2 FADD.FTZ R7, R7, R19 ;  /* 0x000000130707a221 */ /* 0x000fc60000010000 */
[----:B------:R-:W-:Y:S01]  /*dad0*/  @!P1 FADD.FTZ R6, R6, R20 ;  /* 0x0000001406069221 */ /* 0x000fe20000010000 */
[----:B------:R-:W-:-:S03]  /*dae0*/  @!P1 FADD.FTZ R7, R7, R21 ;  /* 0x0000001507079221 */ /* 0x000fc60000010000 */
[----:B------:R-:W-:Y:S01]  /*daf0*/  @!P6 FADD.FTZ R6, R6, R12 ;  /* 0x0000000c0606e221 */ /* 0x000fe20000010000 */
[----:B------:R-:W-:-:S03]  /*db00*/  @!P6 FADD.FTZ R7, R7, R13 ;  /* 0x0000000d0707e221 */ /* 0x000fc60000010000 */
[----:B------:R-:W-:Y:S01]  /*db10*/  @!P5 FADD.FTZ R6, R6, R14 ;  /* 0x0000000e0606d221 */ /* 0x000fe20000010000 */
[----:B------:R-:W-:Y:S01]  /*db20*/  @!P5 FADD.FTZ R7, R7, R15 ;  /* 0x0000000f0707d221 */ /* 0x000fe20000010000 */
[----:B------:R-:W-:Y:S06]  /*db30*/  BRA.U UP0, `(.L_x_188) ;  /* 0xfffffff900d07547 */ /* 0x000fec000b83ffff */
[----:B------:R-:W-:-:S05]  /*db40*/  UMOV UR5, UR7 ;  /* 0x0000000700057c82 */ /* 0x000fca0008000000 */
.L_x_187:
[----:B------:R-:W-:-:S09]  /*db50*/  ULOP3.LUT UP0, UR6, UR12, 0x7, URZ, 0xc0, !UPT ;  /* 0x000000070c067892 */ /* 0x000fd2000f80c0ff */
[----:B------:R-:W-:Y:S05]  /*db60*/  BRA.U !UP0, `(.L_x_183) ;  /* 0x0000000508687547 */ /* 0x000fea000b800000 */
[----:B------:R-:W-:Y:S02]  /*db70*/  UIADD3 UR6, UPT, UPT, UR6, -0x1, URZ ;  /* 0xffffffff06067890 */ /* 0x000fe4000fffe0ff */
[----:B------:R-:W-:Y:S02]  /*db80*/  ULOP3.LUT UP0, UR18, UR12, 0x3, URZ, 0xc0, !UPT ;  /* 0x000000030c127892 */ /* 0x000fe4000f80c0ff */
[----:B------:R-:W-:-:S09]  /*db90*/  UISETP.GE.U32.AND UP1, UPT, UR6, 0x3, UPT ;  /* 0x000000030600788c */ /* 0x000fd2000bf26070 */
[----:B------:R-:W-:Y:S05]  /*dba0*/  BRA.U !UP1, `(.L_x_189) ;  /* 0x0000000109b87547 */ /* 0x000fea000b800000 */
[----:B------:R-:W0:Y:S01]  /*dbb0*/  S2R R0, SR_CTAID.X ;  /* 0x0000000000007919 */ /* 0x000e220000002500 */
[----:B------:R-:W-:Y:S02]  /*dbc0*/  UIADD3 UR6, UPT, UPT, UR5, 0x1, URZ ;  /* 0x0000000105067890 */ /* 0x000fe4000fffe0ff */
[----:B------:R-:W-:Y:S02]  /*dbd0*/  UIADD3 UR7, UPT, UPT, UR5, 0x2, URZ ;  /* 0x0000000205077890 */ /* 0x000fe4000fffe0ff */
[----:B------:R-:W-:Y:S02]  /*dbe0*/  UISETP.NE.AND UP1, UPT, UR6, UR29, UPT ;  /* 0x0000001d0600728c */ /* 0x000fe4000bf25270 */
[----:B------:R-:W-:Y:S02]  /*dbf0*/  UIADD3 UR13, UPT, UPT, UR5, 0x3, URZ ;  /* 0x00000003050d7890 */ /* 0x000fe4000fffe0ff */
[----:B------:R-:W-:Y:S02]  /*dc00*/  UISETP.NE.AND UP2, UPT, UR7, UR29, UPT ;  /* 0x0000001d0700728c */ /* 0x000fe4000bf45270 */
[----:B------:R-:W-:Y:S01]  /*dc10*/  PLOP3.LUT P1, PT, PT, PT, UP1, 0x80, 0x8 ;  /* 0x000000000008781c */ /* 0x000fe20003f2f018 */
[----:B------:R-:W-:-:S03]  /*dc20*/  UISETP.NE.AND UP3, UPT, UR13, UR29, UPT ;  /* 0x0000001d0d00728c */ /* 0x000fc6000bf65270 */
[----:B------:R-:W-:Y:S02]  /*dc30*/  PLOP3.LUT P2, PT, PT, PT, UP2, 0x80, 0x8 ;  /* 0x000000000008781c */ /* 0x000fe40003f4f028 */
[C---:B------:R-:W-:Y:S02]  /*dc40*/  ISETP.NE.OR P1, PT, R8.reuse, RZ, !P1 ;  /* 0x000000ff0800720c */ /* 0x040fe40004f25670 */
[----:B------:R-:W-:Y:S02]  /*dc50*/  PLOP3.LUT P3, PT, PT, PT, UP3, 0x80, 0x8 ;  /* 0x000000000008781c */ /* 0x000fe40003f6f038 */
[C---:B------:R-:W-:Y:S02]  /*dc60*/  ISETP.NE.OR P2, PT, R8.reuse, RZ, !P2 ;  /* 0x000000ff0800720c */ /* 0x040fe40005745670 */
[----:B------:R-:W-:-:S07]  /*dc70*/  ISETP.NE.OR P3, PT, R8, RZ, !P3 ;  /* 0x000000ff0800720c */ /* 0x000fce0005f65670 */
[----:B------:R-:W-:Y:S01]  /*dc80*/  VOTEU.ALL UP2, P1 ;  /* 0x0000000000ff7886 */ /* 0x000fe20000840000 */
[----:B0-----:R-:W-:-:S04]  /*dc90*/  ISETP.NE.AND P0, PT, R0, UR5, PT ;  /* 0x0000000500007c0c */ /* 0x001fc8000bf05270 */
[----:B------:R-:W-:Y:S01]  /*dca0*/  @!UP2 UIMAD UR6, UR6, UR9, UR14 ;  /* 0x000000090606a2a4 */ /* 0x000fe2000f8e020e */
[----:B------:R-:W-:Y:S01]  /*dcb0*/  ISETP.NE.OR P0, PT, R8, RZ, !P0 ;  /* 0x000000ff0800720c */ /* 0x000fe20004705670 */
[----:B------:R-:W-:-:S04]  /*dcc0*/  VOTEU.ALL UP2, P3 ;  /* 0x0000000000ff7886 */ /* 0x000fc80001840000 */
[----:B------:R-:W-:Y:S01]  /*dcd0*/  MOV R15, UR6 ;  /* 0x00000006000f7c02 */ /* 0x000fe20008000f00 */
[----:B------:R-:W-:-:S04]  /*dce0*/  @!UP2 UIMAD UR6, UR13, UR9, UR14 ;  /* 0x000000090d06a2a4 */ /* 0x000fc8000f8e020e */
[----:B------:R-:W-:-:S03]  /*dcf0*/  @!P1 IMAD.WIDE.U32 R14, R15, 0x8, R10 ;  /* 0x000000080f0e9825 */ /* 0x000fc600078e000a */
[----:B------:R-:W-:Y:S01]  /*dd00*/  VOTEU.ALL UP1, P0 ;  /* 0x0000000000ff7886 */ /* 0x000fe20000020000 */
[----:B------:R-:W-:Y:S02]  /*dd10*/  MOV R19, UR6 ;  /* 0x0000000600137c02 */ /* 0x000fe40008000f00 */
[----:B------:R-:W2:Y:S02]  /*dd20*/  @!P1 LDG.E.64 R14, desc[UR10][R14.64] ;  /* 0x0000000a0e0e9981 */ /* 0x000ea4000c1e1b00 */
[----:B------:R-:W-:Y:S01]  /*dd30*/  @!UP1 UIMAD UR17, UR5, UR9, UR14 ;  /* 0x00000009051192a4 */ /* 0x000fe2000f8e020e */
[----:B------:R-:W-:-:S05]  /*dd40*/  VOTEU.ALL UP1, P2 ;  /* 0x0000000000ff7886 */ /* 0x000fca0001020000 */
[----:B-1----:R-:W-:Y:S01]  /*dd50*/  MOV R13, UR17 ;  /* 0x00000011000d7c02 */ /* 0x002fe20008000f00 */
[----:B------:R-:W-:-:S04]  /*dd60*/  @!UP1 UIMAD UR7, UR7, UR9, UR14 ;  /* 0x00000009070792a4 */ /* 0x000fc8000f8e020e */
[----:B------:R-:W-:Y:S02]  /*dd70*/  @!P0 IMAD.WIDE.U32 R12, R13, 0x8, R10 ;  /* 0x000000080d0c8825 */ /* 0x000fe400078e000a */
[----:B------:R-:W-:-:S04]  /*dd80*/  MOV R17, UR7 ;  /* 0x0000000700117c02 */ /* 0x000fc80008000f00 */
[----:B------:R-:W3:Y:S01]  /*dd90*/  @!P0 LDG.E.64 R12, desc[UR10][R12.64] ;  /* 0x0000000a0c0c8981 */ /* 0x000ee2000c1e1b00 */
[----:B------:R-:W-:-:S04]  /*dda0*/  @!P2 IMAD.WIDE.U32 R16, R17, 0x8, R10 ;  /* 0x000000081110a825 */ /* 0x000fc800078e000a */
[----:B------:R-:W-:Y:S02]  /*ddb0*/  @!P3 IMAD.WIDE.U32 R18, R19, 0x8, R10 ;  /* 0x000000081312b825 */ /* 0x000fe400078e000a */
[----:B------:R-:W4:Y:S04]  /*ddc0*/  @!P2 LDG.E.64 R16, desc[UR10][R16.64] ;  /* 0x0000000a1010a981 */ /* 0x000f28000c1e1b00 */
[----:B------:R-:W4:Y:S01]  /*ddd0*/  @!P3 LDG.E.64 R18, desc[UR10][R18.64] ;  /* 0x0000000a1212b981 */ /* 0x000f22000c1e1b00 */
[----:B------:R-:W-:-:S04]  /*dde0*/  MOV R0, UR5 ;  /* 0x0000000500007c02 */ /* 0x000fc80008000f00 */
[----:B------:R-:W-:-:S04]  /*ddf0*/  IADD3 R0, PT, PT, R0, 0x4, RZ ;  /* 0x0000000400007810 */ /* 0x000fc80007ffe0ff */
[----:B------:R-:W-:Y:S01]  /*de00*/  R2UR UR5, R0 ;  /* 0x00000000000572ca */ /* 0x000fe200000e0000 */
[----:B---3--:R-:W-:Y:S01]  /*de10*/  @!P0 FADD.FTZ R6, R6, R12 ;  /* 0x0000000c06068221 */ /* 0x008fe20000010000 */
[----:B------:R-:W-:-:S03]  /*de20*/  @!P0 FADD.FTZ R7, R7, R13 ;  /* 0x0000000d07078221 */ /* 0x000fc60000010000 */
[----:B--2---:R-:W-:Y:S01]  /*de30*/  @!P1 FADD.FTZ R6, R6, R14 ;  /* 0x0000000e06069221 */ /* 0x004fe20000010000 */
[----:B------:R-:W-:-:S03]  /*de40*/  @!P1 FADD.FTZ R7, R7, R15 ;  /* 0x0000000f07079221 */ /* 0x000fc60000010000 */
[----:B----4-:R-:W-:Y:S01]  /*de50*/  @!P2 FADD.FTZ R6, R6, R16 ;  /* 0x000000100606a221 */ /* 0x010fe20000010000 */
[----:B------:R-:W-:-:S03]  /*de60*/  @!P2 FADD.FTZ R7, R7, R17 ;  /* 0x000000110707a221 */ /* 0x000fc60000010000 */
[----:B------:R-:W-:Y:S01]  /*de70*/  @!P3 FADD.FTZ R6, R6, R18 ;  /* 0x000000120606b221 */ /* 0x000fe20000010000 */
[----:B------:R-:W-:-:S07]  /*de80*/  @!P3 FADD.FTZ R7, R7, R19 ;  /* 0x000000130707b221 */ /* 0x000fce0000010000 */
.L_x_189:
[----:B------:R-:W-:Y:S05]  /*de90*/  BRA.U !UP0, `(.L_x_183) ;  /* 0x00000001089c7547 */ /* 0x000fea000b800000 */
[----:B------:R-:W0:Y:S01]  /*dea0*/  S2R R9, SR_CTAID.X ;  /* 0x0000000000097919 */ /* 0x000e220000002500 */
[----:B------:R-:W-:Y:S02]  /*deb0*/  UISETP.NE.AND UP0, UPT, UR18, 0x1, UPT ;  /* 0x000000011200788c */ /* 0x000fe4000bf05270 */
[----:B------:R-:W-:-:S07]  /*dec0*/  ULOP3.LUT UR6, UR12, 0x1, URZ, 0xc0, !UPT ;  /* 0x000000010c067892 */ /* 0x000fce000f8ec0ff */
[----:B------:R-:W-:Y:S05]  /*ded0*/  BRA.U !UP0, `(.L_x_190) ;  /* 0x0000000108587547 */ /* 0x000fea000b800000 */
[----:B------:R-:W2:Y:S01]  /*dee0*/  S2R R0, SR_CTAID.X ;  /* 0x0000000000007919 */ /* 0x000ea20000002500 */
[----:B------:R-:W3:Y:S01]  /*def0*/  S2R R12, SR_CTAID.Y ;  /* 0x00000000000c7919 */ /* 0x000ee20000002600 */
[----:B--2---:R-:W-:Y:S02]  /*df00*/  ISETP.NE.AND P0, PT, R0, UR5, PT ;  /* 0x0000000500007c0c */ /* 0x004fe4000bf05270 */
[----:B------:R-:W-:Y:S02]  /*df10*/  MOV R0, UR5 ;  /* 0x0000000500007c02 */ /* 0x000fe40008000f00 */
[----:B------:R-:W-:Y:S02]  /*df20*/  ISETP.NE.OR P1, PT, R8, RZ, !P0 ;  /* 0x000000ff0800720c */ /* 0x000fe40004725670 */
[----:B-1----:R-:W-:-:S04]  /*df30*/  IADD3 R13, PT, PT, R0, 0x1, RZ ;  /* 0x00000001000d7810 */ /* 0x002fc80007ffe0ff */
[----:B------:R-:W-:-:S04]  /*df40*/  ISETP.NE.AND P0, PT, R13, UR29, PT ;  /* 0x0000001d0d007c0c */ /* 0x000fc8000bf05270 */
[----:B------:R-:W-:-:S03]  /*df50*/  ISETP.NE.OR P0, PT, R8, RZ, !P0 ;  /* 0x000000ff0800720c */ /* 0x000fc60004705670 */
[----:B------:R-:W-:-:S05]  /*df60*/  VOTEU.ALL UP0, P1 ;  /* 0x0000000000ff7886 */ /* 0x000fca0000800000 */
[----:B------:R-:W-:-:S05]  /*df70*/  @!UP0 UIMAD UR5, UR5, UR9, UR14 ;  /* 0x00000009050582a4 */ /* 0x000fca000f8e020e */
[----:B---3--:R-:W-:Y:S01]  /*df80*/  @!P0 IMAD R13, R13, UR9, R12 ;  /* 0x000000090d0d8c24 */ /* 0x008fe2000f8e020c */
[----:B------:R-:W-:-:S03]  /*df90*/  MOV R15, UR5 ;  /* 0x00000005000f7c02 */ /* 0x000fc60008000f00 */
[----:B------:R-:W-:-:S04]  /*dfa0*/  @!P0 IMAD.WIDE.U32 R12, R13, 0x8, R10 ;  /* 0x000000080d0c8825 */ /* 0x000fc800078e000a */
[----:B------:R-:W-:Y:S02]  /*dfb0*/  @!P1 IMAD.WIDE.U32 R14, R15, 0x8, R10 ;  /* 0x000000080f0e9825 */ /* 0x000fe400078e000a */
[----:B------:R-:W2:Y:S04]  /*dfc0*/  @!P0 LDG.E.64 R12, desc[UR10][R12.64] ;  /* 0x0000000a0c0c8981 */ /* 0x000ea8000c1e1b00 */
[----:B------:R-:W3:Y:S01]  /*dfd0*/  @!P1 LDG.E.64 R14, desc[UR10][R14.64] ;  /* 0x0000000a0e0e9981 */ /* 0x000ee2000c1e1b00 */
[----:B------:R-:W-:-:S04]  /*dfe0*/  IADD3 R0, PT, PT, R0, 0x2, RZ ;  /* 0x0000000200007810 */ /* 0x000fc80007ffe0ff */
[----:B------:R-:W-:Y:S01]  /*dff0*/  R2UR UR5, R0 ;  /* 0x00000000000572ca */ /* 0x000fe200000e0000 */
[----:B---3--:R-:W-:Y:S01]  /*e000*/  @!P1 FADD.FTZ R6, R6, R14 ;  /* 0x0000000e06069221 */ /* 0x008fe20000010000 */
[----:B------:R-:W-:-:S03]  /*e010*/  @!P1 FADD.FTZ R7, R7, R15 ;  /* 0x0000000f07079221 */ /* 0x000fc60000010000 */
[----:B--2---:R-:W-:Y:S01]  /*e020*/  @!P0 FADD.FTZ R6, R6, R12 ;  /* 0x0000000c06068221 */ /* 0x004fe20000010000 */
[----:B------:R-:W-:-:S09]  /*e030*/  @!P0 FADD.FTZ R7, R7, R13 ;  /* 0x0000000d07078221 */ /* 0x000fd20000010000 */
.L_x_190:
[----:B0-----:R-:W-:Y:S01]  /*e040*/  ISETP.NE.AND P0, PT, R9, UR5, PT ;  /* 0x0000000509007c0c */ /* 0x001fe2000bf05270 */
[----:B------:R-:W-:Y:S01]  /*e050*/  BSSY.RECONVERGENT B0, `(.L_x_183) ;  /* 0x000000b000007945 */ /* 0x000fe20003800200 */
[----:B------:R-:W-:Y:S02]  /*e060*/  MOV R0, UR6 ;  /* 0x0000000600007c02 */ /* 0x000fe40008000f00 */
[----:B------:R-:W-:-:S04]  /*e070*/  ISETP.NE.OR P0, PT, R8, RZ, !P0 ;  /* 0x000000ff0800720c */ /* 0x000fc80004705670 */
[----:B------:R-:W-:-:S13]  /*e080*/  ISETP.NE.U32.OR P0, PT, R0, 0x1, P0 ;  /* 0x000000010000780c */ /* 0x000fda0000705470 */
[----:B------:R-:W-:Y:S05]  /*e090*/  @P0 BRA `(.L_x_191) ;  /* 0x0000000000180947 */ /* 0x000fea0003800000 */
[----:B------:R-:W-:-:S06]  /*e0a0*/  UIMAD UR6, UR9, UR5, UR14 ;  /* 0x00000005090672a4 */ /* 0x000fcc000f8e020e */
[----:B------:R-:W-:-:S05]  /*e0b0*/  MOV R9, UR6 ;  /* 0x0000000600097c02 */ /* 0x000fca0008000f00 */
[----:B------:R-:W-:-:S06]  /*e0c0*/  IMAD.WIDE.U32 R10, R9, 0x8, R10 ;  /* 0x00000008090a7825 */ /* 0x000fcc00078e000a */
[----:B------:R-:W2:Y:S02]  /*e0d0*/  LDG.E.64 R10, desc[UR10][R10.64] ;  /* 0x0000000a0a0a7981 */ /* 0x000ea4000c1e1b00 */
[----:B--2---:R-:W-:Y:S01]  /*e0e0*/  FADD.FTZ R6, R6, R10 ;  /* 0x0000000a06067221 */ /* 0x004fe20000010000 */
[----:B------:R-:W-:-:S07]  /*e0f0*/  FADD.FTZ R7, R7, R11 ;  /* 0x0000000b07077221 */ /* 0x000fce0000010000 */
.L_x_191:
[----:B------:R-:W-:Y:S05]  /*e100*/  BSYNC.RECONVERGENT B0 ;  /* 0x0000000000007941 */ /* 0x000fea0003800200 */
.L_x_183:
[----:B------:R-:W0:Y:S01]  /*e110*/  S2UR UR6, SR_CgaCtaId ;  /* 0x00000000000679c3 */ /* 0x000e220000008800 */
[----:B------:R-:W-:Y:S01]  /*e120*/  ISETP.NE.AND P0, PT, R8, RZ, PT ;  /* 0x000000ff0800720c */ /* 0x000fe20003f05270 */
[----:B------:R-:W-:Y:S01]  /*e130*/  UMOV UR5, 0x400 ;  /* 0x0000040000057882 */ /* 0x000fe20000000000 */
[----:B------:R-:W1:Y:S01]  /*e140*/  LDCU.U8 UR12, c[0x0][0x414] ;  /* 0x00008280ff0c77ac */ /* 0x000e620008000000 */
[----:B--2-4-:R-:W-:Y:S01]  /*e150*/  HFMA2 R10, -RZ, RZ, 0, 0 ;  /* 0x00000000ff0a7431 */ /* 0x014fe200000001ff */
[----:B------:R-:W2:Y:S01]  /*e160*/  LDCU.64 UR20, c[0x0][0x3f8] ;  /* 0x00007f00ff1477ac */ /* 0x000ea20008000a00 */
[----:B------:R-:W4:Y:S01]  /*e170*/  LDCU.64 UR18, c[0x0][0x400] ;  /* 0x00008000ff1277ac */ /* 0x000f220008000a00 */
[----:B-1----:R-:W-:Y:S02]  /*e180*/  UISETP.NE.AND UP0, UPT, UR12, URZ, UPT ;  /* 0x000000ff0c00728c */ /* 0x002fe4000bf05270 */
[----:B0-----:R-:W-:Y:S01]  /*e190*/  ULEA UR5, UR6, UR5, 0x18 ;  /* 0x0000000506057291 */ /* 0x001fe2000f8ec0ff */
[----:B------:R-:W0:Y:S03]  /*e1a0*/  LDCU.64 UR6, c[0x0][0x380] ;  /* 0x00007000ff0677ac */ /* 0x000e260008000a00 */
[----:B------:R-:W-:-:S05]  /*e1b0*/  PLOP3.LUT P1, PT, PT, PT, UP0, 0x80, 0x8 ;  /* 0x000000000008781c */ /* 0x000fca0003f2f008 */
[----:B------:R-:W-:Y:S01]  /*e1c0*/  @!P0 STS.64 [UR5+0x90], R6 ;  /* 0x00009006ff008988 */ /* 0x000fe20008000a05 */
[----:B------:R-:W-:Y:S06]  /*e1d0*/  BAR.SYNC.DEFER_BLOCKING 0x0 ;  /* 0x0000000000007b1d */ /* 0x000fec0000010000 */
[----:B---3--:R-:W1:Y:S01]  /*e1e0*/  LDS.64 R8, [UR5+0x90] ;  /* 0x00009005ff087984 */ /* 0x008e620008000a00 */
[----:B------:R-:W1:Y:S02]  /*e1f0*/  LDCU UR5, c[0x0][0x42c] ;  /* 0x00008580ff0577ac */ /* 0x000e640008000800 */
[----:B-1----:R-:W-:Y:S01]  /*e200*/  FMUL.FTZ R0, R8, UR5 ;  /* 0x0000000508007c20 */ /* 0x002fe20008410000 */
[----:B0-2-4-:R-:W-:-:S07]  /*e210*/  FMUL.FTZ R11, R9, UR5 ;  /* 0x00000005090b7c20 */ /* 0x015fce0008410000 */
.L_x_197:
[----:B0-----:R-:W-:-:S05]  /*e220*/  LEA R9, R10, UR15, 0x2 ;  /* 0x0000000f0a097c11 */ /* 0x001fca000f8e10ff */
[----:B------:R-:W2:Y:S04]  /*e230*/  LDL.64 R6, [R9+0x10] ;  /* 0x0000100009067983 */ /* 0x000ea80000100a00 */
[----:B------:R-:W3:Y:S01]  /*e240*/  LDL.64 R12, [R9+0x90] ;  /* 0x00009000090c7983 */ /* 0x000ee20000100a00 */
[----:B------:R-:W-:Y:S01]  /*e250*/  BSSY.RECONVERGENT B0, `(.L_x_192) ;  /* 0x0000036000007945 */ /* 0x000fe20003800200 */
[C---:B--2---:R-:W-:Y:S02]  /*e260*/  SHF.L.U32 R8, R6.reuse, 0x10, RZ ;  /* 0x0000001006087819 */ /* 0x044fe400000006ff */
[----:B------:R-:W-:Y:S02]  /*e270*/  PRMT R6, R6, 0x7632, R6 ;  /* 0x0000763206067816 */ /* 0x000fe40000000006 */
[----:B---3--:R-:W-:Y:S01]  /*e280*/  SHF.L.U32 R9, R12, 0x10, RZ ;  /* 0x000000100c097819 */ /* 0x008fe200000006ff */
[----:B------:R-:W-:Y:S01]  /*e290*/  FADD.FTZ R8, R8, -UR28 ;  /* 0x8000001c08087e21 */ /* 0x000fe20008010000 */
[----:B------:R-:W-:-:S02]  /*e2a0*/  SHF.L.U32 R6, R6, 0x10, RZ ;  /* 0x0000001006067819 */ /* 0x000fc400000006ff */
[----:B------:R-:W-:Y:S01]  /*e2b0*/  PRMT R12, R12, 0x7632, R12 ;  /* 0x000076320c0c7816 */ /* 0x000fe2000000000c */
[----:B------:R-:W-:Y:S02]  /*e2c0*/  FMUL.FTZ R25, R8, UR16 ;  /* 0x0000001008197c20 */ /* 0x000fe40008410000 */
[----:B------:R-:W-:Y:S01]  /*e2d0*/  FADD.FTZ R6, R6, -UR28 ;  /* 0x8000001c06067e21 */ /* 0x000fe20008010000 */
[----:B------:R-:W-:Y:S01]  /*e2e0*/  SHF.L.U32 R12, R12, 0x10, RZ ;  /* 0x000000100c0c7819 */ /* 0x000fe200000006ff */
[----:B------:R-:W-:Y:S02]  /*e2f0*/  @P1 FFMA.FTZ R8, R4, R25, R2 ;  /* 0x0000001904081223 */ /* 0x000fe40000010002 */
[----:B------:R-:W-:Y:S02]  /*e300*/  FMUL.FTZ R20, R6, UR16 ;  /* 0x0000001006147c20 */ /* 0x000fe40008410000 */
[----:B------:R-:W-:Y:S02]  /*e310*/  @P1 FMUL.FTZ R14, R8, -1.4426950216293334961 ;  /* 0xbfb8aa3b080e1820 */ /* 0x000fe40000410000 */
[----:B------:R-:W-:-:S04]  /*e320*/  @P1 FFMA.FTZ R6, R5, R20, R3 ;  /* 0x0000001405061223 */ /* 0x000fc80000010003 */
[----:B------:R-:W-:Y:S01]  /*e330*/  @P1 FMUL.FTZ R17, R6, -1.4426950216293334961 ;  /* 0xbfb8aa3b06111820 */ /* 0x000fe20000410000 */
[----:B------:R-:W0:Y:S08]  /*e340*/  @P1 MUFU.EX2 R14, R14 ;  /* 0x0000000e000e1308 */ /* 0x000e300000000800 */
[----:B------:R-:W1:Y:S01]  /*e350*/  @P1 MUFU.EX2 R17, R17 ;  /* 0x0000001100111308 */ /* 0x000e620000000800 */
[----:B0-----:R-:W-:Y:S01]  /*e360*/  @P1 FADD.FTZ R15, R14, 1 ;  /* 0x3f8000000e0f1421 */ /* 0x001fe20000010000 */
[----:B------:R-:W-:-:S06]  /*e370*/  SHF.L.U32 R14, R7, 0x10, RZ ;  /* 0x00000010070e7819 */ /* 0x000fcc00000006ff */
[----:B------:R0:W2:Y:S01]  /*e380*/  @P1 MUFU.RCP R16, R15 ;  /* 0x0000000f00101308 */ /* 0x0000a20000001000 */
[----:B-1----:R-:W-:Y:S01]  /*e390*/  @P1 FADD.FTZ R18, R17, 1 ;  /* 0x3f80000011121421 */ /* 0x002fe20000010000 */
[----:B-----5:R-:W-:-:S06]  /*e3a0*/  LEA R17, R10, R99, 0x4 ;  /* 0x000000630a117211 */ /* 0x020fcc00078e20ff */
[----:B------:R1:W3:Y:S01]  /*e3b0*/  @P1 MUFU.RCP R19, R18 ;  /* 0x0000001200131308 */ /* 0x0002e20000001000 */
[----:B------:R-:W-:Y:S01]  /*e3c0*/  ISETP.GE.U32.AND P0, PT, R17, UR18, PT ;  /* 0x0000001211007c0c */ /* 0x000fe2000bf06070 */
[----:B0-----:R-:W-:Y:S01]  /*e3d0*/  FFMA.FTZ R15, R0, R25, R11 ;  /* 0x00000019000f7223 */ /* 0x001fe2000001000b */
[----:B-1----:R-:W-:Y:S01]  /*e3e0*/  SHF.R.S32.HI R18, RZ, 0x1f, R17 ;  /* 0x0000001fff127819 */ /* 0x002fe20000011411 */
[----:B--2---:R-:W-:Y:S01]  /*e3f0*/  @P1 FADD.FTZ R21, -R16, 1 ;  /* 0x3f80000010151421 */ /* 0x004fe20000010100 */
[----:B------:R-:W-:Y:S02]  /*e400*/  @P1 FMUL.FTZ R16, R9, R16 ;  /* 0x0000001009101220 */ /* 0x000fe40000410000 */
[----:B------:R-:W-:Y:S01]  /*e410*/  ISETP.GE.AND.EX P0, PT, R18, UR19, PT, P0 ;  /* 0x0000001312007c0c */ /* 0x000fe2000bf06300 */
[----:B------:R-:W-:Y:S01]  /*e420*/  @P1 FFMA.FTZ R21, R8, R21, 1 ;  /* 0x3f80000008151423 */ /* 0x000fe20000010015 */
[----:B------:R-:W-:Y:S01]  /*e430*/  PRMT R8, R7, 0x7632, R8 ;  /* 0x0000763207087816 */ /* 0x000fe20000000008 */
[----:B---3--:R-:W-:Y:S01]  /*e440*/  @P1 FADD.FTZ R23, -R19, 1 ;  /* 0x3f80000013171421 */ /* 0x008fe20000010100 */
[----:B------:R-:W-:Y:S01]  /*e450*/  @P1 FMUL.FTZ R19, R12, R19 ;  /* 0x000000130c131220 */ /* 0x000fe20000410000 */
[----:B------:R-:W-:Y:S01]  /*e460*/  @P1 FMUL.FTZ R9, R16, R21 ;  /* 0x0000001510091220 */ /* 0x000fe20000410000 */
[----:B------:R-:W-:Y:S01]  /*e470*/  IADD3 R21, PT, PT, R17, 0x10, RZ ;  /* 0x0000001011157810 */ /* 0x000fe20007ffe0ff */
[----:B------:R-:W-:Y:S01]  /*e480*/  @P1 FFMA.FTZ R6, R6, R23, 1 ;  /* 0x3f80000006061423 */ /* 0x000fe20000010017 */
[----:B------:R-:W-:Y:S01]  /*e490*/  SHF.L.U32 R16, R8, 0x10, RZ ;  /* 0x0000001008107819 */ /* 0x000fe200000006ff */
[----:B------:R-:W-:-:S02]  /*e4a0*/  FFMA.FTZ R15, R4, R9, -R15 ;  /* 0x00000009040f7223 */ /* 0x000fc4000001080f */
[----:B------:R-:W-:Y:S01]  /*e4b0*/  @P1 FMUL.FTZ R12, R19, R6 ;  /* 0x00000006130c1220 */ /* 0x000fe20000410000 */
[----:B------:R-:W-:-:S04]  /*e4c0*/  FFMA.FTZ R6, R0, R20, R11 ;  /* 0x0000001400067223 */ /* 0x000fc8000001000b */
[----:B------:R-:W-:Y:S01]  /*e4d0*/  FFMA.FTZ R12, R5, R12, -R6 ;  /* 0x0000000c050c7223 */ /* 0x000fe20000010806 */
[----:B------:R-:W-:Y:S06]  /*e4e0*/  @P0 BRA `(.L_x_193) ;  /* 0x0000000000300947 */ /* 0x000fec0003800000 */
[----:B------:R-:W-:Y:S01]  /*e4f0*/  MOV R6, R42 ;  /* 0x0000002a00067202 */ /* 0x000fe20000000f00 */
[----:B------:R-:W-:Y:S01]  /*e500*/  IMAD R8, R18, UR20, RZ ;  /* 0x0000001412087c24 */ /* 0x000fe2000f8e02ff */
[----:B------:R-:W-:Y:S01]  /*e510*/  MOV R7, R45 ;  /* 0x0000002d00077202 */ /* 0x000fe20000000f00 */
[----:B------:R-:W-:Y:S01]  /*e520*/  FMUL.FTZ R15, R15, UR16 ;  /* 0x000000100f0f7c20 */ /* 0x000fe20008410000 */
[----:B------:R-:W-:Y:S01]  /*e530*/  FMUL.FTZ R12, R12, UR16 ;  /* 0x000000100c0c7c20 */ /* 0x000fe20008410000 */
[C---:B------:R-:W-:Y:S02]  /*e540*/  IMAD R9, R17.reuse, UR21, R8 ;  /* 0x0000001511097c24 */ /* 0x040fe4000f8e0208 */
[----:B------:R-:W-:-:S05]  /*e550*/  IMAD.WIDE.U32 R6, R17, UR20, R6 ;  /* 0x0000001411067c25 */ /* 0x000fca000f8e0006 */
[----:B------:R-:W-:Y:S02]  /*e560*/  IADD3 R7, PT, PT, R7, R9, RZ ;  /* 0x0000000907077210 */ /* 0x000fe40007ffe0ff */
[----:B------:R-:W-:-:S04]  /*e570*/  LEA R8, P0, R6, UR6, 0x1 ;  /* 0x0000000606087c11 */ /* 0x000fc8000f8008ff */
[----:B------:R-:W-:Y:S02]  /*e580*/  LEA.HI.X R9, R6, UR7, R7, 0x1, P0 ;  /* 0x0000000706097c11 */ /* 0x000fe400080f0c07 */
[----:B------:R-:W-:-:S05]  /*e590*/  F2FP.BF16.F32.PACK_AB R7, R12, R15 ;  /* 0x0000000f0c07723e */ /* 0x000fca00000010ff */
[----:B------:R0:W-:Y:S02]  /*e5a0*/  STG.E desc[UR10][R8.64], R7 ;  /* 0x0000000708007986 */ /* 0x0001e4000c10190a */
.L_x_193:
[----:B------:R-:W-:Y:S05]  /*e5b0*/  BSYNC.RECONVERGENT B0 ;  /* 0x0000000000007941 */ /* 0x000fea0003800200 */
.L_x_192:
[----:B------:R-:W-:Y:S01]  /*e5c0*/  ISETP.NE.AND P1, PT, RZ, UR12, PT ;  /* 0x0000000cff007c0c */ /* 0x000fe2000bf25270 */
[----:B------:R-:W-:Y:S01]  /*e5d0*/  FADD.FTZ R14, R14, -UR28 ;  /* 0x8000001c0e0e7e21 */ /* 0x000fe20008010000 */
[----:B------:R-:W-:Y:S01]  /*e5e0*/  FADD.FTZ R16, R16, -UR28 ;  /* 0x8000001c10107e21 */ /* 0x000fe20008010000 */
[----:B------:R-:W-:Y:S02]  /*e5f0*/  ISETP.GE.U32.AND P0, PT, R21, UR18, PT ;  /* 0x0000001215007c0c */ /* 0x000fe4000bf06070 */
[----:B------:R-:W-:Y:S01]  /*e600*/  SHF.R.S32.HI R20, RZ, 0x1f, R21 ;  /* 0x0000001fff147819 */ /* 0x000fe20000011415 */
[----:B0-----:R-:W-:Y:S01]  /*e610*/  FMUL.FTZ R7, R14, UR16 ;  /* 0x000000100e077c20 */ /* 0x001fe20008410000 */
[----:B------:R-:W-:Y:S01]  /*e620*/  FMUL.FTZ R16, R16, UR16 ;  /* 0x0000001010107c20 */ /* 0x000fe20008410000 */
[C---:B------:R-:W-:Y:S02]  /*e630*/  PRMT R6, R13.reuse, 0x7632, R6 ;  /* 0x000076320d067816 */ /* 0x040fe40000000006 */
[----:B------:R-:W-:Y:S01]  /*e640*/  ISETP.GE.AND.EX P0, PT, R20, UR19, PT, P0 ;  /* 0x0000001314007c0c */ /* 0x000fe2000bf06300 */
[C-C-:B------:R-:W-:Y:S01]  /*e650*/  FFMA.FTZ R19, R0.reuse, R7, R11.reuse ;  /* 0x0000000700137223 */ /* 0x140fe2000001000b */
[----:B------:R-:W-:Y:S01]  /*e660*/  SHF.L.U32 R13, R13, 0x10, RZ ;  /* 0x000000100d0d7819 */ /* 0x000fe200000006ff */
[----:B------:R-:W-:Y:S01]  /*e670*/  FFMA.FTZ R18, R0, R16, R11 ;  /* 0x0000001000127223 */ /* 0x000fe2000001000b */
[----:B------:R-:W-:Y:S01]  /*e680*/  SHF.L.U32 R6, R6, 0x10, RZ ;  /* 0x0000001006067819 */ /* 0x000fe200000006ff */
[----:B------:R-:W-:Y:S08]  /*e690*/  @!P1 BRA `(.L_x_194) ;  /* 0x0000000000489947 */ /* 0x000ff00003800000 */
[----:B------:R-:W-:Y:S01]  /*e6a0*/  FFMA.FTZ R7, R4, R7, R2 ;  /* 0x0000000704077223 */ /* 0x000fe20000010002 */
[----:B------:R-:W-:-:S03]  /*e6b0*/  FFMA.FTZ R8, R5, R16, R3 ;  /* 0x0000001005087223 */ /* 0x000fc60000010003 */
[----:B------:R-:W-:Y:S01]  /*e6c0*/  FMUL.FTZ R9, R7, -1.4426950216293334961 ;  /* 0xbfb8aa3b07097820 */ /* 0x000fe20000410000 */
        /* <DEDUP_REMOVED lines=15> */
.L_x_194:
[----:B------:R-:W-:Y:S01]  /*e7c0*/  BSSY.RECONVERGENT B0, `(.L_x_195) ;  /* 0x0000010000007945 */ /* 0x000fe20003800200 */
[----:B------:R-:W-:Y:S01]  /*e7d0*/  FFMA.FTZ R19, R4, R13, -R19 ;  /* 0x0000000d04137223 */ /* 0x000fe20000010813 */
[----:B------:R-:W-:Y:S02]  /*e7e0*/  FFMA.FTZ R12, R5, R6, -R18 ;  /* 0x00000006050c7223 */ /* 0x000fe40000010812 */
[----:B------:R-:W-:Y:S05]  /*e7f0*/  @P0 BRA `(.L_x_196) ;  /* 0x0000000000300947 */ /* 0x000fea0003800000 */
        /* <DEDUP_REMOVED lines=12> */
.L_x_196:
[----:B------:R-:W-:Y:S05]  /*e8c0*/  BSYNC.RECONVERGENT B0 ;  /* 0x0000000000007941 */ /* 0x000fea0003800200 */
.L_x_195:
[----:B------:R-:W-:-:S04]  /*e8d0*/  IADD3 R10, PT, PT, R10, 0x2, RZ ;  /* 0x000000020a0a7810 */ /* 0x000fc80007ffe0ff */
[----:B------:R-:W-:-:S13]  /*e8e0*/  ISETP.NE.AND P0, PT, R10, 0x20, PT ;  /* 0x000000200a00780c */ /* 0x000fda0003f05270 */
[----:B------:R-:W-:Y:S05]  /*e8f0*/  @P0 BRA `(.L_x_197) ;  /* 0xfffffff800480947 */ /* 0x000fea000383ffff */
[----:B------:R-:W1:Y:S01]  /*e900*/  LDCU UR5, c[0x0][0x410] ;  /* 0x00008200ff0577ac */ /* 0x000e620008000800 */
[----:B------:R-:W1:Y:S01]  /*e910*/  LDCU UR6, c[0x0][0x3e0] ;  /* 0x00007c00ff0677ac */ /* 0x000e620008000800 */
[----:B------:R-:W-:Y:S02]  /*e920*/  UIADD3 UR8, UPT, UPT, UR9, UR8, URZ ;  /* 0x0000000809087290 */ /* 0x000fe4000fffe0ff */
[----:B------:R-:W-:Y:S02]  /*e930*/  UIADD3 UR4, UPT, UPT, UR4, 0x1, URZ ;  /* 0x0000000104047890 */ /* 0x000fe4000fffe0ff */
[----:B-1----:R-:W-:-:S04]  /*e940*/  UIMAD UR5, UR5, UR6, URZ ;  /* 0x00000006050572a4 */ /* 0x002fc8000f8e02ff */
[----:B------:R-:W-:-:S09]  /*e950*/  UISETP.GE.AND UP0, UPT, UR8, UR5, UPT ;  /* 0x000000050800728c */ /* 0x000fd2000bf06270 */
[----:B------:R-:W-:Y:S05]  /*e960*/  BRA.U !UP0, `(.L_x_198) ;  /* 0xffffff19080c7547 */ /* 0x000fea000b83ffff */
.L_x_172:
[----:B0-----:R-:W0:Y:S01]  /*e970*/  S2R R9, SR_TID.X ;  /* 0x0000000000097919 */ /* 0x001e220000002100 */
[----:B------:R-:W1:Y:S01]  /*e980*/  LDC R4, c[0x0][0x370] ;  /* 0x0000dc00ff047b82 */ /* 0x000e620000000800 */
[----:B------:R-:W-:Y:S07]  /*e990*/  BSSY.RECONVERGENT B0, `(.L_x_199) ;  /* 0x000000e000007945 */ /* 0x000fee0003800200 */
[----:B------:R-:W2:Y:S08]  /*e9a0*/  LDC R7, c[0x0][0x374] ;  /* 0x0000dd00ff077b82 */ /* 0x000eb00000000800 */
[----:B------:R-:W3:Y:S01]  /*e9b0*/  LDC.64 R2, c[0x0][0x3c8] ;  /* 0x0000f200ff027b82 */ /* 0x000ee20000000a00 */
[----:B-1----:R-:W-:-:S02]  /*e9c0*/  ISETP.NE.AND P0, PT, R4, 0x1, PT ;  /* 0x000000010400780c */ /* 0x002fc40003f05270 */
[----:B0-----:R-:W-:Y:S02]  /*e9d0*/  ISETP.NE.AND P1, PT, R9, RZ, PT ;  /* 0x000000ff0900720c */ /* 0x001fe40003f25270 */
        /* <DEDUP_REMOVED lines=9> */
.L_x_200:
[----:B------:R-:W-:Y:S05]  /*ea70*/  BSYNC.RECONVERGENT B0 ;  /* 0x0000000000007941 */ /* 0x000fea0003800200 */
.L_x_199:
        /* <DEDUP_REMOVED lines=11> */
.L_x_202:
[----:B------:R-:W2:Y:S04]  /*eb30*/  LDG.E.STRONG.GPU R5, desc[UR10][R2.64] ;  /* 0x0000000a02057981 */ /* 0x000ea8000c1ef900 */
[----:B--2---:R-:W-:Y:S01]  /*eb40*/  CCTL.IVALL ;  /* 0x00000000ff00798f */ /* 0x004fe20002000000 */
[----:B------:R-:W-:Y:S05]  /*eb50*/  YIELD ;  /* 0x0000000000007946 */ /* 0x000fea0003800000 */
[----:B------:R-:W-:-:S13]  /*eb60*/  ISETP.NE.AND P0, PT, R5, R0, PT ;  /* 0x000000000500720c */ /* 0x000fda0003f05270 */
[----:B------:R-:W-:Y:S05]  /*eb70*/  @P0 BRA `(.L_x_202) ;  /* 0xfffffffc00ec0947 */ /* 0x000fea000383ffff */
.L_x_201:
        /* <DEDUP_REMOVED lines=54> */
[----:B------:R-:W-:Y:S01]  /*eee0*/  MOV R5, R35 ;  /* 0x0000002300057202 */ /* 0x000fe20000000f00 */
[----:B------:R-:W2:Y:S01]  /*eef0*/  LDCU.64 UR8, c[0x0][0x388] ;  /* 0x00007100ff0877ac */ /* 0x000ea20008000a00 */
        /* <DEDUP_REMOVED lines=19> */
.L_x_205:
        /* <DEDUP_REMOVED lines=29> */
.L_x_204:
[----:B------:R-:W-:Y:S05]  /*f200*/  BSYNC.RECONVERGENT B0 ;  /* 0x0000000000007941 */ /* 0x000fea0003800200 */
.L_x_203:
[----:B------:R-:W-:Y:S05]  /*f210*/  @!P0 EXIT ;  /* 0x000000000000894d */ /* 0x000fea0003800000 */
[----:B------:R-:W-:Y:S01]  /*f220*/  SHF.L.U64.HI R31, R36, 0x2, R37 ;  /* 0x00000002241f7819 */ /* 0x000fe20000010225 */
[----:B------:R-:W1:Y:S01]  /*f230*/  LDCU.64 UR4, c[0x0][0x3d8] ;  /* 0x00007b00ff0477ac */ /* 0x000e620008000a00 */
[----:B------:R-:W-:Y:S02]  /*f240*/  SHF.L.U64.HI R39, R26, 0x2, R33 ;  /* 0x000000021a277819 */ /* 0x000fe40000010221 */
[----:B------:R-:W-:Y:S01]  /*f250*/  SHF.L.U32 R29, R36, 0x2, RZ ;  /* 0x00000002241d7819 */ /* 0x000fe200000006ff */
[----:B------:R-:W2:Y:S01]  /*f260*/  LDCU.64 UR6, c[0x0][0x388] ;  /* 0x00007100ff0677ac */ /* 0x000ea20008000a00 */
[----:B------:R-:W-:Y:S02]  /*f270*/  SHF.L.U32 R41, R26, 0x2, RZ ;  /* 0x000000021a297819 */ /* 0x000fe400000006ff */
[C---:B------:R-:W-:Y:S01]  /*f280*/  SHF.L.U64.HI R33, R0.reuse, 0x2, R3 ;  /* 0x0000000200217819 */ /* 0x040fe20000010203 */
[----:B------:R-:W3:Y:S01]  /*f290*/  LDCU.64 UR8, c[0x0][0x390] ;  /* 0x00007200ff0877ac */ /* 0x000ee20008000a00 */
[----:B------:R-:W-:-:S07]  /*f2a0*/  SHF.L.U32 R37, R0, 0x2, RZ ;  /* 0x0000000200257819 */ /* 0x000fce00000006ff */
.L_x_206:
[C---:B0-----:R-:W-:Y:S02]  /*f2b0*/  SHF.L.U32 R16, R2.reuse, 0x2, RZ ;  /* 0x0000000202107819 */ /* 0x041fe400000006ff */
[----:B----4-:R-:W-:Y:S02]  /*f2c0*/  SHF.L.U64.HI R13, R2, 0x2, R35 ;  /* 0x00000002020d7819 */ /* 0x010fe40000010223 */
[----:B-1----:R-:W-:-:S04]  /*f2d0*/  IADD3 R4, P0, PT, R16, UR4, RZ ;  /* 0x0000000410047c10 */ /* 0x002fc8000ff1e0ff */
[----:B------:R-:W-:Y:S02]  /*f2e0*/  IADD3.X R5, PT, PT, R13, UR5, RZ, P0, !PT ;  /* 0x000000050d057c10 */ /* 0x000fe400087fe4ff */
[C---:B------:R-:W-:Y:S02]  /*f2f0*/  IADD3 R6, P0, PT, R4.reuse, R37, RZ ;  /* 0x0000002504067210 */ /* 0x040fe40007f1e0ff */
[C---:B------:R-:W-:Y:S01]  /*f300*/  IADD3 R10, P1, PT, R4.reuse, R41, RZ ;  /* 0x00000029040a7210 */ /* 0x040fe20007f3e0ff */
[----:B------:R0:W4:Y:S01]  /*f310*/  LDG.E R18, desc[UR10][R4.64] ;  /* 0x0000000a04127981 */ /* 0x000122000c1e1900 */
[C---:B------:R-:W-:Y:S02]  /*f320*/  IADD3.X R7, PT, PT, R5.reuse, R33, RZ, P0, !PT ;  /* 0x0000002105077210 */ /* 0x040fe400007fe4ff */
[----:B------:R-:W-:Y:S02]  /*f330*/  IADD3 R8, P0, PT, R4, R29, RZ ;  /* 0x0000001d04087210 */ /* 0x000fe40007f1e0ff */
[C---:B------:R-:W-:Y:S01]  /*f340*/  IADD3.X R11, PT, PT, R5.reuse, R39, RZ, P1, !PT ;  /* 0x00000027050b7210 */ /* 0x040fe20000ffe4ff */
[----:B------:R1:W4:Y:S01]  /*f350*/  LDG.E R19, desc[UR10][R6.64] ;  /* 0x0000000a06137981 */ /* 0x000322000c1e1900 */
[----:B------:R-:W-:-:S03]  /*f360*/  IADD3.X R9, PT, PT, R5, R31, RZ, P0, !PT ;  /* 0x0000001f05097210 */ /* 0x000fc600007fe4ff */
[----:B------:R-:W5:Y:S04]  /*f370*/  LDG.E R21, desc[UR10][R10.64] ;  /* 0x0000000a0a157981 */ /* 0x000f68000c1e1900 */
[----:B------:R1:W5:Y:S01]  /*f380*/  LDG.E R20, desc[UR10][R8.64] ;  /* 0x0000000a08147981 */ /* 0x000362000c1e1900 */
[C---:B------:R-:W-:Y:S02]  /*f390*/  SHF.L.U32 R27, R2.reuse, 0x3, RZ ;  /* 0x00000003021b7819 */ /* 0x040fe400000006ff */
[----:B------:R-:W-:Y:S02]  /*f3a0*/  SHF.L.U64.HI R28, R2, 0x3, R35 ;  /* 0x00000003021c7819 */ /* 0x000fe40000010223 */
[----:B------:R-:W-:Y:S02]  /*f3b0*/  LOP3.LUT R14, R27, 0xfffffff8, RZ, 0xc0, !PT ;  /* 0xfffffff81b0e7812 */ /* 0x000fe400078ec0ff */
[----:B------:R-:W-:-:S02]  /*f3c0*/  LOP3.LUT R16, R16, 0xfffffffc, RZ, 0xc0, !PT ;  /* 0xfffffffc10107812 */ /* 0x000fc400078ec0ff */
[----:B0-----:R-:W-:Y:S02]  /*f3d0*/  LOP3.LUT R5, R28, 0x3, RZ, 0xc0, !PT ;  /* 0x000000031c057812 */ /* 0x001fe400078ec0ff */
[----:B--2---:R-:W-:Y:S02]  /*f3e0*/  IADD3 R12, P0, PT, R14, UR6, RZ ;  /* 0x000000060e0c7c10 */ /* 0x004fe4000ff1e0ff */
[----:B------:R-:W-:Y:S02]  /*f3f0*/  LOP3.LUT R4, R13, 0x3, RZ, 0xc0, !PT ;  /* 0x000000030d047812 */ /* 0x000fe400078ec0ff */
[----:B------:R-:W-:Y:S02]  /*f400*/  IADD3 R16, P2, PT, R16, UR4, RZ ;  /* 0x0000000410107c10 */ /* 0x000fe4000ff5e0ff */
[----:B---3--:R-:W-:Y:S02]  /*f410*/  IADD3 R14, P1, PT, R14, UR8, RZ ;  /* 0x000000080e0e7c10 */ /* 0x008fe4000ff3e0ff */
[----:B------:R-:W-:-:S02]  /*f420*/  IADD3.X R13, PT, PT, R5, UR7, RZ, P0, !PT ;  /* 0x00000007050d7c10 */ /* 0x000fc400087fe4ff */
[----:B------:R-:W-:Y:S02]  /*f430*/  IADD3.X R17, PT, PT, R4, UR5, RZ, P2, !PT ;  /* 0x0000000504117c10 */ /* 0x000fe400097fe4ff */
[----:B------:R-:W-:Y:S02]  /*f440*/  IADD3.X R15, PT, PT, R5, UR9, RZ, P1, !PT ;  /* 0x00000009050f7c10 */ /* 0x000fe40008ffe4ff */
[C---:B------:R-:W-:Y:S02]  /*f450*/  IADD3 R4, P0, PT, R16.reuse, R37, RZ ;  /* 0x0000002510047210 */ /* 0x040fe40007f1e0ff */
[C---:B-1----:R-:W-:Y:S02]  /*f460*/  IADD3 R6, P1, PT, R16.reuse, R29, RZ ;  /* 0x0000001d10067210 */ /* 0x042fe40007f3e0ff */
[----:B------:R-:W-:Y:S02]  /*f470*/  IADD3 R8, P2, PT, R16, R41, RZ ;  /* 0x0000002910087210 */ /* 0x000fe40007f5e0ff */
[----:B------:R-:W-:-:S02]  /*f480*/  IADD3.X R5, PT, PT, R17, R33, RZ, P0, !PT ;  /* 0x0000002111057210 */ /* 0x000fc400007fe4ff */
[C---:B------:R-:W-:Y:S02]  /*f490*/  IADD3.X R7, PT, PT, R17.reuse, R31, RZ, P1, !PT ;  /* 0x0000001f11077210 */ /* 0x040fe40000ffe4ff */
[----:B------:R-:W-:Y:S01]  /*f4a0*/  IADD3.X R9, PT, PT, R17, R39, RZ, P2, !PT ;  /* 0x0000002711097210 */ /* 0x000fe200017fe4ff */
[----:B----4-:R0:W-:Y:S04]  /*f4b0*/  STG.E.64 desc[UR10][R12.64], R18 ;  /* 0x000000120c007986 */ /* 0x0101e8000c101b0a */
        /* <DEDUP_REMOVED lines=49> */
.L_x_207:
        /* <DEDUP_REMOVED lines=11> */
.L_x_4499:


//--------------------- .text._Z35group_norm_nhwc_bwd_one_pass_kernelI11Bf16IOBf16WLi64ELi60ELi480EEv26Group_norm_nhwc_bwd_params --------------------------
	.section	.text._Z35group_norm_nhwc_bwd_one_pass_kernelI11Bf16IOBf16WLi64ELi60ELi480EEv26Group_norm_nhwc_bwd_params,"ax",@progbits
	.align	128
        .global         _Z35group_norm_nhwc_bwd_one_pass_kernelI11Bf16IOBf16WLi64ELi60ELi480EEv26Group_norm_nhwc_bwd_params
        .type           _Z35group_norm_nhwc_bwd_one_pass_kernelI11Bf16IOBf16WLi64ELi60ELi480EEv26Group_norm_nhwc_bwd_params,@function
        .size           _Z35group_norm_nhwc_bwd_one_pass_kernelI11Bf16IOBf16WLi64ELi60ELi480EEv26Group_norm_nhwc_bwd_params,(.L_x_4500 - _Z35group_norm_nhwc_bwd_one_pass_kernelI11Bf16IOBf16WLi64ELi60ELi480EEv26Group_norm_nhwc_bwd_params)
        .other          _Z35group_norm_nhwc_bwd_one_pass_kernelI11Bf16IOBf16WLi64ELi60ELi480EEv26Group_norm_nhwc_bwd_params,@"STO_CUDA_ENTRY STV_DEFAULT"
_Z35group_norm_nhwc_bwd_one_pass_kernelI11Bf16IOBf16WLi64ELi60ELi480EEv26Group_norm_nhwc_bwd_params:
.text._Z35group_norm_nhwc_bwd_one_pass_kernelI11Bf16IOBf16WLi64ELi60ELi480EEv26Group_norm_nhwc_bwd_params:
        /* <DEDUP_REMOVED lines=22> */
.L_x_239:
[----:B-1----:R-:W1:Y:S01]  /*0160*/  LDC R10, c[0x0][0x410] ;  /* 0x00010400ff0a7b82 */ /* 0x002e620000000800 */
[----:B------:R-:W2:Y:S01]  /*0170*/  S2R R3, SR_CTAID.X ;  /* 0x0000000000037919 */ /* 0x000ea20000002500 */
[----:B------:R-:W2:Y:S01]  /*0180*/  LDCU UR4, c[0x0][0x41c] ;  /* 0x00008380ff0477ac */ /* 0x000ea20008000800 */
[----:B------:R-:W-:Y:S01]  /*0190*/  ISETP.GE.AND P5, PT, R35, RZ, PT ;  /* 0x000000ff2300720c */ /* 0x000fe20003fa6270 */
[----:B------:R-:W3:Y:S01]  /*01a0*/  LDCU.128 UR8, c[0x0][0x400] ;  /* 0x00008000ff0877ac */ /* 0x000ee20008000c00 */
[----:B01----:R-:W-:-:S04]  /*01b0*/  IABS R7, R10 ;  /* 0x0000000a00077213 */ /* 0x003fc80000000000 */
[----:B------:R-:W1:Y:S01]  /*01c0*/  I2F.RP R6, R7 ;  /* 0x0000000700067306 */ /* 0x000e620000209400 */
[----:B--2---:R-:W-:Y:S01]  /*01d0*/  IMAD R13, R3, UR4, R34 ;  /* 0x00000004030d7c24 */ /* 0x004fe2000f8e0222 */
[----:B------:R-:W2:Y:S04]  /*01e0*/  LDCU.U8 UR4, c[0x0][0x414] ;  /* 0x00008280ff0477ac */ /* 0x000ea80008000000 */
[C---:B---3--:R-:W-:Y:S02]  /*01f0*/  ISETP.GE.U32.AND P0, PT, R13.reuse, UR8, PT ;  /* 0x000000080d007c0c */ /* 0x048fe4000bf06070 */
[----:B------:R-:W-:Y:S02]  /*0200*/  SHF.R.S32.HI R15, RZ, 0x1f, R13 ;  /* 0x0000001fff0f7819 */ /* 0x000fe4000001140d */
[----:B------:R-:W-:Y:S01]  /*0210*/  IADD3 R12, PT, PT, R13, 0x10, RZ ;  /* 0x000000100d0c7810 */ /* 0x000fe20007ffe0ff */
[----:B-1----:R-:W1:Y:S01]  /*0220*/  MUFU.RCP R6, R6 ;  /* 0x0000000600067308 */ /* 0x002e620000001000 */
[----:B------:R-:W-:-:S02]  /*0230*/  ISETP.GE.AND.EX P0, PT, R15, UR9, PT, P0 ;  /* 0x000000090f007c0c */ /* 0x000fc4000bf06300 */
[----:B------:R-:W-:Y:S02]  /*0240*/  SHF.R.S32.HI R19, RZ, 0x1f, R12 ;  /* 0x0000001fff137819 */ /* 0x000fe4000001140c */
[C---:B------:R-:W-:Y:S02]  /*0250*/  IADD3 R22, PT, PT, R13.reuse, 0x20, RZ ;  /* 0x000000200d167810 */ /* 0x040fe40007ffe0ff */
[----:B------:R-:W-:Y:S02]  /*0260*/  IADD3 R24, PT, PT, R13, 0x30, RZ ;  /* 0x000000300d187810 */ /* 0x000fe40007ffe0ff */
[----:B------:R-:W-:Y:S02]  /*0270*/  SHF.R.S32.HI R23, RZ, 0x1f, R22 ;  /* 0x0000001fff177819 */ /* 0x000fe40000011416 */
[----:B------:R-:W-:-:S03]  /*0280*/  SHF.R.S32.HI R25, RZ, 0x1f, R24 ;  /* 0x0000001fff197819 */ /* 0x000fc60000011418 */
        /* <DEDUP_REMOVED lines=13> */
[----:B------:R-:W-:Y:S02]  /*0360*/  ISETP.GE.AND P2, PT, R8, RZ, PT ;  /* 0x000000ff0800720c */ /* 0x000fe40003f46270 */
[----:B------:R-:W-:-:S09]  /*0370*/  LOP3.LUT R8, RZ, R10, RZ, 0x33, !PT ;  /* 0x0000000aff087212 */ /* 0x000fd200078e33ff */
[-C--:B------:R-:W-:Y:S02]  /*0380*/  @!P3 IADD3 R4, PT, PT, R4, -R7.reuse, RZ ;  /* 0x800000070404b210 */ /* 0x080fe40007ffe0ff */
[----:B------:R-:W-:Y:S02]  /*0390*/  @!P3 IADD3 R6, PT, PT, R6, 0x1, RZ ;  /* 0x000000010606b810 */ /* 0x000fe40007ffe0ff */
[CC--:B------:R-:W-:Y:S02]  /*03a0*/  IADD3 R5, PT, PT, R4.reuse, -R7.reuse, RZ ;  /* 0x8000000704057210 */ /* 0x0c0fe40007ffe0ff */
[----:B------:R-:W-:Y:S02]  /*03b0*/  ISETP.GE.U32.AND P1, PT, R4, R7, PT ;  /* 0x000000070400720c */ /* 0x000fe40003f26070 */
[----:B------:R-:W-:Y:S02]  /*03c0*/  ISETP.GT.U32.AND P4, PT, R7, R4, PT ;  /* 0x000000040700720c */ /* 0x000fe40003f84070 */
[----:B------:R-:W-:-:S02]  /*03d0*/  ISETP.NE.AND P3, PT, R10, RZ, PT ;  /* 0x000000ff0a00720c */ /* 0x000fc40003f65270 */
[----:B------:R-:W-:Y:S02]  /*03e0*/  SEL R49, R5, R4, !P4 ;  /* 0x0000000405317207 */ /* 0x000fe40006000000 */
[----:B------:R-:W1:Y:S01]  /*03f0*/  @!P0 LDC.64 R4, c[0x0][0x3f8] ;  /* 0x0000fe00ff048b82 */ /* 0x000e620000000a00 */
[----:B--2---:R-:W-:Y:S02]  /*0400*/  ISETP.NE.AND P4, PT, RZ, UR4, PT ;  /* 0x00000004ff007c0c */ /* 0x004fe4000bf85270 */
[----:B------:R-:W-:Y:S02]  /*0410*/  @!P5 IADD3 R49, PT, PT, -R49, RZ, RZ ;  /* 0x000000ff3131d210 */ /* 0x000fe40007ffe1ff */
[----:B------:R-:W-:Y:S02]  /*0420*/  @P1 IADD3 R6, PT, PT, R6, 0x1, RZ ;  /* 0x0000000106061810 */ /* 0x000fe40007ffe0ff */
[----:B------:R-:W-:Y:S02]  /*0430*/  SEL R49, R8, R49, !P3 ;  /* 0x0000003108317207 */ /* 0x000fe40005800000 */
[----:B------:R-:W-:-:S02]  /*0440*/  @!P2 IADD3 R6, PT, PT, -R6, RZ, RZ ;  /* 0x000000ff0606a210 */ /* 0x000fc40007ffe1ff */
[----:B------:R-:W-:Y:S01]  /*0450*/  ISETP.GE.U32.AND P1, PT, R12, UR8, PT ;  /* 0x000000080c007c0c */ /* 0x000fe2000bf26070 */
[----:B------:R-:W-:Y:S01]  /*0460*/  IMAD R7, R49, 0x3c, RZ ;  /* 0x0000003c31077824 */ /* 0x000fe200078e02ff */
[----:B------:R-:W-:Y:S01]  /*0470*/  SEL R9, R8, R6, !P3 ;  /* 0x0000000608097207 */ /* 0x000fe20005800000 */
[----:B------:R-:W2:Y:S01]  /*0480*/  @P4 LDC.64 R10, c[0x0][0x3b0] ;  /* 0x0000ec00ff0a4b82 */ /* 0x000ea20000000a00 */
[----:B------:R-:W-:Y:S02]  /*0490*/  ISETP.GE.AND.EX P1, PT, R19, UR9, PT, P1 ;  /* 0x0000000913007c0c */ /* 0x000fe4000bf26310 */
[C---:B------:R-:W-:Y:S02]  /*04a0*/  IADD3 R52, P2, PT, R7.reuse, R2, RZ ;  /* 0x0000000207347210 */ /* 0x040fe40007f5e0ff */
[----:B------:R-:W-:Y:S02]  /*04b0*/  SHF.R.S32.HI R2, RZ, 0x1f, R9 ;  /* 0x0000001fff027819 */ /* 0x000fe40000011409 */
[----:B------:R-:W-:-:S02]  /*04c0*/  LEA.HI.X.SX32 R53, R7, RZ, 0x1, P2 ;  /* 0x000000ff07357211 */ /* 0x000fc400010f0eff */
[----:B------:R-:W-:Y:S01]  /*04d0*/  ISETP.GE.U32.AND P2, PT, R22, UR8, PT ;  /* 0x0000000816007c0c */ /* 0x000fe2000bf46070 */
[----:B-1----:R-:W-:Y:S01]  /*04e0*/  @!P0 IMAD R8, R15, R4, RZ ;  /* 0x000000040f088224 */ /* 0x002fe200078e02ff */
[----:B------:R-:W-:Y:S01]  /*04f0*/  ISETP.GE.U32.AND P3, PT, R24, UR8, PT ;  /* 0x0000000818007c0c */ /* 0x000fe2000bf66070 */
[----:B------:R-:W-:Y:S01]  /*0500*/  IMAD R2, R2, UR10, RZ ;  /* 0x0000000a02027c24 */ /* 0x000fe2000f8e02ff */
[----:B------:R-:W-:Y:S01]  /*0510*/  ISETP.GE.AND.EX P2, PT, R23, UR9, PT, P2 ;  /* 0x0000000917007c0c */ /* 0x000fe2000bf46320 */
[----:B------:R-:W-:Y:S01]  /*0520*/  IMAD.WIDE.U32 R52, R9, UR10, R52 ;  /* 0x0000000a09347c25 */ /* 0x000fe2000f8e0034 */
[----:B------:R-:W1:Y:S01]  /*0530*/  @!P1 LDC.64 R6, c[0x0][0x3f8] ;  /* 0x0000fe00ff069b82 */ /* 0x000e620000000a00 */
[----:B------:R-:W-:Y:S02]  /*0540*/  ISETP.GE.AND.EX P3, PT, R25, UR9, PT, P3 ;  /* 0x0000000919007c0c */ /* 0x000fe4000bf66330 */
[----:B------:R-:W-:Y:S01]  /*0550*/  IMAD R55, R9, UR11, R2 ;  /* 0x0000000b09377c24 */ /* 0x000fe2000f8e0202 */
[----:B------:R-:W-:Y:S01]  /*0560*/  LOP3.LUT R2, R33, 0xffff, RZ, 0xc0, !PT ;  /* 0x0000ffff21027812 */ /* 0x000fe200078ec0ff */
[----:B------:R-:W-:Y:S01]  /*0570*/  @!P0 IMAD R29, R13, R5, R8 ;  /* 0x000000050d1d8224 */ /* 0x000fe200078e0208 */
[----:B------:R-:W-:-:S02]  /*0580*/  @!P0 MOV R54, R52 ;  /* 0x0000003400368202 */ /* 0x000fc40000000f00 */
[----:B------:R-:W4:Y:S01]  /*0590*/  LDC.64 R8, c[0x0][0x3b8] ;  /* 0x0000ee00ff087b82 */ /* 0x000f220000000a00 */
[----:B------:R-:W-:Y:S01]  /*05a0*/  IMAD R17, R49, 0x3c, R2 ;  /* 0x0000003c31117824 */ /* 0x000fe200078e0202 */
[----:B------:R-:W-:-:S03]  /*05b0*/  IADD3 R55, PT, PT, R53, R55, RZ ;  /* 0x0000003735377210 */ /* 0x000fc60007ffe0ff */
[----:B--2---:R-:W-:-:S03]  /*05c0*/  @P4 IMAD.WIDE R26, R17, 0x2, R10 ;  /* 0x00000002111a4825 */ /* 0x004fc600078e020a */
[----:B------:R-:W2:Y:S01]  /*05d0*/  @!P0 LDC.64 R14, c[0x0][0x398] ;  /* 0x0000e600ff0e8b82 */ /* 0x000ea20000000a00 */
[----:B------:R-:W-:Y:S01]  /*05e0*/  @!P0 IMAD.WIDE.U32 R10, R13, R4, R54 ;  /* 0x000000040d0a8225 */ /* 0x000fe200078e0036 */
[----:B------:R-:W5:Y:S04]  /*05f0*/  @P4 LDG.E.U16 R28, desc[UR6][R26.64] ;  /* 0x000000061a1c4981 */ /* 0x000f68000c1e1500 */
[----:B------:R-:W-:Y:S01]  /*0600*/  @!P0 IADD3 R11, PT, PT, R11, R29, RZ ;  /* 0x0000001d0b0b8210 */ /* 0x000fe20007ffe0ff */
[----:B------:R2:W5:Y:S01]  /*0610*/  @P4 LDG.E.U16 R16, desc[UR6][R26.64+0x2] ;  /* 0x000002061a104981 */ /* 0x000562000c1e1500 */
[C---:B------:R-:W-:Y:S01]  /*0620*/  @!P0 SHF.L.U32 R37, R10.reuse, 0x1, RZ ;  /* 0x000000010a258819 */ /* 0x040fe200000006ff */
[----:B-1----:R-:W-:Y:S01]  /*0630*/  @!P1 IMAD R13, R19, R6, RZ ;  /* 0x00000006130d9224 */ /* 0x002fe200078e02ff */
[----:B------:R-:W-:Y:S01]  /*0640*/  @!P0 SHF.L.U64.HI R30, R10, 0x1, R11 ;  /* 0x000000010a1e8819 */ /* 0x000fe2000001020b */
[----:B------:R-:W1:Y:S01]  /*0650*/  @!P1 LDC.64 R4, c[0x0][0x3a0] ;  /* 0x0000e800ff049b82 */ /* 0x000e620000000a00 */
[----:B----4-:R-:W-:-:S07]  /*0660*/  IMAD.WIDE R10, R35, 0x8, R8 ;  /* 0x00000008230a7825 */ /* 0x010fce00078e0208 */
[----:B------:R-:W4:Y:S01]  /*0670*/  @!P2 LDC.64 R18, c[0x0][0x3f8] ;  /* 0x0000fe00ff12ab82 */ /* 0x000f220000000a00 */
[----:B------:R-:W5:Y:S01]  /*0680*/  LDG.E.64 R10, desc[UR6][R10.64] ;  /* 0x000000060a0a7981 */ /* 0x000f62000c1e1b00 */
[----:B------:R-:W-:Y:S02]  /*0690*/  @!P1 MOV R8, R52 ;  /* 0x0000003400089202 */ /* 0x000fe40000000f00 */
[----:B------:R-:W-:Y:S01]  /*06a0*/  @!P1 MOV R9, R55 ;  /* 0x0000003700099202 */ /* 0x000fe20000000f00 */
[C---:B------:R-:W-:Y:S02]  /*06b0*/  @!P1 IMAD R29, R12.reuse, R7, R13 ;  /* 0x000000070c1d9224 */ /* 0x040fe400078e020d */
[----:B------:R-:W-:Y:S02]  /*06c0*/  @!P1 IMAD.WIDE.U32 R12, R12, R6, R8 ;  /* 0x000000060c0c9225 */ /* 0x000fe400078e0008 */
[----:B------:R-:W0:Y:S01]  /*06d0*/  @!P3 LDC.64 R6, c[0x0][0x3f8] ;  /* 0x0000fe00ff06bb82 */ /* 0x000e220000000a00 */
[----:B---3--:R-:W-:-:S02]  /*06e0*/  @!P0 IADD3 R20, P5, PT, R37, R20, RZ ;  /* 0x0000001425148210 */ /* 0x008fc40007fbe0ff */
[----:B------:R-:W-:Y:S02]  /*06f0*/  @!P1 IADD3 R13, PT, PT, R13, R29, RZ ;  /* 0x0000001d0d0d9210 */ /* 0x000fe40007ffe0ff */
[----:B------:R-:W-:-:S03]  /*0700*/  @!P1 SHF.L.U32 R29, R12, 0x1, RZ ;  /* 0x000000010c1d9819 */ /* 0x000fc600000006ff */
[----:B------:R-:W3:Y:S01]  /*0710*/  @!P1 LDC.64 R8, c[0x0][0x398] ;  /* 0x0000e600ff089b82 */ /* 0x000ee20000000a00 */
[----:B------:R-:W-:Y:S02]  /*0720*/  @!P0 IADD3.X R21, PT, PT, R30, R21, RZ, P5, !PT ;  /* 0x000000151e158210 */ /* 0x000fe40002ffe4ff */
[----:B------:R-:W-:Y:S01]  /*0730*/  MOV R31, RZ ;  /* 0x000000ff001f7202 */ /* 0x000fe20000000f00 */
[----:B----4-:R-:W-:Y:S01]  /*0740*/  @!P2 IMAD R23, R23, R18, RZ ;  /* 0x000000121717a224 */ /* 0x010fe200078e02ff */
[----:B--2---:R-:W-:Y:S02]  /*0750*/  @!P0 IADD3 R26, P5, PT, R37, R14, RZ ;  /* 0x0000000e251a8210 */ /* 0x004fe40007fbe0ff */
[----:B------:R-:W-:Y:S02]  /*0760*/  @!P1 SHF.L.U64.HI R40, R12, 0x1, R13 ;  /* 0x000000010c289819 */ /* 0x000fe4000001020d */
[----:B-1----:R-:W-:Y:S01]  /*0770*/  @!P1 IADD3 R38, P6, PT, R29, R4, RZ ;  /* 0x000000041d269210 */ /* 0x002fe20007fde0ff */
[----:B------:R-:W1:Y:S01]  /*0780*/  @!P2 LDC.64 R12, c[0x0][0x3a0] ;  /* 0x0000e800ff0cab82 */ /* 0x000e620000000a00 */
[----:B------:R-:W-:Y:S01]  /*0790*/  @!P2 MOV R36, R52 ;  /* 0x000000340024a202 */ /* 0x000fe20000000f00 */
[----:B------:R2:W4:Y:S01]  /*07a0*/  @!P0 LDG.E R31, desc[UR6][R20.64] ;  /* 0x00000006141f8981 */ /* 0x000522000c1e1900 */
[----:B------:R-:W-:-:S02]  /*07b0*/  @!P2 MOV R37, R55 ;  /* 0x000000370025a202 */ /* 0x000fc40000000f00 */
[----:B------:R-:W-:Y:S01]  /*07c0*/  @!P1 IADD3.X R39, PT, PT, R40, R5, RZ, P6, !PT ;  /* 0x0000000528279210 */ /* 0x000fe200037fe4ff */
[----:B------:R-:W-:Y:S01]  /*07d0*/  @!P2 IMAD R5, R22, R19, R23 ;  /* 0x000000131605a224 */ /* 0x000fe200078e0217 */
[----:B------:R-:W-:Y:S01]  /*07e0*/  @!P0 IADD3.X R27, PT, PT, R30, R15, RZ, P5, !PT ;  /* 0x0000000f1e1b8210 */ /* 0x000fe20002ffe4ff */
[----:B------:R-:W-:Y:S01]  /*07f0*/  @!P2 IMAD.WIDE.U32 R36, R22, R18, R36 ;  /* 0x000000121624a225 */ /* 0x000fe200078e0024 */
[----:B------:R-:W1:Y:S01]  /*0800*/  @!P2 LDC.64 R14, c[0x0][0x398] ;  /* 0x0000e600ff0eab82 */ /* 0x000e620000000a00 */
[----:B------:R-:W-:Y:S02]  /*0810*/  MOV R30, RZ ;  /* 0x000000ff001e7202 */ /* 0x000fe40000000f00 */
[----:B0-----:R-:W-:-:S04]  /*0820*/  @!P3 IMAD R25, R25, R6, RZ ;  /* 0x000000061919b224 */ /* 0x001fc800078e02ff */
[----:B------:R0:W4:Y:S01]  /*0830*/  @!P0 LDG.E R30, desc[UR6][R26.64] ;  /* 0x000000061a1e8981 */ /* 0x000122000c1e1900 */
[----:B--2---:R-:W2:Y:S08]  /*0840*/  @!P3 LDC.64 R20, c[0x0][0x3a0] ;  /* 0x0000e800ff14bb82 */ /* 0x004eb00000000a00 */
[----:B------:R-:W2:Y:S01]  /*0850*/  @!P3 LDC.64 R22, c[0x0][0x398] ;  /* 0x0000e600ff16bb82 */ /* 0x000ea20000000a00 */
[----:B0-----:R-:W-:-:S02]  /*0860*/  @!P3 MOV R26, R52 ;  /* 0x00000034001ab202 */ /* 0x001fc40000000f00 */
[----:B------:R-:W-:-:S05]  /*0870*/  @!P3 MOV R27, R55 ;  /* 0x00000037001bb202 */ /* 0x000fca0000000f00 */
[----:B------:R-:W0:Y:S01]  /*0880*/  LDC.64 R18, c[0x0][0x3a8] ;  /* 0x0000ea00ff127b82 */ /* 0x000e220000000a00 */
[----:B------:R-:W-:Y:S01]  /*0890*/  @!P2 IADD3 R5, PT, PT, R37, R5, RZ ;  /* 0x000000052505a210 */ /* 0x000fe20007ffe0ff */
[C---:B------:R-:W-:Y:S01]  /*08a0*/  @!P3 IMAD R7, R24.reuse, R7, R25 ;  /* 0x000000071807b224 */ /* 0x040fe200078e0219 */
[----:B---3--:R-:W-:Y:S01]  /*08b0*/  @!P1 IADD3 R8, P0, PT, R29, R8, RZ ;  /* 0x000000081d089210 */ /* 0x008fe20007f1e0ff */
[----:B------:R-:W-:Y:S01]  /*08c0*/  @!P3 IMAD.WIDE.U32 R24, R24, R6, R26 ;  /* 0x000000061818b225 */ /* 0x000fe200078e001a */
[C---:B------:R-:W-:Y:S02]  /*08d0*/  @!P2 SHF.L.U32 R29, R36.reuse, 0x1, RZ ;  /* 0x00000001241da819 */ /* 0x040fe400000006ff */
[----:B------:R-:W-:Y:S02]  /*08e0*/  @!P2 SHF.L.U64.HI R36, R36, 0x1, R5 ;  /* 0x000000012424a819 */ /* 0x000fe40000010205 */
[----:B------:R-:W-:Y:S02]  /*08f0*/  MOV R4, RZ ;  /* 0x000000ff00047202 */ /* 0x000fe40000000f00 */
[----:B------:R-:W-:-:S02]  /*0900*/  MOV R5, RZ ;  /* 0x000000ff00057202 */ /* 0x000fc40000000f00 */
[----:B------:R-:W-:Y:S02]  /*0910*/  @!P1 IADD3.X R9, PT, PT, R40, R9, RZ, P0, !PT ;  /* 0x0000000928099210 */ /* 0x000fe400007fe4ff */
[----:B-1----:R-:W-:Y:S01]  /*0920*/  @!P2 IADD3 R12, P0, PT, R29, R12, RZ ;  /* 0x0000000c1d0ca210 */ /* 0x002fe20007f1e0ff */
[----:B------:R-:W3:Y:S01]  /*0930*/  @!P1 LDG.E R4, desc[UR6][R38.64] ;  /* 0x0000000626049981 */ /* 0x000ee2000c1e1900 */
[----:B------:R-:W-:Y:S02]  /*0940*/  @!P3 IADD3 R25, PT, PT, R25, R7, RZ ;  /* 0x000000071919b210 */ /* 0x000fe40007ffe0ff */
[----:B------:R-:W-:Y:S01]  /*0950*/  @!P3 SHF.L.U32 R7, R24, 0x1, RZ ;  /* 0x000000011807b819 */ /* 0x000fe200000006ff */
[----:B------:R1:W3:Y:S01]  /*0960*/  @!P1 LDG.E R5, desc[UR6][R8.64] ;  /* 0x0000000608059981 */ /* 0x0002e2000c1e1900 */
[----:B------:R-:W-:Y:S02]  /*0970*/  @!P2 IADD3.X R13, PT, PT, R36, R13, RZ, P0, !PT ;  /* 0x0000000d240da210 */ /* 0x000fe400007fe4ff */
[----:B------:R-:W-:-:S02]  /*0980*/  @!P2 IADD3 R14, P0, PT, R29, R14, RZ ;  /* 0x0000000e1d0ea210 */ /* 0x000fc40007f1e0ff */
[----:B------:R-:W-:Y:S02]  /*0990*/  @!P3 SHF.L.U64.HI R24, R24, 0x1, R25 ;  /* 0x000000011818b819 */ /* 0x000fe40000010219 */
[C---:B--2---:R-:W-:Y:S02]  /*09a0*/  @!P3 IADD3 R20, P1, PT, R7.reuse, R20, RZ ;  /* 0x000000140714b210 */ /* 0x044fe40007f3e0ff */
[----:B------:R-:W-:Y:S02]  /*09b0*/  @!P3 IADD3 R22, P5, PT, R7, R22, RZ ;  /* 0x000000160716b210 */ /* 0x000fe40007fbe0ff */
[----:B-1----:R-:W-:Y:S02]  /*09c0*/  CS2R R8, SRZ ;  /* 0x0000000000087805 */ /* 0x002fe4000001ff00 */
[----:B------:R-:W-:Y:S01]  /*09d0*/  MOV R6, RZ ;  /* 0x000000ff00067202 */ /* 0x000fe20000000f00 */
[----:B0-----:R-:W-:Y:S01]  /*09e0*/  IMAD.WIDE R18, R17, 0x2, R18 ;  /* 0x0000000211127825 */ /* 0x001fe200078e0212 */
[----:B------:R-:W-:-:S02]  /*09f0*/  MOV R7, RZ ;  /* 0x000000ff00077202 */ /* 0x000fc40000000f00 */
[----:B------:R-:W-:Y:S02]  /*0a00*/  @!P2 IADD3.X R15, PT, PT, R36, R15, RZ, P0, !PT ;  /* 0x0000000f240fa210 */ /* 0x000fe400007fe4ff */
[C---:B------:R-:W-:Y:S01]  /*0a10*/  @!P3 IADD3.X R21, PT, PT, R24.reuse, R21, RZ, P1, !PT ;  /* 0x000000151815b210 */ /* 0x040fe20000ffe4ff */
[----:B------:R0:W2:Y:S01]  /*0a20*/  @!P2 LDG.E R6, desc[UR6][R12.64] ;  /* 0x000000060c06a981 */ /* 0x0000a2000c1e1900 */
[----:B------:R-:W-:-:S03]  /*0a30*/  @!P3 IADD3.X R23, PT, PT, R24, R23, RZ, P5, !PT ;  /* 0x000000171817b210 */ /* 0x000fc60002ffe4ff */
[----:B------:R-:W2:Y:S04]  /*0a40*/  LDG.E.U16 R36, desc[UR6][R18.64] ;  /* 0x0000000612247981 */ /* 0x000ea8000c1e1500 */
[----:B------:R-:W2:Y:S04]  /*0a50*/  @!P2 LDG.E R7, desc[UR6][R14.64] ;  /* 0x000000060e07a981 */ /* 0x000ea8000c1e1900 */
[----:B------:R-:W2:Y:S04]  /*0a60*/  LDG.E.U16 R13, desc[UR6][R18.64+0x2] ;  /* 0x00000206120d7981 */ /* 0x000ea8000c1e1500 */
[----:B------:R-:W2:Y:S04]  /*0a70*/  @!P3 LDG.E R8, desc[UR6][R20.64] ;  /* 0x000000061408b981 */ /* 0x000ea8000c1e1900 */
[----:B------:R-:W2:Y:S01]  /*0a80*/  @!P3 LDG.E R9, desc[UR6][R22.64] ;  /* 0x000000061609b981 */ /* 0x000ea2000c1e1900 */
[----:B------:R-:W-:Y:S01]  /*0a90*/  MOV R47, 0x3f800000 ;  /* 0x3f800000002f7802 */ /* 0x000fe20000000f00 */
[----:B------:R-:W-:Y:S01]  /*0aa0*/  UISETP.NE.AND UP0, UPT, UR4, URZ, UPT ;  /* 0x000000ff0400728c */ /* 0x000fe2000bf05270 */
[----:B------:R-:W-:-:S02]  /*0ab0*/  MOV R37, RZ ;  /* 0x000000ff00257202 */ /* 0x000fc40000000f00 */
[----:B------:R-:W-:Y:S01]  /*0ac0*/  MOV R38, RZ ;  /* 0x000000ff00267202 */ /* 0x000fe20000000f00 */
[----:B-----5:R-:W-:-:S05]  /*0ad0*/  FFMA.FTZ R11, -R10, R10, R11 ;  /* 0x0000000a0a0b7223 */ /* 0x020fca000001010b */
[----:B------:R-:W-:-:S13]  /*0ae0*/  FSETP.GTU.FTZ.AND P0, PT, R11, RZ, PT ;  /* 0x000000ff0b00720b */ /* 0x000fda0003f1c000 */
[----:B0-----:R-:W0:Y:S01]  /*0af0*/  @P0 LDC R12, c[0x0][0x3c0] ;  /* 0x0000f000ff0c0b82 */ /* 0x001e220000000800 */
[----:B------:R-:W-:Y:S02]  /*0b00*/  @P4 SHF.L.U32 R37, R28, 0x10, RZ ;  /* 0x000000101c254819 */ /* 0x000fe400000006ff */
[----:B------:R-:W-:Y:S01]  /*0b10*/  @P4 SHF.L.U32 R38, R16, 0x10, RZ ;  /* 0x0000001010264819 */ /* 0x000fe200000006ff */
[----:B0-----:R-:W-:-:S04]  /*0b20*/  @P0 FADD.FTZ R12, R11, R12 ;  /* 0x0000000c0b0c0221 */ /* 0x001fc80000010000 */
[----:B------:R0:W1:Y:S01]  /*0b30*/  @P0 MUFU.RSQ R47, R12 ;  /* 0x0000000c002f0308 */ /* 0x0000620000001400 */
[----:B----4-:R-:W-:Y:S02]  /*0b40*/  PRMT R45, R31, 0x7632, R45 ;  /* 0x000076321f2d7816 */ /* 0x010fe4000000002d */
[----:B------:R-:W-:Y:S02]  /*0b50*/  PRMT R46, R30, 0x7632, R46 ;  /* 0x000076321e2e7816 */ /* 0x000fe4000000002e */
[----:B---3--:R-:W-:Y:S02]  /*0b60*/  PRMT R43, R4, 0x7632, R43 ;  /* 0x00007632042b7816 */ /* 0x008fe4000000002b */
[----:B------:R-:W-:Y:S02]  /*0b70*/  PRMT R44, R5, 0x7632, R44 ;  /* 0x00007632052c7816 */ /* 0x000fe4000000002c */
[----:B--2---:R-:W-:Y:S02]  /*0b80*/  PRMT R41, R6, 0x7632, R41 ;  /* 0x0000763206297816 */ /* 0x004fe40000000029 */
[----:B------:R-:W-:-:S02]  /*0b90*/  SHF.L.U32 R36, R36, 0x10, RZ ;  /* 0x0000001024247819 */ /* 0x000fc400000006ff */
[----:B------:R-:W-:Y:S02]  /*0ba0*/  PRMT R42, R7, 0x7632, R42 ;  /* 0x00007632072a7816 */ /* 0x000fe4000000002a */
[----:B------:R-:W-:Y:S02]  /*0bb0*/  SHF.L.U32 R11, R13, 0x10, RZ ;  /* 0x000000100d0b7819 */ /* 0x000fe400000006ff */
        /* <DEDUP_REMOVED lines=10> */
[----:B------:R-:W-:Y:S01]  /*0c60*/  FMUL.FTZ R17, R36, R13 ;  /* 0x0000000d24117220 */ /* 0x000fe20000410000 */
        /* <DEDUP_REMOVED lines=41> */
[----:B------:R-:W-:Y:S01]  /*0f00*/  FFMA.FTZ R18, R25, R23, R14 ;  /* 0x0000001719127223 */ /* 0x000fe2000001000e */
[----:B------:R-:W-:Y:S01]  /*0f10*/  SHF.L.U32 R19, R9, 0x10, RZ ;  /* 0x0000001009137819 */ /* 0x000fe200000006ff */
        /* <DEDUP_REMOVED lines=10> */
[----:B------:R-:W-:Y:S01]  /*0fc0*/  FADD.FTZ R24, R20, R25 ;  /* 0x0000001914187221 */ /* 0x000fe20000010000 */
[----:B------:R-:W-:Y:S01]  /*0fd0*/  FMUL.FTZ R21, R11, R23 ;  /* 0x000000170b157220 */ /* 0x000fe20000410000 */
[----:B------:R-:W-:Y:S01]  /*0fe0*/  FFMA.FTZ R27, R22, R25, R27 ;  /* 0x00000019161b7223 */ /* 0x000fe2000001001b */
[----:B------:R-:W-:Y:S01]  /*0ff0*/  FMUL.FTZ R20, R14, R47 ;  /* 0x0000002f0e147220 */ /* 0x000fe20000410000 */
[----:B------:R-:W-:Y:S01]  /*1000*/  FFMA.FTZ R16, R17, R16, R12 ;  /* 0x0000001011107223 */ /* 0x000fe2000001000c */
[----:B------:R-:W-:Y:S01]  /*1010*/  FADD.FTZ R24, R21, R24 ;  /* 0x0000001815187221 */ /* 0x000fe20000010000 */
[----:B------:R-:W-:Y:S01]  /*1020*/  FADD.FTZ R14, R13, R19 ;  /* 0x000000130d0e7221 */ /* 0x000fe20000010000 */
[----:B------:R-:W-:Y:S01]  /*1030*/  FFMA.FTZ R21, R20, R21, R27 ;  /* 0x0000001514157223 */ /* 0x000fe2000001001b */
[----:B------:R-:W-:Y:S01]  /*1040*/  FFMA.FTZ R12, R19, R22, R18 ;  /* 0x00000016130c7223 */ /* 0x000fe20000010012 */
[----:B------:R-:W-:Y:S01]  /*1050*/  FADD.FTZ R15, R15, R23 ;  /* 0x000000170f0f7221 */ /* 0x000fe20000010000 */
[----:B------:R-:W-:Y:S01]  /*1060*/  FFMA.FTZ R13, R23, R20, R16 ;  /* 0x00000014170d7223 */ /* 0x000fe20000010010 */
[----:B------:R-:W-:Y:S06]  /*1070*/  BRA `(.L_x_210) ;  /* 0x0000000800407947 */ /* 0x000fec0003800000 */
.L_x_209:
        /* <DEDUP_REMOVED lines=10> */
[--C-:B------:R-:W-:Y:S01]  /*1120*/  FFMA.FTZ R16, R36, R13, R37.reuse ;  /* 0x0000000d24107223 */ /* 0x100fe20000010025 */
[-C--:B------:R-:W-:Y:S01]  /*1130*/  FMUL.FTZ R12, R12, R47.reuse ;  /* 0x0000002f0c0c7220 */ /* 0x080fe20000410000 */
[----:B------:R-:W-:Y:S01]  /*1140*/  FMUL.FTZ R19, R18, R47 ;  /* 0x0000002f12137220 */ /* 0x000fe20000410000 */
[----:B------:R-:W-:Y:S01]  /*1150*/  SHF.L.U32 R23, R6, 0x10, RZ ;  /* 0x0000001006177819 */ /* 0x000fe200000006ff */
[----:B------:R-:W-:Y:S01]  /*1160*/  FMUL.FTZ R17, R16, -1.4426950216293334961 ;  /* 0xbfb8aa3b10117820 */ /* 0x000fe20000410000 */
[----:B------:R-:W-:Y:S01]  /*1170*/  FFMA.FTZ R15, R11, R12, R38 ;  /* 0x0000000c0b0f7223 */ /* 0x000fe20000010026 */
[----:B------:R-:W-:Y:S01]  /*1180*/  FFMA.FTZ R18, R36, R19, R37 ;  /* 0x0000001324127223 */ /* 0x000fe20000010025 */
[----:B------:R-:W-:Y:S01]  /*1190*/  SHF.L.U32 R27, R46, 0x10, RZ ;  /* 0x000000102e1b7819 */ /* 0x000fe200000006ff */
[----:B------:R-:W-:Y:S01]  /*11a0*/  FADD.FTZ R28, -R10, R23 ;  /* 0x000000170a1c7221 */ /* 0x000fe20000010100 */
[----:B------:R-:W-:Y:S01]  /*11b0*/  FMUL.FTZ R22, R15, -1.4426950216293334961 ;  /* 0xbfb8aa3b0f167820 */ /* 0x000fe20000410000 */
[----:B------:R-:W0:Y:S01]  /*11c0*/  MUFU.EX2 R17, R17 ;  /* 0x0000001100117308 */ /* 0x000e220000000800 */
[----:B------:R-:W-:-:S02]  /*11d0*/  SHF.L.U32 R29, R5, 0x10, RZ ;  /* 0x00000010051d7819 */ /* 0x000fc400000006ff */
        /* <DEDUP_REMOVED lines=9> */
[----:B------:R-:W-:Y:S01]  /*1270*/  FMUL.FTZ R17, R18, -1.4426950216293334961 ;  /* 0xbfb8aa3b12117820 */ /* 0x000fe20000410000 */
[----:B------:R-:W-:Y:S02]  /*1280*/  FMUL.FTZ R16, R24, R47 ;  /* 0x0000002f18107220 */ /* 0x000fe40000410000 */
[----:B------:R-:W-:Y:S01]  /*1290*/  FMUL.FTZ R23, R23, R22 ;  /* 0x0000001617177220 */ /* 0x000fe20000410000 */
[----:B------:R0:W2:Y:S01]  /*12a0*/  MUFU.EX2 R25, R17 ;  /* 0x0000001100197308 */ /* 0x0000a20000000800 */
[----:B------:R-:W-:Y:S01]  /*12b0*/  FFMA.FTZ R20, R11, R16, R38 ;  /* 0x000000100b147223 */ /* 0x000fe20000010026 */
[----:B-1----:R-:W-:-:S03]  /*12c0*/  FADD.FTZ R24, -R14, 1 ;  /* 0x3f8000000e187421 */ /* 0x002fc60000010100 */
[----:B------:R-:W-:Y:S01]  /*12d0*/  FMUL.FTZ R26, R20, -1.4426950216293334961 ;  /* 0xbfb8aa3b141a7820 */ /* 0x000fe20000410000 */
[----:B------:R-:W-:Y:S01]  /*12e0*/  FFMA.FTZ R24, R15, R24, 1 ;  /* 0x3f8000000f187423 */ /* 0x000fe20000010018 */
[----:B------:R-:W-:Y:S01]  /*12f0*/  FMUL.FTZ R15, R28, R47 ;  /* 0x0000002f1c0f7220 */ /* 0x000fe20000410000 */
[----:B0-----:R-:W-:-:S03]  /*1300*/  FMUL.FTZ R17, R27, R14 ;  /* 0x0000000e1b117220 */ /* 0x001fc60000410000 */
[----:B------:R-:W0:Y:S01]  /*1310*/  MUFU.EX2 R26, R26 ;  /* 0x0000001a001a7308 */ /* 0x000e220000000800 */
[----:B------:R-:W-:Y:S01]  /*1320*/  FFMA.FTZ R21, R36, R15, R37 ;  /* 0x0000000f24157223 */ /* 0x000fe20000010025 */
[----:B------:R-:W-:-:S03]  /*1330*/  FMUL.FTZ R17, R17, R24 ;  /* 0x0000001811117220 */ /* 0x000fc60000410000 */
[----:B------:R-:W-:Y:S01]  /*1340*/  FMUL.FTZ R28, R21, -1.4426950216293334961 ;  /* 0xbfb8aa3b151c7820 */ /* 0x000fe20000410000 */
[----:B--2---:R-:W-:Y:S01]  /*1350*/  FADD.FTZ R24, R25, 1 ;  /* 0x3f80000019187421 */ /* 0x004fe20000010000 */
[----:B------:R-:W-:-:S04]  /*1360*/  SHF.L.U32 R25, R41, 0x10, RZ ;  /* 0x0000001029197819 */ /* 0x000fc800000006ff */
[----:B------:R-:W1:Y:S01]  /*1370*/  MUFU.EX2 R28, R28 ;  /* 0x0000001c001c7308 */ /* 0x000e620000000800 */
[----:B------:R-:W-:-:S04]  /*1380*/  FADD.FTZ R14, -R10, R25 ;  /* 0x000000190a0e7221 */ /* 0x000fc80000010100 */
[----:B------:R-:W-:Y:S01]  /*1390*/  FMUL.FTZ R14, R14, R47 ;  /* 0x0000002f0e0e7220 */ /* 0x000fe20000410000 */
[----:B0-----:R-:W-:Y:S02]  /*13a0*/  FADD.FTZ R27, R26, 1 ;  /* 0x3f8000001a1b7421 */ /* 0x001fe40000010000 */
[----:B------:R-:W0:Y:S01]  /*13b0*/  MUFU.RCP R24, R24 ;  /* 0x0000001800187308 */ /* 0x000e220000001000 */
[----:B------:R-:W-:-:S04]  /*13c0*/  FFMA.FTZ R22, R11, R14, R38 ;  /* 0x0000000e0b167223 */ /* 0x000fc80000010026 */
[----:B------:R-:W-:-:S03]  /*13d0*/  FMUL.FTZ R26, R22, -1.4426950216293334961 ;  /* 0xbfb8aa3b161a7820 */ /* 0x000fc60000410000 */
[----:B------:R-:W2:Y:S01]  /*13e0*/  MUFU.RCP R27, R27 ;  /* 0x0000001b001b7308 */ /* 0x000ea20000001000 */
[----:B-1----:R-:W-:-:S07]  /*13f0*/  FADD.FTZ R28, R28, 1 ;  /* 0x3f8000001c1c7421 */ /* 0x002fce0000010000 */
[----:B------:R-:W1:Y:S01]  /*1400*/  MUFU.EX2 R26, R26 ;  /* 0x0000001a001a7308 */ /* 0x000e620000000800 */
[----:B0-----:R-:W-:-:S04]  /*1410*/  FADD.FTZ R25, -R24, 1 ;  /* 0x3f80000018197421 */ /* 0x001fc80000010100 */
[----:B------:R-:W-:Y:S01]  /*1420*/  FFMA.FTZ R25, R18, R25, 1 ;  /* 0x3f80000012197423 */ /* 0x000fe20000010019 */
[----:B------:R-:W-:Y:S02]  /*1430*/  FMUL.FTZ R18, R29, R24 ;  /* 0x000000181d127220 */ /* 0x000fe40000410000 */
[----:B------:R-:W0:Y:S01]  /*1440*/  MUFU.RCP R28, R28 ;  /* 0x0000001c001c7308 */ /* 0x000e220000001000 */
[----:B--2---:R-:W-:Y:S01]  /*1450*/  FADD.FTZ R29, -R27, 1 ;  /* 0x3f8000001b1d7421 */ /* 0x004fe20000010100 */
[----:B------:R-:W-:Y:S01]  /*1460*/  FMUL.FTZ R27, R48, R27 ;  /* 0x0000001b301b7220 */ /* 0x000fe20000410000 */
[----:B------:R-:W-:Y:S01]  /*1470*/  FMUL.FTZ R25, R18, R25 ;  /* 0x0000001912197220 */ /* 0x000fe20000410000 */
[----:B------:R-:W-:Y:S01]  /*1480*/  FMUL.FTZ R18, R36, R23 ;  /* 0x0000001724127220 */ /* 0x000fe20000410000 */
[----:B------:R-:W-:Y:S01]  /*1490*/  FFMA.FTZ R20, R20, R29, 1 ;  /* 0x3f80000014147423 */ /* 0x000fe2000001001d */
[----:B------:R-:W-:Y:S01]  /*14a0*/  SHF.L.U32 R29, R42, 0x10, RZ ;  /* 0x000000102a1d7819 */ /* 0x000fe200000006ff */
[----:B-1----:R-:W-:-:S06]  /*14b0*/  FADD.FTZ R24, R26, 1 ;  /* 0x3f8000001a187421 */ /* 0x002fcc0000010000 */
[----:B------:R-:W1:Y:S01]  /*14c0*/  MUFU.RCP R24, R24 ;  /* 0x0000001800187308 */ /* 0x000e620000001000 */
[----:B0-----:R-:W-:-:S04]  /*14d0*/  FADD.FTZ R26, -R28, 1 ;  /* 0x3f8000001c1a7421 */ /* 0x001fc80000010100 */
[----:B------:R-:W-:Y:S01]  /*14e0*/  FFMA.FTZ R26, R21, R26, 1 ;  /* 0x3f800000151a7423 */ /* 0x000fe2000001001a */
[----:B------:R-:W-:-:S05]  /*14f0*/  SHF.L.U32 R21, R7, 0x10, RZ ;  /* 0x0000001007157819 */ /* 0x000fca00000006ff */
[----:B------:R-:W-:-:S04]  /*1500*/  FMUL.FTZ R21, R21, R28 ;  /* 0x0000001c15157220 */ /* 0x000fc80000410000 */
[----:B------:R-:W-:Y:S01]  /*1510*/  FMUL.FTZ R21, R21, R26 ;  /* 0x0000001a15157220 */ /* 0x000fe20000410000 */
[----:B-1----:R-:W-:Y:S01]  /*1520*/  FMUL.FTZ R28, R29, R24 ;  /* 0x000000181d1c7220 */ /* 0x002fe20000410000 */
[----:B------:R-:W-:Y:S01]  /*1530*/  FADD.FTZ R29, -R24, 1 ;  /* 0x3f800000181d7421 */ /* 0x000fe20000010100 */
[----:B------:R-:W-:-:S03]  /*1540*/  FADD.FTZ R24, RZ, R18 ;  /* 0x00000012ff187221 */ /* 0x000fc60000010000 */
[----:B------:R-:W-:Y:S01]  /*1550*/  FFMA.FTZ R29, R22, R29, 1 ;  /* 0x3f800000161d7423 */ /* 0x000fe2000001001d */
[----:B------:R-:W-:Y:S01]  /*1560*/  FMUL.FTZ R22, R27, R20 ;  /* 0x000000141b167220 */ /* 0x000fe20000410000 */
[----:B------:R-:W-:Y:S02]  /*1570*/  SHF.L.U32 R27, R8, 0x10, RZ ;  /* 0x00000010081b7819 */ /* 0x000fe400000006ff */
[----:B------:R-:W-:Y:S01]  /*1580*/  FMUL.FTZ R20, R28, R29 ;  /* 0x0000001d1c147220 */ /* 0x000fe20000410000 */
[----:B------:R-:W-:Y:S02]  /*1590*/  FFMA.FTZ R29, R13, R18, RZ ;  /* 0x000000120d1d7223 */ /* 0x000fe400000100ff */
[----:B------:R-:W-:Y:S01]  /*15a0*/  FADD.FTZ R26, -R10, R27 ;  /* 0x0000001b0a1a7221 */ /* 0x000fe20000010100 */
[----:B------:R-:W-:-:S03]  /*15b0*/  FMUL.FTZ R27, R11, R17 ;  /* 0x000000110b1b7220 */ /* 0x000fc60000410000 */
[----:B------:R-:W-:Y:S01]  /*15c0*/  FMUL.FTZ R18, R26, R47 ;  /* 0x0000002f1a127220 */ /* 0x000fe20000410000 */
[----:B------:R-:W-:Y:S01]  /*15d0*/  FFMA.FTZ R48, R12, R27, R29 ;  /* 0x0000001b0c307223 */ /* 0x000fe2000001001d */
[----:B------:R-:W-:Y:S01]  /*15e0*/  FFMA.FTZ R26, R13, R23, RZ ;  /* 0x000000170d1a7223 */ /* 0x000fe200000100ff */
[----:B------:R-:W-:Y:S01]  /*15f0*/  FADD.FTZ R27, R27, R24 ;  /* 0x000000181b1b7221 */ /* 0x000fe20000010000 */
[C---:B------:R-:W-:Y:S01]  /*1600*/  FFMA.FTZ R28, R36.reuse, R18, R37 ;  /* 0x00000012241c7223 */ /* 0x040fe20000010025 */
[----:B------:R-:W-:Y:S01]  /*1610*/  FADD.FTZ R24, RZ, R23 ;  /* 0x00000017ff187221 */ /* 0x000fe20000010000 */
[-C--:B------:R-:W-:Y:S01]  /*1620*/  FMUL.FTZ R23, R36, R25.reuse ;  /* 0x0000001924177220 */ /* 0x080fe20000410000 */
[C---:B------:R-:W-:Y:S01]  /*1630*/  FFMA.FTZ R26, R19.reuse, R25, R26 ;  /* 0x00000019131a7223 */ /* 0x040fe2000001001a */
[----:B------:R-:W-:Y:S01]  /*1640*/  FMUL.FTZ R29, R28, -1.4426950216293334961 ;  /* 0xbfb8aa3b1c1d7820 */ /* 0x000fe20000410000 */
[----:B------:R-:W-:Y:S01]  /*1650*/  FADD.FTZ R24, R24, R25 ;  /* 0x0000001918187221 */ /* 0x000fe20000010000 */
[----:B------:R-:W-:Y:S01]  /*1660*/  FFMA.FTZ R25, R19, R23, R48 ;  /* 0x0000001713197223 */ /* 0x000fe20000010030 */
[----:B------:R-:W-:Y:S01]  /*1670*/  SHF.L.U32 R19, R9, 0x10, RZ ;  /* 0x0000001009137819 */ /* 0x000fe200000006ff */
[----:B------:R-:W-:Y:S01]  /*1680*/  FADD.FTZ R27, R27, R23 ;  /* 0x000000171b1b7221 */ /* 0x000fe20000010000 */
[----:B------:R-:W-:Y:S01]  /*1690*/  FFMA.FTZ R23, R12, R17, RZ ;  /* 0x000000110c177223 */ /* 0x000fe200000100ff */
[----:B------:R-:W0:Y:S01]  /*16a0*/  MUFU.EX2 R29, R29 ;  /* 0x0000001d001d7308 */ /* 0x000e220000000800 */
[----:B------:R-:W-:-:S02]  /*16b0*/  FADD.FTZ R17, RZ, R17 ;  /* 0x00000011ff117221 */ /* 0x000fc40000010000 */
[-C--:B------:R-:W-:Y:S02]  /*16c0*/  FFMA.FTZ R23, R16, R22.reuse, R23 ;  /* 0x0000001610177223 */ /* 0x080fe40000010017 */
[----:B------:R-:W-:Y:S01]  /*16d0*/  FADD.FTZ R17, R17, R22 ;  /* 0x0000001611117221 */ /* 0x000fe20000010000 */
[----:B------:R-:W-:-:S03]  /*16e0*/  FMUL.FTZ R22, R11, R22 ;  /* 0x000000160b167220 */ /* 0x000fc60000410000 */
[----:B------:R-:W-:Y:S01]  /*16f0*/  FADD.FTZ R17, R17, R20 ;  /* 0x0000001411117221 */ /* 0x000fe20000010000 */
[----:B------:R-:W-:Y:S01]  /*1700*/  FFMA.FTZ R12, R16, R22, R25 ;  /* 0x00000016100c7223 */ /* 0x000fe20000010019 */
[----:B------:R-:W-:Y:S01]  /*1710*/  SHF.L.U32 R25, R40, 0x10, RZ ;  /* 0x0000001028197819 */ /* 0x000fe200000006ff */
[----:B------:R-:W-:Y:S01]  /*1720*/  FADD.FTZ R27, R22, R27 ;  /* 0x0000001b161b7221 */ /* 0x000fe20000010000 */
[----:B------:R-:W-:Y:S01]  /*1730*/  FADD.FTZ R22, R24, R21 ;  /* 0x0000001518167221 */ /* 0x000fe20000010000 */
[----:B0-----:R-:W-:-:S06]  /*1740*/  FADD.FTZ R50, R29, 1 ;  /* 0x3f8000001d327421 */ /* 0x001fcc0000010000 */
[----:B------:R-:W0:Y:S02]  /*1750*/  MUFU.RCP R50, R50 ;  /* 0x0000003200327308 */ /* 0x000e240000001000 */
[----:B0-----:R-:W-:Y:S01]  /*1760*/  FADD.FTZ R13, -R50, 1 ;  /* 0x3f800000320d7421 */ /* 0x001fe20000010100 */
[----:B------:R-:W-:-:S03]  /*1770*/  FMUL.FTZ R19, R19, R50 ;  /* 0x0000003213137220 */ /* 0x000fc60000410000 */
[----:B------:R-:W-:Y:S01]  /*1780*/  FFMA.FTZ R28, R28, R13, 1 ;  /* 0x3f8000001c1c7423 */ /* 0x000fe2000001000d */
[----:B------:R-:W-:-:S03]  /*1790*/  SHF.L.U32 R13, R39, 0x10, RZ ;  /* 0x00000010270d7819 */ /* 0x000fc600000006ff */
[----:B------:R-:W-:Y:S02]  /*17a0*/  FMUL.FTZ R19, R19, R28 ;  /* 0x0000001c13137220 */ /* 0x000fe40000410000 */
[----:B------:R-:W-:-:S04]  /*17b0*/  FADD.FTZ R48, -R10, R13 ;  /* 0x0000000d0a307221 */ /* 0x000fc80000010100 */
[----:B------:R-:W-:-:S04]  /*17c0*/  FMUL.FTZ R13, R48, R47 ;  /* 0x0000002f300d7220 */ /* 0x000fc80000410000 */
[----:B------:R-:W-:-:S04]  /*17d0*/  FFMA.FTZ R28, R11, R13, R38 ;  /* 0x0000000d0b1c7223 */ /* 0x000fc80000010026 */
[----:B------:R-:W-:-:S06]  /*17e0*/  FMUL.FTZ R29, R28, -1.4426950216293334961 ;  /* 0xbfb8aa3b1c1d7820 */ /* 0x000fcc0000410000 */
[----:B------:R-:W0:Y:S02]  /*17f0*/  MUFU.EX2 R29, R29 ;  /* 0x0000001d001d7308 */ /* 0x000e240000000800 */
[----:B0-----:R-:W-:Y:S01]  /*1800*/  FADD.FTZ R48, R29, 1 ;  /* 0x3f8000001d307421 */ /* 0x001fe20000010000 */
[----:B------:R-:W-:-:S04]  /*1810*/  FMUL.FTZ R29, R36, R21 ;  /* 0x00000015241d7220 */ /* 0x000fc80000410000 */
[----:B------:R-:W-:Y:S01]  /*1820*/  FFMA.FTZ R51, R15, R29, R12 ;  /* 0x0000001d0f337223 */ /* 0x000fe2000001000c */
[----:B------:R-:W0:Y:S01]  /*1830*/  MUFU.RCP R48, R48 ;  /* 0x0000003000307308 */ /* 0x000e220000001000 */
[----:B------:R-:W-:Y:S01]  /*1840*/  FADD.FTZ R12, R27, R29 ;  /* 0x0000001d1b0c7221 */ /* 0x000fe20000010000 */
[----:B0-----:R-:W-:Y:S01]  /*1850*/  FMUL.FTZ R16, R25, R48 ;  /* 0x0000003019107220 */ /* 0x001fe20000410000 */
[----:B------:R-:W-:-:S04]  /*1860*/  FADD.FTZ R25, -R48, 1 ;  /* 0x3f80000030197421 */ /* 0x000fc80000010100 */
[----:B------:R-:W-:-:S04]  /*1870*/  FFMA.FTZ R25, R28, R25, 1 ;  /* 0x3f8000001c197423 */ /* 0x000fc80000010019 */
[----:B------:R-:W-:Y:S01]  /*1880*/  FMUL.FTZ R16, R16, R25 ;  /* 0x0000001910107220 */ /* 0x000fe20000410000 */
[----:B------:R-:W-:Y:S01]  /*1890*/  FFMA.FTZ R25, R15, R21, R26 ;  /* 0x000000150f197223 */ /* 0x000fe2000001001a */
[CC--:B------:R-:W-:Y:S01]  /*18a0*/  FMUL.FTZ R15, R11.reuse, R20.reuse ;  /* 0x000000140b0f7220 */ /* 0x0c0fe20000410000 */
[C---:B------:R-:W-:Y:S01]  /*18b0*/  FFMA.FTZ R26, R14.reuse, R20, R23 ;  /* 0x000000140e1a7223 */ /* 0x040fe20000010017 */
[----:B------:R-:W-:Y:S02]  /*18c0*/  FMUL.FTZ R24, R11, R16 ;  /* 0x000000100b187220 */ /* 0x000fe40000410000 */
[----:B------:R-:W-:Y:S01]  /*18d0*/  FFMA.FTZ R51, R14, R15, R51 ;  /* 0x0000000f0e337223 */ /* 0x000fe20000010033 */
[----:B------:R-:W-:Y:S01]  /*18e0*/  FADD.FTZ R12, R15, R12 ;  /* 0x0000000c0f0c7221 */ /* 0x000fe20000010000 */
[----:B------:R-:W-:Y:S01]  /*18f0*/  FMUL.FTZ R15, R36, R19 ;  /* 0x00000013240f7220 */ /* 0x000fe20000410000 */
[----:B------:R-:W-:-:S03]  /*1900*/  FADD.FTZ R14, R22, R19 ;  /* 0x00000013160e7221 */ /* 0x000fc60000010000 */
[----:B------:R-:W-:Y:S01]  /*1910*/  FFMA.FTZ R28, R18, R15, R51 ;  /* 0x0000000f121c7223 */ /* 0x000fe20000010033 */
[----:B------:R-:W-:Y:S01]  /*1920*/  FADD.FTZ R15, R12, R15 ;  /* 0x0000000f0c0f7221 */ /* 0x000fe20000010000 */
[----:B------:R-:W-:Y:S02]  /*1930*/  FFMA.FTZ R12, R18, R19, R25 ;  /* 0x00000013120c7223 */ /* 0x000fe40000010019 */
[C---:B------:R-:W-:Y:S01]  /*1940*/  FFMA.FTZ R21, R13.reuse, R24, R28 ;  /* 0x000000180d157223 */ /* 0x040fe2000001001c */
[----:B------:R-:W-:Y:S01]  /*1950*/  FADD.FTZ R24, R24, R15 ;  /* 0x0000000f18187221 */ /* 0x000fe20000010000 */
[----:B------:R-:W-:Y:S01]  /*1960*/  FFMA.FTZ R13, R13, R16, R26 ;  /* 0x000000100d0d7223 */ /* 0x000fe2000001001a */
[----:B------:R-:W-:-:S07]  /*1970*/  FADD.FTZ R15, R17, R16 ;  /* 0x00000010110f7221 */ /* 0x000fce0000010000 */
.L_x_210:
        /* <DEDUP_REMOVED lines=44> */
.L_x_212:
[----:B------:R-:W-:Y:S05]  /*1c40*/  BSYNC.RECONVERGENT B0 ;  /* 0x0000000000007941 */ /* 0x000fea0003800200 */
.L_x_211:
[----:B------:R-:W-:Y:S06]  /*1c50*/  BAR.SYNC.DEFER_BLOCKING 0x0 ;  /* 0x0000000000007b1d */ /* 0x000fec0000010000 */
[----:B------:R-:W-:Y:S04]  /*1c60*/  BSSY.RECONVERGENT B0, `(.L_x_213) ;  /* 0x0000027000007945 */ /* 0x000fe80003800200 */
[----:B------:R-:W-:Y:S05]  /*1c70*/  @P1 BRA `(.L_x_214) ;  /* 0x0000000000941947 */ /* 0x000fea0003800000 */
[----:B------:R-:W-:-:S09]  /*1c80*/  ULEA UR4, UR8, UR5, 0x18 ;  /* 0x0000000508047291 */ /* 0x000fd2000f8ec0ff */
[----:B------:R-:W4:Y:S04]  /*1c90*/  LDS.64 R24, [UR4+0x18] ;  /* 0x00001804ff187984 */ /* 0x000f280008000a00 */
[----:B-1-3--:R-:W1:Y:S04]  /*1ca0*/  LDS.128 R16, [UR4+0x20] ;  /* 0x00002004ff107984 */ /* 0x00ae680008000c00 */
[----:B--2---:R-:W2:Y:S01]  /*1cb0*/  LDS.128 R20, [UR4+0x30] ;  /* 0x00003004ff147984 */ /* 0x004ea20008000c00 */
[----:B----4-:R-:W-:Y:S01]  /*1cc0*/  FADD.FTZ R27, R28, R24 ;  /* 0x000000181c1b7221 */ /* 0x010fe20000010000 */
[----:B------:R-:W-:-:S02]  /*1cd0*/  FADD.FTZ R24, R29, R25 ;  /* 0x000000191d187221 */ /* 0x000fc40000010000 */
[----:B0-----:R-:W-:Y:S01]  /*1ce0*/  LDS.64 R28, [UR4+0x80] ;  /* 0x00008004ff1c7984 */ /* 0x001fe20008000a00 */
[----:B-1----:R-:W-:Y:S01]  /*1cf0*/  FADD.FTZ R27, R27, R16 ;  /* 0x000000101b1b7221 */ /* 0x002fe20000010000 */
[----:B------:R-:W-:-:S03]  /*1d00*/  FADD.FTZ R16, R24, R17 ;  /* 0x0000001118107221 */ /* 0x000fc60000010000 */
[----:B------:R-:W-:Y:S01]  /*1d10*/  FADD.FTZ R17, R27, R18 ;  /* 0x000000121b117221 */ /* 0x000fe20000010000 */
[----:B------:R-:W-:Y:S01]  /*1d20*/  FADD.FTZ R16, R16, R19 ;  /* 0x0000001310107221 */ /* 0x000fe20000010000 */
[----:B------:R-:W0:Y:S02]  /*1d30*/  LDS.128 R24, [UR4+0x40] ;  /* 0x00004004ff187984 */ /* 0x000e240008000c00 */
[----:B--2---:R-:W-:Y:S01]  /*1d40*/  FADD.FTZ R17, R17, R20 ;  /* 0x0000001411117221 */ /* 0x004fe20000010000 */
[----:B------:R-:W-:-:S03]  /*1d50*/  FADD.FTZ R16, R16, R21 ;  /* 0x0000001510107221 */ /* 0x000fc60000010000 */
[----:B------:R-:W-:Y:S01]  /*1d60*/  FADD.FTZ R21, R17, R22 ;  /* 0x0000001611157221 */ /* 0x000fe20000010000 */
[----:B------:R-:W-:Y:S02]  /*1d70*/  FADD.FTZ R20, R16, R23 ;  /* 0x0000001710147221 */ /* 0x000fe40000010000 */
[----:B------:R-:W1:Y:S01]  /*1d80*/  LDS.128 R16, [UR4+0x50] ;  /* 0x00005004ff107984 */ /* 0x000e620008000c00 */
[----:B0-----:R-:W-:Y:S01]  /*1d90*/  FADD.FTZ R21, R21, R24 ;  /* 0x0000001815157221 */ /* 0x001fe20000010000 */
[----:B------:R-:W-:-:S03]  /*1da0*/  FADD.FTZ R24, R20, R25 ;  /* 0x0000001914187221 */ /* 0x000fc60000010000 */
[----:B------:R-:W-:Y:S01]  /*1db0*/  FADD.FTZ R25, R21, R26 ;  /* 0x0000001a15197221 */ /* 0x000fe20000010000 */
[----:B------:R-:W-:Y:S01]  /*1dc0*/  FADD.FTZ R24, R24, R27 ;  /* 0x0000001b18187221 */ /* 0x000fe20000010000 */
[----:B------:R-:W0:Y:S02]  /*1dd0*/  LDS.128 R20, [UR4+0x60] ;  /* 0x00006004ff147984 */ /* 0x000e240008000c00 */
[----:B-1----:R-:W-:Y:S01]  /*1de0*/  FADD.FTZ R25, R25, R16 ;  /* 0x0000001019197221 */ /* 0x002fe20000010000 */
[----:B------:R-:W-:-:S03]  /*1df0*/  FADD.FTZ R24, R24, R17 ;  /* 0x0000001118187221 */ /* 0x000fc60000010000 */
[----:B------:R-:W-:Y:S01]  /*1e00*/  FADD.FTZ R25, R25, R18 ;  /* 0x0000001219197221 */ /* 0x000fe20000010000 */
[----:B------:R-:W-:Y:S02]  /*1e10*/  FADD.FTZ R24, R24, R19 ;  /* 0x0000001318187221 */ /* 0x000fe40000010000 */
[----:B------:R-:W1:Y:S01]  /*1e20*/  LDS.128 R16, [UR4+0x70] ;  /* 0x00007004ff107984 */ /* 0x000e620008000c00 */
[----:B0-----:R-:W-:Y:S01]  /*1e30*/  FADD.FTZ R25, R25, R20 ;  /* 0x0000001419197221 */ /* 0x001fe20000010000 */
        /* <DEDUP_REMOVED lines=9> */
.L_x_214:
[----:B------:R-:W-:Y:S05]  /*1ed0*/  BSYNC.RECONVERGENT B0 ;  /* 0x0000000000007941 */ /* 0x000fea0003800200 */
.L_x_213:
[----:B------:R-:W-:Y:S06]  /*1ee0*/  BAR.SYNC.DEFER_BLOCKING 0x0 ;  /* 0x0000000000007b1d */ /* 0x000fec0000010000 */
[----:B------:R-:W-:Y:S04]  /*1ef0*/  BSSY.RECONVERGENT B0, `(.L_x_215) ;  /* 0x000004d000007945 */ /* 0x000fe80003800200 */
[----:B------:R-:W-:Y:S05]  /*1f00*/  @P3 BRA `(.L_x_216) ;  /* 0x00000004002c3947 */ /* 0x000fea0003800000 */
[----:B-1-3--:R-:W1:Y:S04]  /*1f10*/  LDS.128 R16, [R50+0x1e0] ;  /* 0x0001e00032107984 */ /* 0x00ae680000000c00 */
[----:B--2---:R-:W2:Y:S04]  /*1f20*/  LDS.128 R20, [R50+0x3c0] ;  /* 0x0003c00032147984 */ /* 0x004ea80000000c00 */
        /* <DEDUP_REMOVED lines=73> */
.L_x_216:
[----:B------:R-:W-:Y:S05]  /*23c0*/  BSYNC.RECONVERGENT B0 ;  /* 0x0000000000007941 */ /* 0x000fea0003800200 */
.L_x_215:
[----:B--2---:R-:W2:Y:S01]  /*23d0*/  LDC R20, c[0x0][0x374] ;  /* 0x0000dd00ff147b82 */ /* 0x004ea20000000800 */
[----:B------:R-:W-:Y:S01]  /*23e0*/  BSSY.RECONVERGENT B0, `(.L_x_217) ;  /* 0x000001f000007945 */ /* 0x000fe20003800200 */
[----:B------:R-:W-:-:S06]  /*23f0*/  IMAD R49, R49, 0x1e, R48 ;  /* 0x0000001e31317824 */ /* 0x000fcc00078e0230 */
[----:B------:R-:W4:Y:S02]  /*2400*/  LDC R26, c[0x0][0x370] ;  /* 0x0000dc00ff1a7b82 */ /* 0x000f240000000800 */
[----:B----4-:R-:W-:Y:S01]  /*2410*/  ISETP.GE.U32.AND P0, PT, R26, 0x2, PT ;  /* 0x000000021a00780c */ /* 0x010fe20003f06070 */
[----:B--2---:R-:W-:-:S12]  /*2420*/  @P3 BRA `(.L_x_218) ;  /* 0x0000000000683947 */ /* 0x004fd80003800000 */
[----:B---3--:R-:W1:Y:S08]  /*2430*/  LDC.64 R16, c[0x0][0x3f8] ;  /* 0x0000fe00ff107b82 */ /* 0x008e700000000a00 */
[----:B------:R-:W2:Y:S01]  /*2440*/  LDC.64 R24, c[0x0][0x3d8] ;  /* 0x0000f600ff187b82 */ /* 0x000ea20000000a00 */
[----:B-1----:R-:W-:Y:S01]  /*2450*/  IMAD.WIDE.U32 R18, R16, 0x3, RZ ;  /* 0x0000000310127825 */ /* 0x002fe200078e00ff */
[----:B------:R-:W-:-:S04]  /*2460*/  LEA R27, R17, R17, 0x1 ;  /* 0x00000011111b7211 */ /* 0x000fc800078e08ff */
[----:B------:R-:W-:Y:S01]  /*2470*/  IADD3 R27, PT, PT, R19, R27, RZ ;  /* 0x0000001b131b7210 */ /* 0x000fe20007ffe0ff */
[----:B--2---:R-:W-:-:S03]  /*2480*/  IMAD.WIDE R24, R49, 0x4, R24 ;  /* 0x0000000431187825 */ /* 0x004fc600078e0218 */
        /* <DEDUP_REMOVED lines=20> */
.L_x_218:
[----:B------:R-:W-:Y:S05]  /*25d0*/  BSYNC.RECONVERGENT B0 ;  /* 0x0000000000007941 */ /* 0x000fea0003800200 */
.L_x_217:
[----:B------:R-:W-:Y:S05]  /*25e0*/  @!P0 BRA `(.L_x_219) ;  /* 0x00000008009c8947 */ /* 0x000fea0003800000 */
[----:B------:R-:W4:Y:S01]  /*25f0*/  LDC.64 R58, c[0x0][0x3d0] ;  /* 0x0000f400ff3a7b82 */ /* 0x000f220000000a00 */
[----:B------:R-:W0:Y:S01]  /*2600*/  S2R R21, SR_CTAID.Y ;  /* 0x0000000000157919 */ /* 0x000e220000002600 */
[----:B--2---:R-:W-:Y:S02]  /*2610*/  LOP3.LUT R13, R32, 0x1, RZ, 0xc0, !PT ;  /* 0x00000001200d7812 */ /* 0x004fe400078ec0ff */
[----:B------:R-:W-:-:S03]  /*2620*/  ISETP.GE.U32.AND P2, PT, R26, 0x8, PT ;  /* 0x000000081a00780c */ /* 0x000fc60003f46070 */
[----:B------:R-:W-:-:S04]  /*2630*/  IMAD R15, R13, R20, RZ ;  /* 0x000000140d0f7224 */ /* 0x000fc800078e02ff */
[----:B------:R-:W-:-:S05]  /*2640*/  IMAD R12, R15, R26, RZ ;  /* 0x0000001a0f0c7224 */ /* 0x000fca00078e02ff */
[----:B------:R-:W-:-:S05]  /*2650*/  SHF.L.U32 R13, R12, 0x1, RZ ;  /* 0x000000010c0d7819 */ /* 0x000fca00000006ff */
[----:B----4-:R-:W-:Y:S01]  /*2660*/  IMAD.WIDE R58, R13, 0x4, R58 ;  /* 0x000000040d3a7825 */ /* 0x010fe200078e023a */
        /* <DEDUP_REMOVED lines=16> */
.L_x_221:
[----:B0-----:R-:W2:Y:S04]  /*2770*/  LDG.E.STRONG.GPU R14, desc[UR6][R12.64] ;  /* 0x000000060c0e7981 */ /* 0x001ea8000c1ef900 */
[----:B--2---:R-:W-:Y:S01]  /*2780*/  CCTL.IVALL ;  /* 0x00000000ff00798f */ /* 0x004fe20002000000 */
[----:B------:R-:W-:Y:S05]  /*2790*/  YIELD ;  /* 0x0000000000007946 */ /* 0x000fea0003800000 */
[----:B------:R-:W-:-:S13]  /*27a0*/  ISETP.NE.AND P0, PT, R14, R19, PT ;  /* 0x000000130e00720c */ /* 0x000fda0003f05270 */
[----:B------:R-:W-:Y:S05]  /*27b0*/  @P0 BRA `(.L_x_221) ;  /* 0xfffffffc00ec0947 */ /* 0x000fea000383ffff */
.L_x_220:
        /* <DEDUP_REMOVED lines=14> */
.L_x_223:
[----:B------:R-:W-:Y:S01]  /*28a0*/  ISETP.EQ.OR P0, PT, R16, RZ, P1 ;  /* 0x000000ff1000720c */ /* 0x000fe20000f02670 */
[----:B------:R-:W-:-:S06]  /*28b0*/  UIADD3 UR5, UPT, UPT, UR4, 0x1, URZ ;  /* 0x0000000104057890 */ /* 0x000fcc000fffe0ff */
[----:B------:R-:W-:-:S06]  /*28c0*/  ISETP.EQ.OR P2, PT, R3, UR5, P1 ;  /* 0x0000000503007c0c */ /* 0x000fcc0008f42670 */
[----:B------:R-:W-:-:S05]  /*28d0*/  @!P0 IMAD.WIDE.U32 R60, R51, 0x8, R58 ;  /* 0x00000008333c8825 */ /* 0x000fca00078e003a */
[----:B------:R-:W2:Y:S02]  /*28e0*/  @!P0 LDG.E.64 R14, desc[UR6][R60.64] ;  /* 0x000000063c0e8981 */ /* 0x000ea4000c1e1b00 */
[----:B------:R-:W-:-:S06]  /*28f0*/  @!P2 IMAD.WIDE.U32 R12, R49, 0x8, R58 ;  /* 0x00000008310ca825 */ /* 0x000fcc00078e003a */
[----:B------:R-:W3:Y:S01]  /*2900*/  @!P2 LDG.E.64 R12, desc[UR6][R12.64] ;  /* 0x000000060c0ca981 */ /* 0x000ee2000c1e1b00 */
[----:B------:R-:W-:-:S06]  /*2910*/  UIADD3 UR5, UPT, UPT, UR4, 0x2, URZ ;  /* 0x0000000204057890 */ /* 0x000fcc000fffe0ff */
[----:B------:R-:W-:Y:S01]  /*2920*/  ISETP.EQ.OR P3, PT, R3, UR5, P1 ;  /* 0x0000000503007c0c */ /* 0x000fe20008f62670 */
[----:B------:R-:W-:Y:S01]  /*2930*/  UIADD3 UR5, UPT, UPT, UR4, 0x3, URZ ;  /* 0x0000000304057890 */ /* 0x000fe2000fffe0ff */
[----:B--2---:R-:W-:Y:S01]  /*2940*/  @!P0 FADD.FTZ R28, R28, R14 ;  /* 0x0000000e1c1c8221 */ /* 0x004fe20000010000 */
[----:B------:R-:W-:-:S10]  /*2950*/  @!P0 FADD.FTZ R29, R29, R15 ;  /* 0x0000000f1d1d8221 */ /* 0x000fd40000010000 */
[----:B------:R-:W-:Y:S01]  /*2960*/  @!P3 IMAD.WIDE.U32 R14, R17, 0x8, R58 ;  /* 0x00000008110eb825 */ /* 0x000fe200078e003a */
[----:B------:R-:W-:-:S05]  /*2970*/  ISETP.EQ.OR P0, PT, R3, UR5, P1 ;  /* 0x0000000503007c0c */ /* 0x000fca0008f02670 */
[----:B------:R-:W2:Y:S01]  /*2980*/  @!P3 LDG.E.64 R14, desc[UR6][R14.64] ;  /* 0x000000060e0eb981 */ /* 0x000ea2000c1e1b00 */
[----:B---3--:R-:W-:Y:S01]  /*2990*/  @!P2 FADD.FTZ R28, R28, R12 ;  /* 0x0000000c1c1ca221 */ /* 0x008fe20000010000 */
[----:B------:R-:W-:-:S06]  /*29a0*/  @!P2 FADD.FTZ R29, R29, R13 ;  /* 0x0000000d1d1da221 */ /* 0x000fcc0000010000 */
        /* <DEDUP_REMOVED lines=38> */
[----:B--2---:R-:W-:Y:S01]  /*2c10*/  @!P0 FADD.FTZ R28, R28, R14 ;  /* 0x0000000e1c1c8221 */ /* 0x004fe20000010000 */
[----:B------:R-:W-:Y:S01]  /*2c20*/  @!P0 FADD.FTZ R29, R29, R15 ;  /* 0x0000000f1d1d8221 */ /* 0x000fe20000010000 */
[----:B------:R-:W-:-:S02]  /*2c30*/  ISETP.NE.AND P0, PT, R22, UR4, PT ;  /* 0x0000000416007c0c */ /* 0x000fc4000bf05270 */
[----:B---3--:R-:W-:Y:S01]  /*2c40*/  @!P2 FADD.FTZ R28, R28, R12 ;  /* 0x0000000c1c1ca221 */ /* 0x008fe20000010000 */
[----:B------:R-:W-:-:S10]  /*2c50*/  @!P2 FADD.FTZ R29, R29, R13 ;  /* 0x0000000d1d1da221 */ /* 0x000fd40000010000 */
[----:B------:R-:W-:Y:S05]  /*2c60*/  @P0 BRA `(.L_x_223) ;  /* 0xfffffffc000c0947 */ /* 0x000fea000383ffff */
.L_x_222:
        /* <DEDUP_REMOVED lines=11> */
[----:B------:R-:W-:-:S04]  /*2d20*/  IADD3 R18, PT, PT, R22, 0x3, RZ ;  /* 0x0000000316127810 */ /* 0x000fc80007ffe0ff */
        /* <DEDUP_REMOVED lines=22> */
.L_x_224:
        /* <DEDUP_REMOVED lines=13> */
[----:B------:R-:W2:Y:S01]  /*2f60*/  @!P0 LDG.E.64 R14, desc[UR6][R14.64] ;  /* 0x000000060e0e8981 */ /* 0x000ea2000c1e1b00 */
[----:B------:R-:W-:Y:S01]  /*2f70*/  IADD3 R22, PT, PT, R22, 0x2, RZ ;  /* 0x0000000216167810 */ /* 0x000fe20007ffe0ff */
[----:B---3--:R-:W-:Y:S01]  /*2f80*/  @!P2 FADD.FTZ R28, R28, R12 ;  /* 0x0000000c1c1ca221 */ /* 0x008fe20000010000 */
[----:B------:R-:W-:-:S03]  /*2f90*/  @!P2 FADD.FTZ R29, R29, R13 ;  /* 0x0000000d1d1da221 */ /* 0x000fc60000010000 */
[----:B--2---:R-:W-:Y:S01]  /*2fa0*/  @!P0 FADD.FTZ R28, R28, R14 ;  /* 0x0000000e1c1c8221 */ /* 0x004fe20000010000 */
[----:B------:R-:W-:-:S07]  /*2fb0*/  @!P0 FADD.FTZ R29, R29, R15 ;  /* 0x0000000f1d1d8221 */ /* 0x000fce0000010000 */
.L_x_225:
        /* <DEDUP_REMOVED lines=9> */
.L_x_226:
[----:B------:R-:W-:Y:S05]  /*3050*/  BSYNC.RECONVERGENT B0 ;  /* 0x0000000000007941 */ /* 0x000fea0003800200 */
.L_x_219:
[----:B------:R-:W4:Y:S01]  /*3060*/  S2UR UR5, SR_CgaCtaId ;  /* 0x00000000000579c3 */ /* 0x000f220000008800 */
[----:B------:R-:W-:Y:S01]  /*3070*/  UMOV UR4, 0x400 ;  /* 0x0000040000047882 */ /* 0x000fe20000000000 */
[----:B------:R-:W-:Y:S02]  /*3080*/  SHF.L.U32 R31, R31, 0x10, RZ ;  /* 0x000000101f1f7819 */ /* 0x000fe400000006ff */
[----:B------:R-:W-:Y:S02]  /*3090*/  SHF.L.U32 R45, R45, 0x10, RZ ;  /* 0x000000102d2d7819 */ /* 0x000fe400000006ff */
[----:B------:R-:W-:Y:S01]  /*30a0*/  SHF.L.U32 R27, R4, 0x10, RZ ;  /* 0x00000010041b7819 */ /* 0x000fe200000006ff */
[----:B--2---:R-:W-:Y:S01]  /*30b0*/  FADD.FTZ R14, -R10, R31 ;  /* 0x0000001f0a0e7221 */ /* 0x004fe20000010100 */
[----:B------:R-:W-:Y:S01]  /*30c0*/  SHF.L.U32 R15, R30, 0x10, RZ ;  /* 0x000000101e0f7819 */ /* 0x000fe200000006ff */
[----:B---3--:R-:W-:Y:S01]  /*30d0*/  FADD.FTZ R16, -R10, R45 ;  /* 0x0000002d0a107221 */ /* 0x008fe20000010100 */
[----:B------:R-:W-:Y:S01]  /*30e0*/  SHF.L.U32 R46, R46, 0x10, RZ ;  /* 0x000000102e2e7819 */ /* 0x000fe200000006ff */
[----:B------:R-:W-:-:S02]  /*30f0*/  FMUL.FTZ R4, R14, R47 ;  /* 0x0000002f0e047220 */ /* 0x000fc40000410000 */
[----:B------:R-:W-:Y:S01]  /*3100*/  FMUL.FTZ R14, R16, R47 ;  /* 0x0000002f100e7220 */ /* 0x000fe20000410000 */
[----:B----4-:R-:W-:Y:S01]  /*3110*/  ULEA UR4, UR5, UR4, 0x18 ;  /* 0x0000000405047291 */ /* 0x010fe2000f8ec0ff */
[----:B------:R-:W2:Y:S08]  /*3120*/  LDCU.U8 UR5, c[0x0][0x414] ;  /* 0x00008280ff0577ac */ /* 0x000eb00008000000 */
[----:B------:R-:W-:Y:S01]  /*3130*/  @!P1 STS.64 [UR4+0x90], R28 ;  /* 0x0000901cff009988 */ /* 0x000fe20008000a04 */
[----:B------:R-:W-:Y:S01]  /*3140*/  BAR.SYNC.DEFER_BLOCKING 0x0 ;  /* 0x0000000000007b1d */ /* 0x000fe20000010000 */
[----:B--2---:R-:W-:-:S05]  /*3150*/  UISETP.NE.AND UP0, UPT, UR5, URZ, UPT ;  /* 0x000000ff0500728c */ /* 0x004fca000bf05270 */
[----:B------:R-:W2:Y:S01]  /*3160*/  LDS.64 R12, [UR4+0x90] ;  /* 0x00009004ff0c7984 */ /* 0x000ea20008000a00 */
[----:B------:R-:W2:Y:S02]  /*3170*/  LDCU UR4, c[0x0][0x42c] ;  /* 0x00008580ff0477ac */ /* 0x000ea40008000800 */
[----:B--2---:R-:W-:Y:S01]  /*3180*/  FMUL.FTZ R12, R12, UR4 ;  /* 0x000000040c0c7c20 */ /* 0x004fe20008410000 */
[----:B------:R-:W-:Y:S01]  /*3190*/  FMUL.FTZ R13, R13, UR4 ;  /* 0x000000040d0d7c20 */ /* 0x000fe20008410000 */
        /* <DEDUP_REMOVED lines=19> */
.L_x_227:
[----:B------:R-:W2:Y:S01]  /*32d0*/  LDCU UR4, c[0x0][0x41c] ;  /* 0x00008380ff0477ac */ /* 0x000ea20008000800 */
[----:B------:R-:W-:Y:S01]  /*32e0*/  SHF.L.U32 R43, R43, 0x10, RZ ;  /* 0x000000102b2b7819 */ /* 0x000fe200000006ff */
[----:B0-----:R-:W-:Y:S01]  /*32f0*/  FADD.FTZ R28, -R10, R27 ;  /* 0x0000001b0a1c7221 */ /* 0x001fe20000010100 */
[----:B------:R-:W-:Y:S01]  /*3300*/  SHF.L.U32 R17, R6, 0x10, RZ ;  /* 0x0000001006117819 */ /* 0x000fe200000006ff */
[----:B------:R-:W0:Y:S01]  /*3310*/  LDCU.64 UR8, c[0x0][0x400] ;  /* 0x00008000ff0877ac */ /* 0x000e220008000a00 */
[----:B------:R-:W-:Y:S01]  /*3320*/  SHF.L.U32 R41, R41, 0x10, RZ ;  /* 0x0000001029297819 */ /* 0x000fe200000006ff */
[----:B------:R-:W-:Y:S01]  /*3330*/  FADD.FTZ R6, -R10, R43 ;  /* 0x0000002b0a067221 */ /* 0x000fe20000010100 */
[----:B-1----:R-:W-:Y:S01]  /*3340*/  SHF.L.U32 R19, R8, 0x10, RZ ;  /* 0x0000001008137819 */ /* 0x002fe200000006ff */
[C---:B------:R-:W-:Y:S01]  /*3350*/  FADD.FTZ R18, -R10.reuse, R17 ;  /* 0x000000110a127221 */ /* 0x040fe20000010100 */
[----:B------:R-:W-:Y:S01]  /*3360*/  SHF.L.U32 R39, R39, 0x10, RZ ;  /* 0x0000001027277819 */ /* 0x000fe200000006ff */
[----:B------:R-:W-:Y:S01]  /*3370*/  FADD.FTZ R22, -R10, R41 ;  /* 0x000000290a167221 */ /* 0x000fe20000010100 */
[-C--:B------:R-:W-:Y:S01]  /*3380*/  FMUL.FTZ R27, R6, R47.reuse ;  /* 0x0000002f061b7220 */ /* 0x080fe20000410000 */
[----:B------:R-:W-:Y:S01]  /*3390*/  FADD.FTZ R8, -R10, R19 ;  /* 0x000000130a087221 */ /* 0x000fe20000010100 */
[----:B------:R-:W-:Y:S01]  /*33a0*/  FFMA.FTZ R29, R12, R4, R13 ;  /* 0x000000040c1d7223 */ /* 0x000fe2000001000d */
[----:B------:R-:W-:Y:S01]  /*33b0*/  FADD.FTZ R10, -R10, R39 ;  /* 0x000000270a0a7221 */ /* 0x000fe20000010100 */
[-C--:B------:R-:W-:Y:S01]  /*33c0*/  FMUL.FTZ R28, R28, R47.reuse ;  /* 0x0000002f1c1c7220 */ /* 0x080fe20000410000 */
[-C--:B------:R-:W-:Y:S01]  /*33d0*/  FMUL.FTZ R6, R8, R47.reuse ;  /* 0x0000002f08067220 */ /* 0x080fe20000410000 */
[----:B------:R-:W-:Y:S01]  /*33e0*/  FMUL.FTZ R18, R18, R47 ;  /* 0x0000002f12127220 */ /* 0x000fe20000410000 */
[----:B--2---:R-:W-:-:S02]  /*33f0*/  IMAD R31, R3, UR4, R34 ;  /* 0x00000004031f7c24 */ /* 0x004fc4000f8e0222 */
[-C--:B------:R-:W-:Y:S01]  /*3400*/  FMUL.FTZ R22, R22, R47.reuse ;  /* 0x0000002f16167220 */ /* 0x080fe20000410000 */
[----:B------:R-:W-:Y:S01]  /*3410*/  FMUL.FTZ R3, R10, R47 ;  /* 0x0000002f0a037220 */ /* 0x000fe20000410000 */
[C-C-:B------:R-:W-:Y:S01]  /*3420*/  FFMA.FTZ R30, R12.reuse, R14, R13.reuse ;  /* 0x0000000e0c1e7223 */ /* 0x140fe2000001000d */
[----:B------:R-:W-:Y:S01]  /*3430*/  BSSY.RECONVERGENT B0, `(.L_x_228) ;  /* 0x0000025000007945 */ /* 0x000fe20003800200 */
[C---:B0-----:R-:W-:Y:S01]  /*3440*/  ISETP.GE.U32.AND P0, PT, R31.reuse, UR8, PT ;  /* 0x000000081f007c0c */ /* 0x041fe2000bf06070 */
[C---:B------:R-:W-:Y:S01]  /*3450*/  FFMA.FTZ R25, R12.reuse, R28, R13 ;  /* 0x0000001c0c197223 */ /* 0x040fe2000001000d */
[----:B------:R-:W-:Y:S01]  /*3460*/  SHF.R.S32.HI R39, RZ, 0x1f, R31 ;  /* 0x0000001fff277819 */ /* 0x000fe2000001141f */
[C-C-:B------:R-:W-:Y:S01]  /*3470*/  FFMA.FTZ R26, R12.reuse, R27, R13.reuse ;  /* 0x0000001b0c1a7223 */ /* 0x140fe2000001000d */
[----:B------:R-:W-:Y:S01]  /*3480*/  IADD3 R23, PT, PT, R31, 0x10, RZ ;  /* 0x000000101f177810 */ /* 0x000fe20007ffe0ff */
[C-C-:B------:R-:W-:Y:S01]  /*3490*/  FFMA.FTZ R19, R12.reuse, R18, R13.reuse ;  /* 0x000000120c137223 */ /* 0x140fe2000001000d */
[----:B------:R-:W-:Y:S01]  /*34a0*/  ISETP.GE.AND.EX P1, PT, R39, UR9, PT, P0 ;  /* 0x0000000927007c0c */ /* 0x000fe2000bf26300 */
[C-C-:B------:R-:W-:Y:S01]  /*34b0*/  FFMA.FTZ R24, R12.reuse, R22, R13.reuse ;  /* 0x000000160c187223 */ /* 0x140fe2000001000d */
        /* <DEDUP_REMOVED lines=17> */
[----:B------:R-:W-:Y:S01]  /*35d0*/  MOV R13, R55 ;  /* 0x00000037000d7202 */ /* 0x000fe20000000f00 */
[----:B------:R-:W1:Y:S01]  /*35e0*/  LDCU.64 UR4, c[0x0][0x380] ;  /* 0x00007000ff0477ac */ /* 0x000e620008000a00 */
[----:B0-----:R-:W-:Y:S02]  /*35f0*/  IMAD R30, R39, UR10, RZ ;  /* 0x0000000a271e7c24 */ /* 0x001fe4000f8e02ff */
        /* <DEDUP_REMOVED lines=8> */
.L_x_229:
[----:B------:R-:W-:Y:S05]  /*3680*/  BSYNC.RECONVERGENT B0 ;  /* 0x0000000000007941 */ /* 0x000fea0003800200 */
.L_x_228:
[----:B------:R-:W-:Y:S02]  /*3690*/  SHF.L.U32 R5, R5, 0x10, RZ ;  /* 0x0000001005057819 */ /* 0x000fe400000006ff */
[----:B------:R-:W-:Y:S01]  /*36a0*/  SHF.L.U32 R44, R44, 0x10, RZ ;  /* 0x000000102c2c7819 */ /* 0x000fe200000006ff */
[----:B------:R-:W-:Y:S06]  /*36b0*/  BRA.U !UP0, `(.L_x_230) ;  /* 0x0000000108487547 */ /* 0x000fec000b800000 */
[----:B------:R-:W-:Y:S01]  /*36c0*/  FFMA.FTZ R27, R11, R27, R38 ;  /* 0x0000001b0b1b7223 */ /* 0x000fe20000010026 */
[----:B------:R-:W-:-:S03]  /*36d0*/  FFMA.FTZ R28, R36, R28, R37 ;  /* 0x0000001c241c7223 */ /* 0x000fc60000010025 */
[----:B0-----:R-:W-:Y:S01]  /*36e0*/  FMUL.FTZ R15, R27, -1.4426950216293334961 ;  /* 0xbfb8aa3b1b0f7820 */ /* 0x001fe20000410000 */
        /* <DEDUP_REMOVED lines=15> */
.L_x_230:
[----:B------:R-:W-:Y:S01]  /*37e0*/  BSSY.RECONVERGENT B0, `(.L_x_231) ;  /* 0x0000012000007945 */ /* 0x000fe20003800200 */
[----:B------:R-:W-:Y:S01]  /*37f0*/  FFMA.FTZ R12, R36, R5, -R25 ;  /* 0x00000005240c7223 */ /* 0x000fe20000010819 */
[----:B0-----:R-:W-:Y:S02]  /*3800*/  FFMA.FTZ R14, R11, R44, -R26 ;  /* 0x0000002c0b0e7223 */ /* 0x001fe4000001081a */
[----:B------:R-:W-:Y:S05]  /*3810*/  @P2 BRA `(.L_x_232) ;  /* 0x0000000000382947 */ /* 0x000fea0003800000 */
[----:B------:R-:W0:Y:S01]  /*3820*/  LDCU.64 UR4, c[0x0][0x3f8] ;  /* 0x00007f00ff0477ac */ /* 0x000e220008000a00 */
[----:B------:R-:W-:Y:S01]  /*3830*/  MOV R5, R55 ;  /* 0x0000003700057202 */ /* 0x000fe20000000f00 */
[-C--:B------:R-:W-:Y:S01]  /*3840*/  FMUL.FTZ R15, R12, R47.reuse ;  /* 0x0000002f0c0f7220 */ /* 0x080fe20000410000 */
[----:B------:R-:W-:Y:S01]  /*3850*/  FMUL.FTZ R14, R14, R47 ;  /* 0x0000002f0e0e7220 */ /* 0x000fe20000410000 */
[----:B------:R-:W1:Y:S01]  /*3860*/  LDCU.64 UR10, c[0x0][0x380] ;  /* 0x00007000ff0a77ac */ /* 0x000e620008000a00 */
[----:B0-----:R-:W-:Y:S01]  /*3870*/  IMAD R26, R4, UR4, RZ ;  /* 0x00000004041a7c24 */ /* 0x001fe2000f8e02ff */
[----:B------:R-:W-:-:S05]  /*3880*/  MOV R4, R52 ;  /* 0x0000003400047202 */ /* 0x000fca0000000f00 */
[----:B------:R-:W-:-:S04]  /*3890*/  IMAD.WIDE.U32 R4, R23, UR4, R4 ;  /* 0x0000000417047c25 */ /* 0x000fc8000f8e0004 */
[----:B------:R-:W-:Y:S01]  /*38a0*/  IMAD R23, R23, UR5, R26 ;  /* 0x0000000517177c24 */ /* 0x000fe2000f8e021a */
[----:B-1----:R-:W-:-:S04]  /*38b0*/  LEA R12, P1, R4, UR10, 0x1 ;  /* 0x0000000a040c7c11 */ /* 0x002fc8000f8208ff */
[----:B------:R-:W-:Y:S02]  /*38c0*/  IADD3 R23, PT, PT, R5, R23, RZ ;  /* 0x0000001705177210 */ /* 0x000fe40007ffe0ff */
[----:B------:R-:W-:Y:S02]  /*38d0*/  F2FP.BF16.F32.PACK_AB R5, R14, R15 ;  /* 0x0000000f0e05723e */ /* 0x000fe400000010ff */
[----:B------:R-:W-:-:S05]  /*38e0*/  LEA.HI.X R13, R4, UR11, R23, 0x1, P1 ;  /* 0x0000000b040d7c11 */ /* 0x000fca00088f0c17 */
[----:B------:R0:W-:Y:S02]  /*38f0*/  STG.E desc[UR6][R12.64], R5 ;  /* 0x000000050c007986 */ /* 0x0001e4000c101906 */
.L_x_232:
[----:B------:R-:W-:Y:S05]  /*3900*/  BSYNC.RECONVERGENT B0 ;  /* 0x0000000000007941 */ /* 0x000fea0003800200 */
.L_x_231:
        /* <DEDUP_REMOVED lines=21> */
.L_x_233:
[----:B------:R-:W-:Y:S01]  /*3a60*/  BSSY.RECONVERGENT B0, `(.L_x_234) ;  /* 0x0000012000007945 */ /* 0x000fe20003800200 */
[----:B0-----:R-:W-:Y:S01]  /*3a70*/  FFMA.FTZ R12, R36, R7, -R19 ;  /* 0x00000007240c7223 */ /* 0x001fe20000010813 */
[----:B------:R-:W-:Y:S02]  /*3a80*/  FFMA.FTZ R24, R11, R42, -R24 ;  /* 0x0000002a0b187223 */ /* 0x000fe40000010818 */
[----:B------:R-:W-:Y:S05]  /*3a90*/  @P3 BRA `(.L_x_235) ;  /* 0x0000000000383947 */ /* 0x000fea0003800000 */
[----:B------:R-:W0:Y:S01]  /*3aa0*/  LDCU.64 UR4, c[0x0][0x3f8] ;  /* 0x00007f00ff0477ac */ /* 0x000e220008000a00 */
[----:B------:R-:W-:Y:S01]  /*3ab0*/  MOV R4, R52 ;  /* 0x0000003400047202 */ /* 0x000fe20000000f00 */
[----:B------:R-:W-:Y:S01]  /*3ac0*/  FMUL.FTZ R14, R12, R47 ;  /* 0x0000002f0c0e7220 */ /* 0x000fe20000410000 */
[----:B------:R-:W-:Y:S01]  /*3ad0*/  MOV R5, R55 ;  /* 0x0000003700057202 */ /* 0x000fe20000000f00 */
[----:B------:R-:W1:Y:S01]  /*3ae0*/  LDCU.64 UR10, c[0x0][0x380] ;  /* 0x00007000ff0a77ac */ /* 0x000e620008000a00 */
[----:B------:R-:W-:-:S05]  /*3af0*/  FMUL.FTZ R7, R24, R47 ;  /* 0x0000002f18077220 */ /* 0x000fca0000410000 */
[----:B------:R-:W-:Y:S01]  /*3b00*/  F2FP.BF16.F32.PACK_AB R7, R7, R14 ;  /* 0x0000000e0707723e */ /* 0x000fe200000010ff */
[----:B0-----:R-:W-:Y:S02]  /*3b10*/  IMAD R21, R21, UR4, RZ ;  /* 0x0000000415157c24 */ /* 0x001fe4000f8e02ff */
[----:B------:R-:W-:-:S04]  /*3b20*/  IMAD.WIDE.U32 R4, R16, UR4, R4 ;  /* 0x0000000410047c25 */ /* 0x000fc8000f8e0004 */
[----:B------:R-:W-:Y:S01]  /*3b30*/  IMAD R21, R16, UR5, R21 ;  /* 0x0000000510157c24 */ /* 0x000fe2000f8e0215 */
[----:B-1----:R-:W-:-:S04]  /*3b40*/  LEA R12, P1, R4, UR10, 0x1 ;  /* 0x0000000a040c7c11 */ /* 0x002fc8000f8208ff */
[----:B------:R-:W-:-:S04]  /*3b50*/  IADD3 R21, PT, PT, R5, R21, RZ ;  /* 0x0000001505157210 */ /* 0x000fc80007ffe0ff */
[----:B------:R-:W-:-:S05]  /*3b60*/  LEA.HI.X R13, R4, UR11, R21, 0x1, P1 ;  /* 0x0000000b040d7c11 */ /* 0x000fca00088f0c15 */
[----:B------:R0:W-:Y:S02]  /*3b70*/  STG.E desc[UR6][R12.64], R7 ;  /* 0x000000070c007986 */ /* 0x0001e4000c101906 */
.L_x_235:
[----:B------:R-:W-:Y:S05]  /*3b80*/  BSYNC.RECONVERGENT B0 ;  /* 0x0000000000007941 */ /* 0x000fea0003800200 */
.L_x_234:
[----:B------:R-:W-:Y:S02]  /*3b90*/  SHF.L.U32 R9, R9, 0x10, RZ ;  /* 0x0000001009097819 */ /* 0x000fe400000006ff */
[----:B------:R-:W-:Y:S02]  /*3ba0*/  SHF.R.S32.HI R16, RZ, 0x1f, R8 ;  /* 0x0000001fff107819 */ /* 0x000fe40000011408 */
        /* <DEDUP_REMOVED lines=20> */
.L_x_236:
[----:B------:R-:W-:Y:S01]  /*3cf0*/  ISETP.GE.AND.EX P0, PT, R16, UR9, PT, P0 ;  /* 0x0000000910007c0c */ /* 0x000fe2000bf06300 */
[----:B------:R-:W-:Y:S01]  /*3d00*/  FFMA.FTZ R36, R36, R9, -R17 ;  /* 0x0000000924247223 */ /* 0x000fe20000010811 */
[----:B------:R-:W-:Y:S01]  /*3d10*/  FFMA.FTZ R10, R11, R40, -R10 ;  /* 0x000000280b0a7223 */ /* 0x000fe2000001080a */
[----:B------:R-:W-:Y:S02]  /*3d20*/  BSSY.RECONVERGENT B0, `(.L_x_237) ;  /* 0x000000f000007945 */ /* 0x000fe40003800200 */
[-C--:B------:R-:W-:Y:S01]  /*3d30*/  FMUL.FTZ R3, R36, R47.reuse ;  /* 0x0000002f24037220 */ /* 0x080fe20000410000 */
[----:B------:R-:W-:-:S07]  /*3d40*/  FMUL.FTZ R10, R10, R47 ;  /* 0x0000002f0a0a7220 */ /* 0x000fce0000410000 */
[----:B------:R-:W-:Y:S05]  /*3d50*/  @P0 BRA `(.L_x_238) ;  /* 0x00000000002c0947 */ /* 0x000fea0003800000 */
[----:B------:R-:W1:Y:S01]  /*3d60*/  LDCU.64 UR4, c[0x0][0x3f8] ;  /* 0x00007f00ff0477ac */ /* 0x000e620008000a00 */
[----:B------:R-:W-:Y:S02]  /*3d70*/  MOV R53, R55 ;  /* 0x0000003700357202 */ /* 0x000fe40000000f00 */
[----:B------:R-:W-:Y:S01]  /*3d80*/  F2FP.BF16.F32.PACK_AB R3, R10, R3 ;  /* 0x000000030a03723e */ /* 0x000fe200000010ff */
[----:B------:R-:W2:Y:S01]  /*3d90*/  LDCU.64 UR8, c[0x0][0x380] ;  /* 0x00007000ff0877ac */ /* 0x000ea20008000a00 */
[----:B-1----:R-:W-:Y:S02]  /*3da0*/  IMAD R5, R16, UR4, RZ ;  /* 0x0000000410057c24 */ /* 0x002fe4000f8e02ff */
[----:B------:R-:W-:-:S04]  /*3db0*/  IMAD.WIDE.U32 R52, R8, UR4, R52 ;  /* 0x0000000408347c25 */ /* 0x000fc8000f8e0034 */
[----:B------:R-:W-:Y:S01]  /*3dc0*/  IMAD R5, R8, UR5, R5 ;  /* 0x0000000508057c24 */ /* 0x000fe2000f8e0205 */
[----:B--2---:R-:W-:-:S04]  /*3dd0*/  LEA R4, P0, R52, UR8, 0x1 ;  /* 0x0000000834047c11 */ /* 0x004fc8000f8008ff */
[----:B------:R-:W-:-:S04]  /*3de0*/  IADD3 R5, PT, PT, R53, R5, RZ ;  /* 0x0000000535057210 */ /* 0x000fc80007ffe0ff */
[----:B------:R-:W-:-:S05]  /*3df0*/  LEA.HI.X R5, R52, UR9, R5, 0x1, P0 ;  /* 0x0000000934057c11 */ /* 0x000fca00080f0c05 */
[----:B------:R1:W-:Y:S02]  /*3e00*/  STG.E desc[UR6][R4.64], R3 ;  /* 0x0000000304007986 */ /* 0x0003e4000c101906 */
.L_x_238:
[----:B------:R-:W-:Y:S05]  /*3e10*/  BSYNC.RECONVERGENT B0 ;  /* 0x0000000000007941 */ /* 0x000fea0003800200 */
.L_x_237:
[----:B------:R-:W2:Y:S01]  /*3e20*/  LDCU UR4, c[0x0][0x410] ;  /* 0x00008200ff0477ac */ /* 0x000ea20008000800 */
[----:B------:R-:W-:Y:S02]  /*3e30*/  IADD3 R35, PT, PT, R20, R35, RZ ;  /* 0x0000002314237210 */ /* 0x000fe40007ffe0ff */
[----:B------:R-:W-:Y:S01]  /*3e40*/  IADD3 R32, PT, PT, R32, 0x1, RZ ;  /* 0x0000000120207810 */ /* 0x000fe20007ffe0ff */
[----:B------:R-:W2:Y:S02]  /*3e50*/  LDCU UR5, c[0x0][0x3e0] ;  /* 0x00007c00ff0577ac */ /* 0x000ea40008000800 */
[----:B--2---:R-:W-:-:S06]  /*3e60*/  UIMAD UR4, UR4, UR5, URZ ;  /* 0x00000005040472a4 */ /* 0x004fcc000f8e02ff */
[----:B------:R-:W-:-:S13]  /*3e70*/  ISETP.GE.AND P0, PT, R35, UR4, PT ;  /* 0x0000000423007c0c */ /* 0x000fda000bf06270 */
[----:B------:R-:W-:Y:S05]  /*3e80*/  @!P0 BRA `(.L_x_239) ;  /* 0xffffffc000b48947 */ /* 0x000fea000383ffff */
.L_x_208:
[----:B------:R-:W2:Y:S01]  /*3e90*/  S2R R9, SR_TID.X ;  /* 0x0000000000097919 */ /* 0x000ea20000002100 */
[----:B-1----:R-:W1:Y:S01]  /*3ea0*/  LDC R4, c[0x0][0x370] ;  /* 0x0000dc00ff047b82 */ /* 0x002e620000000800 */
[----:B------:R-:W-:Y:S07]  /*3eb0*/  BSSY.RECONVERGENT B0, `(.L_x_240) ;  /* 0x000000e000007945 */ /* 0x000fee0003800200 */
[----:B0-----:R-:W0:Y:S08]  /*3ec0*/  LDC R7, c[0x0][0x374] ;  /* 0x0000dd00ff077b82 */ /* 0x001e300000000800 */
[----:B------:R-:W3:Y:S01]  /*3ed0*/  LDC.64 R2, c[0x0][0x3c8] ;  /* 0x0000f200ff027b82 */ /* 0x000ee20000000a00 */
[----:B-1----:R-:W-:-:S02]  /*3ee0*/  ISETP.NE.AND P0, PT, R4, 0x1, PT ;  /* 0x000000010400780c */ /* 0x002fc40003f05270 */
[----:B--2---:R-:W-:Y:S02]  /*3ef0*/  ISETP.NE.AND P1, PT, R9, RZ, PT ;  /* 0x000000ff0900720c */ /* 0x004fe40003f25270 */
[----:B0-----:R-:W-:-:S04]  /*3f00*/  SHF.L.U32 R0, R7, 0x1, RZ ;  /* 0x0000000107007819 */ /* 0x001fc800000006ff */
        /* <DEDUP_REMOVED lines=8> */
.L_x_241:
[----:B------:R-:W-:Y:S05]  /*3f90*/  BSYNC.RECONVERGENT B0 ;  /* 0x0000000000007941 */ /* 0x000fea0003800200 */
.L_x_240:
        /* <DEDUP_REMOVED lines=11> */
.L_x_243:
[----:B------:R-:W2:Y:S04]  /*4050*/  LDG.E.STRONG.GPU R5, desc[UR6][R2.64] ;  /* 0x0000000602057981 */ /* 0x000ea8000c1ef900 */
[----:B--2---:R-:W-:Y:S01]  /*4060*/  CCTL.IVALL ;  /* 0x00000000ff00798f */ /* 0x004fe20002000000 */
[----:B------:R-:W-:Y:S05]  /*4070*/  YIELD ;  /* 0x0000000000007946 */ /* 0x000fea0003800000 */
[----:B------:R-:W-:-:S13]  /*4080*/  ISETP.NE.AND P0, PT, R5, R0, PT ;  /* 0x000000000500720c */ /* 0x000fda0003f05270 */
[----:B------:R-:W-:Y:S05]  /*4090*/  @P0 BRA `(.L_x_243) ;  /* 0xfffffffc00ec0947 */ /* 0x000fea000383ffff */
.L_x_242:
        /* <DEDUP_REMOVED lines=58> */
[----:B------:R-:W-:Y:S01]  /*4440*/  SHF.L.U32 R31, R13, 0x2, RZ ;  /* 0x000000020d1f7819 */ /* 0x000fe200000006ff */
[----:B------:R-:W-:Y:S01]  /*4450*/  UMOV UR4, URZ ;  /* 0x000000ff00047c82 */ /* 0x000fe20008000000 */
[----:B------:R-:W-:-:S02]  /*4460*/  SHF.L.U64.HI R33, R0, 0x2, R3 ;  /* 0x0000000200217819 */ /* 0x000fc40000010203 */
[----:B------:R-:W-:Y:S02]  /*4470*/  IADD3 R5, PT, PT, R7, UR4, RZ ;  /* 0x0000000407057c10 */ /* 0x000fe4000fffe0ff */
[----:B------:R-:W-:Y:S01]  /*4480*/  MOV R2, R6 ;  /* 0x0000000600027202 */ /* 0x000fe20000000f00 */
[----:B------:R-:W-:Y:S01]  /*4490*/  IMAD.WIDE.U32 R6, R12, 0x4, RZ ;  /* 0x000000040c067825 */ /* 0x000fe200078e00ff */
[----:B0-----:R-:W-:Y:S02]  /*44a0*/  IADD3 R27, P1, PT, R22, UR8, RZ ;  /* 0x00000008161b7c10 */ /* 0x001fe4000ff3e0ff */
[----:B------:R-:W-:Y:S02]  /*44b0*/  SHF.L.U64.HI R29, R28, 0x2, R35 ;  /* 0x000000021c1d7819 */ /* 0x000fe40000010223 */
[----:B-1----:R-:W-:Y:S02]  /*44c0*/  IADD3 R24, P2, PT, R22, UR10, RZ ;  /* 0x0000000a16187c10 */ /* 0x002fe4000ff5e0ff */
[----:B------:R-:W-:-:S02]  /*44d0*/  IADD3.X R26, PT, PT, R23, UR9, RZ, P1, !PT ;  /* 0x00000009171a7c10 */ /* 0x000fc40008ffe4ff */
[C---:B------:R-:W-:Y:S02]  /*44e0*/  IADD3.X R25, PT, PT, R23.reuse, UR11, RZ, P2, !PT ;  /* 0x0000000b17197c10 */ /* 0x040fe400097fe4ff */
[----:B--2---:R-:W-:Y:S02]  /*44f0*/  IADD3 R22, P1, PT, R22, UR12, RZ ;  /* 0x0000000c16167c10 */ /* 0x004fe4000ff3e0ff */
[----:B------:R-:W-:Y:S02]  /*4500*/  IADD3 R18, P2, PT, RZ, -R9, RZ ;  /* 0x80000009ff127210 */ /* 0x000fe40007f5e0ff */
[----:B------:R-:W-:Y:S02]  /*4510*/  IADD3.X R23, PT, PT, R23, UR13, RZ, P1, !PT ;  /* 0x0000000d17177c10 */ /* 0x000fe40008ffe4ff */
[----:B------:R-:W-:Y:S02]  /*4520*/  IADD3 R31, PT, PT, R7, R31, RZ ;  /* 0x0000001f071f7210 */ /* 0x000fe40007ffe0ff */
[----:B------:R-:W-:-:S07]  /*4530*/  IADD3.X R20, PT, PT, RZ, -0x1, RZ, P2, !PT ;  /* 0xffffffffff147810 */ /* 0x000fce00017fe4ff */
.L_x_246:
[-C--:B0-----:R-:W-:Y:S02]  /*4540*/  LEA R10, P1, R0, R27.reuse, 0x2 ;  /* 0x0000001b000a7211 */ /* 0x081fe400078210ff */
[----:B------:R-:W-:Y:S02]  /*4550*/  LEA R16, P3, R28, R27, 0x2 ;  /* 0x0000001b1c107211 */ /* 0x000fe400078610ff */
[----:B------:R-:W-:Y:S02]  /*4560*/  IADD3 R14, P2, PT, R27, R6, RZ ;  /* 0x000000061b0e7210 */ /* 0x000fe40007f5e0ff */
[----:B------:R-:W-:Y:S02]  /*4570*/  IADD3.X R11, PT, PT, R26, R33, RZ, P1, !PT ;  /* 0x000000211a0b7210 */ /* 0x000fe40000ffe4ff */
[----:B------:R-:W-:Y:S02]  /*4580*/  MOV R8, R27 ;  /* 0x0000001b00087202 */ /* 0x000fe40000000f00 */
[----:B------:R-:W-:-:S02]  /*4590*/  MOV R9, R26 ;  /* 0x0000001a00097202 */ /* 0x000fc40000000f00 */
[C---:B------:R-:W-:Y:S01]  /*45a0*/  IADD3.X R17, PT, PT, R26.reuse, R29, RZ, P3, !PT ;  /* 0x0000001d1a117210 */ /* 0x040fe20001ffe4ff */
[----:B------:R0:W2:Y:S01]  /*45b0*/  LDG.E R11, desc[UR6][R10.64] ;  /* 0x000000060a0b7981 */ /* 0x0000a2000c1e1900 */
[----:B------:R-:W-:-:S03]  /*45c0*/  IADD3.X R15, PT, PT, R26, R31, RZ, P2, !PT ;  /* 0x0000001f1a0f7210 */ /* 0x000fc600017fe4ff */
[----:B------:R1:W2:Y:S04]  /*45d0*/  LDG.E R4, desc[UR6][R8.64] ;  /* 0x0000000608047981 */ /* 0x0002a8000c1e1900 */
[----:B------:R-:W3:Y:S04]  /*45e0*/  LDG.E R14, desc[UR6][R14.64] ;  /* 0x000000060e0e7981 */ /* 0x000ee8000c1e1900 */
[----:B------:R-:W3:Y:S01]  /*45f0*/  LDG.E R17, desc[UR6][R16.64] ;  /* 0x0000000610117981 */ /* 0x000ee2000c1e1900 */
[----:B0-----:R-:W-:Y:S02]  /*4600*/  MOV R10, R24 ;  /* 0x00000018000a7202 */ /* 0x001fe40000000f00 */
[----:B-1----:R-:W-:-:S02]  /*4610*/  MOV R8, R22 ;  /* 0x0000001600087202 */ /* 0x002fc40000000f00 */
        /* <DEDUP_REMOVED lines=10> */
[----:B--2---:R-:W-:Y:S02]  /*46c0*/  F2FP.BF16.F32.PACK_AB R19, R11, R4 ;  /* 0x000000040b13723e */ /* 0x004fe400000010ff */
[-C--:B------:R-:W-:Y:S02]  /*46d0*/  MOV R11, R25.reuse ;  /* 0x00000019000b7202 */ /* 0x080fe40000000f00 */
[----:B---3--:R-:W-:Y:S01]  /*46e0*/  F2FP.BF16.F32.PACK_AB R21, R17, R14 ;  /* 0x0000000e1115723e */ /* 0x008fe200000010ff */
[----:B------:R0:W-:Y:S04]  /*46f0*/  STG.E desc[UR6][R8.64], R19 ;  /* 0x0000001308007986 */ /* 0x0001e8000c101906 */
[----:B------:R0:W-:Y:S01]  /*4700*/  STG.E desc[UR6][R10.64], R21 ;  /* 0x000000150a007986 */ /* 0x0001e2000c101906 */
[----:B------:R-:W-:Y:S01]  /*4710*/  IADD3.X R25, PT, PT, RZ, R25, RZ, P3, !PT ;  /* 0x00000019ff197210 */ /* 0x000fe20001ffe4ff */
[----:B------:R-:W-:Y:S06]  /*4720*/  @P1 BRA `(.L_x_246) ;  /* 0xfffffffc00841947 */ /* 0x000fec000383ffff */
.L_x_245:
[----:B------:R-:W-:Y:S05]  /*4730*/  BSYNC.RECONVERGENT B0 ;  /* 0x0000000000007941 */ /* 0x000fea0003800200 */
.L_x_244:
[----:B------:R-:W-:Y:S05]  /*4740*/  @!P0 EXIT ;  /* 0x000000000000894d */ /* 0x000fea0003800000 */
[C---:B------:R-:W-:Y:S01]  /*4750*/  SHF.L.U64.HI R13, R12.reuse, 0x2, R13 ;  /* 0x000000020c0d7819 */ /* 0x040fe2000001020d */
[----:B------:R-:W1:Y:S01]  /*4760*/  LDCU.64 UR4, c[0x0][0x3d8] ;  /* 0x00007b00ff0477ac */ /* 0x000e620008000a00 */
[----:B0-----:R-:W-:Y:S02]  /*4770*/  SHF.L.U32 R19, R12, 0x2, RZ ;  /* 0x000000020c137819 */ /* 0x001fe400000006ff */
[C---:B------:R-:W-:Y:S01]  /*4780*/  SHF.L.U64.HI R21, R28.reuse, 0x2, R35 ;  /* 0x000000021c157819 */ /* 0x040fe20000010223 */
[----:B------:R-:W0:Y:S01]  /*4790*/  LDCU.64 UR8, c[0x0][0x388] ;  /* 0x00007100ff0877ac */ /* 0x000e220008000a00 */
[----:B------:R-:W-:Y:S02]  /*47a0*/  SHF.L.U32 R23, R28, 0x2, RZ ;  /* 0x000000021c177819 */ /* 0x000fe400000006ff */
[C---:B------:R-:W-:Y:S01]  /*47b0*/  SHF.L.U64.HI R15, R0.reuse, 0x2, R3 ;  /* 0x00000002000f7819 */ /* 0x040fe20000010203 */
[----:B------:R-:W2:Y:S01]  /*47c0*/  LDCU.64 UR10, c[0x0][0x390] ;  /* 0x00007200ff0a77ac */ /* 0x000ea20008000a00 */
[----:B------:R-:W-:-:S07]  /*47d0*/  SHF.L.U32 R17, R0, 0x2, RZ ;  /* 0x0000000200117819 */ /* 0x000fce00000006ff */
.L_x_247:
[C---:B------:R-:W-:Y:S02]  /*47e0*/  SHF.L.U32 R12, R2.reuse, 0x2, RZ ;  /* 0x00000002020c7819 */ /* 0x040fe400000006ff */
[----:B------:R-:W-:Y:S02]  /*47f0*/  SHF.L.U64.HI R14, R2, 0x2, R5 ;  /* 0x00000002020e7819 */ /* 0x000fe40000010205 */
[----:B-1----:R-:W-:-:S04]  /*4800*/  IADD3 R4, P0, PT, R12, UR4, RZ ;  /* 0x000000040c047c10 */ /* 0x002fc8000ff1e0ff */
[----:B------:R-:W-:Y:S02]  /*4810*/  IADD3.X R5, PT, PT, R14, UR5, RZ, P0, !PT ;  /* 0x000000050e057c10 */ /* 0x000fe400087fe4ff */
[C---:B------:R-:W-:Y:S02]  /*4820*/  IADD3 R6, P0, PT, R4.reuse, R17, RZ ;  /* 0x0000001104067210 */ /* 0x040fe40007f1e0ff */
[C---:B------:R-:W-:Y:S02]  /*4830*/  IADD3 R10, P2, PT, R4.reuse, R23, RZ ;  /* 0x00000017040a7210 */ /* 0x040fe40007f5e0ff */
[C---:B---3--:R-:W-:Y:S02]  /*4840*/  IADD3.X R7, PT, PT, R5.reuse, R15, RZ, P0, !PT ;  /* 0x0000000f05077210 */ /* 0x048fe400007fe4ff */
[----:B------:R-:W-:Y:S02]  /*4850*/  IADD3 R8, P1, PT, R4, R19, RZ ;  /* 0x0000001304087210 */ /* 0x000fe40007f3e0ff */
[C---:B------:R-:W-:Y:S01]  /*4860*/  IADD3.X R11, PT, PT, R5.reuse, R21, RZ, P2, !PT ;  /* 0x00000015050b7210 */ /* 0x040fe200017fe4ff */
[----:B------:R1:W3:Y:S01]  /*4870*/  LDG.E R4, desc[UR6][R4.64] ;  /* 0x0000000604047981 */ /* 0x0002e2000c1e1900 */
[----:B------:R-:W-:-:S03]  /*4880*/  IADD3.X R9, PT, PT, R5, R13, RZ, P1, !PT ;  /* 0x0000000d05097210 */ /* 0x000fc60000ffe4ff */
[----:B------:R-:W3:Y:S04]  /*4890*/  LDG.E R7, desc[UR6][R6.64] ;  /* 0x0000000606077981 */ /* 0x000ee8000c1e1900 */
[----:B------:R-:W4:Y:S04]  /*48a0*/  LDG.E R8, desc[UR6][R8.64] ;  /* 0x0000000608087981 */ /* 0x000f28000c1e1900 */
[----:B------:R-:W4:Y:S01]  /*48b0*/  LDG.E R11, desc[UR6][R10.64] ;  /* 0x000000060a0b7981 */ /* 0x000f22000c1e1900 */
[----:B------:R-:W-:Y:S02]  /*48c0*/  LOP3.LUT R16, R12, 0xfffffffc, RZ, 0xc0, !PT ;  /* 0xfffffffc0c107812 */ /* 0x000fe400078ec0ff */
[----:B------:R-:W-:-:S02]  /*48d0*/  LOP3.LUT R18, R14, 0x1, RZ, 0xc0, !PT ;  /* 0x000000010e127812 */ /* 0x000fc400078ec0ff */
[----:B0-----:R-:W-:Y:S02]  /*48e0*/  IADD3 R24, P0, PT, R16, UR8, RZ ;  /* 0x0000000810187c10 */ /* 0x001fe4000ff1e0ff */
[----:B-1----:R-:W-:Y:S02]  /*48f0*/  LOP3.LUT R5, R14, 0x3, RZ, 0xc0, !PT ;  /* 0x000000030e057812 */ /* 0x002fe400078ec0ff */
[----:B------:R-:W-:Y:S02]  /*4900*/  IADD3.X R25, PT, PT, R18, UR9, RZ, P0, !PT ;  /* 0x0000000912197c10 */ /* 0x000fe400087fe4ff */
[----:B--2---:R-:W-:-:S04]  /*4910*/  IADD3 R26, P0, PT, R16, UR10, RZ ;  /* 0x0000000a101a7c10 */ /* 0x004fc8000ff1e0ff */
[----:B------:R-:W-:Y:S02]  /*4920*/  IADD3.X R27, PT, PT, R18, UR11, RZ, P0, !PT ;  /* 0x0000000b121b7c10 */ /* 0x000fe400087fe4ff */
[----:B---3--:R-:W-:Y:S02]  /*4930*/  F2FP.BF16.F32.PACK_AB R29, R7, R4 ;  /* 0x00000004071d723e */ /* 0x008fe400000010ff */
[----:B------:R-:W-:-:S04]  /*4940*/  IADD3 R4, P1, PT, R16, UR4, RZ ;  /* 0x0000000410047c10 */ /* 0x000fc8000ff3e0ff */
[----:B------:R-:W-:Y:S02]  /*4950*/  IADD3.X R5, PT, PT, R5, UR5, RZ, P1, !PT ;  /* 0x0000000505057c10 */ /* 0x000fe40008ffe4ff */
[----:B----4-:R-:W-:Y:S02]  /*4960*/  F2FP.BF16.F32.PACK_AB R31, R11, R8 ;  /* 0x000000080b1f723e */ /* 0x010fe400000010ff */
[C---:B------:R-:W-:Y:S02]  /*4970*/  IADD3 R10, P0, PT, R4.reuse, R17, RZ ;  /* 0x00000011040a7210 */ /* 0x040fe40007f1e0ff */
[C---:B------:R-:W-:Y:S02]  /*4980*/  IADD3 R6, P1, PT, R4.reuse, R19, RZ ;  /* 0x0000001304067210 */ /* 0x040fe40007f3e0ff */
[----:B------:R-:W-:Y:S02]  /*4990*/  IADD3 R8, P2, PT, R4, R23, RZ ;  /* 0x0000001704087210 */ /* 0x000fe40007f5e0ff */
[----:B------:R-:W-:-:S02]  /*49a0*/  IADD3.X R11, PT, PT, R5, R15, RZ, P0, !PT ;  /* 0x0000000f050b7210 */ /* 0x000fc400007fe4ff */
[C---:B------:R-:W-:Y:S02]  /*49b0*/  IADD3.X R7, PT, PT, R5.reuse, R13, RZ, P1, !PT ;  /* 0x0000000d05077210 */ /* 0x040fe40000ffe4ff */
[----:B------:R-:W-:Y:S01]  /*49c0*/  IADD3.X R9, PT, PT, R5, R21, RZ, P2, !PT ;  /* 0x0000001505097210 */ /* 0x000fe200017fe4ff */
[----:B------:R0:W-:Y:S04]  /*49d0*/  STG.E desc[UR6][R24.64], R29 ;  /* 0x0000001d18007986 */ /* 0x0001e8000c101906 */
[----:B------:R1:W-:Y:S04]  /*49e0*/  STG.E desc[UR6][R26.64], R31 ;  /* 0x0000001f1a007986 */ /* 0x0003e8000c101906 */
[----:B------:R-:W2:Y:S04]  /*49f0*/  LDG.E R16, desc[UR6][R4.64+0x780] ;  /* 0x0007800604107981 */ /* 0x000ea8000c1e1900 */
[----:B------:R-:W2:Y:S04]  /*4a00*/  LDG.E R33, desc[UR6][R10.64+0x780] ;  /* 0x000780060a217981 */ /* 0x000ea8000c1e1900 */
[----:B------:R-:W3:Y:S04]  /*4a10*/  LDG.E R18, desc[UR6][R6.64+0x780] ;  /* 0x0007800606127981 */ /* 0x000ee8000c1e1900 */
[----:B------:R-:W3:Y:S01]  /*4a20*/  LDG.E R35, desc[UR6][R8.64+0x780] ;  /* 0x0007800608237981 */ /* 0x000ee2000c1e1900 */
[----:B------:R-:W-:-:S04]  /*4a30*/  IADD3 R28, P0, PT, R12, 0x780, RZ ;  /* 0x000007800c1c7810 */ /* 0x000fc80007f1e0ff */
[----:B------:R-:W-:Y:S02]  /*4a40*/  IADD3.X R20, PT, PT, RZ, R14, RZ, P0, !PT ;  /* 0x0000000eff147210 */ /* 0x000fe400007fe4ff */
[----:B------:R-:W-:Y:S02]  /*4a50*/  LOP3.LUT R28, R28, 0xfffffffc, RZ, 0xc0, !PT ;  /* 0xfffffffc1c1c7812 */ /* 0x000fe400078ec0ff */
[----:B------:R-:W-:Y:S02]  /*4a60*/  LOP3.LUT R20, R20, 0x1, RZ, 0xc0, !PT ;  /* 0x0000000114147812 */ /* 0x000fe400078ec0ff */
[C---:B0-----:R-:W-:Y:S02]  /*4a70*/  IADD3 R24, P0, PT, R28.reuse, UR8, RZ ;  /* 0x000000081c187c10 */ /* 0x041fe4000ff1e0ff */
[----:B------:R-:W-:Y:S02]  /*4a80*/  IADD3 R28, P1, PT, R28, UR10, RZ ;  /* 0x0000000a1c1c7c10 */ /* 0x000fe4000ff3e0ff */
[----:B------:R-:W-:-:S02]  /*4a90*/  IADD3.X R25, PT, PT, R20, UR9, RZ, P0, !PT ;  /* 0x0000000914197c10 */ /* 0x000fc400087fe4ff */
[----:B------:R-:W-:Y:S02]  /*4aa0*/  IADD3.X R29, PT, PT, R20, UR11, RZ, P1, !PT ;  /* 0x0000000b141d7c10 */ /* 0x000fe40008ffe4ff */
[----:B--2---:R-:W-:Y:S02]  /*4ab0*/  F2FP.BF16.F32.PACK_AB R33, R33, R16 ;  /* 0x000000102121723e */ /* 0x004fe400000010ff */
[----:B---3--:R-:W-:-:S03]  /*4ac0*/  F2FP.BF16.F32.PACK_AB R35, R35, R18 ;  /* 0x000000122323723e */ /* 0x008fc600000010ff */
[----:B------:R0:W-:Y:S04]  /*4ad0*/  STG.E desc[UR6][R24.64], R33 ;  /* 0x0000002118007986 */ /* 0x0001e8000c101906 */
[----:B------:R2:W-:Y:S04]  /*4ae0*/  STG.E desc[UR6][R28.64], R35 ;  /* 0x000000231c007986 */ /* 0x0005e8000c101906 */
[----:B------:R-:W3:Y:S04]  /*4af0*/  LDG.E R16, desc[UR6][R4.64+0xf00] ;  /* 0x000f000604107981 */ /* 0x000ee8000c1e1900 */
[----:B-1----:R-:W3:Y:S04]  /*4b00*/  LDG.E R31, desc[UR6][R10.64+0xf00] ;  /* 0x000f00060a1f7981 */ /* 0x002ee8000c1e1900 */
        /* <DEDUP_REMOVED lines=10> */
[----:B---3--:R-:W-:Y:S02]  /*4bb0*/  F2FP.BF16.F32.PACK_AB R31, R31, R16 ;  /* 0x000000101f1f723e */ /* 0x008fe400000010ff */
[----:B----4-:R-:W-:-:S03]  /*4bc0*/  F2FP.BF16.F32.PACK_AB R37, R37, R18 ;  /* 0x000000122525723e */ /* 0x010fc600000010ff */
[----:B------:R0:W-:Y:S04]  /*4bd0*/  STG.E desc[UR6][R26.64], R31 ;  /* 0x0000001f1a007986 */ /* 0x0001e8000c101906 */
[----:B------:R3:W-:Y:S04]  /*4be0*/  STG.E desc[UR6][R24.64], R37 ;  /* 0x0000002518007986 */ /* 0x0007e8000c101906 */
[----:B------:R1:W4:Y:S04]  /*4bf0*/  LDG.E R4, desc[UR6][R4.64+0x1680] ;  /* 0x0016800604047981 */ /* 0x000328000c1e1900 */
[----:B------:R-:W4:Y:S04]  /*4c00*/  LDG.E R11, desc[UR6][R10.64+0x1680] ;  /* 0x001680060a0b7981 */ /* 0x000f28000c1e1900 */
[----:B------:R-:W5:Y:S04]  /*4c10*/  LDG.E R6, desc[UR6][R6.64+0x1680] ;  /* 0x0016800606067981 */ /* 0x000f68000c1e1900 */
[----:B------:R-:W5:Y:S01]  /*4c20*/  LDG.E R9, desc[UR6][R8.64+0x1680] ;  /* 0x0016800608097981 */ /* 0x000f62000c1e1900 */
[----:B------:R-:W-:-:S04]  /*4c30*/  IADD3 R12, P0, PT, R12, 0x1680, RZ ;  /* 0x000016800c0c7810 */ /* 0x000fc80007f1e0ff */
[----:B------:R-:W-:Y:S02]  /*4c40*/  IADD3.X R14, PT, PT, RZ, R14, RZ, P0, !PT ;  /* 0x0000000eff0e7210 */ /* 0x000fe400007fe4ff */
[----:B------:R-:W-:Y:S02]  /*4c50*/  LOP3.LUT R12, R12, 0xfffffffc, RZ, 0xc0, !PT ;  /* 0xfffffffc0c0c7812 */ /* 0x000fe400078ec0ff */
[----:B------:R-:W-:Y:S02]  /*4c60*/  LOP3.LUT R14, R14, 0x1, RZ, 0xc0, !PT ;  /* 0x000000010e0e7812 */ /* 0x000fe400078ec0ff */
[C---:B--2---:R-:W-:Y:S02]  /*4c70*/  IADD3 R28, P0, PT, R12.reuse, UR8, RZ ;  /* 0x000000080c1c7c10 */ /* 0x044fe4000ff1e0ff */
[----:B0-----:R-:W-:Y:S02]  /*4c80*/  IADD3 R26, P1, PT, R12, UR10, RZ ;  /* 0x0000000a0c1a7c10 */ /* 0x001fe4000ff3e0ff */
[----:B------:R-:W-:-:S02]  /*4c90*/  IADD3.X R29, PT, PT, R14, UR9, RZ, P0, !PT ;  /* 0x000000090e1d7c10 */ /* 0x000fc400087fe4ff */
[----:B------:R-:W-:Y:S02]  /*4ca0*/  IADD3.X R27, PT, PT, R14, UR11, RZ, P1, !PT ;  /* 0x0000000b0e1b7c10 */ /* 0x000fe40008ffe4ff */
[----:B------:R-:W-:-:S04]  /*4cb0*/  IADD3 R2, PT, PT, R2, 0x780, RZ ;  /* 0x0000078002027810 */ /* 0x000fc80007ffe0ff */
[----:B------:R-:W-:-:S04]  /*4cc0*/  ISETP.GT.U32.AND P0, PT, R0, R2, PT ;  /* 0x000000020000720c */ /* 0x000fc80003f04070 */
[----:B------:R-:W-:Y:S01]  /*4cd0*/  ISETP.GT.AND.EX P0, PT, R3, RZ, PT, P0 ;  /* 0x000000ff0300720c */ /* 0x000fe20003f04300 */
[----:B-1----:R-:W-:Y:S01]  /*4ce0*/  HFMA2 R5, -RZ, RZ, 0, 0 ;  /* 0x00000000ff057431 */ /* 0x002fe200000001ff */
[----:B----4-:R-:W-:Y:S02]  /*4cf0*/  F2FP.BF16.F32.PACK_AB R11, R11, R4 ;  /* 0x000000040b0b723e */ /* 0x010fe400000010ff */
[----:B-----5:R-:W-:-:S03]  /*4d00*/  F2FP.BF16.F32.PACK_AB R7, R9, R6 ;  /* 0x000000060907723e */ /* 0x020fc600000010ff */
[----:B------:R3:W-:Y:S04]  /*4d10*/  STG.E desc[UR6][R28.64], R11 ;  /* 0x0000000b1c007986 */ /* 0x0007e8000c101906 */
[----:B------:R3:W-:Y:S02]  /*4d20*/  STG.E desc[UR6][R26.64], R7 ;  /* 0x000000071a007986 */ /* 0x0007e4000c101906 */
[----:B------:R-:W-:Y:S05]  /*4d30*/  @P0 BRA `(.L_x_247) ;  /* 0xfffffff800a80947 */ /* 0x000fea000383ffff */
[----:B------:R-:W-:Y:S05]  /*4d40*/  EXIT ;  /* 0x000000000000794d */ /* 0x000fea0003800000 */
.L_x_248:
        /* <DEDUP_REMOVED lines=11> */
.L_x_4500:


//--------------------- .text._Z35group_norm_nhwc_bwd_one_pass_kernelI11Bf16IOBf16WLi128ELi60ELi480EEv26Group_norm_nhwc_bwd_params --------------------------
	.section	.text._Z35group_norm_nhwc_bwd_one_pass_kernelI11Bf16IOBf16WLi128ELi60ELi480EEv26Group_norm_nhwc_bwd_params,"ax",@progbits
	.align	128
        .global         _Z35group_norm_nhwc_bwd_one_pass_kernelI11Bf16IOBf16WLi128ELi60ELi480EEv26Group_norm_nhwc_bwd_params
        .type           _Z35group_norm_nhwc_bwd_one_pass_kernelI11Bf16IOBf16WLi128ELi60ELi480EEv26Group_norm_nhwc_bwd_params,@function
        .size           _Z35group_norm_nhwc_bwd_one_pass_kernelI11Bf16IOBf16WLi128ELi60ELi480EEv26Group_norm_nhwc_bwd_params,(.L_x_4501 - _Z35group_norm_nhwc_bwd_one_pass_kernelI11Bf16IOBf16WLi128ELi60ELi480EEv26Group_norm_nhwc_bwd_params)
        .other          _Z35group_norm_nhwc_bwd_one_pass_kernelI11Bf16IOBf16WLi128ELi60ELi480EEv26Group_norm_nhwc_bwd_params,@"STO_CUDA_ENTRY STV_DEFAULT"
_Z35group_norm_nhwc_bwd_one_pass_kernelI11Bf16IOBf16WLi128ELi60ELi480EEv26Group_norm_nhwc_bwd_params:
.text._Z35group_norm_nhwc_bwd_one_pass_kernelI11Bf16IOBf16WLi128ELi60ELi480EEv26Group_norm_nhwc_bwd_params:
        /* <DEDUP_REMOVED lines=15> */
[----:B------:R-:W-:-:S04]  /*00f0*/  IMAD R0, R0, 0x889, RZ ;  /* 0x0000088900007824 */ /* 0x000fc800078e02ff */
[----:B------:R-:W3:Y:S01]  /*0100*/  LDC R5, c[0x0][0x374] ;  /* 0x0000dd00ff057b82 */ /* 0x000ee20000000800 */
[----:B------:R-:W-:Y:S02]  /*0110*/  SHF.R.U32.HI R61, RZ, 0x10, R0 ;  /* 0x00000010ff3d7819 */ /* 0x000fe40000011600 */
[----:B------:R-:W-:Y:S02]  /*0120*/  MOV R0, R8 ;  /* 0x0000000800007202 */ /* 0x000fe40000000f00 */
[----:B------:R-:W-:-:S03]  /*0130*/  PRMT R7, R61, 0x9910, RZ ;  /* 0x000099103d077816 */ /* 0x000fc600000000ff */
[----:B------:R-:W4:Y:S02]  /*0140*/  LDC R2, c[0x0][0x370] ;  /* 0x0000dc00ff027b82 */ /* 0x000f240000000800 */
[----:B------:R-:W-:-:S05]  /*0150*/  IMAD R7, R7, 0x1e, RZ ;  /* 0x0000001e07077824 */ /* 0x000fca00078e02ff */
[----:B------:R-:W-:Y:S01]  /*0160*/  IADD3 R17, PT, PT, RZ, -R7, RZ ;  /* 0x80000007ff117210 */ /* 0x000fe20007ffe0ff */
[----:B0-----:R-:W-:-:S03]  /*0170*/  IMAD R10, R10, UR10, R61 ;  /* 0x0000000a0a0a7c24 */ /* 0x001fc6000f8e023d */
[----:B------:R-:W-:Y:S02]  /*0180*/  PRMT R17, R17, 0x7710, RZ ;  /* 0x0000771011117816 */ /* 0x000fe400000000ff */
[C---:B------:R-:W-:Y:S02]  /*0190*/  IADD3 R60, PT, PT, R10.reuse, 0x10, RZ ;  /* 0x000000100a3c7810 */ /* 0x040fe40007ffe0ff */
[C---:B------:R-:W-:Y:S02]  /*01a0*/  IADD3 R59, PT, PT, R10.reuse, 0x20, RZ ;  /* 0x000000200a3b7810 */ /* 0x040fe40007ffe0ff */
[C---:B------:R-:W-:Y:S02]  /*01b0*/  IADD3 R58, PT, PT, R10.reuse, 0x30, RZ ;  /* 0x000000300a3a7810 */ /* 0x040fe40007ffe0ff */
[C---:B------:R-:W-:Y:S02]  /*01c0*/  IADD3 R7, PT, PT, R10.reuse, 0x40, RZ ;  /* 0x000000400a077810 */ /* 0x040fe40007ffe0ff */
[----:B------:R-:W-:-:S02]  /*01d0*/  IADD3 R9, PT, PT, R10, 0x60, RZ ;  /* 0x000000600a097810 */ /* 0x000fc40007ffe0ff */
[----:B------:R-:W-:Y:S02]  /*01e0*/  IADD3 R10, PT, PT, R10, 0x70, RZ ;  /* 0x000000700a0a7810 */ /* 0x000fe40007ffe0ff */
[----:B------:R-:W-:Y:S02]  /*01f0*/  IADD3 R12, PT, PT, R17, R6, RZ ;  /* 0x00000006110c7210 */ /* 0x000fe40007ffe0ff */
[----:B------:R-:W-:Y:S02]  /*0200*/  SHF.R.S32.HI R11, RZ, 0x1f, R60 ;  /* 0x0000001fff0b7819 */ /* 0x000fe4000001143c */
[----:B------:R-:W-:Y:S02]  /*0210*/  SHF.R.S32.HI R13, RZ, 0x1f, R59 ;  /* 0x0000001fff0d7819 */ /* 0x000fe4000001143b */
[----:B------:R-:W-:Y:S02]  /*0220*/  SHF.R.S32.HI R15, RZ, 0x1f, R58 ;  /* 0x0000001fff0f7819 */ /* 0x000fe4000001143a */
[----:B------:R-:W-:-:S02]  /*0230*/  SHF.R.S32.HI R17, RZ, 0x1f, R7 ;  /* 0x0000001fff117819 */ /* 0x000fc40000011407 */
[----:B------:R-:W-:Y:S02]  /*0240*/  SHF.R.S32.HI R19, RZ, 0x1f, R9 ;  /* 0x0000001fff137819 */ /* 0x000fe40000011409 */
[----:B------:R-:W-:Y:S02]  /*0250*/  SHF.R.S32.HI R21, RZ, 0x1f, R10 ;  /* 0x0000001fff157819 */ /* 0x000fe4000001140a */
[----:B-1234-:R-:W-:-:S07]  /*0260*/  SHF.L.U32 R12, R12, 0x1, RZ ;  /* 0x000000010c0c7819 */ /* 0x01efce00000006ff */
.L_x_292:
[----:B0-----:R-:W0:Y:S01]  /*0270*/  LDC R33, c[0x0][0x410] ;  /* 0x00010400ff217b82 */ /* 0x001e220000000800 */
[----:B-1----:R-:W1:Y:S01]  /*0280*/  LDCU.128 UR12, c[0x0][0x400] ;  /* 0x00008000ff0c77ac */ /* 0x002e620008000c00 */
[----:B------:R-:W-:Y:S02]  /*0290*/  ISETP.GE.AND P3, PT, R0, RZ, PT ;  /* 0x000000ff0000720c */ /* 0x000fe40003f66270 */
[----:B------:R-:W-:-:S04]  /*02a0*/  LOP3.LUT R34, R12, 0xffff, RZ, 0xc0, !PT ;  /* 0x0000ffff0c227812 */ /* 0x000fc800078ec0ff */
[----:B--2---:R-:W2:Y:S01]  /*02b0*/  LDC R18, c[0x0][0x41c] ;  /* 0x00010700ff127b82 */ /* 0x004ea20000000800 */
[----:B0-----:R-:W-:-:S04]  /*02c0*/  IABS R25, R33 ;  /* 0x0000002100197213 */ /* 0x001fc80000000000 */
[----:B------:R-:W0:Y:S01]  /*02d0*/  I2F.RP R14, R25 ;  /* 0x00000019000e7306 */ /* 0x000e220000209400 */
[----:B--2---:R-:W-:-:S05]  /*02e0*/  IMAD R35, R18, UR10, R61 ;  /* 0x0000000a12237c24 */ /* 0x004fca000f8e023d */
[C---:B-1----:R-:W-:Y:S02]  /*02f0*/  ISETP.GE.U32.AND P0, PT, R35.reuse, UR12, PT ;  /* 0x0000000c23007c0c */ /* 0x042fe4000bf06070 */
[----:B------:R-:W-:Y:S02]  /*0300*/  SHF.R.S32.HI R31, RZ, 0x1f, R35 ;  /* 0x0000001fff1f7819 */ /* 0x000fe40000011423 */
[----:B------:R-:W-:Y:S01]  /*0310*/  IADD3 R29, PT, PT, R35, 0x50, RZ ;  /* 0x00000050231d7810 */ /* 0x000fe20007ffe0ff */
[----:B0-----:R-:W0:Y:S01]  /*0320*/  MUFU.RCP R14, R14 ;  /* 0x0000000e000e7308 */ /* 0x001e220000001000 */
[----:B------:R-:W-:-:S13]  /*0330*/  ISETP.GE.AND.EX P0, PT, R31, UR13, PT, P0 ;  /* 0x0000000d1f007c0c */ /* 0x000fda000bf06300 */
[----:B------:R-:W1:Y:S01]  /*0340*/  @!P0 LDC.64 R36, c[0x0][0x3f8] ;  /* 0x0000fe00ff248b82 */ /* 0x000e620000000a00 */
[----:B0-----:R-:W-:-:S04]  /*0350*/  IADD3 R22, PT, PT, R14, 0xffffffe, RZ ;  /* 0x0ffffffe0e167810 */ /* 0x001fc80007ffe0ff */
[----:B------:R0:W2:Y:S03]  /*0360*/  F2I.FTZ.U32.TRUNC.NTZ R23, R22 ;  /* 0x0000001600177305 */ /* 0x0000a6000021f000 */
[----:B------:R-:W3:Y:S01]  /*0370*/  @!P0 LDC.64 R38, c[0x0][0x3a0] ;  /* 0x0000e800ff268b82 */ /* 0x000ee20000000a00 */
[----:B0-----:R-:W-:Y:S02]  /*0380*/  MOV R22, RZ ;  /* 0x000000ff00167202 */ /* 0x001fe40000000f00 */
[----:B--2---:R-:W-:-:S05]  /*0390*/  IADD3 R16, PT, PT, RZ, -R23, RZ ;  /* 0x80000017ff107210 */ /* 0x004fca0007ffe0ff */
        /* <DEDUP_REMOVED lines=14> */
[----:B------:R-:W-:-:S02]  /*0480*/  ISETP.GE.U32.AND P2, PT, R29, UR12, PT ;  /* 0x0000000c1d007c0c */ /* 0x000fc4000bf46070 */
[----:B------:R-:W-:Y:S02]  /*0490*/  SEL R14, R25, R14, !P5 ;  /* 0x0000000e190e7207 */ /* 0x000fe40006800000 */
[----:B------:R-:W-:Y:S02]  /*04a0*/  ISETP.NE.AND P5, PT, R33, RZ, PT ;  /* 0x000000ff2100720c */ /* 0x000fe40003fa5270 */
[----:B------:R-:W-:Y:S02]  /*04b0*/  LOP3.LUT R25, RZ, R33, RZ, 0x33, !PT ;  /* 0x00000021ff197212 */ /* 0x000fe400078e33ff */
[----:B------:R-:W-:Y:S02]  /*04c0*/  @!P3 IADD3 R14, PT, PT, -R14, RZ, RZ ;  /* 0x000000ff0e0eb210 */ /* 0x000fe40007ffe1ff */
[----:B------:R-:W-:Y:S02]  /*04d0*/  @P4 IADD3 R23, PT, PT, R23, 0x1, RZ ;  /* 0x0000000117174810 */ /* 0x000fe40007ffe0ff */
[----:B------:R-:W-:-:S02]  /*04e0*/  SEL R83, R25, R14, !P5 ;  /* 0x0000000e19537207 */ /* 0x000fc40006800000 */
[----:B------:R-:W-:Y:S02]  /*04f0*/  @!P1 IADD3 R23, PT, PT, -R23, RZ, RZ ;  /* 0x000000ff17179210 */ /* 0x000fe40007ffe1ff */
[----:B------:R-:W-:Y:S01]  /*0500*/  SHF.R.S32.HI R33, RZ, 0x1f, R29 ;  /* 0x0000001fff217819 */ /* 0x000fe2000001141d */
[----:B------:R-:W-:Y:S01]  /*0510*/  IMAD R27, R83, 0x3c, RZ ;  /* 0x0000003c531b7824 */ /* 0x000fe200078e02ff */
[----:B------:R-:W-:Y:S02]  /*0520*/  SEL R23, R25, R23, !P5 ;  /* 0x0000001719177207 */ /* 0x000fe40006800000 */
[----:B------:R-:W-:Y:S02]  /*0530*/  ISETP.GE.AND.EX P2, PT, R33, UR13, PT, P2 ;  /* 0x0000000d21007c0c */ /* 0x000fe4000bf46320 */
[----:B------:R-:W-:Y:S02]  /*0540*/  IADD3 R84, P1, PT, R27, R34, RZ ;  /* 0x000000221b547210 */ /* 0x000fe40007f3e0ff */
[----:B------:R-:W-:-:S02]  /*0550*/  SHF.R.S32.HI R14, RZ, 0x1f, R23 ;  /* 0x0000001fff0e7819 */ /* 0x000fc40000011417 */
[----:B------:R-:W-:Y:S02]  /*0560*/  LEA.HI.X.SX32 R85, R27, RZ, 0x1, P1 ;  /* 0x000000ff1b557211 */ /* 0x000fe400008f0eff */
[----:B------:R-:W-:Y:S01]  /*0570*/  ISETP.GE.U32.AND P3, PT, R59, UR12, PT ;  /* 0x0000000c3b007c0c */ /* 0x000fe2000bf66070 */
[----:B------:R-:W-:Y:S01]  /*0580*/  IMAD R14, R14, UR14, RZ ;  /* 0x0000000e0e0e7c24 */ /* 0x000fe2000f8e02ff */
[----:B------:R-:W-:Y:S01]  /*0590*/  ISETP.GE.U32.AND P1, PT, R58, UR12, PT ;  /* 0x0000000c3a007c0c */ /* 0x000fe2000bf26070 */
[----:B------:R-:W-:Y:S01]  /*05a0*/  IMAD.WIDE.U32 R84, R23, UR14, R84 ;  /* 0x0000000e17547c25 */ /* 0x000fe2000f8e0054 */
[----:B------:R-:W-:Y:S01]  /*05b0*/  ISETP.GE.AND.EX P3, PT, R13, UR13, PT, P3 ;  /* 0x0000000d0d007c0c */ /* 0x000fe2000bf66330 */
[----:B------:R-:W0:Y:S01]  /*05c0*/  @!P2 LDC.64 R40, c[0x0][0x3f8] ;  /* 0x0000fe00ff28ab82 */ /* 0x000e220000000a00 */
[----:B------:R-:W-:Y:S01]  /*05d0*/  ISETP.GE.AND.EX P1, PT, R15, UR13, PT, P1 ;  /* 0x0000000d0f007c0c */ /* 0x000fe2000bf26310 */
[----:B------:R-:W-:Y:S01]  /*05e0*/  IMAD R87, R23, UR15, R14 ;  /* 0x0000000f17577c24 */ /* 0x000fe2000f8e020e */
[----:B------:R-:W-:Y:S01]  /*05f0*/  @!P0 MOV R86, R84 ;  /* 0x0000005400568202 */ /* 0x000fe20000000f00 */
[----:B-1----:R-:W-:Y:S01]  /*0600*/  @!P0 IMAD R14, R31, R36, RZ ;  /* 0x000000241f0e8224 */ /* 0x002fe200078e02ff */
[----:B------:R-:W-:-:S02]  /*0610*/  @!P2 MOV R26, R84 ;  /* 0x00000054001aa202 */ /* 0x000fc40000000f00 */
[----:B------:R-:W-:Y:S01]  /*0620*/  IADD3 R87, PT, PT, R85, R87, RZ ;  /* 0x0000005755577210 */ /* 0x000fe20007ffe0ff */
[C---:B------:R-:W-:Y:S01]  /*0630*/  @!P0 IMAD R25, R35.reuse, R37, R14 ;  /* 0x0000002523198224 */ /* 0x040fe200078e020e */
[----:B------:R-:W1:Y:S02]  /*0640*/  @!P2 LDC.64 R44, c[0x0][0x398] ;  /* 0x0000e600ff2cab82 */ /* 0x000e640000000a00 */
[----:B------:R-:W-:Y:S01]  /*0650*/  @!P2 MOV R27, R87 ;  /* 0x00000057001ba202 */ /* 0x000fe20000000f00 */
[----:B------:R-:W-:-:S05]  /*0660*/  @!P0 IMAD.WIDE.U32 R22, R35, R36, R86 ;  /* 0x0000002423168225 */ /* 0x000fca00078e0056 */
[----:B------:R-:W2:Y:S01]  /*0670*/  @!P0 LDC.64 R36, c[0x0][0x398] ;  /* 0x0000e600ff248b82 */ /* 0x000ea20000000a00 */
[----:B------:R-:W-:Y:S02]  /*0680*/  @!P0 IADD3 R23, PT, PT, R23, R25, RZ ;  /* 0x0000001917178210 */ /* 0x000fe40007ffe0ff */
[C---:B------:R-:W-:Y:S02]  /*0690*/  @!P0 SHF.L.U32 R31, R22.reuse, 0x1, RZ ;  /* 0x00000001161f8819 */ /* 0x040fe400000006ff */
[----:B------:R-:W-:Y:S01]  /*06a0*/  @!P0 SHF.L.U64.HI R16, R22, 0x1, R23 ;  /* 0x0000000116108819 */ /* 0x000fe20000010217 */
[-C--:B0-----:R-:W-:Y:S02]  /*06b0*/  @!P2 IMAD R14, R33, R40.reuse, RZ ;  /* 0x00000028210ea224 */ /* 0x081fe400078e02ff */
[----:B------:R-:W0:Y:S01]  /*06c0*/  @!P2 LDC.64 R42, c[0x0][0x3a0] ;  /* 0x0000e800ff2aab82 */ /* 0x000e220000000a00 */
[----:B------:R-:W-:Y:S01]  /*06d0*/  @!P2 IMAD.WIDE.U32 R26, R29, R40, R26 ;  /* 0x000000281d1aa225 */ /* 0x000fe200078e001a */
[----:B---3--:R-:W-:-:S03]  /*06e0*/  @!P0 IADD3 R22, P4, PT, R31, R38, RZ ;  /* 0x000000261f168210 */ /* 0x008fc60007f9e0ff */
[----:B------:R-:W-:Y:S01]  /*06f0*/  @!P2 IMAD R25, R29, R41, R14 ;  /* 0x000000291d19a224 */ /* 0x000fe200078e020e */
[----:B------:R-:W-:Y:S02]  /*0700*/  @!P0 IADD3.X R23, PT, PT, R16, R39, RZ, P4, !PT ;  /* 0x0000002710178210 */ /* 0x000fe400027fe4ff */
[----:B------:R-:W-:Y:S01]  /*0710*/  MOV R14, RZ ;  /* 0x000000ff000e7202 */ /* 0x000fe20000000f00 */
[----:B------:R-:W3:Y:S01]  /*0720*/  @!P3 LDC.64 R32, c[0x0][0x3f8] ;  /* 0x0000fe00ff20bb82 */ /* 0x000ee20000000a00 */
[----:B------:R-:W-:Y:S02]  /*0730*/  @!P2 IADD3 R25, PT, PT, R27, R25, RZ ;  /* 0x000000191b19a210 */ /* 0x000fe40007ffe0ff */
[C---:B------:R-:W-:Y:S02]  /*0740*/  @!P2 SHF.L.U32 R29, R26.reuse, 0x1, RZ ;  /* 0x000000011a1da819 */ /* 0x040fe400000006ff */
[----:B------:R-:W-:Y:S01]  /*0750*/  @!P2 SHF.L.U64.HI R20, R26, 0x1, R25 ;  /* 0x000000011a14a819 */ /* 0x000fe20000010219 */
[----:B------:R4:W5:Y:S01]  /*0760*/  @!P0 LDG.E R14, desc[UR8][R22.64] ;  /* 0x00000008160e8981 */ /* 0x000962000c1e1900 */
[----:B--2---:R-:W-:Y:S01]  /*0770*/  @!P0 IADD3 R24, P4, PT, R31, R36, RZ ;  /* 0x000000241f188210 */ /* 0x004fe20007f9e0ff */
[----:B------:R-:W2:Y:S03]  /*0780*/  @!P1 LDC.64 R40, c[0x0][0x3f8] ;  /* 0x0000fe00ff289b82 */ /* 0x000ea60000000a00 */
[----:B------:R-:W-:-:S02]  /*0790*/  @!P0 IADD3.X R25, PT, PT, R16, R37, RZ, P4, !PT ;  /* 0x0000002510198210 */ /* 0x000fc400027fe4ff */
[----:B------:R-:W-:Y:S02]  /*07a0*/  MOV R16, RZ ;  /* 0x000000ff00107202 */ /* 0x000fe40000000f00 */
[C---:B0-----:R-:W-:Y:S01]  /*07b0*/  @!P2 IADD3 R26, P5, PT, R29.reuse, R42, RZ ;  /* 0x0000002a1d1aa210 */ /* 0x041fe20007fbe0ff */
[----:B------:R-:W0:Y:S03]  /*07c0*/  @!P3 LDC.64 R36, c[0x0][0x3a0] ;  /* 0x0000e800ff24bb82 */ /* 0x000e260000000a00 */
[----:B------:R-:W5:Y:S01]  /*07d0*/  @!P0 LDG.E R16, desc[UR8][R24.64] ;  /* 0x0000000818108981 */ /* 0x000f62000c1e1900 */
[----:B-1----:R-:W-:Y:S02]  /*07e0*/  @!P2 IADD3 R28, P0, PT, R29, R44, RZ ;  /* 0x0000002c1d1ca210 */ /* 0x002fe40007f1e0ff */
[C---:B------:R-:W-:Y:S02]  /*07f0*/  @!P2 IADD3.X R27, PT, PT, R20.reuse, R43, RZ, P5, !PT ;  /* 0x0000002b141ba210 */ /* 0x040fe40002ffe4ff */
[----:B------:R-:W-:Y:S01]  /*0800*/  @!P2 IADD3.X R29, PT, PT, R20, R45, RZ, P0, !PT ;  /* 0x0000002d141da210 */ /* 0x000fe200007fe4ff */
[----:B------:R-:W1:Y:S01]  /*0810*/  @!P3 LDC.64 R38, c[0x0][0x398] ;  /* 0x0000e600ff26bb82 */ /* 0x000e620000000a00 */
[----:B------:R-:W-:-:S02]  /*0820*/  ISETP.GE.U32.AND P0, PT, R7, UR12, PT ;  /* 0x0000000c07007c0c */ /* 0x000fc4000bf06070 */
[----:B------:R-:W-:Y:S02]  /*0830*/  MOV R18, RZ ;  /* 0x000000ff00127202 */ /* 0x000fe40000000f00 */
[----:B------:R-:W-:Y:S02]  /*0840*/  MOV R20, RZ ;  /* 0x000000ff00147202 */ /* 0x000fe40000000f00 */
[----:B------:R-:W-:Y:S01]  /*0850*/  ISETP.GE.AND.EX P0, PT, R17, UR13, PT, P0 ;  /* 0x0000000d11007c0c */ /* 0x000fe2000bf06300 */
[----:B---3--:R-:W-:Y:S01]  /*0860*/  @!P3 IMAD R30, R13, R32, RZ ;  /* 0x000000200d1eb224 */ /* 0x008fe200078e02ff */
[----:B------:R3:W5:Y:S01]  /*0870*/  @!P2 LDG.E R18, desc[UR8][R26.64] ;  /* 0x000000081a12a981 */ /* 0x000762000c1e1900 */
[----:B----4-:R-:W-:Y:S01]  /*0880*/  @!P3 MOV R22, R84 ;  /* 0x000000540016b202 */ /* 0x010fe20000000f00 */
[----:B------:R-:W4:Y:S02]  /*0890*/  @!P1 LDC.64 R42, c[0x0][0x3a0] ;  /* 0x0000e800ff2a9b82 */ /* 0x000f240000000a00 */
[----:B------:R1:W5:Y:S01]  /*08a0*/  @!P2 LDG.E R20, desc[UR8][R28.64] ;  /* 0x000000081c14a981 */ /* 0x000362000c1e1900 */
[----:B------:R-:W-:-:S02]  /*08b0*/  ISETP.GE.U32.AND P2, PT, R9, UR12, PT ;  /* 0x0000000c09007c0c */ /* 0x000fc4000bf46070 */
[----:B------:R-:W-:Y:S02]  /*08c0*/  @!P3 MOV R23, R87 ;  /* 0x000000570017b202 */ /* 0x000fe40000000f00 */
[----:B------:R-:W-:Y:S01]  /*08d0*/  ISETP.GE.AND.EX P2, PT, R19, UR13, PT, P2 ;  /* 0x0000000d13007c0c */ /* 0x000fe2000bf46320 */
[C---:B------:R-:W-:Y:S01]  /*08e0*/  @!P3 IMAD R31, R59.reuse, R33, R30 ;  /* 0x000000213b1fb224 */ /* 0x040fe200078e021e */
[----:B------:R-:W4:Y:S01]  /*08f0*/  @!P0 LDC.64 R46, c[0x0][0x3f8] ;  /* 0x0000fe00ff2e8b82 */ /* 0x000f220000000a00 */
[----:B------:R-:W-:-:S05]  /*0900*/  @!P3 IMAD.WIDE.U32 R22, R59, R32, R22 ;  /* 0x000000203b16b225 */ /* 0x000fca00078e0016 */
[----:B------:R-:W-:Y:S02]  /*0910*/  @!P3 IADD3 R23, PT, PT, R23, R31, RZ ;  /* 0x0000001f1717b210 */ /* 0x000fe40007ffe0ff */
[----:B------:R-:W4:Y:S01]  /*0920*/  @!P1 LDC.64 R44, c[0x0][0x398] ;  /* 0x0000e600ff2c9b82 */ /* 0x000f220000000a00 */
[C---:B---3--:R-:W-:Y:S01]  /*0930*/  @!P3 SHF.L.U32 R27, R22.reuse, 0x1, RZ ;  /* 0x00000001161bb819 */ /* 0x048fe200000006ff */
[----:B--2---:R-:W-:Y:S01]  /*0940*/  @!P1 IMAD R25, R15, R40, RZ ;  /* 0x000000280f199224 */ /* 0x004fe200078e02ff */
[----:B------:R-:W-:Y:S02]  /*0950*/  @!P3 SHF.L.U64.HI R30, R22, 0x1, R23 ;  /* 0x00000001161eb819 */ /* 0x000fe40000010217 */
[----:B0-----:R-:W-:-:S03]  /*0960*/  @!P3 IADD3 R24, P4, PT, R27, R36, RZ ;  /* 0x000000241b18b210 */ /* 0x001fc60007f9e0ff */
[----:B------:R-:W0:Y:S01]  /*0970*/  @!P2 LDC.64 R50, c[0x0][0x3f8] ;  /* 0x0000fe00ff32ab82 */ /* 0x000e220000000a00 */
[----:B-1----:R-:W-:Y:S01]  /*0980*/  @!P3 IADD3 R26, P5, PT, R27, R38, RZ ;  /* 0x000000261b1ab210 */ /* 0x002fe20007fbe0ff */
[----:B------:R-:W-:Y:S01]  /*0990*/  @!P1 IMAD R31, R58, R41, R25 ;  /* 0x000000293a1f9224 */ /* 0x000fe200078e0219 */
[C---:B------:R-:W-:Y:S02]  /*09a0*/  @!P3 IADD3.X R25, PT, PT, R30.reuse, R37, RZ, P4, !PT ;  /* 0x000000251e19b210 */ /* 0x040fe400027fe4ff */
[----:B------:R-:W-:Y:S02]  /*09b0*/  CS2R R22, SRZ ;  /* 0x0000000000167805 */ /* 0x000fe4000001ff00 */
[----:B------:R-:W-:Y:S02]  /*09c0*/  @!P1 MOV R28, R84 ;  /* 0x00000054001c9202 */ /* 0x000fe40000000f00 */
[----:B------:R-:W-:Y:S01]  /*09d0*/  @!P1 MOV R29, R87 ;  /* 0x00000057001d9202 */ /* 0x000fe20000000f00 */
[----:B------:R-:W1:Y:S01]  /*09e0*/  LDC.64 R36, c[0x0][0x3b8] ;  /* 0x0000ee00ff247b82 */ /* 0x000e620000000a00 */
[----:B------:R-:W-:Y:S01]  /*09f0*/  @!P3 IADD3.X R27, PT, PT, R30, R39, RZ, P5, !PT ;  /* 0x000000271e1bb210 */ /* 0x000fe20002ffe4ff */
[----:B------:R4:W2:Y:S01]  /*0a00*/  @!P3 LDG.E R22, desc[UR8][R24.64] ;  /* 0x000000081816b981 */ /* 0x0008a2000c1e1900 */
[----:B------:R-:W-:Y:S01]  /*0a10*/  @!P1 IMAD.WIDE.U32 R28, R58, R40, R28 ;  /* 0x000000283a1c9225 */ /* 0x000fe200078e001c */
[----:B------:R-:W-:-:S02]  /*0a20*/  ISETP.GE.U32.AND P4, PT, R10, UR12, PT ;  /* 0x0000000c0a007c0c */ /* 0x000fc4000bf86070 */
[----:B------:R3:W2:Y:S01]  /*0a30*/  @!P3 LDG.E R23, desc[UR8][R26.64] ;  /* 0x000000081a17b981 */ /* 0x0006a2000c1e1900 */
[----:B------:R-:W-:Y:S01]  /*0a40*/  ISETP.GE.U32.AND P3, PT, R60, UR12, PT ;  /* 0x0000000c3c007c0c */ /* 0x000fe2000bf66070 */
[----:B------:R-:W1:Y:S01]  /*0a50*/  @!P0 LDC.64 R38, c[0x0][0x3a0] ;  /* 0x0000e800ff268b82 */ /* 0x000e620000000a00 */
[----:B------:R-:W-:Y:S02]  /*0a60*/  @!P1 IADD3 R29, PT, PT, R29, R31, RZ ;  /* 0x0000001f1d1d9210 */ /* 0x000fe40007ffe0ff */
[----:B------:R-:W-:Y:S01]  /*0a70*/  @!P1 SHF.L.U32 R33, R28, 0x1, RZ ;  /* 0x000000011c219819 */ /* 0x000fe200000006ff */
[----:B----4-:R-:W-:Y:S01]  /*0a80*/  @!P0 IMAD R24, R17, R46, RZ ;  /* 0x0000002e11188224 */ /* 0x010fe200078e02ff */
[----:B------:R-:W-:Y:S02]  /*0a90*/  ISETP.GE.AND.EX P3, PT, R11, UR13, PT, P3 ;  /* 0x0000000d0b007c0c */ /* 0x000fe4000bf66330 */
[----:B---3--:R-:W-:Y:S01]  /*0aa0*/  @!P0 MOV R26, R84 ;  /* 0x00000054001a8202 */ /* 0x008fe20000000f00 */
[----:B------:R-:W3:Y:S01]  /*0ab0*/  @!P0 LDC.64 R48, c[0x0][0x398] ;  /* 0x0000e600ff308b82 */ /* 0x000ee20000000a00 */
[----:B------:R-:W-:-:S02]  /*0ac0*/  @!P0 MOV R27, R87 ;  /* 0x00000057001b8202 */ /* 0x000fc40000000f00 */
[----:B------:R-:W-:Y:S01]  /*0ad0*/  ISETP.GE.AND.EX P4, PT, R21, UR13, PT, P4 ;  /* 0x0000000d15007c0c */ /* 0x000fe2000bf86340 */
[C---:B------:R-:W-:Y:S01]  /*0ae0*/  @!P0 IMAD R31, R7.reuse, R47, R24 ;  /* 0x0000002f071f8224 */ /* 0x040fe200078e0218 */
[----:B------:R-:W-:Y:S01]  /*0af0*/  @!P1 SHF.L.U64.HI R30, R28, 0x1, R29 ;  /* 0x000000011c1e9819 */ /* 0x000fe2000001021d */
[----:B------:R-:W-:Y:S01]  /*0b00*/  @!P0 IMAD.WIDE.U32 R26, R7, R46, R26 ;  /* 0x0000002e071a8225 */ /* 0x000fe200078e001a */
[C---:B------:R-:W-:Y:S01]  /*0b10*/  @!P1 IADD3 R28, P6, PT, R33.reuse, R42, RZ ;  /* 0x0000002a211c9210 */ /* 0x040fe20007fde0ff */
[----:B------:R-:W4:Y:S01]  /*0b20*/  @!P2 LDC.64 R52, c[0x0][0x3a0] ;  /* 0x0000e800ff34ab82 */ /* 0x000f220000000a00 */
[----:B------:R-:W-:Y:S01]  /*0b30*/  @!P1 IADD3 R32, P5, PT, R33, R44, RZ ;  /* 0x0000002c21209210 */ /* 0x000fe20007fbe0ff */
[----:B0-----:R-:W-:Y:S01]  /*0b40*/  @!P2 IMAD R40, R19, R50, RZ ;  /* 0x000000321328a224 */ /* 0x001fe200078e02ff */
[C---:B------:R-:W-:Y:S02]  /*0b50*/  @!P1 IADD3.X R29, PT, PT, R30.reuse, R43, RZ, P6, !PT ;  /* 0x0000002b1e1d9210 */ /* 0x040fe400037fe4ff */
[----:B------:R-:W-:-:S02]  /*0b60*/  @!P1 IADD3.X R33, PT, PT, R30, R45, RZ, P5, !PT ;  /* 0x0000002d1e219210 */ /* 0x000fc40002ffe4ff */
[----:B------:R-:W-:Y:S01]  /*0b70*/  @!P0 IADD3 R27, PT, PT, R27, R31, RZ ;  /* 0x0000001f1b1b8210 */ /* 0x000fe20007ffe0ff */
[----:B------:R-:W0:Y:S01]  /*0b80*/  @!P3 LDC.64 R54, c[0x0][0x3f8] ;  /* 0x0000fe00ff36bb82 */ /* 0x000e220000000a00 */
[----:B------:R-:W-:Y:S02]  /*0b90*/  CS2R R24, SRZ ;  /* 0x0000000000187805 */ /* 0x000fe4000001ff00 */
[C---:B------:R-:W-:Y:S01]  /*0ba0*/  @!P0 SHF.L.U32 R43, R26.reuse, 0x1, RZ ;  /* 0x000000011a2b8819 */ /* 0x040fe200000006ff */
[----:B------:R-:W-:Y:S01]  /*0bb0*/  @!P2 IMAD R35, R9, R51, R40 ;  /* 0x000000330923a224 */ /* 0x000fe200078e0228 */
[----:B------:R-:W-:-:S03]  /*0bc0*/  @!P0 SHF.L.U64.HI R44, R26, 0x1, R27 ;  /* 0x000000011a2c8819 */ /* 0x000fc6000001021b */
[----:B------:R-:W4:Y:S01]  /*0bd0*/  @!P2 LDC.64 R30, c[0x0][0x398] ;  /* 0x0000e600ff1eab82 */ /* 0x000f220000000a00 */
[----:B-1----:R-:W-:Y:S01]  /*0be0*/  IMAD.WIDE R26, R0, 0x8, R36 ;  /* 0x00000008001a7825 */ /* 0x002fe200078e0224 */
[----:B------:R1:W2:Y:S01]  /*0bf0*/  @!P1 LDG.E R24, desc[UR8][R28.64] ;  /* 0x000000081c189981 */ /* 0x0002a2000c1e1900 */
[----:B---3--:R-:W-:-:S03]  /*0c00*/  @!P0 IADD3 R42, P5, PT, R43, R48, RZ ;  /* 0x000000302b2a8210 */ /* 0x008fc60007fbe0ff */
[----:B------:R3:W2:Y:S02]  /*0c10*/  @!P1 LDG.E R25, desc[UR8][R32.64] ;  /* 0x0000000820199981 */ /* 0x0006a4000c1e1900 */
[----:B------:R-:W0:Y:S02]  /*0c20*/  @!P4 LDC.64 R40, c[0x0][0x3f8] ;  /* 0x0000fe00ff28cb82 */ /* 0x000e240000000a00 */
[----:B------:R-:W2:Y:S01]  /*0c30*/  LDG.E.64 R26, desc[UR8][R26.64] ;  /* 0x000000081a1a7981 */ /* 0x000ea2000c1e1b00 */
[----:B-1----:R-:W-:Y:S02]  /*0c40*/  @!P2 MOV R28, R84 ;  /* 0x00000054001ca202 */ /* 0x002fe40000000f00 */
[----:B------:R-:W-:Y:S02]  /*0c50*/  @!P2 MOV R29, R87 ;  /* 0x00000057001da202 */ /* 0x000fe40000000f00 */
[----:B------:R-:W-:Y:S01]  /*0c60*/  @!P0 IADD3 R38, P1, PT, R43, R38, RZ ;  /* 0x000000262b268210 */ /* 0x000fe20007f3e0ff */
[----:B------:R-:W1:Y:S01]  /*0c70*/  @!P3 LDC.64 R36, c[0x0][0x3a0] ;  /* 0x0000e800ff24bb82 */ /* 0x000e620000000a00 */
[----:B------:R-:W-:Y:S01]  /*0c80*/  @!P2 IMAD.WIDE.U32 R28, R9, R50, R28 ;  /* 0x00000032091ca225 */ /* 0x000fe200078e001c */
[----:B------:R-:W-:-:S02]  /*0c90*/  CS2R R50, SRZ ;  /* 0x0000000000327805 */ /* 0x000fc4000001ff00 */
[C---:B------:R-:W-:Y:S02]  /*0ca0*/  @!P0 IADD3.X R39, PT, PT, R44.reuse, R39, RZ, P1, !PT ;  /* 0x000000272c278210 */ /* 0x040fe40000ffe4ff */
[----:B------:R-:W-:Y:S02]  /*0cb0*/  @!P0 IADD3.X R43, PT, PT, R44, R49, RZ, P5, !PT ;  /* 0x000000312c2b8210 */ /* 0x000fe40002ffe4ff */
[----:B------:R-:W-:Y:S01]  /*0cc0*/  @!P2 IADD3 R29, PT, PT, R29, R35, RZ ;  /* 0x000000231d1da210 */ /* 0x000fe20007ffe0ff */
[----:B------:R-:W2:Y:S01]  /*0cd0*/  @!P0 LDG.E R50, desc[UR8][R38.64] ;  /* 0x0000000826328981 */ /* 0x000ea2000c1e1900 */
[C---:B------:R-:W-:Y:S02]  /*0ce0*/  @!P2 SHF.L.U32 R47, R28.reuse, 0x1, RZ ;  /* 0x000000011c2fa819 */ /* 0x040fe400000006ff */
[----:B---3--:R-:W-:Y:S01]  /*0cf0*/  @!P2 SHF.L.U64.HI R32, R28, 0x1, R29 ;  /* 0x000000011c20a819 */ /* 0x008fe2000001021d */
[----:B------:R3:W2:Y:S01]  /*0d00*/  @!P0 LDG.E R51, desc[UR8][R42.64] ;  /* 0x000000082a338981 */ /* 0x0006a2000c1e1900 */
[----:B----4-:R-:W-:-:S02]  /*0d10*/  @!P2 IADD3 R46, P0, PT, R47, R30, RZ ;  /* 0x0000001e2f2ea210 */ /* 0x010fc40007f1e0ff */
[----:B------:R-:W-:Y:S02]  /*0d20*/  ISETP.NE.AND P1, PT, RZ, UR11, PT ;  /* 0x0000000bff007c0c */ /* 0x000fe4000bf25270 */
[----:B------:R-:W-:Y:S01]  /*0d30*/  @!P2 IADD3 R44, P5, PT, R47, R52, RZ ;  /* 0x000000342f2ca210 */ /* 0x000fe20007fbe0ff */
[----:B0-----:R-:W-:Y:S01]  /*0d40*/  @!P3 IMAD R30, R11, R54, RZ ;  /* 0x000000360b1eb224 */ /* 0x001fe200078e02ff */
[----:B------:R-:W-:Y:S01]  /*0d50*/  @!P2 IADD3.X R47, PT, PT, R32, R31, RZ, P0, !PT ;  /* 0x0000001f202fa210 */ /* 0x000fe200007fe4ff */
[----:B------:R-:W-:Y:S01]  /*0d60*/  @!P4 IMAD R31, R21, R40, RZ ;  /* 0x00000028151fc224 */ /* 0x000fe200078e02ff */
[----:B------:R-:W0:Y:S01]  /*0d70*/  @!P3 LDC.64 R28, c[0x0][0x398] ;  /* 0x0000e600ff1cbb82 */ /* 0x000e220000000a00 */
[----:B------:R-:W-:Y:S01]  /*0d80*/  @!P3 IMAD R35, R60, R55, R30 ;  /* 0x000000373c23b224 */ /* 0x000fe200078e021e */
[----:B------:R-:W-:Y:S01]  /*0d90*/  @!P2 IADD3.X R45, PT, PT, R32, R53, RZ, P5, !PT ;  /* 0x00000035202da210 */ /* 0x000fe20002ffe4ff */
[----:B------:R-:W-:Y:S01]  /*0da0*/  @!P4 IMAD R55, R10, R41, R31 ;  /* 0x000000290a37c224 */ /* 0x000fe200078e021f */
[----:B------:R-:W-:-:S04]  /*0db0*/  CS2R R52, SRZ ;  /* 0x0000000000347805 */ /* 0x000fc8000001ff00 */
[----:B------:R-:W4:Y:S01]  /*0dc0*/  @!P4 LDC.64 R32, c[0x0][0x3a0] ;  /* 0x0000e800ff20cb82 */ /* 0x000f220000000a00 */
[----:B---3--:R-:W-:Y:S01]  /*0dd0*/  @!P3 MOV R42, R84 ;  /* 0x00000054002ab202 */ /* 0x008fe20000000f00 */
[----:B------:R3:W2:Y:S01]  /*0de0*/  @!P2 LDG.E R52, desc[UR8][R44.64] ;  /* 0x000000082c34a981 */ /* 0x0006a2000c1e1900 */
[----:B------:R-:W-:-:S03]  /*0df0*/  @!P3 MOV R43, R87 ;  /* 0x00000057002bb202 */ /* 0x000fc60000000f00 */
[----:B------:R-:W2:Y:S02]  /*0e00*/  @!P2 LDG.E R53, desc[UR8][R46.64] ;  /* 0x000000082e35a981 */ /* 0x000ea4000c1e1900 */
[----:B------:R-:W4:Y:S01]  /*0e10*/  @!P4 LDC.64 R30, c[0x0][0x398] ;  /* 0x0000e600ff1ecb82 */ /* 0x000f220000000a00 */
[----:B------:R-:W-:-:S07]  /*0e20*/  @!P3 IMAD.WIDE.U32 R42, R60, R54, R42 ;  /* 0x000000363c2ab225 */ /* 0x000fce00078e002a */
[----:B------:R-:W4:Y:S01]  /*0e30*/  @P1 LDC.64 R48, c[0x0][0x3b0] ;  /* 0x0000ec00ff301b82 */ /* 0x000f220000000a00 */
[----:B---3--:R-:W-:-:S07]  /*0e40*/  @!P4 MOV R44, R84 ;  /* 0x00000054002cc202 */ /* 0x008fce0000000f00 */
[----:B------:R-:W3:Y:S01]  /*0e50*/  LDC.64 R38, c[0x0][0x3a8] ;  /* 0x0000ea00ff267b82 */ /* 0x000ee20000000a00 */
[----:B------:R-:W-:Y:S02]  /*0e60*/  @!P4 MOV R45, R87 ;  /* 0x00000057002dc202 */ /* 0x000fe40000000f00 */
[----:B------:R-:W-:Y:S02]  /*0e70*/  @!P3 IADD3 R35, PT, PT, R43, R35, RZ ;  /* 0x000000232b23b210 */ /* 0x000fe40007ffe0ff */
[----:B------:R-:W-:Y:S01]  /*0e80*/  @!P3 SHF.L.U32 R43, R42, 0x1, RZ ;  /* 0x000000012a2bb819 */ /* 0x000fe200000006ff */
[----:B------:R-:W-:Y:S01]  /*0e90*/  @!P4 IMAD.WIDE.U32 R40, R10, R40, R44 ;  /* 0x000000280a28c225 */ /* 0x000fe200078e002c */
[----:B------:R-:W-:Y:S02]  /*0ea0*/  @!P3 SHF.L.U64.HI R56, R42, 0x1, R35 ;  /* 0x000000012a38b819 */ /* 0x000fe40000010223 */
[C---:B-1----:R-:W-:Y:S02]  /*0eb0*/  @!P3 IADD3 R36, P0, PT, R43.reuse, R36, RZ ;  /* 0x000000242b24b210 */ /* 0x042fe40007f1e0ff */
[----:B0-----:R-:W-:-:S02]  /*0ec0*/  @!P3 IADD3 R28, P2, PT, R43, R28, RZ ;  /* 0x0000001c2b1cb210 */ /* 0x001fc40007f5e0ff */
[----:B------:R-:W-:Y:S02]  /*0ed0*/  @!P4 IADD3 R41, PT, PT, R41, R55, RZ ;  /* 0x000000372929c210 */ /* 0x000fe40007ffe0ff */
[----:B------:R-:W-:Y:S01]  /*0ee0*/  @!P4 SHF.L.U32 R43, R40, 0x1, RZ ;  /* 0x00000001282bc819 */ /* 0x000fe200000006ff */
[----:B------:R-:W-:Y:S01]  /*0ef0*/  IMAD R45, R83, 0x3c, R34 ;  /* 0x0000003c532d7824 */ /* 0x000fe200078e0222 */
[----:B------:R-:W-:Y:S02]  /*0f00*/  @!P3 IADD3.X R37, PT, PT, R56, R37, RZ, P0, !PT ;  /* 0x000000253825b210 */ /* 0x000fe400007fe4ff */
[----:B------:R-:W-:Y:S02]  /*0f10*/  @!P4 SHF.L.U64.HI R44, R40, 0x1, R41 ;  /* 0x00000001282cc819 */ /* 0x000fe40000010229 */
[C---:B----4-:R-:W-:Y:S02]  /*0f20*/  @!P4 IADD3 R32, P0, PT, R43.reuse, R32, RZ ;  /* 0x000000202b20c210 */ /* 0x050fe40007f1e0ff */
[----:B------:R-:W-:-:S02]  /*0f30*/  @!P4 IADD3 R30, P5, PT, R43, R30, RZ ;  /* 0x0000001e2b1ec210 */ /* 0x000fc40007fbe0ff */
[----:B------:R-:W-:Y:S02]  /*0f40*/  CS2R R54, SRZ ;  /* 0x0000000000367805 */ /* 0x000fe4000001ff00 */
[----:B------:R-:W-:Y:S02]  /*0f50*/  @!P3 IADD3.X R29, PT, PT, R56, R29, RZ, P2, !PT ;  /* 0x0000001d381db210 */ /* 0x000fe400017fe4ff */
[----:B------:R-:W-:Y:S01]  /*0f60*/  CS2R R56, SRZ ;  /* 0x0000000000387805 */ /* 0x000fe2000001ff00 */
[C---:B------:R-:W-:Y:S01]  /*0f70*/  @P1 IMAD.WIDE R34, R45.reuse, 0x2, R48 ;  /* 0x000000022d221825 */ /* 0x040fe200078e0230 */
[C---:B------:R-:W-:Y:S02]  /*0f80*/  @!P4 IADD3.X R33, PT, PT, R44.reuse, R33, RZ, P0, !PT ;  /* 0x000000212c21c210 */ /* 0x040fe400007fe4ff */
[----:B------:R-:W-:Y:S01]  /*0f90*/  @!P4 IADD3.X R31, PT, PT, R44, R31, RZ, P5, !PT ;  /* 0x0000001f2c1fc210 */ /* 0x000fe20002ffe4ff */
[----:B---3--:R-:W-:Y:S01]  /*0fa0*/  IMAD.WIDE R38, R45, 0x2, R38 ;  /* 0x000000022d267825 */ /* 0x008fe200078e0226 */
[----:B------:R-:W3:Y:S04]  /*0fb0*/  @P1 LDG.E.U16 R41, desc[UR8][R34.64] ;  /* 0x0000000822291981 */ /* 0x000ee8000c1e1500 */
[----:B------:R0:W4:Y:S04]  /*0fc0*/  @P1 LDG.E.U16 R42, desc[UR8][R34.64+0x2] ;  /* 0x00000208222a1981 */ /* 0x000128000c1e1500 */
[----:B------:R-:W4:Y:S04]  /*0fd0*/  LDG.E.U16 R62, desc[UR8][R38.64] ;  /* 0x00000008263e7981 */ /* 0x000f28000c1e1500 */
[----:B------:R-:W4:Y:S04]  /*0fe0*/  LDG.E.U16 R40, desc[UR8][R38.64+0x2] ;  /* 0x0000020826287981 */ /* 0x000f28000c1e1500 */
[----:B------:R-:W4:Y:S04]  /*0ff0*/  @!P3 LDG.E R54, desc[UR8][R36.64] ;  /* 0x000000082436b981 */ /* 0x000f28000c1e1900 */
[----:B------:R-:W4:Y:S04]  /*1000*/  @!P3 LDG.E R55, desc[UR8][R28.64] ;  /* 0x000000081c37b981 */ /* 0x000f28000c1e1900 */
[----:B------:R-:W4:Y:S04]  /*1010*/  @!P4 LDG.E R56, desc[UR8][R32.64] ;  /* 0x000000082038c981 */ /* 0x000f28000c1e1900 */
[----:B------:R-:W4:Y:S01]  /*1020*/  @!P4 LDG.E R57, desc[UR8][R30.64] ;  /* 0x000000081e39c981 */ /* 0x000f22000c1e1900 */
[----:B------:R-:W-:Y:S01]  /*1030*/  MOV R81, 0x3f800000 ;  /* 0x3f80000000517802 */ /* 0x000fe20000000f00 */
[----:B------:R-:W-:Y:S01]  /*1040*/  UISETP.NE.AND UP0, UPT, UR11, URZ, UPT ;  /* 0x000000ff0b00728c */ /* 0x000fe2000bf05270 */
[----:B------:R-:W-:-:S02]  /*1050*/  MOV R63, RZ ;  /* 0x000000ff003f7202 */ /* 0x000fc40000000f00 */
[----:B------:R-:W-:Y:S02]  /*1060*/  MOV R64, RZ ;  /* 0x000000ff00407202 */ /* 0x000fe40000000f00 */
[----:B-----5:R-:W-:Y:S02]  /*1070*/  PRMT R79, R14, 0x7632, R79 ;  /* 0x000076320e4f7816 */ /* 0x020fe4000000004f */
[----:B------:R-:W-:Y:S02]  /*1080*/  PRMT R80, R16, 0x7632, R80 ;  /* 0x0000763210507816 */ /* 0x000fe40000000050 */
[----:B------:R-:W-:Y:S02]  /*1090*/  PRMT R69, R18, 0x7632, R69 ;  /* 0x0000763212457816 */ /* 0x000fe40000000045 */
[----:B------:R-:W-:Y:S01]  /*10a0*/  PRMT R70, R20, 0x7632, R70 ;  /* 0x0000763214467816 */ /* 0x000fe20000000046 */
[----:B--2---:R-:W-:-:S05]  /*10b0*/  FFMA.FTZ R27, -R26, R26, R27 ;  /* 0x0000001a1a1b7223 */ /* 0x004fca000001011b */
[----:B------:R-:W-:-:S13]  /*10c0*/  FSETP.GTU.FTZ.AND P0, PT, R27, RZ, PT ;  /* 0x000000ff1b00720b */ /* 0x000fda0003f1c000 */
[----:B0-----:R-:W0:Y:S01]  /*10d0*/  @P0 LDC R34, c[0x0][0x3c0] ;  /* 0x0000f000ff220b82 */ /* 0x001e220000000800 */
[----:B------:R-:W-:Y:S02]  /*10e0*/  PRMT R75, R22, 0x7632, R75 ;  /* 0x00007632164b7816 */ /* 0x000fe4000000004b */
[----:B------:R-:W-:Y:S02]  /*10f0*/  PRMT R76, R23, 0x7632, R76 ;  /* 0x00007632174c7816 */ /* 0x000fe4000000004c */
[----:B------:R-:W-:Y:S02]  /*1100*/  PRMT R73, R24, 0x7632, R73 ;  /* 0x0000763218497816 */ /* 0x000fe40000000049 */
[----:B------:R-:W-:Y:S01]  /*1110*/  PRMT R74, R25, 0x7632, R74 ;  /* 0x00007632194a7816 */ /* 0x000fe2000000004a */
[----:B0-----:R-:W-:-:S04]  /*1120*/  @P0 FADD.FTZ R34, R27, R34 ;  /* 0x000000221b220221 */ /* 0x001fc80000010000 */
[----:B------:R0:W1:Y:S01]  /*1130*/  @P0 MUFU.RSQ R81, R34 ;  /* 0x0000002200510308 */ /* 0x0000620000001400 */
[----:B------:R-:W-:Y:S02]  /*1140*/  PRMT R71, R50, 0x7632, R71 ;  /* 0x0000763232477816 */ /* 0x000fe40000000047 */
[----:B------:R-:W-:Y:S02]  /*1150*/  PRMT R72, R51, 0x7632, R72 ;  /* 0x0000763233487816 */ /* 0x000fe40000000048 */
[----:B------:R-:W-:Y:S02]  /*1160*/  PRMT R67, R52, 0x7632, R67 ;  /* 0x0000763234437816 */ /* 0x000fe40000000043 */
[----:B------:R-:W-:Y:S02]  /*1170*/  PRMT R68, R53, 0x7632, R68 ;  /* 0x0000763235447816 */ /* 0x000fe40000000044 */
[----:B---3--:R-:W-:Y:S02]  /*1180*/  @P1 SHF.L.U32 R63, R41, 0x10, RZ ;  /* 0x00000010293f1819 */ /* 0x008fe400000006ff */
[----:B----4-:R-:W-:-:S02]  /*1190*/  @P1 SHF.L.U32 R64, R42, 0x10, RZ ;  /* 0x000000102a401819 */ /* 0x010fc400000006ff */
[----:B------:R-:W-:Y:S02]  /*11a0*/  SHF.L.U32 R62, R62, 0x10, RZ ;  /* 0x000000103e3e7819 */ /* 0x000fe400000006ff */
[----:B------:R-:W-:Y:S02]  /*11b0*/  SHF.L.U32 R27, R40, 0x10, RZ ;  /* 0x00000010281b7819 */ /* 0x000fe400000006ff */
        /* <DEDUP_REMOVED lines=19> */
[----:B------:R-:W-:Y:S01]  /*12f0*/  FFMA.FTZ R38, R29, R30, RZ ;  /* 0x0000001e1d267223 */ /* 0x000fe200000100ff */
        /* <DEDUP_REMOVED lines=8> */
[----:B------:R-:W-:Y:S01]  /*1380*/  FADD.FTZ R37, RZ, R28 ;  /* 0x0000001cff257221 */ /* 0x000fe20000010000 */
[-C--:B------:R-:W-:Y:S01]  /*1390*/  FMUL.FTZ R31, R30, R81.reuse ;  /* 0x000000511e1f7220 */ /* 0x080fe20000410000 */
[----:B------:R-:W-:Y:S01]  /*13a0*/  SHF.L.U32 R41, R22, 0x10, RZ ;  /* 0x0000001016297819 */ /* 0x000fe200000006ff */
[----:B------:R-:W-:Y:S01]  /*13b0*/  FMUL.FTZ R29, R36, R81 ;  /* 0x00000051241d7220 */ /* 0x000fe20000410000 */
[----:B------:R-:W-:Y:S01]  /*13c0*/  FMUL.FTZ R28, R62, R39 ;  /* 0x000000273e1c7220 */ /* 0x000fe20000410000 */
[C---:B------:R-:W-:Y:S01]  /*13d0*/  FADD.FTZ R37, R34.reuse, R37 ;  /* 0x0000002522257221 */ /* 0x040fe20000010000 */
[----:B------:R-:W-:Y:S01]  /*13e0*/  FFMA.FTZ R33, R34, R31, R33 ;  /* 0x0000001f22217223 */ /* 0x000fe20000010021 */
[----:B------:R-:W-:Y:S01]  /*13f0*/  FMUL.FTZ R34, R27, R34 ;  /* 0x000000221b227220 */ /* 0x000fe20000410000 */
[----:B------:R-:W-:Y:S01]  /*1400*/  FADD.FTZ R35, R35, R28 ;  /* 0x0000001c23237221 */ /* 0x000fe20000010000 */
[----:B------:R-:W-:Y:S01]  /*1410*/  FFMA.FTZ R32, R29, R28, R32 ;  /* 0x0000001c1d207223 */ /* 0x000fe20000010020 */
[----:B------:R-:W-:Y:S01]  /*1420*/  FADD.FTZ R28, -R26, R41 ;  /* 0x000000291a1c7221 */ /* 0x000fe20000010100 */
[C---:B------:R-:W-:Y:S01]  /*1430*/  FADD.FTZ R40, R39.reuse, R40 ;  /* 0x0000002827287221 */ /* 0x040fe20000010000 */
[----:B------:R-:W-:Y:S01]  /*1440*/  FFMA.FTZ R38, R39, R29, R38 ;  /* 0x0000001d27267223 */ /* 0x000fe20000010026 */
[----:B------:R-:W-:Y:S01]  /*1450*/  SHF.L.U32 R39, R23, 0x10, RZ ;  /* 0x0000001017277819 */ /* 0x000fe200000006ff */
[----:B------:R-:W-:Y:S01]  /*1460*/  FFMA.FTZ R32, R31, R34, R32 ;  /* 0x000000221f207223 */ /* 0x000fe20000010020 */
[----:B------:R-:W-:Y:S01]  /*1470*/  FMUL.FTZ R31, R28, R81 ;  /* 0x000000511c1f7220 */ /* 0x000fe20000410000 */
[----:B------:R-:W-:Y:S01]  /*1480*/  FADD.FTZ R35, R34, R35 ;  /* 0x0000002322237221 */ /* 0x000fe20000010000 */
[----:B------:R-:W-:Y:S01]  /*1490*/  SHF.L.U32 R29, R75, 0x10, RZ ;  /* 0x000000104b1d7819 */ /* 0x000fe200000006ff */
[----:B------:R-:W-:Y:S01]  /*14a0*/  FMUL.FTZ R28, R62, R39 ;  /* 0x000000273e1c7220 */ /* 0x000fe20000410000 */
[----:B------:R-:W-:Y:S01]  /*14b0*/  FADD.FTZ R40, R40, R39 ;  /* 0x0000002728287221 */ /* 0x000fe20000010000 */
[----:B------:R-:W-:Y:S01]  /*14c0*/  FFMA.FTZ R38, R39, R31, R38 ;  /* 0x0000001f27267223 */ /* 0x000fe20000010026 */
[----:B------:R-:W-:Y:S01]  /*14d0*/  SHF.L.U32 R39, R24, 0x10, RZ ;  /* 0x0000001018277819 */ /* 0x000fe200000006ff */
[----:B------:R-:W-:Y:S01]  /*14e0*/  FADD.FTZ R34, R35, R28 ;  /* 0x0000001c23227221 */ /* 0x000fe20000010000 */
[----:B------:R-:W-:Y:S01]  /*14f0*/  FFMA.FTZ R31, R31, R28, R32 ;  /* 0x0000001c1f1f7223 */ /* 0x000fe20000010020 */
[----:B------:R-:W-:Y:S01]  /*1500*/  FADD.FTZ R30, -R26, R29 ;  /* 0x0000001d1a1e7221 */ /* 0x000fe20000010100 */
[----:B------:R-:W-:Y:S01]  /*1510*/  SHF.L.U32 R28, R76, 0x10, RZ ;  /* 0x000000104c1c7819 */ /* 0x000fe200000006ff */
[----:B------:R-:W-:Y:S01]  /*1520*/  FADD.FTZ R32, -R26, R39 ;  /* 0x000000271a207221 */ /* 0x000fe20000010100 */
[----:B------:R-:W-:Y:S01]  /*1530*/  SHF.L.U32 R39, R25, 0x10, RZ ;  /* 0x0000001019277819 */ /* 0x000fe200000006ff */
[-C--:B------:R-:W-:Y:S01]  /*1540*/  FMUL.FTZ R30, R30, R81.reuse ;  /* 0x000000511e1e7220 */ /* 0x080fe20000410000 */
[----:B------:R-:W-:Y:S01]  /*1550*/  SHF.L.U32 R35, R73, 0x10, RZ ;  /* 0x0000001049237819 */ /* 0x000fe200000006ff */
[----:B------:R-:W-:Y:S01]  /*1560*/  FMUL.FTZ R32, R32, R81 ;  /* 0x0000005120207220 */ /* 0x000fe20000410000 */
[----:B------:R-:W-:Y:S01]  /*1570*/  FMUL.FTZ R29, R27, R28 ;  /* 0x0000001c1b1d7220 */ /* 0x000fe20000410000 */
[----:B------:R-:W-:Y:S01]  /*1580*/  FADD.FTZ R37, R37, R28 ;  /* 0x0000001c25257221 */ /* 0x000fe20000010000 */
[----:B------:R-:W-:Y:S01]  /*1590*/  FFMA.FTZ R33, R28, R30, R33 ;  /* 0x0000001e1c217223 */ /* 0x000fe20000010021 */
[----:B------:R-:W-:Y:S01]  /*15a0*/  FADD.FTZ R40, R40, R39 ;  /* 0x0000002728287221 */ /* 0x000fe20000010000 */
[----:B------:R-:W-:Y:S01]  /*15b0*/  FFMA.FTZ R38, R39, R32, R38 ;  /* 0x0000002027267223 */ /* 0x000fe20000010026 */
[----:B------:R-:W-:Y:S01]  /*15c0*/  FFMA.FTZ R31, R30, R29, R31 ;  /* 0x0000001d1e1f7223 */ /* 0x000fe2000001001f */
[----:B------:R-:W-:Y:S01]  /*15d0*/  SHF.L.U32 R28, R74, 0x10, RZ ;  /* 0x000000104a1c7819 */ /* 0x000fe200000006ff */
[----:B------:R-:W-:Y:S01]  /*15e0*/  FMUL.FTZ R39, R62, R39 ;  /* 0x000000273e277220 */ /* 0x000fe20000410000 */
[----:B------:R-:W-:Y:S01]  /*15f0*/  FADD.FTZ R30, -R26, R35 ;  /* 0x000000231a1e7221 */ /* 0x000fe20000010100 */
[----:B------:R-:W-:Y:S01]  /*1600*/  FADD.FTZ R34, R29, R34 ;  /* 0x000000221d227221 */ /* 0x000fe20000010000 */
[----:B------:R-:W-:Y:S01]  /*1610*/  SHF.L.U32 R35, R50, 0x10, RZ ;  /* 0x0000001032237819 */ /* 0x000fe200000006ff */
[----:B------:R-:W-:Y:S01]  /*1620*/  FFMA.FTZ R31, R32, R39, R31 ;  /* 0x00000027201f7223 */ /* 0x000fe2000001001f */
[----:B------:R-:W-:Y:S01]  /*1630*/  FMUL.FTZ R30, R30, R81 ;  /* 0x000000511e1e7220 */ /* 0x000fe20000410000 */
[----:B------:R-:W-:Y:S01]  /*1640*/  FMUL.FTZ R29, R27, R28 ;  /* 0x0000001c1b1d7220 */ /* 0x000fe20000410000 */
[----:B------:R-:W-:Y:S01]  /*1650*/  FADD.FTZ R34, R34, R39 ;  /* 0x0000002722227221 */ /* 0x000fe20000010000 */
[----:B------:R-:W-:Y:S01]  /*1660*/  SHF.L.U32 R39, R71, 0x10, RZ ;  /* 0x0000001047277819 */ /* 0x000fe200000006ff */
[----:B------:R-:W-:Y:S01]  /*1670*/  FFMA.FTZ R33, R28, R30, R33 ;  /* 0x0000001e1c217223 */ /* 0x000fe20000010021 */
[----:B------:R-:W-:Y:S01]  /*1680*/  FFMA.FTZ R31, R30, R29, R31 ;  /* 0x0000001d1e1f7223 */ /* 0x000fe2000001001f */
[C---:B------:R-:W-:Y:S01]  /*1690*/  FADD.FTZ R30, -R26.reuse, R35 ;  /* 0x000000231a1e7221 */ /* 0x040fe20000010100 */
[----:B------:R-:W-:Y:S01]  /*16a0*/  FADD.FTZ R34, R29, R34 ;  /* 0x000000221d227221 */ /* 0x000fe20000010000 */
[----:B------:R-:W-:Y:S01]  /*16b0*/  SHF.L.U32 R29, R51, 0x10, RZ ;  /* 0x00000010331d7819 */ /* 0x000fe200000006ff */
[----:B------:R-:W-:Y:S01]  /*16c0*/  FADD.FTZ R32, -R26, R39 ;  /* 0x000000271a207221 */ /* 0x000fe20000010100 */
[-C--:B------:R-:W-:Y:S01]  /*16d0*/  FMUL.FTZ R30, R30, R81.reuse ;  /* 0x000000511e1e7220 */ /* 0x080fe20000410000 */
[----:B------:R-:W-:Y:S01]  /*16e0*/  FADD.FTZ R37, R37, R28 ;  /* 0x0000001c25257221 */ /* 0x000fe20000010000 */
        /* <DEDUP_REMOVED lines=9> */
[----:B------:R-:W-:Y:S01]  /*1780*/  FADD.FTZ R28, -R26, R39 ;  /* 0x000000271a1c7221 */ /* 0x000fe20000010100 */
[----:B------:R-:W-:Y:S01]  /*1790*/  FADD.FTZ R34, R34, R29 ;  /* 0x0000001d22227221 */ /* 0x000fe20000010000 */
[----:B------:R-:W-:Y:S01]  /*17a0*/  FFMA.FTZ R31, R30, R29, R31 ;  /* 0x0000001d1e1f7223 */ /* 0x000fe2000001001f */
[----:B------:R-:W-:Y:S01]  /*17b0*/  SHF.L.U32 R39, R20, 0x10, RZ ;  /* 0x0000001014277819 */ /* 0x000fe200000006ff */
[----:B------:R-:W-:Y:S01]  /*17c0*/  FMUL.FTZ R30, R28, R81 ;  /* 0x000000511c1e7220 */ /* 0x000fe20000410000 */
[----:B------:R-:W-:Y:S01]  /*17d0*/  FADD.FTZ R34, R35, R34 ;  /* 0x0000002223227221 */ /* 0x000fe20000010000 */
[----:B------:R-:W-:Y:S01]  /*17e0*/  FFMA.FTZ R31, R32, R35, R31 ;  /* 0x00000023201f7223 */ /* 0x000fe2000001001f */
[----:B------:R-:W-:Y:S01]  /*17f0*/  SHF.L.U32 R29, R69, 0x10, RZ ;  /* 0x00000010451d7819 */ /* 0x000fe200000006ff */
[----:B------:R-:W-:Y:S01]  /*1800*/  FMUL.FTZ R35, R62, R39 ;  /* 0x000000273e237220 */ /* 0x000fe20000410000 */
[----:B------:R-:W-:Y:S01]  /*1810*/  FFMA.FTZ R38, R39, R30, R38 ;  /* 0x0000001e27267223 */ /* 0x000fe20000010026 */
[----:B------:R-:W-:Y:S01]  /*1820*/  SHF.L.U32 R28, R70, 0x10, RZ ;  /* 0x00000010461c7819 */ /* 0x000fe200000006ff */
[----:B------:R-:W-:Y:S01]  /*1830*/  FADD.FTZ R40, R40, R39 ;  /* 0x0000002728287221 */ /* 0x000fe20000010000 */
[----:B------:R-:W-:Y:S01]  /*1840*/  FADD.FTZ R34, R34, R35 ;  /* 0x0000002322227221 */ /* 0x000fe20000010000 */
[----:B------:R-:W-:Y:S01]  /*1850*/  FFMA.FTZ R31, R30, R35, R31 ;  /* 0x000000231e1f7223 */ /* 0x000fe2000001001f */
[----:B------:R-:W-:Y:S01]  /*1860*/  SHF.L.U32 R35, R52, 0x10, RZ ;  /* 0x0000001034237819 */ /* 0x000fe200000006ff */
[----:B------:R-:W-:Y:S01]  /*1870*/  FADD.FTZ R30, -R26, R29 ;  /* 0x0000001d1a1e7221 */ /* 0x000fe20000010100 */
[----:B------:R-:W-:Y:S01]  /*1880*/  SHF.L.U32 R41, R53, 0x10, RZ ;  /* 0x0000001035297819 */ /* 0x000fe200000006ff */
[----:B------:R-:W-:Y:S01]  /*1890*/  FMUL.FTZ R29, R27, R28 ;  /* 0x0000001c1b1d7220 */ /* 0x000fe20000410000 */
        /* <DEDUP_REMOVED lines=8> */
[----:B------:R-:W-:Y:S01]  /*1920*/  SHF.L.U32 R32, R68, 0x10, RZ ;  /* 0x0000001044207819 */ /* 0x000fe200000006ff */
[----:B------:R-:W-:Y:S01]  /*1930*/  FADD.FTZ R36, -R26, R39 ;  /* 0x000000271a247221 */ /* 0x000fe20000010100 */
[----:B------:R-:W-:Y:S01]  /*1940*/  FFMA.FTZ R33, R28, R30, R33 ;  /* 0x0000001e1c217223 */ /* 0x000fe20000010021 */
[----:B------:R-:W-:Y:S01]  /*1950*/  FADD.FTZ R34, R34, R29 ;  /* 0x0000001d22227221 */ /* 0x000fe20000010000 */
[----:B------:R-:W-:Y:S01]  /*1960*/  FFMA.FTZ R31, R42, R29, R31 ;  /* 0x0000001d2a1f7223 */ /* 0x000fe2000001001f */
[----:B------:R-:W-:Y:S01]  /*1970*/  FMUL.FTZ R29, R27, R32 ;  /* 0x000000201b1d7220 */ /* 0x000fe20000410000 */
[----:B------:R-:W-:Y:S01]  /*1980*/  FMUL.FTZ R36, R36, R81 ;  /* 0x0000005124247220 */ /* 0x000fe20000410000 */
[----:B------:R-:W-:Y:S01]  /*1990*/  SHF.L.U32 R39, R57, 0x10, RZ ;  /* 0x0000001039277819 */ /* 0x000fe200000006ff */
[----:B------:R-:W-:Y:S01]  /*19a0*/  FADD.FTZ R30, -R26, R35 ;  /* 0x000000231a1e7221 */ /* 0x000fe20000010100 */
[----:B------:R-:W-:Y:S01]  /*19b0*/  FADD.FTZ R34, R29, R34 ;  /* 0x000000221d227221 */ /* 0x000fe20000010000 */
[----:B------:R-:W-:Y:S01]  /*19c0*/  FFMA.FTZ R31, R36, R29, R31 ;  /* 0x0000001d241f7223 */ /* 0x000fe2000001001f */
        /* <DEDUP_REMOVED lines=10> */
[----:B------:R-:W-:Y:S01]  /*1a70*/  FFMA.FTZ R31, R44, R35, R31 ;  /* 0x000000232c1f7223 */ /* 0x000fe2000001001f */
[----:B------:R-:W-:Y:S01]  /*1a80*/  FMUL.FTZ R30, R30, R81 ;  /* 0x000000511e1e7220 */ /* 0x000fe20000410000 */
        /* <DEDUP_REMOVED lines=9> */
.L_x_250:
[----:B------:R-:W-:Y:S02]  /*1b20*/  SHF.L.U32 R29, R14, 0x10, RZ ;  /* 0x000000100e1d7819 */ /* 0x000fe400000006ff */
[----:B------:R-:W-:Y:S02]  /*1b30*/  SHF.L.U32 R31, R79, 0x10, RZ ;  /* 0x000000104f1f7819 */ /* 0x000fe400000006ff */
[----:B------:R-:W-:Y:S01]  /*1b40*/  SHF.L.U32 R39, R77, 0x10, RZ ;  /* 0x000000104d277819 */ /* 0x000fe200000006ff */
[----:B------:R-:W-:Y:S01]  /*1b50*/  FADD.FTZ R28, -R26, R29 ;  /* 0x0000001d1a1c7221 */ /* 0x000fe20000010100 */
[----:B------:R-:W-:Y:S02]  /*1b60*/  SHF.L.U32 R43, R75, 0x10, RZ ;  /* 0x000000104b2b7819 */ /* 0x000fe400000006ff */
[----:B------:R-:W-:Y:S01]  /*1b70*/  SHF.L.U32 R91, R24, 0x10, RZ ;  /* 0x00000010185b7819 */ /* 0x000fe200000006ff */
[----:B------:R-:W-:Y:S01]  /*1b80*/  FMUL.FTZ R29, R28, R81 ;  /* 0x000000511c1d7220 */ /* 0x000fe20000410000 */
[----:B------:R-:W-:Y:S01]  /*1b90*/  FADD.FTZ R28, -R26, R31 ;  /* 0x0000001f1a1c7221 */ /* 0x000fe20000010100 */
[----:B------:R-:W-:-:S02]  /*1ba0*/  SHF.L.U32 R31, R54, 0x10, RZ ;  /* 0x00000010361f7819 */ /* 0x000fc400000006ff */
[----:B------:R-:W-:Y:S01]  /*1bb0*/  FFMA.FTZ R34, R62, R29, R63 ;  /* 0x0000001d3e227223 */ /* 0x000fe2000001003f */
[-C--:B------:R-:W-:Y:S01]  /*1bc0*/  FMUL.FTZ R28, R28, R81.reuse ;  /* 0x000000511c1c7220 */ /* 0x080fe20000410000 */
[----:B------:R-:W-:Y:S01]  /*1bd0*/  SHF.L.U32 R82, R16, 0x10, RZ ;  /* 0x0000001010527819 */ /* 0x000fe200000006ff */
[----:B------:R-:W-:Y:S01]  /*1be0*/  FADD.FTZ R32, -R26, R31 ;  /* 0x0000001f1a207221 */ /* 0x000fe20000010100 */
[----:B------:R-:W-:Y:S01]  /*1bf0*/  FMUL.FTZ R30, R34, -1.4426950216293334961 ;  /* 0xbfb8aa3b221e7820 */ /* 0x000fe20000410000 */
[--C-:B------:R-:W-:Y:S01]  /*1c00*/  FFMA.FTZ R36, R27, R28, R64.reuse ;  /* 0x0000001c1b247223 */ /* 0x100fe20000010040 */
[----:B------:R-:W-:Y:S01]  /*1c10*/  SHF.L.U32 R31, R22, 0x10, RZ ;  /* 0x00000010161f7819 */ /* 0x000fe200000006ff */
[----:B------:R-:W-:Y:S01]  /*1c20*/  FMUL.FTZ R33, R32, R81 ;  /* 0x0000005120217220 */ /* 0x000fe20000410000 */
[----:B------:R0:W1:Y:S01]  /*1c30*/  MUFU.EX2 R37, R30 ;  /* 0x0000001e00257308 */ /* 0x0000620000000800 */
[----:B------:R-:W-:Y:S01]  /*1c40*/  FMUL.FTZ R35, R36, -1.4426950216293334961 ;  /* 0xbfb8aa3b24237820 */ /* 0x000fe20000410000 */
[----:B------:R-:W-:Y:S01]  /*1c50*/  FADD.FTZ R32, -R26, R39 ;  /* 0x000000271a207221 */ /* 0x000fe20000010100 */
[----:B------:R-:W-:Y:S01]  /*1c60*/  FFMA.FTZ R41, R62, R33, R63 ;  /* 0x000000213e297223 */ /* 0x000fe2000001003f */
[----:B------:R-:W-:Y:S01]  /*1c70*/  FADD.FTZ R40, -R26, R31 ;  /* 0x0000001f1a287221 */ /* 0x000fe20000010100 */
[----:B------:R-:W-:Y:S01]  /*1c80*/  SHF.L.U32 R89, R80, 0x10, RZ ;  /* 0x0000001050597819 */ /* 0x000fe200000006ff */
[-C--:B------:R-:W-:Y:S01]  /*1c90*/  FMUL.FTZ R32, R32, R81.reuse ;  /* 0x0000005120207220 */ /* 0x080fe20000410000 */
[----:B------:R-:W-:Y:S01]  /*1ca0*/  FMUL.FTZ R39, R41, -1.4426950216293334961 ;  /* 0xbfb8aa3b29277820 */ /* 0x000fe20000410000 */
[----:B------:R2:W3:Y:S01]  /*1cb0*/  MUFU.EX2 R38, R35 ;  /* 0x0000002300267308 */ /* 0x0004e20000000800 */
[----:B0-----:R-:W-:Y:S01]  /*1cc0*/  FADD.FTZ R30, -R26, R43 ;  /* 0x0000002b1a1e7221 */ /* 0x001fe20000010100 */
[-C--:B------:R-:W-:Y:S01]  /*1cd0*/  FMUL.FTZ R31, R40, R81.reuse ;  /* 0x00000051281f7220 */ /* 0x080fe20000410000 */
[--C-:B------:R-:W-:Y:S01]  /*1ce0*/  FFMA.FTZ R42, R27, R32, R64.reuse ;  /* 0x000000201b2a7223 */ /* 0x100fe20000010040 */
[----:B------:R-:W-:Y:S01]  /*1cf0*/  SHF.L.U32 R88, R23, 0x10, RZ ;  /* 0x0000001017587819 */ /* 0x000fe200000006ff */
[----:B------:R-:W-:Y:S01]  /*1d00*/  FMUL.FTZ R30, R30, R81 ;  /* 0x000000511e1e7220 */ /* 0x000fe20000410000 */
[----:B------:R-:W-:Y:S01]  /*1d10*/  FFMA.FTZ R46, R62, R31, R63 ;  /* 0x0000001f3e2e7223 */ /* 0x000fe2000001003f */
[----:B------:R-:W-:Y:S01]  /*1d20*/  FMUL.FTZ R40, R42, -1.4426950216293334961 ;  /* 0xbfb8aa3b2a287820 */ /* 0x000fe20000410000 */
[----:B------:R-:W0:Y:S01]  /*1d30*/  MUFU.EX2 R39, R39 ;  /* 0x0000002700277308 */ /* 0x000e220000000800 */
[----:B-1----:R-:W-:Y:S01]  /*1d40*/  FADD.FTZ R37, R37, 1 ;  /* 0x3f80000025257421 */ /* 0x002fe20000010000 */
[----:B--2---:R-:W-:Y:S01]  /*1d50*/  FFMA.FTZ R35, R27, R30, R64 ;  /* 0x0000001e1b237223 */ /* 0x004fe20000010040 */
[----:B------:R-:W-:Y:S01]  /*1d60*/  FMUL.FTZ R47, R46, -1.4426950216293334961 ;  /* 0xbfb8aa3b2e2f7820 */ /* 0x000fe20000410000 */
[----:B------:R-:W-:-:S02]  /*1d70*/  SHF.L.U32 R92, R25, 0x10, RZ ;  /* 0x00000010195c7819 */ /* 0x000fc400000006ff */
[----:B------:R-:W-:Y:S02]  /*1d80*/  FMUL.FTZ R48, R35, -1.4426950216293334961 ;  /* 0xbfb8aa3b23307820 */ /* 0x000fe40000410000 */
[----:B------:R-:W1:Y:S01]  /*1d90*/  MUFU.RCP R37, R37 ;  /* 0x0000002500257308 */ /* 0x000e620000001000 */
[----:B---3--:R-:W-:-:S07]  /*1da0*/  FADD.FTZ R38, R38, 1 ;  /* 0x3f80000026267421 */ /* 0x008fce0000010000 */
[----:B------:R0:W2:Y:S08]  /*1db0*/  MUFU.EX2 R44, R40 ;  /* 0x00000028002c7308 */ /* 0x0000b00000000800 */
[----:B------:R-:W3:Y:S01]  /*1dc0*/  MUFU.EX2 R47, R47 ;  /* 0x0000002f002f7308 */ /* 0x000ee20000000800 */
[----:B0-----:R-:W-:Y:S01]  /*1dd0*/  FADD.FTZ R40, R39, 1 ;  /* 0x3f80000027287421 */ /* 0x001fe20000010000 */
[----:B-1----:R-:W-:-:S04]  /*1de0*/  FADD.FTZ R39, -R37, 1 ;  /* 0x3f80000025277421 */ /* 0x002fc80000010100 */
[----:B------:R-:W-:Y:S01]  /*1df0*/  FFMA.FTZ R39, R34, R39, 1 ;  /* 0x3f80000022277423 */ /* 0x000fe20000010027 */
[----:B------:R-:W-:Y:S01]  /*1e00*/  FADD.FTZ R34, -R26, R91 ;  /* 0x0000005b1a227221 */ /* 0x000fe20000010100 */
[----:B------:R-:W0:Y:S01]  /*1e10*/  MUFU.RCP R38, R38 ;  /* 0x0000002600267308 */ /* 0x000e220000001000 */
[----:B--2---:R-:W-:Y:S01]  /*1e20*/  FADD.FTZ R45, R44, 1 ;  /* 0x3f8000002c2d7421 */ /* 0x004fe20000010000 */
[----:B------:R-:W-:Y:S01]  /*1e30*/  FMUL.FTZ R44, R82, R37 ;  /* 0x00000025522c7220 */ /* 0x000fe20000410000 */
[----:B------:R-:W-:Y:S01]  /*1e40*/  FMUL.FTZ R34, R34, R81 ;  /* 0x0000005122227220 */ /* 0x000fe20000410000 */
[----:B------:R-:W-:Y:S02]  /*1e50*/  SHF.L.U32 R91, R18, 0x10, RZ ;  /* 0x00000010125b7819 */ /* 0x000fe400000006ff */
[----:B------:R-:W-:Y:S01]  /*1e60*/  FMUL.FTZ R44, R44, R39 ;  /* 0x000000272c2c7220 */ /* 0x000fe20000410000 */
[----:B------:R-:W-:Y:S01]  /*1e70*/  FFMA.FTZ R82, R62, R34, R63 ;  /* 0x000000223e527223 */ /* 0x000fe2000001003f */
[----:B------:R1:W2:Y:S01]  /*1e80*/  MUFU.EX2 R49, R48 ;  /* 0x0000003000317308 */ /* 0x0002a20000000800 */
[----:B---3--:R-:W-:-:S02]  /*1e90*/  FADD.FTZ R47, R47, 1 ;  /* 0x3f8000002f2f7421 */ /* 0x008fc40000010000 */
[----:B------:R-:W-:-:S05]  /*1ea0*/  FMUL.FTZ R39, R82, -1.4426950216293334961 ;  /* 0xbfb8aa3b52277820 */ /* 0x000fca0000410000 */
[----:B------:R3:W4:Y:S01]  /*1eb0*/  MUFU.RCP R43, R40 ;  /* 0x00000028002b7308 */ /* 0x0007220000001000 */
[----:B0-----:R-:W-:Y:S01]  /*1ec0*/  FADD.FTZ R37, -R38, 1 ;  /* 0x3f80000026257421 */ /* 0x001fe20000010100 */
[----:B-1----:R-:W-:-:S03]  /*1ed0*/  SHF.L.U32 R48, R55, 0x10, RZ ;  /* 0x0000001037307819 */ /* 0x002fc600000006ff */
[----:B------:R-:W-:-:S03]  /*1ee0*/  FFMA.FTZ R37, R36, R37, 1 ;  /* 0x3f80000024257423 */ /* 0x000fc60000010025 */
[----:B------:R-:W0:Y:S01]  /*1ef0*/  MUFU.RCP R45, R45 ;  /* 0x0000002d002d7308 */ /* 0x000e220000001000 */
[----:B---3--:R-:W-:Y:S01]  /*1f00*/  FMUL.FTZ R40, R89, R38 ;  /* 0x0000002659287220 */ /* 0x008fe20000410000 */
[----:B--2---:R-:W-:-:S03]  /*1f10*/  FADD.FTZ R38, R49, 1 ;  /* 0x3f80000031267421 */ /* 0x004fc60000010000 */
[----:B------:R-:W-:-:S03]  /*1f20*/  FMUL.FTZ R40, R40, R37 ;  /* 0x0000002528287220 */ /* 0x000fc60000410000 */
[----:B------:R-:W1:Y:S01]  /*1f30*/  MUFU.RCP R47, R47 ;  /* 0x0000002f002f7308 */ /* 0x000e620000001000 */
[----:B----4-:R-:W-:Y:S01]  /*1f40*/  FADD.FTZ R36, -R43, 1 ;  /* 0x3f8000002b247421 */ /* 0x010fe20000010100 */
[----:B------:R-:W-:-:S03]  /*1f50*/  FMUL.FTZ R48, R48, R43 ;  /* 0x0000002b30307220 */ /* 0x000fc60000410000 */
[----:B------:R-:W-:Y:S01]  /*1f60*/  FFMA.FTZ R41, R41, R36, 1 ;  /* 0x3f80000029297423 */ /* 0x000fe20000010024 */
[----:B------:R-:W-:Y:S02]  /*1f70*/  SHF.L.U32 R36, R78, 0x10, RZ ;  /* 0x000000104e247819 */ /* 0x000fe400000006ff */
[----:B------:R-:W2:Y:S01]  /*1f80*/  MUFU.RCP R38, R38 ;  /* 0x0000002600267308 */ /* 0x000ea20000001000 */
[----:B0-----:R-:W-:Y:S01]  /*1f90*/  FADD.FTZ R43, -R45, 1 ;  /* 0x3f8000002d2b7421 */ /* 0x001fe20000010100 */
[----:B------:R-:W-:Y:S01]  /*1fa0*/  FMUL.FTZ R48, R48, R41 ;  /* 0x0000002930307220 */ /* 0x000fe20000410000 */
[----:B------:R-:W-:Y:S01]  /*1fb0*/  FMUL.FTZ R49, R36, R45 ;  /* 0x0000002d24317220 */ /* 0x000fe20000410000 */
[----:B------:R-:W-:Y:S01]  /*1fc0*/  SHF.L.U32 R45, R73, 0x10, RZ ;  /* 0x00000010492d7819 */ /* 0x000fe200000006ff */
[----:B------:R-:W-:Y:S01]  /*1fd0*/  FFMA.FTZ R42, R42, R43, 1 ;  /* 0x3f8000002a2a7423 */ /* 0x000fe2000001002b */
[----:B------:R-:W-:Y:S02]  /*1fe0*/  SHF.L.U32 R43, R76, 0x10, RZ ;  /* 0x000000104c2b7819 */ /* 0x000fe400000006ff */
[----:B------:R-:W0:Y:S01]  /*1ff0*/  MUFU.EX2 R39, R39 ;  /* 0x0000002700277308 */ /* 0x000e220000000800 */
[----:B-1----:R-:W-:Y:S01]  /*2000*/  FADD.FTZ R37, -R47, 1 ;  /* 0x3f8000002f257421 */ /* 0x002fe20000010100 */
[----:B------:R-:W-:Y:S01]  /*2010*/  FMUL.FTZ R47, R88, R47 ;  /* 0x0000002f582f7220 */ /* 0x000fe20000410000 */
[----:B------:R-:W-:-:S02]  /*2020*/  FMUL.FTZ R49, R49, R42 ;  /* 0x0000002a31317220 */ /* 0x000fc40000410000 */
[----:B------:R-:W-:Y:S01]  /*2030*/  FFMA.FTZ R46, R46, R37, 1 ;  /* 0x3f8000002e2e7423 */ /* 0x000fe20000010025 */
[----:B--2---:R-:W-:Y:S01]  /*2040*/  FADD.FTZ R36, -R38, 1 ;  /* 0x3f80000026247421 */ /* 0x004fe20000010100 */
[----:B------:R-:W-:Y:S02]  /*2050*/  FMUL.FTZ R38, R43, R38 ;  /* 0x000000262b267220 */ /* 0x000fe40000410000 */
[----:B------:R-:W-:Y:S01]  /*2060*/  FMUL.FTZ R47, R47, R46 ;  /* 0x0000002e2f2f7220 */ /* 0x000fe20000410000 */
[----:B------:R-:W-:Y:S01]  /*2070*/  SHF.L.U32 R46, R74, 0x10, RZ ;  /* 0x000000104a2e7819 */ /* 0x000fe200000006ff */
[----:B------:R-:W-:Y:S01]  /*2080*/  FFMA.FTZ R37, R35, R36, 1 ;  /* 0x3f80000023257423 */ /* 0x000fe20000010024 */
[----:B------:R-:W-:Y:S01]  /*2090*/  FADD.FTZ R36, -R26, R45 ;  /* 0x0000002d1a247221 */ /* 0x000fe20000010100 */
[----:B0-----:R-:W-:Y:S01]  /*20a0*/  FADD.FTZ R41, R39, 1 ;  /* 0x3f80000027297421 */ /* 0x001fe20000010000 */
[----:B------:R-:W-:Y:S02]  /*20b0*/  SHF.L.U32 R39, R50, 0x10, RZ ;  /* 0x0000001032277819 */ /* 0x000fe400000006ff */
[----:B------:R-:W-:Y:S01]  /*20c0*/  FMUL.FTZ R35, R36, R81 ;  /* 0x0000005124237220 */ /* 0x000fe20000410000 */
[----:B------:R-:W-:Y:S01]  /*20d0*/  FMUL.FTZ R42, R38, R37 ;  /* 0x00000025262a7220 */ /* 0x000fe20000410000 */
[----:B------:R-:W-:Y:S01]  /*20e0*/  SHF.L.U32 R37, R71, 0x10, RZ ;  /* 0x0000001047257819 */ /* 0x000fe200000006ff */
[C---:B------:R-:W-:Y:S01]  /*20f0*/  FADD.FTZ R36, -R26.reuse, R39 ;  /* 0x000000271a247221 */ /* 0x040fe20000010100 */
[----:B------:R-:W-:Y:S01]  /*2100*/  FFMA.FTZ R39, R27, R35, R64 ;  /* 0x000000231b277223 */ /* 0x000fe20000010040 */
[----:B------:R-:W0:Y:S02]  /*2110*/  MUFU.RCP R41, R41 ;  /* 0x0000002900297308 */ /* 0x000e240000001000 */
[----:B------:R-:W-:Y:S01]  /*2120*/  FADD.FTZ R38, -R26, R37 ;  /* 0x000000251a267221 */ /* 0x000fe20000010100 */
[----:B------:R-:W-:Y:S01]  /*2130*/  FMUL.FTZ R36, R36, R81 ;  /* 0x0000005124247220 */ /* 0x000fe20000410000 */
[----:B------:R-:W-:-:S03]  /*2140*/  FMUL.FTZ R43, R39, -1.4426950216293334961 ;  /* 0xbfb8aa3b272b7820 */ /* 0x000fc60000410000 */
[----:B------:R-:W-:Y:S01]  /*2150*/  FFMA.FTZ R88, R62, R36, R63 ;  /* 0x000000243e587223 */ /* 0x000fe2000001003f */
[----:B------:R-:W1:Y:S03]  /*2160*/  MUFU.EX2 R45, R43 ;  /* 0x0000002b002d7308 */ /* 0x000e660000000800 */
[----:B------:R-:W-:-:S06]  /*2170*/  FMUL.FTZ R90, R88, -1.4426950216293334961 ;  /* 0xbfb8aa3b585a7820 */ /* 0x000fcc0000410000 */
[----:B------:R-:W2:Y:S01]  /*2180*/  MUFU.EX2 R90, R90 ;  /* 0x0000005a005a7308 */ /* 0x000ea20000000800 */
[----:B0-----:R-:W-:Y:S01]  /*2190*/  FADD.FTZ R89, -R41, 1 ;  /* 0x3f80000029597421 */ /* 0x001fe20000010100 */
[----:B------:R-:W-:-:S03]  /*21a0*/  FMUL.FTZ R41, R92, R41 ;  /* 0x000000295c297220 */ /* 0x000fc60000410000 */
[----:B------:R-:W-:Y:S01]  /*21b0*/  FFMA.FTZ R82, R82, R89, 1 ;  /* 0x3f80000052527423 */ /* 0x000fe20000010059 */
[----:B-1----:R-:W-:-:S03]  /*21c0*/  FADD.FTZ R45, R45, 1 ;  /* 0x3f8000002d2d7421 */ /* 0x002fc60000010000 */
[----:B------:R-:W-:Y:S01]  /*21d0*/  FMUL.FTZ R43, R41, R82 ;  /* 0x00000052292b7220 */ /* 0x000fe20000410000 */
[----:B------:R-:W-:Y:S02]  /*21e0*/  FMUL.FTZ R41, R38, R81 ;  /* 0x0000005126297220 */ /* 0x000fe40000410000 */
[----:B------:R-:W0:Y:S02]  /*21f0*/  MUFU.RCP R45, R45 ;  /* 0x0000002d002d7308 */ /* 0x000e240000001000 */
[----:B------:R-:W-:Y:S01]  /*2200*/  FFMA.FTZ R82, R27, R41, R64 ;  /* 0x000000291b527223 */ /* 0x000fe20000010040 */
[----:B--2---:R-:W-:-:S03]  /*2210*/  FADD.FTZ R90, R90, 1 ;  /* 0x3f8000005a5a7421 */ /* 0x004fc60000010000 */
[----:B------:R-:W-:-:S03]  /*2220*/  FMUL.FTZ R89, R82, -1.4426950216293334961 ;  /* 0xbfb8aa3b52597820 */ /* 0x000fc60000410000 */
[----:B------:R-:W1:Y:S08]  /*2230*/  MUFU.RCP R90, R90 ;  /* 0x0000005a005a7308 */ /* 0x000e700000001000 */
[----:B------:R-:W2:Y:S01]  /*2240*/  MUFU.EX2 R89, R89 ;  /* 0x0000005900597308 */ /* 0x000ea20000000800 */
[----:B0-----:R-:W-:Y:S01]  /*2250*/  FADD.FTZ R38, -R45, 1 ;  /* 0x3f8000002d267421 */ /* 0x001fe20000010100 */
[----:B------:R-:W-:-:S03]  /*2260*/  FMUL.FTZ R46, R46, R45 ;  /* 0x0000002d2e2e7220 */ /* 0x000fc60000410000 */
[----:B------:R-:W-:Y:S01]  /*2270*/  FFMA.FTZ R37, R39, R38, 1 ;  /* 0x3f80000027257423 */ /* 0x000fe20000010026 */
[----:B-1----:R-:W-:-:S03]  /*2280*/  FADD.FTZ R39, -R90, 1 ;  /* 0x3f8000005a277421 */ /* 0x002fc60000010100 */
[----:B------:R-:W-:Y:S01]  /*2290*/  FMUL.FTZ R46, R46, R37 ;  /* 0x000000252e2e7220 */ /* 0x000fe20000410000 */
[----:B------:R-:W-:Y:S01]  /*22a0*/  FFMA.FTZ R45, R88, R39, 1 ;  /* 0x3f800000582d7423 */ /* 0x000fe20000010027 */
[----:B------:R-:W-:Y:S01]  /*22b0*/  FADD.FTZ R88, -R26, R91 ;  /* 0x0000005b1a587221 */ /* 0x000fe20000010100 */
[----:B------:R-:W-:Y:S01]  /*22c0*/  SHF.L.U32 R91, R51, 0x10, RZ ;  /* 0x00000010335b7819 */ /* 0x000fe200000006ff */
[----:B--2---:R-:W-:Y:S02]  /*22d0*/  FADD.FTZ R38, R89, 1 ;  /* 0x3f80000059267421 */ /* 0x004fe40000010000 */
[----:B------:R-:W-:Y:S02]  /*22e0*/  FMUL.FTZ R39, R88, R81 ;  /* 0x0000005158277220 */ /* 0x000fe40000410000 */
[----:B------:R-:W-:Y:S01]  /*22f0*/  FMUL.FTZ R90, R91, R90 ;  /* 0x0000005a5b5a7220 */ /* 0x000fe20000410000 */
[----:B------:R-:W-:Y:S01]  /*2300*/  SHF.L.U32 R91, R72, 0x10, RZ ;  /* 0x00000010485b7819 */ /* 0x000fe200000006ff */
[----:B------:R-:W-:Y:S01]  /*2310*/  FFMA.FTZ R88, R62, R39, R63 ;  /* 0x000000273e587223 */ /* 0x000fe2000001003f */
[----:B------:R-:W0:Y:S01]  /*2320*/  MUFU.RCP R38, R38 ;  /* 0x0000002600267308 */ /* 0x000e220000001000 */
[----:B------:R-:W-:-:S02]  /*2330*/  FMUL.FTZ R37, R90, R45 ;  /* 0x0000002d5a257220 */ /* 0x000fc40000410000 */
[----:B------:R-:W-:-:S06]  /*2340*/  FMUL.FTZ R89, R88, -1.4426950216293334961 ;  /* 0xbfb8aa3b58597820 */ /* 0x000fcc0000410000 */
[----:B------:R-:W1:Y:S01]  /*2350*/  MUFU.EX2 R89, R89 ;  /* 0x0000005900597308 */ /* 0x000e620000000800 */
[----:B0-----:R-:W-:-:S04]  /*2360*/  FADD.FTZ R45, -R38, 1 ;  /* 0x3f800000262d7421 */ /* 0x001fc80000010100 */
[----:B------:R-:W-:Y:S01]  /*2370*/  FFMA.FTZ R82, R82, R45, 1 ;  /* 0x3f80000052527423 */ /* 0x000fe2000001002d */
[----:B------:R-:W-:Y:S01]  /*2380*/  FMUL.FTZ R45, R91, R38 ;  /* 0x000000265b2d7220 */ /* 0x000fe20000410000 */
[----:B-1----:R-:W-:-:S03]  /*2390*/  FADD.FTZ R91, R89, 1 ;  /* 0x3f800000595b7421 */ /* 0x002fc60000010000 */
[----:B------:R-:W-:Y:S01]  /*23a0*/  FMUL.FTZ R38, R45, R82 ;  /* 0x000000522d267220 */ /* 0x000fe20000410000 */
[----:B------:R-:W-:Y:S01]  /*23b0*/  FMUL.FTZ R82, R62, R44 ;  /* 0x0000002c3e527220 */ /* 0x000fe20000410000 */
[----:B------:R-:W-:Y:S01]  /*23c0*/  FMUL.FTZ R45, R27, R40 ;  /* 0x000000281b2d7220 */ /* 0x000fe20000410000 */
[----:B------:R-:W0:Y:S02]  /*23d0*/  MUFU.RCP R91, R91 ;  /* 0x0000005b005b7308 */ /* 0x000e240000001000 */
[----:B------:R-:W-:Y:S01]  /*23e0*/  FFMA.FTZ R89, R29, R82, RZ ;  /* 0x000000521d597223 */ /* 0x000fe200000100ff */
[----:B------:R-:W-:-:S03]  /*23f0*/  FADD.FTZ R82, RZ, R82 ;  /* 0x00000052ff527221 */ /* 0x000fc60000010000 */
[----:B------:R-:W-:Y:S01]  /*2400*/  FFMA.FTZ R90, R28, R45, R89 ;  /* 0x0000002d1c5a7223 */ /* 0x000fe20000010059 */
[----:B------:R-:W-:Y:S01]  /*2410*/  FADD.FTZ R89, R45, R82 ;  /* 0x000000522d597221 */ /* 0x000fe20000010000 */
[----:B------:R-:W-:-:S05]  /*2420*/  SHF.L.U32 R82, R20, 0x10, RZ ;  /* 0x0000001014527819 */ /* 0x000fca00000006ff */
[----:B0-----:R-:W-:Y:S01]  /*2430*/  FMUL.FTZ R45, R82, R91 ;  /* 0x0000005b522d7220 */ /* 0x001fe20000410000 */
[----:B------:R-:W-:Y:S01]  /*2440*/  FADD.FTZ R93, -R91, 1 ;  /* 0x3f8000005b5d7421 */ /* 0x000fe20000010100 */
[----:B------:R-:W-:Y:S01]  /*2450*/  SHF.L.U32 R91, R69, 0x10, RZ ;  /* 0x00000010455b7819 */ /* 0x000fe200000006ff */
[----:B------:R-:W-:Y:S01]  /*2460*/  FFMA.FTZ R82, R29, R44, RZ ;  /* 0x0000002c1d527223 */ /* 0x000fe200000100ff */
[----:B------:R-:W-:Y:S01]  /*2470*/  FADD.FTZ R29, RZ, R44 ;  /* 0x0000002cff1d7221 */ /* 0x000fe20000010000 */
[----:B------:R-:W-:Y:S02]  /*2480*/  FFMA.FTZ R88, R88, R93, 1 ;  /* 0x3f80000058587423 */ /* 0x000fe4000001005d */
[----:B------:R-:W-:Y:S01]  /*2490*/  FADD.FTZ R44, -R26, R91 ;  /* 0x0000005b1a2c7221 */ /* 0x000fe20000010100 */
[----:B------:R-:W-:Y:S01]  /*24a0*/  FMUL.FTZ R91, R62, R48 ;  /* 0x000000303e5b7220 */ /* 0x000fe20000410000 */
[----:B------:R-:W-:Y:S01]  /*24b0*/  FMUL.FTZ R45, R45, R88 ;  /* 0x000000582d2d7220 */ /* 0x000fe20000410000 */
[----:B------:R-:W-:Y:S01]  /*24c0*/  FADD.FTZ R88, R29, R48 ;  /* 0x000000301d587221 */ /* 0x000fe20000010000 */
[----:B------:R-:W-:Y:S01]  /*24d0*/  FMUL.FTZ R29, R44, R81 ;  /* 0x000000512c1d7220 */ /* 0x000fe20000410000 */
[C---:B------:R-:W-:Y:S01]  /*24e0*/  FFMA.FTZ R82, R33.reuse, R48, R82 ;  /* 0x0000003021527223 */ /* 0x040fe20000010052 */
[----:B------:R-:W-:Y:S01]  /*24f0*/  FFMA.FTZ R90, R33, R91, R90 ;  /* 0x0000005b215a7223 */ /* 0x000fe2000001005a */
[----:B------:R-:W-:Y:S01]  /*2500*/  SHF.L.U32 R44, R70, 0x10, RZ ;  /* 0x00000010462c7819 */ /* 0x000fe200000006ff */
[----:B------:R-:W-:Y:S01]  /*2510*/  FFMA.FTZ R33, R27, R29, R64 ;  /* 0x0000001d1b217223 */ /* 0x000fe20000010040 */
[----:B------:R-:W-:Y:S01]  /*2520*/  FADD.FTZ R48, R89, R91 ;  /* 0x0000005b59307221 */ /* 0x000fe20000010000 */
[----:B------:R-:W-:Y:S01]  /*2530*/  SHF.L.U32 R89, R52, 0x10, RZ ;  /* 0x0000001034597819 */ /* 0x000fe200000006ff */
[----:B------:R-:W-:Y:S01]  /*2540*/  FADD.FTZ R88, R88, R47 ;  /* 0x0000002f58587221 */ /* 0x000fe20000010000 */
[----:B------:R-:W-:-:S03]  /*2550*/  FMUL.FTZ R92, R33, -1.4426950216293334961 ;  /* 0xbfb8aa3b215c7820 */ /* 0x000fc60000410000 */
[----:B------:R-:W-:-:S03]  /*2560*/  FADD.FTZ R88, R88, R43 ;  /* 0x0000002b58587221 */ /* 0x000fc60000010000 */
[----:B------:R-:W0:Y:S01]  /*2570*/  MUFU.EX2 R92, R92 ;  /* 0x0000005c005c7308 */ /* 0x000e220000000800 */
[----:B------:R-:W-:-:S04]  /*2580*/  FADD.FTZ R88, R88, R37 ;  /* 0x0000002558587221 */ /* 0x000fc80000010000 */
[----:B------:R-:W-:Y:S01]  /*2590*/  FADD.FTZ R88, R88, R45 ;  /* 0x0000002d58587221 */ /* 0x000fe20000010000 */
[----:B0-----:R-:W-:-:S06]  /*25a0*/  FADD.FTZ R93, R92, 1 ;  /* 0x3f8000005c5d7421 */ /* 0x001fcc0000010000 */
[----:B------:R-:W0:Y:S02]  /*25b0*/  MUFU.RCP R93, R93 ;  /* 0x0000005d005d7308 */ /* 0x000e240000001000 */
[----:B0-----:R-:W-:Y:S01]  /*25c0*/  FADD.FTZ R94, -R93, 1 ;  /* 0x3f8000005d5e7421 */ /* 0x001fe20000010100 */
[----:B------:R-:W-:-:S03]  /*25d0*/  FMUL.FTZ R44, R44, R93 ;  /* 0x0000005d2c2c7220 */ /* 0x000fc60000410000 */
[----:B------:R-:W-:-:S04]  /*25e0*/  FFMA.FTZ R33, R33, R94, 1 ;  /* 0x3f80000021217423 */ /* 0x000fc8000001005e */
[----:B------:R-:W-:Y:S01]  /*25f0*/  FMUL.FTZ R44, R44, R33 ;  /* 0x000000212c2c7220 */ /* 0x000fe20000410000 */
[----:B------:R-:W-:Y:S01]  /*2600*/  FFMA.FTZ R33, R28, R40, RZ ;  /* 0x000000281c217223 */ /* 0x000fe200000100ff */
[----:B------:R-:W-:Y:S01]  /*2610*/  FADD.FTZ R40, RZ, R40 ;  /* 0x00000028ff287221 */ /* 0x000fe20000010000 */
[----:B------:R-:W-:Y:S02]  /*2620*/  FADD.FTZ R28, -R26, R89 ;  /* 0x000000591a1c7221 */ /* 0x000fe40000010100 */
[-C--:B------:R-:W-:Y:S01]  /*2630*/  FFMA.FTZ R91, R32, R49.reuse, R33 ;  /* 0x00000031205b7223 */ /* 0x080fe20000010021 */
[----:B------:R-:W-:Y:S01]  /*2640*/  FADD.FTZ R89, R40, R49 ;  /* 0x0000003128597221 */ /* 0x000fe20000010000 */
[----:B------:R-:W-:Y:S01]  /*2650*/  FMUL.FTZ R49, R27, R49 ;  /* 0x000000311b317220 */ /* 0x000fe20000410000 */
[----:B------:R-:W-:Y:S01]  /*2660*/  FMUL.FTZ R28, R28, R81 ;  /* 0x000000511c1c7220 */ /* 0x000fe20000410000 */
[----:B------:R-:W-:Y:S01]  /*2670*/  SHF.L.U32 R33, R53, 0x10, RZ ;  /* 0x0000001035217819 */ /* 0x000fe200000006ff */
[----:B------:R-:W-:Y:S01]  /*2680*/  FADD.FTZ R89, R89, R42 ;  /* 0x0000002a59597221 */ /* 0x000fe20000010000 */
[----:B------:R-:W-:Y:S01]  /*2690*/  FFMA.FTZ R90, R32, R49, R90 ;  /* 0x00000031205a7223 */ /* 0x000fe2000001005a */
[----:B------:R-:W-:Y:S01]  /*26a0*/  FFMA.FTZ R32, R62, R28, R63 ;  /* 0x0000001c3e207223 */ /* 0x000fe2000001003f */
[----:B------:R-:W-:Y:S01]  /*26b0*/  FADD.FTZ R48, R49, R48 ;  /* 0x0000003031307221 */ /* 0x000fe20000010000 */
[----:B------:R-:W-:-:S02]  /*26c0*/  FADD.FTZ R89, R89, R46 ;  /* 0x0000002e59597221 */ /* 0x000fc40000010000 */
[----:B------:R-:W-:Y:S02]  /*26d0*/  FMUL.FTZ R40, R32, -1.4426950216293334961 ;  /* 0xbfb8aa3b20287820 */ /* 0x000fe40000410000 */
[----:B------:R-:W-:-:S04]  /*26e0*/  FADD.FTZ R89, R89, R38 ;  /* 0x0000002659597221 */ /* 0x000fc80000010000 */
        /* <DEDUP_REMOVED lines=8> */
[----:B------:R-:W-:Y:S01]  /*2770*/  FADD.FTZ R32, -R26, R49 ;  /* 0x000000311a207221 */ /* 0x000fe20000010100 */
[CC--:B------:R-:W-:Y:S01]  /*2780*/  FFMA.FTZ R49, R31.reuse, R47.reuse, R82 ;  /* 0x0000002f1f317223 */ /* 0x0c0fe20000010052 */
[----:B------:R-:W-:Y:S01]  /*2790*/  FMUL.FTZ R47, R62, R47 ;  /* 0x0000002f3e2f7220 */ /* 0x000fe20000410000 */
[----:B------:R-:W-:Y:S01]  /*27a0*/  FADD.FTZ R88, R88, R33 ;  /* 0x0000002158587221 */ /* 0x000fe20000010000 */
[----:B------:R-:W-:Y:S01]  /*27b0*/  FMUL.FTZ R32, R32, R81 ;  /* 0x0000005120207220 */ /* 0x000fe20000410000 */
[----:B------:R-:W-:Y:S01]  /*27c0*/  FFMA.FTZ R49, R34, R43, R49 ;  /* 0x0000002b22317223 */ /* 0x000fe20000010031 */
[----:B------:R-:W-:Y:S01]  /*27d0*/  FFMA.FTZ R90, R31, R47, R90 ;  /* 0x0000002f1f5a7223 */ /* 0x000fe2000001005a */
[----:B------:R-:W-:Y:S01]  /*27e0*/  FADD.FTZ R82, R48, R47 ;  /* 0x0000002f30527221 */ /* 0x000fe20000010000 */
[----:B------:R-:W-:Y:S01]  /*27f0*/  FFMA.FTZ R31, R27, R32, R64 ;  /* 0x000000201b1f7223 */ /* 0x000fe20000010040 */
[----:B------:R-:W-:-:S03]  /*2800*/  SHF.L.U32 R47, R68, 0x10, RZ ;  /* 0x00000010442f7819 */ /* 0x000fc600000006ff */
        /* <DEDUP_REMOVED lines=8> */
[----:B------:R-:W-:Y:S01]  /*2890*/  SHF.L.U32 R47, R56, 0x10, RZ ;  /* 0x00000010382f7819 */ /* 0x000fe200000006ff */
[----:B------:R-:W-:-:S04]  /*28a0*/  FFMA.FTZ R48, R30, R42, R91 ;  /* 0x0000002a1e307223 */ /* 0x000fc8000001005b */
[----:B------:R-:W-:Y:S01]  /*28b0*/  FADD.FTZ R94, -R26, R47 ;  /* 0x0000002f1a5e7221 */ /* 0x000fe20000010100 */
[----:B------:R-:W-:Y:S01]  /*28c0*/  FMUL.FTZ R47, R27, R42 ;  /* 0x0000002a1b2f7220 */ /* 0x000fe20000410000 */
[-C--:B------:R-:W-:Y:S01]  /*28d0*/  FFMA.FTZ R48, R35, R46.reuse, R48 ;  /* 0x0000002e23307223 */ /* 0x080fe20000010030 */
[----:B------:R-:W-:Y:S01]  /*28e0*/  FMUL.FTZ R46, R27, R46 ;  /* 0x0000002e1b2e7220 */ /* 0x000fe20000410000 */
[----:B------:R-:W-:Y:S01]  /*28f0*/  FMUL.FTZ R40, R94, R81 ;  /* 0x000000515e287220 */ /* 0x000fe20000410000 */
[----:B------:R-:W-:Y:S01]  /*2900*/  FFMA.FTZ R91, R30, R47, R90 ;  /* 0x0000002f1e5b7223 */ /* 0x000fe2000001005a */
[----:B------:R-:W-:Y:S01]  /*2910*/  FADD.FTZ R82, R47, R82 ;  /* 0x000000522f527221 */ /* 0x000fe20000010000 */
[----:B------:R-:W-:Y:S01]  /*2920*/  SHF.L.U32 R47, R57, 0x10, RZ ;  /* 0x00000010392f7819 */ /* 0x000fe200000006ff */
[----:B------:R-:W-:Y:S01]  /*2930*/  FFMA.FTZ R30, R62, R40, R63 ;  /* 0x000000283e1e7223 */ /* 0x000fe2000001003f */
[-C--:B------:R-:W-:Y:S01]  /*2940*/  FFMA.FTZ R48, R41, R38.reuse, R48 ;  /* 0x0000002629307223 */ /* 0x080fe20000010030 */
[----:B------:R-:W-:-:S02]  /*2950*/  FMUL.FTZ R38, R27, R38 ;  /* 0x000000261b267220 */ /* 0x000fc40000410000 */
[----:B------:R-:W-:-:S06]  /*2960*/  FMUL.FTZ R42, R30, -1.4426950216293334961 ;  /* 0xbfb8aa3b1e2a7820 */ /* 0x000fcc0000410000 */
[----:B------:R-:W0:Y:S02]  /*2970*/  MUFU.EX2 R42, R42 ;  /* 0x0000002a002a7308 */ /* 0x000e240000000800 */
[----:B0-----:R-:W-:Y:S01]  /*2980*/  FADD.FTZ R90, R42, 1 ;  /* 0x3f8000002a5a7421 */ /* 0x001fe20000010000 */
[----:B------:R-:W-:-:S04]  /*2990*/  FMUL.FTZ R42, R62, R43 ;  /* 0x0000002b3e2a7220 */ /* 0x000fc80000410000 */
[----:B------:R-:W-:Y:S01]  /*29a0*/  FFMA.FTZ R91, R34, R42, R91 ;  /* 0x0000002a225b7223 */ /* 0x000fe2000001005b */
[----:B------:R-:W0:Y:S01]  /*29b0*/  MUFU.RCP R90, R90 ;  /* 0x0000005a005a7308 */ /* 0x000e220000001000 */
[----:B------:R-:W-:Y:S01]  /*29c0*/  FADD.FTZ R43, R82, R42 ;  /* 0x0000002a522b7221 */ /* 0x000fe20000010000 */
[C---:B------:R-:W-:Y:S01]  /*29d0*/  FMUL.FTZ R82, R62.reuse, R37 ;  /* 0x000000253e527220 */ /* 0x040fe20000410000 */
[----:B------:R-:W-:Y:S01]  /*29e0*/  FFMA.FTZ R91, R35, R46, R91 ;  /* 0x0000002e235b7223 */ /* 0x000fe2000001005b */
[----:B------:R-:W-:Y:S01]  /*29f0*/  FMUL.FTZ R35, R62, R45 ;  /* 0x0000002d3e237220 */ /* 0x000fe20000410000 */
[----:B------:R-:W-:Y:S02]  /*2a00*/  FADD.FTZ R43, R46, R43 ;  /* 0x0000002b2e2b7221 */ /* 0x000fe40000010000 */
[----:B------:R-:W-:Y:S02]  /*2a10*/  FFMA.FTZ R91, R36, R82, R91 ;  /* 0x00000052245b7223 */ /* 0x000fe4000001005b */
[----:B------:R-:W-:-:S04]  /*2a20*/  FADD.FTZ R43, R43, R82 ;  /* 0x000000522b2b7221 */ /* 0x000fc80000010000 */
[----:B------:R-:W-:Y:S01]  /*2a30*/  FADD.FTZ R43, R38, R43 ;  /* 0x0000002b262b7221 */ /* 0x000fe20000010000 */
[----:B0-----:R-:W-:Y:S01]  /*2a40*/  FADD.FTZ R93, -R90, 1 ;  /* 0x3f8000005a5d7421 */ /* 0x001fe20000010100 */
[----:B------:R-:W-:Y:S02]  /*2a50*/  FMUL.FTZ R47, R47, R90 ;  /* 0x0000005a2f2f7220 */ /* 0x000fe40000410000 */
[----:B------:R-:W-:Y:S01]  /*2a60*/  FADD.FTZ R43, R43, R35 ;  /* 0x000000232b2b7221 */ /* 0x000fe20000010000 */
[----:B------:R-:W-:Y:S01]  /*2a70*/  FFMA.FTZ R30, R30, R93, 1 ;  /* 0x3f8000001e1e7423 */ /* 0x000fe2000001005d */
[----:B------:R-:W-:-:S03]  /*2a80*/  SHF.L.U32 R93, R65, 0x10, RZ ;  /* 0x00000010415d7819 */ /* 0x000fc600000006ff */
[----:B------:R-:W-:Y:S02]  /*2a90*/  FMUL.FTZ R47, R47, R30 ;  /* 0x0000001e2f2f7220 */ /* 0x000fe40000410000 */
[----:B------:R-:W-:Y:S01]  /*2aa0*/  FADD.FTZ R30, -R26, R93 ;  /* 0x0000005d1a1e7221 */ /* 0x000fe20000010100 */
[----:B------:R-:W-:-:S03]  /*2ab0*/  SHF.L.U32 R93, R66, 0x10, RZ ;  /* 0x00000010425d7819 */ /* 0x000fc600000006ff */
        /* <DEDUP_REMOVED lines=9> */
[----:B------:R-:W-:Y:S01]  /*2b50*/  FFMA.FTZ R34, R36, R37, R49 ;  /* 0x0000002524227223 */ /* 0x000fe20000010031 */
[----:B------:R-:W-:Y:S01]  /*2b60*/  FFMA.FTZ R36, R41, R38, R91 ;  /* 0x0000002629247223 */ /* 0x000fe2000001005b */
[----:B------:R-:W-:Y:S01]  /*2b70*/  FMUL.FTZ R38, R62, R33 ;  /* 0x000000213e267220 */ /* 0x000fe20000410000 */
[----:B------:R-:W-:Y:S01]  /*2b80*/  FMUL.FTZ R42, R42, R93 ;  /* 0x0000005d2a2a7220 */ /* 0x000fe20000410000 */
[C---:B------:R-:W-:Y:S01]  /*2b90*/  FFMA.FTZ R34, R39.reuse, R45, R34 ;  /* 0x0000002d27227223 */ /* 0x040fe20000010022 */
[----:B------:R-:W-:Y:S01]  /*2ba0*/  FFMA.FTZ R39, R39, R35, R36 ;  /* 0x0000002327277223 */ /* 0x000fe20000010024 */
[-C--:B------:R-:W-:Y:S01]  /*2bb0*/  FMUL.FTZ R36, R27, R44.reuse ;  /* 0x0000002c1b247220 */ /* 0x080fe20000410000 */
[----:B------:R-:W-:Y:S01]  /*2bc0*/  FFMA.FTZ R35, R29, R44, R48 ;  /* 0x0000002c1d237223 */ /* 0x000fe20000010030 */
[----:B------:R-:W-:Y:S01]  /*2bd0*/  FMUL.FTZ R41, R62, R47 ;  /* 0x0000002f3e297220 */ /* 0x000fe20000410000 */
[----:B------:R-:W-:Y:S01]  /*2be0*/  FADD.FTZ R44, R89, R44 ;  /* 0x0000002c592c7221 */ /* 0x000fe20000010000 */
[----:B------:R-:W-:Y:S01]  /*2bf0*/  FFMA.FTZ R39, R29, R36, R39 ;  /* 0x000000241d277223 */ /* 0x000fe20000010027 */
[----:B------:R-:W-:Y:S01]  /*2c00*/  FADD.FTZ R43, R36, R43 ;  /* 0x0000002b242b7221 */ /* 0x000fe20000010000 */
[----:B------:R-:W-:Y:S01]  /*2c10*/  FMUL.FTZ R29, R27, R31 ;  /* 0x0000001f1b1d7220 */ /* 0x000fe20000410000 */
[C---:B------:R-:W-:Y:S01]  /*2c20*/  FFMA.FTZ R37, R28.reuse, R33, R34 ;  /* 0x000000211c257223 */ /* 0x040fe20000010022 */
[----:B------:R-:W-:Y:S01]  /*2c30*/  FFMA.FTZ R39, R28, R38, R39 ;  /* 0x000000261c277223 */ /* 0x000fe20000010027 */
[----:B------:R-:W-:Y:S01]  /*2c40*/  FADD.FTZ R38, R43, R38 ;  /* 0x000000262b267221 */ /* 0x000fe20000010000 */
[----:B------:R-:W-:Y:S01]  /*2c50*/  FMUL.FTZ R33, R27, R42 ;  /* 0x0000002a1b217220 */ /* 0x000fe20000410000 */
[C---:B------:R-:W-:Y:S01]  /*2c60*/  FFMA.FTZ R35, R32.reuse, R31, R35 ;  /* 0x0000001f20237223 */ /* 0x040fe20000010023 */
[----:B------:R-:W-:Y:S01]  /*2c70*/  FFMA.FTZ R39, R32, R29, R39 ;  /* 0x0000001d20277223 */ /* 0x000fe20000010027 */
[----:B------:R-:W-:Y:S01]  /*2c80*/  FADD.FTZ R38, R29, R38 ;  /* 0x000000261d267221 */ /* 0x000fe20000010000 */
[----:B------:R-:W-:Y:S01]  /*2c90*/  FADD.FTZ R31, R44, R31 ;  /* 0x0000001f2c1f7221 */ /* 0x000fe20000010000 */
[C---:B------:R-:W-:Y:S01]  /*2ca0*/  FFMA.FTZ R32, R40.reuse, R47, R37 ;  /* 0x0000002f28207223 */ /* 0x040fe20000010025 */
[----:B------:R-:W-:Y:S01]  /*2cb0*/  FFMA.FTZ R39, R40, R41, R39 ;  /* 0x0000002928277223 */ /* 0x000fe20000010027 */
[----:B------:R-:W-:Y:S01]  /*2cc0*/  FADD.FTZ R38, R38, R41 ;  /* 0x0000002926267221 */ /* 0x000fe20000010000 */
[----:B------:R-:W-:-:S02]  /*2cd0*/  FADD.FTZ R34, R88, R47 ;  /* 0x0000002f58227221 */ /* 0x000fc40000010000 */
[C---:B------:R-:W-:Y:S01]  /*2ce0*/  FFMA.FTZ R29, R30.reuse, R33, R39 ;  /* 0x000000211e1d7223 */ /* 0x040fe20000010027 */
[----:B------:R-:W-:Y:S01]  /*2cf0*/  FADD.FTZ R36, R33, R38 ;  /* 0x0000002621247221 */ /* 0x000fe20000010000 */
[----:B------:R-:W-:Y:S01]  /*2d00*/  FFMA.FTZ R33, R30, R42, R35 ;  /* 0x0000002a1e217223 */ /* 0x000fe20000010023 */
[----:B------:R-:W-:-:S07]  /*2d10*/  FADD.FTZ R35, R31, R42 ;  /* 0x0000002a1f237221 */ /* 0x000fce0000010000 */
.L_x_251:
[----:B------:R-:W-:Y:S01]  /*2d20*/  MOV R31, R29 ;  /* 0x0000001d001f7202 */ /* 0x000fe20000000f00 */
[----:B------:R-:W0:Y:S01]  /*2d30*/  S2UR UR7, SR_CgaCtaId ;  /* 0x00000000000779c3 */ /* 0x000e220000008800 */
[----:B------:R-:W1:Y:S01]  /*2d40*/  SHFL.DOWN PT, R29, R36, 0x1, 0x1f ;  /* 0x08201f00241d7f89 */ /* 0x000e6200000e0000 */
[C---:B------:R-:W-:Y:S01]  /*2d50*/  ISETP.GT.AND P0, PT, R4.reuse, 0x1e, PT ;  /* 0x0000001e0400780c */ /* 0x040fe20003f04270 */
[----:B------:R-:W-:Y:S01]  /*2d60*/  UMOV UR6, 0x400 ;  /* 0x0000040000067882 */ /* 0x000fe20000000000 */
[C---:B------:R-:W-:Y:S01]  /*2d70*/  ISETP.GT.AND P6, PT, R4.reuse, 0xf, PT ;  /* 0x0000000f0400780c */ /* 0x040fe20003fc4270 */
[----:B------:R-:W2:Y:S01]  /*2d80*/  SHFL.DOWN PT, R28, R31, 0x1, 0x1f ;  /* 0x08201f001f1c7f89 */ /* 0x000ea200000e0000 */
[----:B------:R-:W-:Y:S01]  /*2d90*/  UIADD3 UR5, UPT, UPT, UR6, 0xa0, URZ ;  /* 0x000000a006057890 */ /* 0x000fe2000fffe0ff */
[----:B------:R-:W-:Y:S01]  /*2da0*/  ISETP.GT.AND P5, PT, R4, 0x17, PT ;  /* 0x000000170400780c */ /* 0x000fe20003fa4270 */
[----:B------:R-:W-:Y:S01]  /*2db0*/  BSSY.RECONVERGENT B0, `(.L_x_252) ;  /* 0x0000024000007945 */ /* 0x000fe20003800200 */
[----:B------:R-:W-:-:S02]  /*2dc0*/  ISETP.NE.AND P2, PT, R6, RZ, PT ;  /* 0x000000ff0600720c */ /* 0x000fc40003f45270 */
[----:B------:R-:W-:Y:S01]  /*2dd0*/  ISETP.GE.U32.AND P4, PT, R2, 0x2, PT ;  /* 0x000000020200780c */ /* 0x000fe20003f86070 */
[----:B0-----:R-:W-:-:S03]  /*2de0*/  ULEA UR5, UR7, UR5, 0x18 ;  /* 0x0000000507057291 */ /* 0x001fc6000f8ec0ff */
[----:B-1----:R-:W-:Y:S01]  /*2df0*/  @!P0 FADD.FTZ R36, R29, R36 ;  /* 0x000000241d248221 */ /* 0x002fe20000010000 */
[----:B--2---:R-:W-:-:S04]  /*2e00*/  @!P0 FADD.FTZ R31, R28, R31 ;  /* 0x0000001f1c1f8221 */ /* 0x004fc80000010000 */
        /* <DEDUP_REMOVED lines=23> */
[----:B0-2---:R-:W-:Y:S01]  /*2f80*/  FADD.FTZ R48, R30, R31 ;  /* 0x0000001f1e307221 */ /* 0x005fe20000010000 */
[----:B-1----:R-:W-:-:S11]  /*2f90*/  FADD.FTZ R49, R29, R36 ;  /* 0x000000241d317221 */ /* 0x002fd60000010000 */
[----:B------:R-:W-:Y:S01]  /*2fa0*/  VOTEU.ALL UP0, P5 ;  /* 0x0000000000ff7886 */ /* 0x000fe20002800000 */
[----:B------:R-:W-:-:S04]  /*2fb0*/  @!P5 SHF.R.U32.HI R28, RZ, 0x2, R6 ;  /* 0x00000002ff1cd819 */ /* 0x000fc80000011606 */
[----:B------:R-:W-:Y:S01]  /*2fc0*/  @!UP0 ULEA UR5, UR7, UR6, 0x18 ;  /* 0x0000000607058291 */ /* 0x000fe2000f8ec0ff */
[----:B------:R-:W-:-:S08]  /*2fd0*/  @!P5 LOP3.LUT R28, R28, 0xf8, RZ, 0xc0, !PT ;  /* 0x000000f81c1cd812 */ /* 0x000fd000078ec0ff */
[----:B------:R3:W-:Y:S03]  /*2fe0*/  @!P5 STS.64 [R28+UR5+0x10], R48 ;  /* 0x000010301c00d988 */ /* 0x0007e60008000a05 */
.L_x_253:
[----:B------:R-:W-:Y:S05]  /*2ff0*/  BSYNC.RECONVERGENT B0 ;  /* 0x0000000000007941 */ /* 0x000fea0003800200 */
.L_x_252:
[----:B------:R-:W-:Y:S06]  /*3000*/  BAR.SYNC.DEFER_BLOCKING 0x0 ;  /* 0x0000000000007b1d */ /* 0x000fec0000010000 */
[----:B------:R-:W-:Y:S04]  /*3010*/  BSSY.RECONVERGENT B0, `(.L_x_254) ;  /* 0x0000027000007945 */ /* 0x000fe80003800200 */
[----:B------:R-:W-:Y:S05]  /*3020*/  @P2 BRA `(.L_x_255) ;  /* 0x0000000000942947 */ /* 0x000fea0003800000 */
[----:B------:R-:W-:-:S09]  /*3030*/  ULEA UR5, UR7, UR6, 0x18 ;  /* 0x0000000607057291 */ /* 0x000fd2000f8ec0ff */
[----:B------:R-:W4:Y:S04]  /*3040*/  LDS.64 R44, [UR5+0x18] ;  /* 0x00001805ff2c7984 */ /* 0x000f280008000a00 */
[----:B--23--:R-:W0:Y:S04]  /*3050*/  LDS.128 R28, [UR5+0x20] ;  /* 0x00002005ff1c7984 */ /* 0x00ce280008000c00 */
[----:B------:R-:W2:Y:S04]  /*3060*/  LDS.128 R40, [UR5+0x30] ;  /* 0x00003005ff287984 */ /* 0x000ea80008000c00 */
[----:B-1----:R-:W1:Y:S01]  /*3070*/  LDS.128 R36, [UR5+0x40] ;  /* 0x00004005ff247984 */ /* 0x002e620008000c00 */
[----:B----4-:R-:W-:Y:S01]  /*3080*/  FADD.FTZ R47, R48, R44 ;  /* 0x0000002c302f7221 */ /* 0x010fe20000010000 */
[----:B------:R-:W-:-:S03]  /*3090*/  FADD.FTZ R44, R49, R45 ;  /* 0x0000002d312c7221 */ /* 0x000fc60000010000 */
[----:B0-----:R-:W-:Y:S01]  /*30a0*/  FADD.FTZ R49, R47, R28 ;  /* 0x0000001c2f317221 */ /* 0x001fe20000010000 */
[----:B------:R-:W-:Y:S02]  /*30b0*/  FADD.FTZ R28, R44, R29 ;  /* 0x0000001d2c1c7221 */ /* 0x000fe40000010000 */
[----:B------:R-:W0:Y:S01]  /*30c0*/  LDS.128 R44, [UR5+0x50] ;  /* 0x00005005ff2c7984 */ /* 0x000e220008000c00 */
[----:B------:R-:W-:Y:S01]  /*30d0*/  FADD.FTZ R49, R49, R30 ;  /* 0x0000001e31317221 */ /* 0x000fe20000010000 */
[----:B------:R-:W-:-:S03]  /*30e0*/  FADD.FTZ R28, R28, R31 ;  /* 0x0000001f1c1c7221 */ /* 0x000fc60000010000 */
[----:B--2---:R-:W-:Y:S01]  /*30f0*/  FADD.FTZ R49, R49, R40 ;  /* 0x0000002831317221 */ /* 0x004fe20000010000 */
[----:B------:R-:W-:Y:S02]  /*3100*/  FADD.FTZ R40, R28, R41 ;  /* 0x000000291c287221 */ /* 0x000fe40000010000 */
[----:B------:R-:W2:Y:S01]  /*3110*/  LDS.128 R28, [UR5+0x60] ;  /* 0x00006005ff1c7984 */ /* 0x000ea20008000c00 */
        /* <DEDUP_REMOVED lines=22> */
.L_x_255:
[----:B------:R-:W-:Y:S05]  /*3280*/  BSYNC.RECONVERGENT B0 ;  /* 0x0000000000007941 */ /* 0x000fea0003800200 */
.L_x_254:
        /* <DEDUP_REMOVED lines=78> */
.L_x_257:
[----:B------:R-:W-:Y:S05]  /*3770*/  BSYNC.RECONVERGENT B0 ;  /* 0x0000000000007941 */ /* 0x000fea0003800200 */
.L_x_256:
[----:B------:R-:W-:Y:S04]  /*3780*/  BSSY.RECONVERGENT B0, `(.L_x_258) ;  /* 0x000001d000007945 */ /* 0x000fe80003800200 */
[----:B------:R-:W-:Y:S05]  /*3790*/  @P0 BRA `(.L_x_259) ;  /* 0x00000000006c0947 */ /* 0x000fea0003800000 */
[----:B---3--:R-:W1:Y:S01]  /*37a0*/  LDC.64 R28, c[0x0][0x3f8] ;  /* 0x0000fe00ff1c7b82 */ /* 0x008e620000000a00 */
[----:B------:R-:W-:-:S07]  /*37b0*/  IMAD R83, R83, 0x1e, R6 ;  /* 0x0000001e53537824 */ /* 0x000fce00078e0206 */
[----:B--2---:R-:W2:Y:S01]  /*37c0*/  LDC.64 R30, c[0x0][0x3d8] ;  /* 0x0000f600ff1e7b82 */ /* 0x004ea20000000a00 */
        /* <DEDUP_REMOVED lines=24> */
.L_x_259:
[----:B------:R-:W-:Y:S05]  /*3950*/  BSYNC.RECONVERGENT B0 ;  /* 0x0000000000007941 */ /* 0x000fea0003800200 */
.L_x_258:
[----:B------:R-:W-:Y:S05]  /*3960*/  @!P4 BRA `(.L_x_260) ;  /* 0x000000080094c947 */ /* 0x000fea0003800000 */
[----:B-1--4-:R-:W1:Y:S01]  /*3970*/  LDC.64 R36, c[0x0][0x3d0] ;  /* 0x0000f400ff247b82 */ /* 0x012e620000000a00 */
[----:B---3--:R-:W-:Y:S02]  /*3980*/  LOP3.LUT R28, R3, 0x1, RZ, 0xc0, !PT ;  /* 0x00000001031c7812 */ /* 0x008fe400078ec0ff */
[----:B------:R-:W-:-:S03]  /*3990*/  ISETP.GE.U32.AND P4, PT, R2, 0x8, PT ;  /* 0x000000080200780c */ /* 0x000fc60003f86070 */
[----:B--2---:R-:W-:-:S04]  /*39a0*/  IMAD R31, R28, R5, RZ ;  /* 0x000000051c1f7224 */ /* 0x004fc800078e02ff */
[----:B------:R-:W-:-:S05]  /*39b0*/  IMAD R28, R31, R2, RZ ;  /* 0x000000021f1c7224 */ /* 0x000fca00078e02ff */
[----:B------:R-:W-:-:S05]  /*39c0*/  SHF.L.U32 R29, R28, 0x1, RZ ;  /* 0x000000011c1d7819 */ /* 0x000fca00000006ff */
[----:B-1----:R-:W-:Y:S01]  /*39d0*/  IMAD.WIDE R36, R29, 0x4, R36 ;  /* 0x000000041d247825 */ /* 0x002fe200078e0224 */
[----:B------:R-:W-:Y:S06]  /*39e0*/  @P2 BRA `(.L_x_261) ;  /* 0x0000000000502947 */ /* 0x000fec0003800000 */
[----:B------:R-:W1:Y:S01]  /*39f0*/  LDC.64 R28, c[0x0][0x3c8] ;  /* 0x0000f200ff1c7b82 */ /* 0x000e620000000a00 */
        /* <DEDUP_REMOVED lines=14> */
.L_x_262:
[----:B-1----:R-:W2:Y:S04]  /*3ae0*/  LDG.E.STRONG.GPU R30, desc[UR8][R28.64] ;  /* 0x000000081c1e7981 */ /* 0x002ea8000c1ef900 */
[----:B--2---:R-:W-:Y:S01]  /*3af0*/  CCTL.IVALL ;  /* 0x00000000ff00798f */ /* 0x004fe20002000000 */
[----:B------:R-:W-:Y:S05]  /*3b00*/  YIELD ;  /* 0x0000000000007946 */ /* 0x000fea0003800000 */
[----:B------:R-:W-:-:S13]  /*3b10*/  ISETP.NE.AND P0, PT, R30, R35, PT ;  /* 0x000000231e00720c */ /* 0x000fda0003f05270 */
[----:B------:R-:W-:Y:S05]  /*3b20*/  @P0 BRA `(.L_x_262) ;  /* 0xfffffffc00ec0947 */ /* 0x000fea000383ffff */
.L_x_261:
[----:B------:R-:W-:Y:S05]  /*3b30*/  WARPSYNC.ALL ;  /* 0x0000000000007948 */ /* 0x000fea0003800000 */
[----:B------:R-:W-:Y:S01]  /*3b40*/  BAR.SYNC.DEFER_BLOCKING 0x0 ;  /* 0x0000000000007b1d */ /* 0x000fe20000010000 */
[----:B------:R-:W-:-:S05]  /*3b50*/  HFMA2 R34, -RZ, RZ, 0, 0 ;  /* 0x00000000ff227431 */ /* 0x000fca00000001ff */
[----:B------:R-:W-:Y:S05]  /*3b60*/  @!P4 BRA `(.L_x_263) ;  /* 0x00000004001cc947 */ /* 0x000fea0003800000 */
[CC--:B------:R-:W-:Y:S01]  /*3b70*/  LEA R38, R5.reuse, R8.reuse, 0x2 ;  /* 0x0000000805267211 */ /* 0x0c0fe200078e10ff */
[C-C-:B------:R-:W-:Y:S01]  /*3b80*/  IMAD R39, R5.reuse, 0x5, R8.reuse ;  /* 0x0000000505277824 */ /* 0x140fe200078e0208 */
[CC--:B------:R-:W-:Y:S01]  /*3b90*/  LEA R40, R5.reuse, R8.reuse, 0x1 ;  /* 0x0000000805287211 */ /* 0x0c0fe200078e08ff */
[C-C-:B------:R-:W-:Y:S01]  /*3ba0*/  IMAD R41, R5.reuse, 0x6, R8.reuse ;  /* 0x0000000605297824 */ /* 0x140fe200078e0208 */
[----:B------:R-:W-:Y:S01]  /*3bb0*/  IADD3 R44, PT, PT, R8, R5, RZ ;  /* 0x00000005082c7210 */ /* 0x000fe20007ffe0ff */
[C-C-:B------:R-:W-:Y:S01]  /*3bc0*/  IMAD R42, R5.reuse, 0x7, R8.reuse ;  /* 0x00000007052a7824 */ /* 0x140fe200078e0208 */
[----:B------:R-:W-:Y:S01]  /*3bd0*/  MOV R45, RZ ;  /* 0x000000ff002d7202 */ /* 0x000fe20000000f00 */
[----:B------:R-:W-:Y:S01]  /*3be0*/  IMAD R43, R5, 0x3, R8 ;  /* 0x00000003052b7824 */ /* 0x000fe200078e0208 */
[----:B------:R-:W-:Y:S01]  /*3bf0*/  MOV R46, R8 ;  /* 0x00000008002e7202 */ /* 0x000fe20000000f00 */
[----:B------:R-:W-:Y:S01]  /*3c00*/  UIADD3 UR5, UPT, UPT, -UR10, URZ, URZ ;  /* 0x000000ff0a057290 */ /* 0x000fe2000fffe1ff */
[----:B------:R-:W-:-:S11]  /*3c10*/  LOP3.LUT R82, R2, 0x7ffffff8, RZ, 0xc0, !PT ;  /* 0x7ffffff802527812 */ /* 0x000fd600078ec0ff */
.L_x_264:
[----:B------:R-:W-:Y:S02]  /*3c20*/  ISETP.EQ.OR P5, PT, RZ, UR5, P2 ;  /* 0x00000005ff007c0c */ /* 0x000fe400097a2670 */
[C---:B-1----:R-:W-:Y:S02]  /*3c30*/  IADD3 R28, PT, PT, R45.reuse, 0x1, RZ ;  /* 0x000000012d1c7810 */ /* 0x042fe40007ffe0ff */
        /* <DEDUP_REMOVED lines=58> */
.L_x_263:
[----:B-1----:R-:W-:-:S13]  /*3fe0*/  LOP3.LUT P0, R28, R2, 0x7, RZ, 0xc0, !PT ;  /* 0x00000007021c7812 */ /* 0x002fda000780c0ff */
        /* <DEDUP_REMOVED lines=33> */
.L_x_265:
        /* <DEDUP_REMOVED lines=18> */
.L_x_266:
        /* <DEDUP_REMOVED lines=9> */
.L_x_267:
[----:B------:R-:W-:Y:S05]  /*43b0*/  BSYNC.RECONVERGENT B0 ;  /* 0x0000000000007941 */ /* 0x000fea0003800200 */
.L_x_260:
[----:B------:R-:W5:Y:S01]  /*43c0*/  S2UR UR6, SR_CgaCtaId ;  /* 0x00000000000679c3 */ /* 0x000f620000008800 */
[----:B------:R-:W-:Y:S01]  /*43d0*/  UMOV UR5, 0x400 ;  /* 0x0000040000057882 */ /* 0x000fe20000000000 */
[----:B--2-4-:R-:W-:Y:S01]  /*43e0*/  SHF.L.U32 R31, R14, 0x10, RZ ;  /* 0x000000100e1f7819 */ /* 0x014fe200000006ff */
[----:B------:R-:W2:Y:S01]  /*43f0*/  LDCU.64 UR12, c[0x0][0x400] ;  /* 0x00008000ff0c77ac */ /* 0x000ea20008000a00 */
[----:B------:R-:W-:Y:S02]  /*4400*/  SHF.L.U32 R33, R54, 0x10, RZ ;  /* 0x0000001036217819 */ /* 0x000fe400000006ff */
[----:B------:R-:W-:Y:S01]  /*4410*/  SHF.L.U32 R79, R79, 0x10, RZ ;  /* 0x000000104f4f7819 */ /* 0x000fe200000006ff */
[----:B------:R-:W-:Y:S01]  /*4420*/  FADD.FTZ R30, -R26, R31 ;  /* 0x0000001f1a1e7221 */ /* 0x000fe20000010100 */
[----:B------:R-:W4:Y:S01]  /*4430*/  LDC R14, c[0x0][0x41c] ;  /* 0x00010700ff0e7b82 */ /* 0x000f220000000800 */
[----:B------:R-:W-:Y:S01]  /*4440*/  SHF.L.U32 R39, R50, 0x10, RZ ;  /* 0x0000001032277819 */ /* 0x000fe200000006ff */
[C---:B------:R-:W-:Y:S01]  /*4450*/  FADD.FTZ R50, -R26.reuse, R33 ;  /* 0x000000211a327221 */ /* 0x040fe20000010100 */
[----:B------:R-:W-:Y:S01]  /*4460*/  FADD.FTZ R46, -R26, R79 ;  /* 0x0000004f1a2e7221 */ /* 0x000fe20000010100 */
[----:B------:R-:W-:Y:S01]  /*4470*/  SHF.L.U32 R77, R77, 0x10, RZ ;  /* 0x000000104d4d7819 */ /* 0x000fe200000006ff */
[-C--:B------:R-:W-:Y:S01]  /*4480*/  FMUL.FTZ R30, R30, R81.reuse ;  /* 0x000000511e1e7220 */ /* 0x080fe20000410000 */
[----:B------:R-:W-:Y:S01]  /*4490*/  SHF.L.U32 R35, R22, 0x10, RZ ;  /* 0x0000001016237819 */ /* 0x000fe200000006ff */
[----:B------:R-:W-:Y:S01]  /*44a0*/  FMUL.FTZ R46, R46, R81 ;  /* 0x000000512e2e7220 */ /* 0x000fe20000410000 */
[----:B------:R-:W-:Y:S01]  /*44b0*/  SHF.L.U32 R75, R75, 0x10, RZ ;  /* 0x000000104b4b7819 */ /* 0x000fe200000006ff */
[----:B-1----:R-:W-:Y:S01]  /*44c0*/  FADD.FTZ R36, -R26, R39 ;  /* 0x000000271a247221 */ /* 0x002fe20000010100 */
[----:B------:R-:W-:Y:S01]  /*44d0*/  SHF.L.U32 R37, R24, 0x10, RZ ;  /* 0x0000001018257819 */ /* 0x000fe200000006ff */
[C---:B------:R-:W-:Y:S01]  /*44e0*/  FADD.FTZ R44, -R26.reuse, R35 ;  /* 0x000000231a2c7221 */ /* 0x040fe20000010100 */
[----:B------:R-:W-:Y:S01]  /*44f0*/  SHF.L.U32 R73, R73, 0x10, RZ ;  /* 0x0000001049497819 */ /* 0x000fe200000006ff */
[C---:B------:R-:W-:Y:S01]  /*4500*/  FADD.FTZ R42, -R26.reuse, R75 ;  /* 0x0000004b1a2a7221 */ /* 0x040fe20000010100 */
[----:B------:R-:W-:Y:S01]  /*4510*/  SHF.L.U32 R71, R71, 0x10, RZ ;  /* 0x0000001047477819 */ /* 0x000fe200000006ff */
[----:B------:R-:W-:Y:S01]  /*4520*/  FADD.FTZ R40, -R26, R37 ;  /* 0x000000251a287221 */ /* 0x000fe20000010100 */
[----:B-----5:R-:W-:Y:S01]  /*4530*/  ULEA UR5, UR6, UR5, 0x18 ;  /* 0x0000000506057291 */ /* 0x020fe2000f8ec0ff */
[----:B------:R-:W-:Y:S01]  /*4540*/  SHF.L.U32 R41, R18, 0x10, RZ ;  /* 0x0000001012297819 */ /* 0x000fe200000006ff */
[C---:B------:R-:W-:Y:S01]  /*4550*/  FADD.FTZ R34, -R26.reuse, R73 ;  /* 0x000000491a227221 */ /* 0x040fe20000010100 */
        /* <DEDUP_REMOVED lines=8> */
[C---:B------:R-:W-:Y:S01]  /*45e0*/  FADD.FTZ R24, -R26.reuse, R41 ;  /* 0x000000291a187221 */ /* 0x040fe20000010100 */
[----:B------:R-:W-:Y:S01]  /*45f0*/  SHF.L.U32 R65, R65, 0x10, RZ ;  /* 0x0000001041417819 */ /* 0x000fe200000006ff */
[----:B------:R-:W-:Y:S01]  /*4600*/  BAR.SYNC.DEFER_BLOCKING 0x0 ;  /* 0x0000000000007b1d */ /* 0x000fe20000010000 */
[----:B--2---:R-:W-:Y:S01]  /*4610*/  ISETP.GE.U32.AND P0, PT, R33, UR12, PT ;  /* 0x0000000c21007c0c */ /* 0x004fe2000bf06070 */
[C---:B------:R-:W-:Y:S01]  /*4620*/  FADD.FTZ R32, -R26.reuse, R69 ;  /* 0x000000451a207221 */ /* 0x040fe20000010100 */
[C---:B------:R-:W-:Y:S01]  /*4630*/  FADD.FTZ R22, -R26.reuse, R43 ;  /* 0x0000002b1a167221 */ /* 0x040fe20000010100 */
[C---:B------:R-:W-:Y:S01]  /*4640*/  FADD.FTZ R18, -R26.reuse, R67 ;  /* 0x000000431a127221 */ /* 0x040fe20000010100 */
[C---:B------:R-:W-:Y:S01]  /*4650*/  FADD.FTZ R14, -R26.reuse, R45 ;  /* 0x0000002d1a0e7221 */ /* 0x040fe20000010100 */
[----:B0--3--:R-:W-:Y:S01]  /*4660*/  SHF.R.S32.HI R49, RZ, 0x1f, R33 ;  /* 0x0000001fff317819 */ /* 0x009fe20000011421 */
[----:B------:R-:W-:Y:S01]  /*4670*/  FADD.FTZ R26, -R26, R65 ;  /* 0x000000411a1a7221 */ /* 0x000fe20000010100 */
[----:B------:R-:W-:-:S02]  /*4680*/  SHF.L.U32 R31, R16, 0x10, RZ ;  /* 0x00000010101f7819 */ /* 0x000fc400000006ff */
[----:B------:R-:W-:Y:S02]  /*4690*/  ISETP.GE.AND.EX P0, PT, R49, UR13, PT, P0 ;  /* 0x0000000d31007c0c */ /* 0x000fe4000bf06300 */
[----:B------:R-:W-:Y:S01]  /*46a0*/  SHF.L.U32 R80, R80, 0x10, RZ ;  /* 0x0000001050507819 */ /* 0x000fe200000006ff */
[----:B------:R-:W0:Y:S01]  /*46b0*/  LDS.64 R28, [UR5+0x90] ;  /* 0x00009005ff1c7984 */ /* 0x000e220008000a00 */
        /* <DEDUP_REMOVED lines=18> */
[----:B------:R-:W-:-:S04]  /*47e0*/  FFMA.FTZ R16, R16, R43, 1 ;  /* 0x3f80000010107423 */ /* 0x000fc8000001002b */
[----:B------:R-:W-:Y:S01]  /*47f0*/  FMUL.FTZ R31, R31, R16 ;  /* 0x000000101f1f7220 */ /* 0x000fe20000410000 */
[----:B-1----:R-:W-:Y:S01]  /*4800*/  FADD.FTZ R45, -R41, 1 ;  /* 0x3f800000292d7421 */ /* 0x002fe20000010100 */
[----:B------:R-:W-:-:S03]  /*4810*/  FMUL.FTZ R80, R80, R41 ;  /* 0x0000002950507220 */ /* 0x000fc60000410000 */
[----:B------:R-:W-:-:S04]  /*4820*/  FFMA.FTZ R45, R30, R45, 1 ;  /* 0x3f8000001e2d7423 */ /* 0x000fc8000001002d */
[----:B------:R-:W-:-:S07]  /*4830*/  FMUL.FTZ R80, R80, R45 ;  /* 0x0000002d50507220 */ /* 0x000fce0000410000 */
.L_x_268:
[----:B------:R-:W-:Y:S01]  /*4840*/  BSSY.RECONVERGENT B0, `(.L_x_269) ;  /* 0x0000012000007945 */ /* 0x000fe20003800200 */
[----:B------:R-:W-:Y:S01]  /*4850*/  FFMA.FTZ R16, R62, R31, -R47 ;  /* 0x0000001f3e107223 */ /* 0x000fe2000001082f */
[----:B------:R-:W-:Y:S02]  /*4860*/  FFMA.FTZ R48, R27, R80, -R48 ;  /* 0x000000501b307223 */ /* 0x000fe40000010830 */
[----:B------:R-:W-:Y:S05]  /*4870*/  @P0 BRA `(.L_x_270) ;  /* 0x0000000000380947 */ /* 0x000fea0003800000 */
[----:B------:R-:W0:Y:S01]  /*4880*/  LDCU.64 UR14, c[0x0][0x3f8] ;  /* 0x00007f00ff0e77ac */ /* 0x000e220008000a00 */
[----:B------:R-:W-:Y:S01]  /*4890*/  MOV R30, R84 ;  /* 0x00000054001e7202 */ /* 0x000fe20000000f00 */
[----:B------:R-:W-:Y:S01]  /*48a0*/  FMUL.FTZ R35, R16, R81 ;  /* 0x0000005110237220 */ /* 0x000fe20000410000 */
[----:B------:R-:W-:Y:S01]  /*48b0*/  MOV R31, R87 ;  /* 0x00000057001f7202 */ /* 0x000fe20000000f00 */
[----:B------:R-:W1:Y:S01]  /*48c0*/  LDCU.64 UR6, c[0x0][0x380] ;  /* 0x00007000ff0677ac */ /* 0x000e620008000a00 */
[----:B------:R-:W-:Y:S01]  /*48d0*/  FMUL.FTZ R16, R48, R81 ;  /* 0x0000005130107220 */ /* 0x000fe20000410000 */
[----:B0-----:R-:W-:Y:S02]  /*48e0*/  IMAD R46, R49, UR14, RZ ;  /* 0x0000000e312e7c24 */ /* 0x001fe4000f8e02ff */
[----:B------:R-:W-:-:S04]  /*48f0*/  IMAD.WIDE.U32 R30, R33, UR14, R30 ;  /* 0x0000000e211e7c25 */ /* 0x000fc8000f8e001e */
[----:B------:R-:W-:Y:S01]  /*4900*/  IMAD R37, R33, UR15, R46 ;  /* 0x0000000f21257c24 */ /* 0x000fe2000f8e022e */
[----:B-1----:R-:W-:-:S04]  /*4910*/  LEA R46, P0, R30, UR6, 0x1 ;  /* 0x000000061e2e7c11 */ /* 0x002fc8000f8008ff */
[----:B------:R-:W-:Y:S02]  /*4920*/  IADD3 R37, PT, PT, R31, R37, RZ ;  /* 0x000000251f257210 */ /* 0x000fe40007ffe0ff */
[----:B------:R-:W-:Y:S02]  /*4930*/  F2FP.BF16.F32.PACK_AB R31, R16, R35 ;  /* 0x00000023101f723e */ /* 0x000fe400000010ff */
[----:B------:R-:W-:-:S05]  /*4940*/  LEA.HI.X R47, R30, UR7, R37, 0x1, P0 ;  /* 0x000000071e2f7c11 */ /* 0x000fca00080f0c25 */
[----:B------:R0:W-:Y:S02]  /*4950*/  STG.E desc[UR8][R46.64], R31 ;  /* 0x0000001f2e007986 */ /* 0x0001e4000c101908 */
.L_x_270:
[----:B------:R-:W-:Y:S05]  /*4960*/  BSYNC.RECONVERGENT B0 ;  /* 0x0000000000007941 */ /* 0x000fea0003800200 */
.L_x_269:
        /* <DEDUP_REMOVED lines=23> */
.L_x_271:
[----:B------:R-:W-:Y:S04]  /*4ae0*/  BSSY.RECONVERGENT B0, `(.L_x_272) ;  /* 0x0000014000007945 */ /* 0x000fe80003800200 */
[----:B------:R-:W-:Y:S05]  /*4af0*/  @P3 BRA `(.L_x_273) ;  /* 0x0000000000483947 */ /* 0x000fea0003800000 */
[----:B------:R-:W1:Y:S01]  /*4b00*/  LDCU.64 UR6, c[0x0][0x3f8] ;  /* 0x00007f00ff0677ac */ /* 0x000e620008000a00 */
[C-C-:B0-----:R-:W-:Y:S01]  /*4b10*/  FFMA.FTZ R31, R28.reuse, R50, R29.reuse ;  /* 0x000000321c1f7223 */ /* 0x141fe2000001001d */
[----:B------:R-:W-:Y:S01]  /*4b20*/  FFMA.FTZ R30, R28, R52, R29 ;  /* 0x000000341c1e7223 */ /* 0x000fe2000001001d */
[----:B------:R-:W0:Y:S02]  /*4b30*/  LDCU.64 UR14, c[0x0][0x380] ;  /* 0x00007000ff0e77ac */ /* 0x000e240008000a00 */
[----:B------:R-:W-:Y:S01]  /*4b40*/  FFMA.FTZ R16, R62, R55, -R31 ;  /* 0x000000373e107223 */ /* 0x000fe2000001081f */
[----:B------:R-:W-:Y:S01]  /*4b50*/  FFMA.FTZ R78, R27, R78, -R30 ;  /* 0x0000004e1b4e7223 */ /* 0x000fe2000001081e */
[----:B------:R-:W-:Y:S02]  /*4b60*/  MOV R30, R84 ;  /* 0x00000054001e7202 */ /* 0x000fe40000000f00 */
[----:B------:R-:W-:Y:S01]  /*4b70*/  MOV R31, R87 ;  /* 0x00000057001f7202 */ /* 0x000fe20000000f00 */
[----:B-1----:R-:W-:-:S02]  /*4b80*/  IMAD R35, R11, UR6, RZ ;  /* 0x000000060b237c24 */ /* 0x002fc4000f8e02ff */
[----:B------:R-:W-:-:S04]  /*4b90*/  IMAD.WIDE.U32 R30, R60, UR6, R30 ;  /* 0x000000063c1e7c25 */ /* 0x000fc8000f8e001e */
[----:B------:R-:W-:Y:S02]  /*4ba0*/  IMAD R37, R60, UR7, R35 ;  /* 0x000000073c257c24 */ /* 0x000fe4000f8e0223 */
[-C--:B------:R-:W-:Y:S01]  /*4bb0*/  FMUL.FTZ R35, R16, R81.reuse ;  /* 0x0000005110237220 */ /* 0x080fe20000410000 */
[----:B------:R-:W-:Y:S01]  /*4bc0*/  FMUL.FTZ R16, R78, R81 ;  /* 0x000000514e107220 */ /* 0x000fe20000410000 */
[----:B0-----:R-:W-:Y:S02]  /*4bd0*/  LEA R46, P0, R30, UR14, 0x1 ;  /* 0x0000000e1e2e7c11 */ /* 0x001fe4000f8008ff */
[----:B------:R-:W-:Y:S02]  /*4be0*/  IADD3 R37, PT, PT, R31, R37, RZ ;  /* 0x000000251f257210 */ /* 0x000fe40007ffe0ff */
[----:B------:R-:W-:Y:S02]  /*4bf0*/  F2FP.BF16.F32.PACK_AB R31, R16, R35 ;  /* 0x00000023101f723e */ /* 0x000fe400000010ff */
[----:B------:R-:W-:-:S05]  /*4c00*/  LEA.HI.X R47, R30, UR15, R37, 0x1, P0 ;  /* 0x0000000f1e2f7c11 */ /* 0x000fca00080f0c25 */
[----:B------:R1:W-:Y:S02]  /*4c10*/  STG.E desc[UR8][R46.64], R31 ;  /* 0x0000001f2e007986 */ /* 0x0003e4000c101908 */
.L_x_273:
[----:B------:R-:W-:Y:S05]  /*4c20*/  BSYNC.RECONVERGENT B0 ;  /* 0x0000000000007941 */ /* 0x000fea0003800200 */
.L_x_272:
[----:B------:R-:W-:Y:S01]  /*4c30*/  UISETP.NE.AND UP0, UPT, UR11, URZ, UPT ;  /* 0x000000ff0b00728c */ /* 0x000fe2000bf05270 */
[----:B------:R-:W-:Y:S01]  /*4c40*/  IADD3 R16, PT, PT, R33, 0x50, RZ ;  /* 0x0000005021107810 */ /* 0x000fe20007ffe0ff */
[-C--:B------:R-:W-:Y:S01]  /*4c50*/  FMUL.FTZ R44, R44, R81.reuse ;  /* 0x000000512c2c7220 */ /* 0x080fe20000410000 */
[-C--:B01----:R-:W-:Y:S01]  /*4c60*/  FMUL.FTZ R46, R42, R81.reuse ;  /* 0x000000512a2e7220 */ /* 0x083fe20000410000 */
        /* <DEDUP_REMOVED lines=9> */
[----:B------:R-:W-:Y:S01]  /*4d00*/  ISETP.GE.U32.AND P1, PT, R59, UR12, PT ;  /* 0x0000000c3b007c0c */ /* 0x000fe2000bf26070 */
[----:B------:R-:W-:Y:S01]  /*4d10*/  FMUL.FTZ R26, R26, R81 ;  /* 0x000000511a1a7220 */ /* 0x000fe20000410000 */
[----:B------:R-:W-:Y:S01]  /*4d20*/  ISETP.GE.U32.AND P2, PT, R58, UR12, PT ;  /* 0x0000000c3a007c0c */ /* 0x000fe2000bf46070 */
[C-C-:B------:R-:W-:Y:S01]  /*4d30*/  FFMA.FTZ R49, R28.reuse, R44, R29.reuse ;  /* 0x0000002c1c317223 */ /* 0x140fe2000001001d */
        /* <DEDUP_REMOVED lines=13> */
[--C-:B------:R-:W-:Y:S01]  /*4e10*/  FFMA.FTZ R31, R28, R14, R29.reuse ;  /* 0x0000000e1c1f7223 */ /* 0x100fe2000001001d */
[----:B------:R-:W-:Y:S01]  /*4e20*/  ISETP.GE.U32.AND P0, PT, R10, UR12, PT ;  /* 0x0000000c0a007c0c */ /* 0x000fe2000bf06070 */
[----:B------:R-:W-:Y:S01]  /*4e30*/  FFMA.FTZ R28, R28, R26, R29 ;  /* 0x0000001a1c1c7223 */ /* 0x000fe2000001001d */
[----:B------:R-:W-:-:S02]  /*4e40*/  ISETP.GE.AND.EX P1, PT, R13, UR13, PT, P1 ;  /* 0x0000000d0d007c0c */ /* 0x000fc4000bf26310 */
[----:B------:R-:W-:Y:S02]  /*4e50*/  ISETP.GE.AND.EX P2, PT, R15, UR13, PT, P2 ;  /* 0x0000000d0f007c0c */ /* 0x000fe4000bf46320 */
[----:B------:R-:W-:Y:S02]  /*4e60*/  ISETP.GE.AND.EX P4, PT, R17, UR13, PT, P4 ;  /* 0x0000000d11007c0c */ /* 0x000fe4000bf86340 */
[----:B------:R-:W-:Y:S02]  /*4e70*/  ISETP.GE.AND.EX P3, PT, R19, UR13, PT, P3 ;  /* 0x0000000d13007c0c */ /* 0x000fe4000bf66330 */
[----:B------:R-:W-:Y:S02]  /*4e80*/  ISETP.GE.AND.EX P5, PT, R34, UR13, PT, P5 ;  /* 0x0000000d22007c0c */ /* 0x000fe4000bfa6350 */
[----:B------:R-:W-:Y:S02]  /*4e90*/  SHF.L.U32 R23, R23, 0x10, RZ ;  /* 0x0000001017177819 */ /* 0x000fe400000006ff */
[----:B------:R-:W-:Y:S01]  /*4ea0*/  SHF.L.U32 R76, R76, 0x10, RZ ;  /* 0x000000104c4c7819 */ /* 0x000fe200000006ff */
[----:B------:R-:W-:Y:S08]  /*4eb0*/  BRA.U !UP0, `(.L_x_274) ;  /* 0x0000000108487547 */ /* 0x000ff0000b800000 */
        /* <DEDUP_REMOVED lines=18> */
.L_x_274:
        /* <DEDUP_REMOVED lines=18> */
.L_x_276:
[----:B------:R-:W-:Y:S05]  /*5100*/  BSYNC.RECONVERGENT B0 ;  /* 0x0000000000007941 */ /* 0x000fea0003800200 */
.L_x_275:
[----:B------:R-:W-:Y:S02]  /*5110*/  SHF.L.U32 R25, R25, 0x10, RZ ;  /* 0x0000001019197819 */ /* 0x000fe400000006ff */
[----:B------:R-:W-:Y:S01]  /*5120*/  SHF.L.U32 R74, R74, 0x10, RZ ;  /* 0x000000104a4a7819 */ /* 0x000fe200000006ff */
[----:B------:R-:W-:Y:S06]  /*5130*/  BRA.U !UP0, `(.L_x_277) ;  /* 0x0000000108487547 */ /* 0x000fec000b800000 */
[----:B------:R-:W-:Y:S01]  /*5140*/  FFMA.FTZ R29, R27, R78, R64 ;  /* 0x0000004e1b1d7223 */ /* 0x000fe20000010040 */
[----:B0-----:R-:W-:-:S03]  /*5150*/  FFMA.FTZ R23, R62, R56, R63 ;  /* 0x000000383e177223 */ /* 0x001fc6000001003f */
        /* <DEDUP_REMOVED lines=16> */
.L_x_277:
        /* <DEDUP_REMOVED lines=18> */
.L_x_279:
[----:B------:R-:W-:Y:S05]  /*5380*/  BSYNC.RECONVERGENT B0 ;  /* 0x0000000000007941 */ /* 0x000fea0003800200 */
.L_x_278:
        /* <DEDUP_REMOVED lines=21> */
.L_x_280:
        /* <DEDUP_REMOVED lines=18> */
.L_x_282:
[----:B------:R-:W-:Y:S05]  /*5600*/  BSYNC.RECONVERGENT B0 ;  /* 0x0000000000007941 */ /* 0x000fea0003800200 */
.L_x_281:
        /* <DEDUP_REMOVED lines=21> */
.L_x_283:
[----:B------:R-:W-:Y:S01]  /*5760*/  BSSY.RECONVERGENT B0, `(.L_x_284) ;  /* 0x0000012000007945 */ /* 0x000fe20003800200 */
[----:B------:R-:W-:Y:S01]  /*5770*/  FFMA.FTZ R20, R62, R20, -R35 ;  /* 0x000000143e147223 */ /* 0x000fe20000010823 */
[----:B------:R-:W-:Y:S02]  /*5780*/  FFMA.FTZ R40, R27, R70, -R40 ;  /* 0x000000461b287223 */ /* 0x000fe40000010828 */
[----:B------:R-:W-:Y:S05]  /*5790*/  @P5 BRA `(.L_x_285) ;  /* 0x0000000000385947 */ /* 0x000fea0003800000 */
[----:B------:R-:W0:Y:S01]  /*57a0*/  LDCU.64 UR6, c[0x0][0x3f8] ;  /* 0x00007f00ff0677ac */ /* 0x000e220008000a00 */
[----:B------:R-:W-:Y:S02]  /*57b0*/  MOV R24, R84 ;  /* 0x0000005400187202 */ /* 0x000fe40000000f00 */
[----:B------:R-:W-:Y:S01]  /*57c0*/  MOV R25, R87 ;  /* 0x0000005700197202 */ /* 0x000fe20000000f00 */
[----:B------:R-:W2:Y:S01]  /*57d0*/  LDCU.64 UR14, c[0x0][0x380] ;  /* 0x00007000ff0e77ac */ /* 0x000ea20008000a00 */
[----:B01----:R-:W-:Y:S02]  /*57e0*/  IMAD R23, R34, UR6, RZ ;  /* 0x0000000622177c24 */ /* 0x003fe4000f8e02ff */
[----:B------:R-:W-:-:S04]  /*57f0*/  IMAD.WIDE.U32 R34, R16, UR6, R24 ;  /* 0x0000000610227c25 */ /* 0x000fc8000f8e0018 */
[----:B------:R-:W-:Y:S02]  /*5800*/  IMAD R25, R16, UR7, R23 ;  /* 0x0000000710197c24 */ /* 0x000fe4000f8e0217 */
[-C--:B------:R-:W-:Y:S01]  /*5810*/  FMUL.FTZ R23, R20, R81.reuse ;  /* 0x0000005114177220 */ /* 0x080fe20000410000 */
[----:B------:R-:W-:Y:S01]  /*5820*/  FMUL.FTZ R16, R40, R81 ;  /* 0x0000005128107220 */ /* 0x000fe20000410000 */
[----:B--2---:R-:W-:Y:S02]  /*5830*/  LEA R24, P1, R34, UR14, 0x1 ;  /* 0x0000000e22187c11 */ /* 0x004fe4000f8208ff */
[----:B------:R-:W-:Y:S02]  /*5840*/  IADD3 R25, PT, PT, R35, R25, RZ ;  /* 0x0000001923197210 */ /* 0x000fe40007ffe0ff */
[----:B------:R-:W-:Y:S02]  /*5850*/  F2FP.BF16.F32.PACK_AB R23, R16, R23 ;  /* 0x000000171017723e */ /* 0x000fe400000010ff */
[----:B------:R-:W-:-:S05]  /*5860*/  LEA.HI.X R25, R34, UR15, R25, 0x1, P1 ;  /* 0x0000000f22197c11 */ /* 0x000fca00088f0c19 */
[----:B------:R2:W-:Y:S02]  /*5870*/  STG.E desc[UR8][R24.64], R23 ;  /* 0x0000001718007986 */ /* 0x0005e4000c101908 */
.L_x_285:
[----:B------:R-:W-:Y:S05]  /*5880*/  BSYNC.RECONVERGENT B0 ;  /* 0x0000000000007941 */ /* 0x000fea0003800200 */
.L_x_284:
[----:B------:R-:W-:Y:S02]  /*5890*/  SHF.L.U32 R53, R53, 0x10, RZ ;  /* 0x0000001035357819 */ /* 0x000fe400000006ff */
[----:B------:R-:W-:Y:S01]  /*58a0*/  SHF.L.U32 R68, R68, 0x10, RZ ;  /* 0x0000001044447819 */ /* 0x000fe200000006ff */
[----:B------:R-:W-:Y:S06]  /*58b0*/  BRA.U !UP0, `(.L_x_286) ;  /* 0x0000000108487547 */ /* 0x000fec000b800000 */
[----:B------:R-:W-:Y:S01]  /*58c0*/  FFMA.FTZ R22, R62, R22, R63 ;  /* 0x000000163e167223 */ /* 0x000fe2000001003f */
[----:B------:R-:W-:-:S03]  /*58d0*/  FFMA.FTZ R18, R27, R18, R64 ;  /* 0x000000121b127223 */ /* 0x000fc60000010040 */
[----:B------:R-:W-:Y:S01]  /*58e0*/  FMUL.FTZ R16, R22, -1.4426950216293334961 ;  /* 0xbfb8aa3b16107820 */ /* 0x000fe20000410000 */
[----:B012---:R-:W-:-:S05]  /*58f0*/  FMUL.FTZ R23, R18, -1.4426950216293334961 ;  /* 0xbfb8aa3b12177820 */ /* 0x007fca0000410000 */
        /* <DEDUP_REMOVED lines=14> */
.L_x_286:
[----:B------:R-:W-:Y:S01]  /*59e0*/  BSSY.RECONVERGENT B0, `(.L_x_287) ;  /* 0x0000012000007945 */ /* 0x000fe20003800200 */
[----:B------:R-:W-:Y:S01]  /*59f0*/  FFMA.FTZ R16, R62, R53, -R33 ;  /* 0x000000353e107223 */ /* 0x000fe20000010821 */
[----:B------:R-:W-:Y:S02]  /*5a00*/  FFMA.FTZ R30, R27, R68, -R30 ;  /* 0x000000441b1e7223 */ /* 0x000fe4000001081e */
[----:B------:R-:W-:Y:S05]  /*5a10*/  @P3 BRA `(.L_x_288) ;  /* 0x0000000000383947 */ /* 0x000fea0003800000 */
[----:B------:R-:W3:Y:S01]  /*5a20*/  LDCU.64 UR6, c[0x0][0x3f8] ;  /* 0x00007f00ff0677ac */ /* 0x000ee20008000a00 */
[----:B------:R-:W-:Y:S01]  /*5a30*/  MOV R22, R84 ;  /* 0x0000005400167202 */ /* 0x000fe20000000f00 */
[----:B------:R-:W-:Y:S01]  /*5a40*/  FMUL.FTZ R29, R16, R81 ;  /* 0x00000051101d7220 */ /* 0x000fe20000410000 */
[----:B012---:R-:W-:Y:S01]  /*5a50*/  MOV R23, R87 ;  /* 0x0000005700177202 */ /* 0x007fe20000000f00 */
[----:B------:R-:W0:Y:S01]  /*5a60*/  LDCU.64 UR14, c[0x0][0x380] ;  /* 0x00007000ff0e77ac */ /* 0x000e220008000a00 */
[----:B------:R-:W-:Y:S01]  /*5a70*/  FMUL.FTZ R16, R30, R81 ;  /* 0x000000511e107220 */ /* 0x000fe20000410000 */
[----:B---3--:R-:W-:Y:S02]  /*5a80*/  IMAD R18, R19, UR6, RZ ;  /* 0x0000000613127c24 */ /* 0x008fe4000f8e02ff */
[----:B------:R-:W-:-:S04]  /*5a90*/  IMAD.WIDE.U32 R24, R9, UR6, R22 ;  /* 0x0000000609187c25 */ /* 0x000fc8000f8e0016 */
[----:B------:R-:W-:Y:S01]  /*5aa0*/  IMAD R23, R9, UR7, R18 ;  /* 0x0000000709177c24 */ /* 0x000fe2000f8e0212 */
[----:B0-----:R-:W-:-:S04]  /*5ab0*/  LEA R22, P1, R24, UR14, 0x1 ;  /* 0x0000000e18167c11 */ /* 0x001fc8000f8208ff */
[----:B------:R-:W-:Y:S02]  /*5ac0*/  IADD3 R23, PT, PT, R25, R23, RZ ;  /* 0x0000001719177210 */ /* 0x000fe40007ffe0ff */
[----:B------:R-:W-:Y:S02]  /*5ad0*/  F2FP.BF16.F32.PACK_AB R25, R16, R29 ;  /* 0x0000001d1019723e */ /* 0x000fe400000010ff */
[----:B------:R-:W-:-:S05]  /*5ae0*/  LEA.HI.X R23, R24, UR15, R23, 0x1, P1 ;  /* 0x0000000f18177c11 */ /* 0x000fca00088f0c17 */
[----:B------:R3:W-:Y:S02]  /*5af0*/  STG.E desc[UR8][R22.64], R25 ;  /* 0x0000001916007986 */ /* 0x0007e4000c101908 */
.L_x_288:
[----:B------:R-:W-:Y:S05]  /*5b00*/  BSYNC.RECONVERGENT B0 ;  /* 0x0000000000007941 */ /* 0x000fea0003800200 */
.L_x_287:
        /* <DEDUP_REMOVED lines=8> */
[----:B------:R-:W3:Y:S01]  /*5b90*/  MUFU.EX2 R20, R20 ;  /* 0x0000001400147308 */ /* 0x000ee20000000800 */
[----:B----4-:R-:W-:-:S07]  /*5ba0*/  FADD.FTZ R18, R16, 1 ;  /* 0x3f80000010127421 */ /* 0x010fce0000010000 */
[----:B------:R-:W4:Y:S01]  /*5bb0*/  MUFU.RCP R18, R18 ;  /* 0x0000001200127308 */ /* 0x000f220000001000 */
[----:B---3--:R-:W-:-:S07]  /*5bc0*/  FADD.FTZ R22, R20, 1 ;  /* 0x3f80000014167421 */ /* 0x008fce0000010000 */
[----:B012---:R-:W0:Y:S01]  /*5bd0*/  MUFU.RCP R23, R22 ;  /* 0x0000001600177308 */ /* 0x007e220000001000 */
[----:B----4-:R-:W-:Y:S01]  /*5be0*/  FADD.FTZ R25, -R18, 1 ;  /* 0x3f80000012197421 */ /* 0x010fe20000010100 */
[----:B------:R-:W-:-:S03]  /*5bf0*/  FMUL.FTZ R57, R57, R18 ;  /* 0x0000001239397220 */ /* 0x000fc60000410000 */
[----:B------:R-:W-:Y:S01]  /*5c00*/  FFMA.FTZ R14, R14, R25, 1 ;  /* 0x3f8000000e0e7423 */ /* 0x000fe20000010019 */
[----:B0-----:R-:W-:Y:S01]  /*5c10*/  FADD.FTZ R29, -R23, 1 ;  /* 0x3f800000171d7421 */ /* 0x001fe20000010100 */
[----:B------:R-:W-:Y:S02]  /*5c20*/  FMUL.FTZ R66, R66, R23 ;  /* 0x0000001742427220 */ /* 0x000fe40000410000 */
[----:B------:R-:W-:Y:S01]  /*5c30*/  FMUL.FTZ R57, R57, R14 ;  /* 0x0000000e39397220 */ /* 0x000fe20000410000 */
[----:B------:R-:W-:-:S04]  /*5c40*/  FFMA.FTZ R29, R26, R29, 1 ;  /* 0x3f8000001a1d7423 */ /* 0x000fc8000001001d */
[----:B------:R-:W-:-:S07]  /*5c50*/  FMUL.FTZ R66, R66, R29 ;  /* 0x0000001d42427220 */ /* 0x000fce0000410000 */
.L_x_289:
[----:B------:R-:W-:Y:S01]  /*5c60*/  ISETP.GE.AND.EX P0, PT, R21, UR13, PT, P0 ;  /* 0x0000000d15007c0c */ /* 0x000fe2000bf06300 */
[----:B------:R-:W-:Y:S01]  /*5c70*/  FFMA.FTZ R62, R62, R57, -R31 ;  /* 0x000000393e3e7223 */ /* 0x000fe2000001081f */
[----:B------:R-:W-:Y:S01]  /*5c80*/  FFMA.FTZ R28, R27, R66, -R28 ;  /* 0x000000421b1c7223 */ /* 0x000fe2000001081c */
[----:B------:R-:W-:Y:S02]  /*5c90*/  BSSY.RECONVERGENT B0, `(.L_x_290) ;  /* 0x000000f000007945 */ /* 0x000fe40003800200 */
[-C--:B--23--:R-:W-:Y:S01]  /*5ca0*/  FMUL.FTZ R25, R62, R81.reuse ;  /* 0x000000513e197220 */ /* 0x08cfe20000410000 */
[----:B------:R-:W-:-:S07]  /*5cb0*/  FMUL.FTZ R28, R28, R81 ;  /* 0x000000511c1c7220 */ /* 0x000fce0000410000 */
[----:B------:R-:W-:Y:S05]  /*5cc0*/  @P0 BRA `(.L_x_291) ;  /* 0x00000000002c0947 */ /* 0x000fea0003800000 */
[----:B------:R-:W0:Y:S01]  /*5cd0*/  LDCU.64 UR6, c[0x0][0x3f8] ;  /* 0x00007f00ff0677ac */ /* 0x000e220008000a00 */
[----:B------:R-:W-:Y:S02]  /*5ce0*/  MOV R85, R87 ;  /* 0x0000005700557202 */ /* 0x000fe40000000f00 */
[----:B------:R-:W-:Y:S01]  /*5cf0*/  F2FP.BF16.F32.PACK_AB R25, R28, R25 ;  /* 0x000000191c19723e */ /* 0x000fe200000010ff */
[----:B------:R-:W2:Y:S01]  /*5d00*/  LDCU.64 UR12, c[0x0][0x380] ;  /* 0x00007000ff0c77ac */ /* 0x000ea20008000a00 */
[----:B01----:R-:W-:Y:S02]  /*5d10*/  IMAD R23, R21, UR6, RZ ;  /* 0x0000000615177c24 */ /* 0x003fe4000f8e02ff */
[----:B------:R-:W-:-:S04]  /*5d20*/  IMAD.WIDE.U32 R84, R10, UR6, R84 ;  /* 0x000000060a547c25 */ /* 0x000fc8000f8e0054 */
[----:B------:R-:W-:Y:S01]  /*5d30*/  IMAD R23, R10, UR7, R23 ;  /* 0x000000070a177c24 */ /* 0x000fe2000f8e0217 */
[----:B--2---:R-:W-:-:S04]  /*5d40*/  LEA R22, P0, R84, UR12, 0x1 ;  /* 0x0000000c54167c11 */ /* 0x004fc8000f8008ff */
[----:B------:R-:W-:-:S04]  /*5d50*/  IADD3 R23, PT, PT, R85, R23, RZ ;  /* 0x0000001755177210 */ /* 0x000fc80007ffe0ff */
[----:B------:R-:W-:-:S05]  /*5d60*/  LEA.HI.X R23, R84, UR13, R23, 0x1, P0 ;  /* 0x0000000d54177c11 */ /* 0x000fca00080f0c17 */
[----:B------:R2:W-:Y:S02]  /*5d70*/  STG.E desc[UR8][R22.64], R25 ;  /* 0x0000001916007986 */ /* 0x0005e4000c101908 */
.L_x_291:
[----:B------:R-:W-:Y:S05]  /*5d80*/  BSYNC.RECONVERGENT B0 ;  /* 0x0000000000007941 */ /* 0x000fea0003800200 */
.L_x_290:
[----:B------:R-:W-:Y:S02]  /*5d90*/  IADD3 R0, PT, PT, R5, R0, RZ ;  /* 0x0000000005007210 */ /* 0x000fe40007ffe0ff */
[----:B------:R-:W-:Y:S02]  /*5da0*/  IADD3 R3, PT, PT, R3, 0x1, RZ ;  /* 0x0000000103037810 */ /* 0x000fe40007ffe0ff */
[----:B------:R-:W-:-:S13]  /*5db0*/  ISETP.GE.AND P0, PT, R0, UR4, PT ;  /* 0x0000000400007c0c */ /* 0x000fda000bf06270 */
[----:B------:R-:W-:Y:S05]  /*5dc0*/  @!P0 BRA `(.L_x_292) ;  /* 0xffffffa400288947 */ /* 0x000fea000383ffff */
.L_x_249:
[----:B------:R-:W3:Y:S01]  /*5dd0*/  LDC R4, c[0x0][0x370] ;  /* 0x0000dc00ff047b82 */ /* 0x000ee20000000800 */
[----:B------:R-:W-:Y:S01]  /*5de0*/  ISETP.NE.AND P2, PT, R6, RZ, PT ;  /* 0x000000ff0600720c */ /* 0x000fe20003f45270 */
[----:B------:R-:W-:Y:S06]  /*5df0*/  BSSY.RECONVERGENT B0, `(.L_x_293) ;  /* 0x0000011000007945 */ /* 0x000fec0003800200 */
[----:B------:R-:W4:Y:S08]  /*5e00*/  LDC R7, c[0x0][0x374] ;  /* 0x0000dd00ff077b82 */ /* 0x000f300000000800 */
[----:B------:R-:W5:Y:S01]  /*5e10*/  LDC.64 R2, c[0x0][0x3c8] ;  /* 0x0000f200ff027b82 */ /* 0x000f620000000a00 */
[----:B---3--:R-:W-:-:S02]  /*5e20*/  ISETP.NE.AND P1, PT, R4, 0x1, PT ;  /* 0x000000010400780c */ /* 0x008fc40003f25270 */
[----:B------:R-:W-:Y:S02]  /*5e30*/  IADD3 R9, PT, PT, R4, -0x1, RZ ;  /* 0xffffffff04097810 */ /* 0x000fe40007ffe0ff */
[C---:B----4-:R-:W-:Y:S02]  /*5e40*/  IADD3 R5, PT, PT, R7.reuse, -0x1, RZ ;  /* 0xffffffff07057810 */ /* 0x050fe40007ffe0ff */
[----:B------:R-:W-:Y:S02]  /*5e50*/  SHF.L.U32 R0, R7, 0x1, RZ ;  /* 0x0000000107007819 */ /* 0x000fe400000006ff */
[----:B------:R-:W-:Y:S02]  /*5e60*/  ISETP.NE.AND P0, PT, R8, R5, PT ;  /* 0x000000050800720c */ /* 0x000fe40003f05270 */
[----:B------:R-:W-:Y:S02]  /*5e70*/  SEL R5, R0, RZ, P1 ;  /* 0x000000ff00057207 */ /* 0x000fe40000800000 */
[----:B------:R-:W-:-:S03]  /*5e80*/  ISETP.NE.OR P0, PT, R9, UR10, P0 ;  /* 0x0000000a09007c0c */ /* 0x000fc60008705670 */
[----:B-----5:R-:W-:Y:S01]  /*5e90*/  IMAD.WIDE.U32 R2, R5, 0x4, R2 ;  /* 0x0000000405027825 */ /* 0x020fe200078e0002 */
[----:B------:R-:W-:Y:S09]  /*5ea0*/  @P2 BRA `(.L_x_294) ;  /* 0x0000000000142947 */ /* 0x000ff20003800000 */
[----:B------:R-:W-:Y:S01]  /*5eb0*/  HFMA2 R5, -RZ, RZ, 0, 5.9604644775390625e-08 ;  /* 0x00000001ff057431 */ /* 0x000fe200000001ff */
[----:B------:R-:W-:Y:S06]  /*5ec0*/  MEMBAR.ALL.GPU ;  /* 0x0000000000007992 */ /* 0x000fec000000a000 */
[----:B------:R-:W-:-:S00]  /*5ed0*/  ERRBAR ;  /* 0x00000000000079ab */ /* 0x000fc00000000000 */
[----:B------:R-:W-:Y:S06]  /*5ee0*/  CGAERRBAR ;  /* 0x00000000000075ab */ /* 0x000fec0000000000 */
[----:B------:R3:W-:Y:S02]  /*5ef0*/  REDG.E.ADD.S32.STRONG.GPU desc[UR8][R2.64], R5 ;  /* 0x000000050200798e */ /* 0x0007e4000c12e308 */
.L_x_294:
[----:B------:R-:W-:Y:S05]  /*5f00*/  BSYNC.RECONVERGENT B0 ;  /* 0x0000000000007941 */ /* 0x000fea0003800200 */
.L_x_293:
[----:B------:R-:W-:Y:S05]  /*5f10*/  @P0 EXIT ;  /* 0x000000000000094d */ /* 0x000fea0003800000 */
[----:B------:R-:W-:Y:S05]  /*5f20*/  @P2 BRA `(.L_x_295) ;  /* 0x0000000000202947 */ /* 0x000fea0003800000 */
[----:B------:R-:W-:-:S05]  /*5f30*/  IMAD R0, R4, R7, RZ ;  /* 0x0000000704007224 */ /* 0x000fca00078e02ff */
[----:B------:R-:W-:-:S13]  /*5f40*/  ISETP.NE.AND P0, PT, R0, -0x1, PT ;  /* 0xffffffff0000780c */ /* 0x000fda0003f05270 */
[----:B------:R-:W-:Y:S05]  /*5f50*/  @!P0 BRA `(.L_x_295) ;  /* 0x0000000000148947 */ /* 0x000fea0003800000 */
.L_x_296:
[----:B---3--:R-:W3:Y:S04]  /*5f60*/  LDG.E.STRONG.GPU R5, desc[UR8][R2.64] ;  /* 0x0000000802057981 */ /* 0x008ee8000c1ef900 */
[----:B---3--:R-:W-:Y:S01]  /*5f70*/  CCTL.IVALL ;  /* 0x00000000ff00798f */ /* 0x008fe20002000000 */
[----:B------:R-:W-:Y:S05]  /*5f80*/  YIELD ;  /* 0x0000000000007946 */ /* 0x000fea0003800000 */
[----:B------:R-:W-:-:S13]  /*5f90*/  ISETP.NE.AND P0, PT, R5, R0, PT ;  /* 0x000000000500720c */ /* 0x000fda0003f05270 */
[----:B------:R-:W-:Y:S05]  /*5fa0*/  @P0 BRA `(.L_x_296) ;  /* 0xfffffffc00ec0947 */ /* 0x000fea000383ffff */
.L_x_295:
[----:B------:R-:W-:Y:S05]  /*5fb0*/  WARPSYNC.ALL ;  /* 0x0000000000007948 */ /* 0x000fea0003800000 */
[----:B---3--:R-:W3:Y:S08]  /*5fc0*/  LDC.64 R4, c[0x0][0x3f8] ;  /* 0x0000fe00ff047b82 */ /* 0x008ef00000000a00 */
[----:B------:R-:W-:Y:S01]  /*5fd0*/  BAR.SYNC.DEFER_BLOCKING 0x0 ;  /* 0x0000000000007b1d */ /* 0x000fe20000010000 */
[----:B---3--:R-:W-:-:S04]  /*5fe0*/  LEA.HI R3, P0, R5, R4, RZ, 0x1 ;  /* 0x0000000405037211 */ /* 0x008fc800078108ff */
[----:B------:R-:W-:-:S04]  /*5ff0*/  IADD3.X R0, PT, PT, RZ, R5, RZ, P0, !PT ;  /* 0x00000005ff007210 */ /* 0x000fc800007fe4ff */
        /* <DEDUP_REMOVED lines=26> */
[----:B------:R-:W-:Y:S01]  /*61a0*/  IMAD.WIDE.U32 R10, R4, 0x3, RZ ;  /* 0x00000003040a7825 */ /* 0x000fe200078e00ff */
[----:B------:R-:W-:-:S03]  /*61b0*/  LEA R7, R5, R5, 0x1 ;  /* 0x0000000505077211 */ /* 0x000fc600078e08ff */
[----:B------:R-:W-:Y:S01]  /*61c0*/  IMAD.WIDE.U32.X R8, R15, -0x77777778, R12, P0 ;  /* 0x888888880f087825 */ /* 0x000fe200000e040c */
[----:B------:R-:W-:-:S04]  /*61d0*/  IADD3 R7, PT, PT, R11, R7, RZ ;  /* 0x000000070b077210 */ /* 0x000fc80007ffe0ff */
[----:B------:R-:W-:Y:S02]  /*61e0*/  SHF.R.U64 R2, R8, 0x8, R9 ;  /* 0x0000000808027819 */ /* 0x000fe40000001209 */
[----:B------:R-:W-:Y:S02]  /*61f0*/  LEA.HI R28, P2, R7, R10, RZ, 0x1 ;  /* 0x0000000a071c7211 */ /* 0x000fe400078508ff */
[----:B------:R-:W-:Y:S02]  /*6200*/  IADD3 R2, P0, PT, R2, R17, RZ ;  /* 0x0000001102027210 */ /* 0x000fe40007f1e0ff */
[----:B------:R-:W-:Y:S02]  /*6210*/  IADD3.X R7, PT, PT, RZ, R7, RZ, P2, !PT ;  /* 0x00000007ff077210 */ /* 0x000fe400017fe4ff */
[----:B------:R-:W-:Y:S02]  /*6220*/  LOP3.LUT R12, R2, 0x3, RZ, 0xc0, !PT ;  /* 0x00000003020c7812 */ /* 0x000fe400078ec0ff */
[----:B------:R-:W-:-:S02]  /*6230*/  LEA.HI.X R8, R9, RZ, RZ, 0x18, P0 ;  /* 0x000000ff09087211 */ /* 0x000fc400000fc4ff */
[----:B------:R-:W-:Y:S02]  /*6240*/  ISETP.NE.U32.AND P1, PT, R12, 0x3, PT ;  /* 0x000000030c00780c */ /* 0x000fe40003f25070 */
[----:B------:R-:W-:Y:S02]  /*6250*/  ISETP.GE.U32.AND P0, PT, R2, 0x3, PT ;  /* 0x000000030200780c */ /* 0x000fe40003f06070 */
[----:B------:R-:W-:Y:S02]  /*6260*/  ISETP.NE.AND.EX P1, PT, RZ, RZ, PT, P1 ;  /* 0x000000ffff00720c */ /* 0x000fe40003f25310 */
[----:B------:R-:W-:Y:S02]  /*6270*/  ISETP.GE.U32.AND.EX P0, PT, R8, RZ, PT, P0 ;  /* 0x000000ff0800720c */ /* 0x000fe40003f06100 */
[--C-:B------:R-:W-:Y:S02]  /*6280*/  SHF.R.S64 R28, R28, 0x1, R7.reuse ;  /* 0x000000011c1c7819 */ /* 0x100fe40000001007 */
[----:B------:R-:W-:-:S07]  /*6290*/  SHF.R.S32.HI R33, RZ, 0x1, R7 ;  /* 0x00000001ff217819 */ /* 0x000fce0000011407 */
[----:B------:R-:W-:Y:S05]  /*62a0*/  @!P1 BRA `(.L_x_298) ;  /* 0x0000000000e09947 */ /* 0x000fea0003800000 */
[----:B------:R-:W3:Y:S01]  /*62b0*/  LDCU.64 UR6, c[0x0][0x3d8] ;  /* 0x00007b00ff0677ac */ /* 0x000ee20008000a00 */
[----:B------:R-:W-:Y:S02]  /*62c0*/  IADD3 R11, PT, PT, R2, 0x1, RZ ;  /* 0x00000001020b7810 */ /* 0x000fe40007ffe0ff */
[----:B------:R-:W-:Y:S01]  /*62d0*/  MOV R7, R35 ;  /* 0x0000002300077202 */ /* 0x000fe20000000f00 */
[----:B------:R-:W0:Y:S01]  /*62e0*/  LDCU.64 UR10, c[0x0][0x390] ;  /* 0x00007200ff0a77ac */ /* 0x000e220008000a00 */
[----:B------:R-:W-:Y:S02]  /*62f0*/  LOP3.LUT R11, R11, 0x3, RZ, 0xc0, !PT ;  /* 0x000000030b0b7812 */ /* 0x000fe400078ec0ff */
[C---:B------:R-:W-:Y:S01]  /*6300*/  SHF.L.U32 R21, R6.reuse, 0x2, RZ ;  /* 0x0000000206157819 */ /* 0x040fe200000006ff */
[----:B------:R-:W4:Y:S01]  /*6310*/  LDCU.64 UR12, c[0x0][0x388] ;  /* 0x00007100ff0c77ac */ /* 0x000f220008000a00 */
[----:B--2---:R-:W-:Y:S01]  /*6320*/  SHF.L.U64.HI R22, R6, 0x2, R35 ;  /* 0x0000000206167819 */ /* 0x004fe20000010223 */
[----:B------:R-:W-:Y:S01]  /*6330*/  IMAD.WIDE.U32 R8, R11, 0x1e0, R6 ;  /* 0x000001e00b087825 */ /* 0x000fe200078e0006 */
[----:B------:R-:W-:Y:S01]  /*6340*/  SHF.L.U32 R29, R5, 0x2, RZ ;  /* 0x00000002051d7819 */ /* 0x000fe200000006ff */
[----:B------:R-:W-:Y:S01]  /*6350*/  UMOV UR4, URZ ;  /* 0x000000ff00047c82 */ /* 0x000fe20008000000 */
[----:B------:R-:W-:-:S02]  /*6360*/  SHF.L.U64.HI R31, R3, 0x2, R0 ;  /* 0x00000002031f7819 */ /* 0x000fc40000010200 */
[----:B------:R-:W-:Y:S02]  /*6370*/  IADD3 R35, PT, PT, R9, UR4, RZ ;  /* 0x0000000409237c10 */ /* 0x000fe4000fffe0ff */
[----:B------:R-:W-:Y:S01]  /*6380*/  MOV R6, R8 ;  /* 0x0000000800067202 */ /* 0x000fe20000000f00 */
[----:B------:R-:W-:Y:S01]  /*6390*/  IMAD.WIDE.U32 R8, R4, 0x4, RZ ;  /* 0x0000000404087825 */ /* 0x000fe200078e00ff */
[C---:B---3--:R-:W-:Y:S02]  /*63a0*/  IADD3 R25, P1, PT, R21.reuse, UR6, RZ ;  /* 0x0000000615197c10 */ /* 0x048fe4000ff3e0ff */
[----:B------:R-:W-:Y:S02]  /*63b0*/  SHF.L.U64.HI R27, R28, 0x2, R33 ;  /* 0x000000021c1b7819 */ /* 0x000fe40000010221 */
[----:B01----:R-:W-:Y:S02]  /*63c0*/  IADD3 R23, P2, PT, R21, UR10, RZ ;  /* 0x0000000a15177c10 */ /* 0x003fe4000ff5e0ff */
[----:B------:R-:W-:-:S02]  /*63d0*/  IADD3.X R26, PT, PT, R22, UR7, RZ, P1, !PT ;  /* 0x00000007161a7c10 */ /* 0x000fc40008ffe4ff */
[C---:B------:R-:W-:Y:S02]  /*63e0*/  IADD3.X R24, PT, PT, R22.reuse, UR11, RZ, P2, !PT ;  /* 0x0000000b16187c10 */ /* 0x040fe400097fe4ff */
[----:B----4-:R-:W-:Y:S02]  /*63f0*/  IADD3 R21, P1, PT, R21, UR12, RZ ;  /* 0x0000000c15157c10 */ /* 0x010fe4000ff3e0ff */
[----:B------:R-:W-:Y:S02]  /*6400*/  IADD3 R18, P2, PT, RZ, -R11, RZ ;  /* 0x8000000bff127210 */ /* 0x000fe40007f5e0ff */
[----:B------:R-:W-:Y:S02]  /*6410*/  IADD3.X R22, PT, PT, R22, UR13, RZ, P1, !PT ;  /* 0x0000000d16167c10 */ /* 0x000fe40008ffe4ff */
[----:B------:R-:W-:Y:S02]  /*6420*/  IADD3 R29, PT, PT, R9, R29, RZ ;  /* 0x0000001d091d7210 */ /* 0x000fe40007ffe0ff */
[----:B------:R-:W-:-:S07]  /*6430*/  IADD3.X R20, PT, PT, RZ, -0x1, RZ, P2, !PT ;  /* 0xffffffffff147810 */ /* 0x000fce00017fe4ff */
.L_x_299:
[-C--:B---3--:R-:W-:Y:S02]  /*6440*/  LEA R12, P1, R3, R25.reuse, 0x2 ;  /* 0x00000019030c7211 */ /* 0x088fe400078210ff */
        /* <DEDUP_REMOVED lines=24> */
[----:B------:R-:W-:Y:S02]  /*65d0*/  MOV R13, R24 ;  /* 0x00000018000d7202 */ /* 0x000fe40000000f00 */
[----:B---3--:R-:W-:Y:S01]  /*65e0*/  F2FP.BF16.F32.PACK_AB R19, R17, R14 ;  /* 0x0000000e1113723e */ /* 0x008fe200000010ff */
[----:B------:R3:W-:Y:S04]  /*65f0*/  STG.E desc[UR8][R10.64], R7 ;  /* 0x000000070a007986 */ /* 0x0007e8000c101908 */
[----:B------:R3:W-:Y:S01]  /*6600*/  STG.E desc[UR8][R12.64], R19 ;  /* 0x000000130c007986 */ /* 0x0007e2000c101908 */
[----:B------:R-:W-:Y:S01]  /*6610*/  IADD3.X R24, PT, PT, RZ, R24, RZ, P3, !PT ;  /* 0x00000018ff187210 */ /* 0x000fe20001ffe4ff */
[----:B------:R-:W-:Y:S06]  /*6620*/  @P1 BRA `(.L_x_299) ;  /* 0xfffffffc00841947 */ /* 0x000fec000383ffff */
.L_x_298:
[----:B------:R-:W-:Y:S05]  /*6630*/  BSYNC.RECONVERGENT B0 ;  /* 0x0000000000007941 */ /* 0x000fea0003800200 */
.L_x_297:
[----:B------:R-:W-:Y:S05]  /*6640*/  @!P0 EXIT ;  /* 0x000000000000894d */ /* 0x000fea0003800000 */
[----:B-1----:R-:W-:Y:S01]  /*6650*/  SHF.L.U64.HI R37, R28, 0x2, R33 ;  /* 0x000000021c257819 */ /* 0x002fe20000010221 */
[----:B------:R-:W1:Y:S01]  /*6660*/  LDCU.64 UR4, c[0x0][0x3d8] ;  /* 0x00007b00ff0477ac */ /* 0x000e620008000a00 */
[C---:B------:R-:W-:Y:S02]  /*6670*/  SHF.L.U64.HI R29, R4.reuse, 0x2, R5 ;  /* 0x00000002041d7819 */ /* 0x040fe40000010205 */
[----:B------:R-:W-:Y:S01]  /*6680*/  SHF.L.U32 R27, R4, 0x2, RZ ;  /* 0x00000002041b7819 */ /* 0x000fe200000006ff */
[----:B------:R-:W4:Y:S01]  /*6690*/  LDCU.64 UR6, c[0x0][0x388] ;  /* 0x00007100ff0677ac */ /* 0x000f220008000a00 */
[----:B------:R-:W-:Y:S02]  /*66a0*/  SHF.L.U32 R39, R28, 0x2, RZ ;  /* 0x000000021c277819 */ /* 0x000fe400000006ff */
[C---:B------:R-:W-:Y:S01]  /*66b0*/  SHF.L.U64.HI R31, R3.reuse, 0x2, R0 ;  /* 0x00000002031f7819 */ /* 0x040fe20000010200 */
[----:B------:R-:W0:Y:S01]  /*66c0*/  LDCU.64 UR10, c[0x0][0x390] ;  /* 0x00007200ff0a77ac */ /* 0x000e220008000a00 */
[----:B------:R-:W-:-:S07]  /*66d0*/  SHF.L.U32 R33, R3, 0x2, RZ ;  /* 0x0000000203217819 */ /* 0x000fce00000006ff */
.L_x_300:
[C---:B------:R-:W-:Y:S02]  /*66e0*/  SHF.L.U32 R24, R6.reuse, 0x2, RZ ;  /* 0x0000000206187819 */ /* 0x040fe400000006ff */
[----:B------:R-:W-:Y:S02]  /*66f0*/  SHF.L.U64.HI R26, R6, 0x2, R35 ;  /* 0x00000002061a7819 */ /* 0x000fe40000010223 */
[----:B-1----:R-:W-:-:S04]  /*6700*/  IADD3 R4, P0, PT, R24, UR4, RZ ;  /* 0x0000000418047c10 */ /* 0x002fc8000ff1e0ff */
[----:B------:R-:W-:Y:S02]  /*6710*/  IADD3.X R5, PT, PT, R26, UR5, RZ, P0, !PT ;  /* 0x000000051a057c10 */ /* 0x000fe400087fe4ff */
[C---:B------:R-:W-:Y:S02]  /*6720*/  IADD3 R8, P0, PT, R4.reuse, R33, RZ ;  /* 0x0000002104087210 */ /* 0x040fe40007f1e0ff */
[C---:B---3--:R-:W-:Y:S01]  /*6730*/  IADD3 R12, P2, PT, R4.reuse, R39, RZ ;  /* 0x00000027040c7210 */ /* 0x048fe20007f5e0ff */
[----:B------:R1:W3:Y:S01]  /*6740*/  LDG.E R2, desc[UR8][R4.64] ;  /* 0x0000000804027981 */ /* 0x0002e2000c1e1900 */
[C---:B------:R-:W-:Y:S02]  /*6750*/  IADD3.X R9, PT, PT, R5.reuse, R31, RZ, P0, !PT ;  /* 0x0000001f05097210 */ /* 0x040fe400007fe4ff */
[----:B------:R-:W-:Y:S02]  /*6760*/  IADD3 R10, P1, PT, R4, R27, RZ ;  /* 0x0000001b040a7210 */ /* 0x000fe40007f3e0ff */
[----:B------:R-:W-:-:S02]  /*6770*/  IADD3.X R13, PT, PT, R5, R37, RZ, P2, !PT ;  /* 0x00000025050d7210 */ /* 0x000fc400017fe4ff */
[----:B------:R-:W-:Y:S01]  /*6780*/  IADD3.X R11, PT, PT, R5, R29, RZ, P1, !PT ;  /* 0x0000001d050b7210 */ /* 0x000fe20000ffe4ff */
[----:B------:R-:W3:Y:S04]  /*6790*/  LDG.E R9, desc[UR8][R8.64] ;  /* 0x0000000808097981 */ /* 0x000ee8000c1e1900 */
[----:B------:R-:W5:Y:S04]  /*67a0*/  LDG.E R10, desc[UR8][R10.64] ;  /* 0x000000080a0a7981 */ /* 0x000f68000c1e1900 */
[----:B------:R-:W5:Y:S01]  /*67b0*/  LDG.E R13, desc[UR8][R12.64] ;  /* 0x000000080c0d7981 */ /* 0x000f62000c1e1900 */
[----:B------:R-:W-:-:S02]  /*67c0*/  LOP3.LUT R18, R24, 0xfffffffc, RZ, 0xc0, !PT ;  /* 0xfffffffc18127812 */ /* 0x000fc400078ec0ff */
[----:B------:R-:W-:Y:S02]  /*67d0*/  LOP3.LUT R17, R26, 0x1, RZ, 0xc0, !PT ;  /* 0x000000011a117812 */ /* 0x000fe400078ec0ff */
[----:B----4-:R-:W-:-:S04]  /*67e0*/  IADD3 R14, P0, PT, R18, UR6, RZ ;  /* 0x00000006120e7c10 */ /* 0x010fc8000ff1e0ff */
[C---:B------:R-:W-:Y:S02]  /*67f0*/  IADD3.X R15, PT, PT, R17.reuse, UR7, RZ, P0, !PT ;  /* 0x00000007110f7c10 */ /* 0x040fe400087fe4ff */
[C---:B0-----:R-:W-:Y:S02]  /*6800*/  IADD3 R16, P0, PT, R18.reuse, UR10, RZ ;  /* 0x0000000a12107c10 */ /* 0x041fe4000ff1e0ff */
[----:B------:R-:W-:Y:S02]  /*6810*/  IADD3 R18, P1, PT, R18, UR4, RZ ;  /* 0x0000000412127c10 */ /* 0x000fe4000ff3e0ff */
[----:B------:R-:W-:Y:S02]  /*6820*/  IADD3.X R17, PT, PT, R17, UR11, RZ, P0, !PT ;  /* 0x0000000b11117c10 */ /* 0x000fe400087fe4ff */
[----:B-1----:R-:W-:Y:S02]  /*6830*/  IADD3 R4, P0, PT, R18, R33, RZ ;  /* 0x0000002112047210 */ /* 0x002fe40007f1e0ff */
[----:B---3--:R-:W-:-:S02]  /*6840*/  F2FP.BF16.F32.PACK_AB R7, R9, R2 ;  /* 0x000000020907723e */ /* 0x008fc400000010ff */
[----:B------:R-:W-:-:S04]  /*6850*/  LOP3.LUT R2, R26, 0x3, RZ, 0xc0, !PT ;  /* 0x000000031a027812 */ /* 0x000fc800078ec0ff */
[----:B------:R-:W-:Y:S02]  /*6860*/  IADD3.X R19, PT, PT, R2, UR5, RZ, P1, !PT ;  /* 0x0000000502137c10 */ /* 0x000fe40008ffe4ff */
[----:B-----5:R-:W-:Y:S02]  /*6870*/  F2FP.BF16.F32.PACK_AB R21, R13, R10 ;  /* 0x0000000a0d15723e */ /* 0x020fe400000010ff */
[C---:B------:R-:W-:Y:S02]  /*6880*/  IADD3 R8, P1, PT, R18.reuse, R27, RZ ;  /* 0x0000001b12087210 */ /* 0x040fe40007f3e0ff */
[----:B------:R-:W-:Y:S02]  /*6890*/  IADD3 R10, P2, PT, R18, R39, RZ ;  /* 0x00000027120a7210 */ /* 0x000fe40007f5e0ff */
[C---:B------:R-:W-:Y:S02]  /*68a0*/  IADD3.X R5, PT, PT, R19.reuse, R31, RZ, P0, !PT ;  /* 0x0000001f13057210 */ /* 0x040fe400007fe4ff */
[----:B------:R-:W-:-:S02]  /*68b0*/  IADD3.X R9, PT, PT, R19, R29, RZ, P1, !PT ;  /* 0x0000001d13097210 */ /* 0x000fc40000ffe4ff */
[----:B------:R-:W-:Y:S01]  /*68c0*/  IADD3.X R11, PT, PT, R19, R37, RZ, P2, !PT ;  /* 0x00000025130b7210 */ /* 0x000fe200017fe4ff */
[----:B------:R0:W-:Y:S04]  /*68d0*/  STG.E desc[UR8][R14.64], R7 ;  /* 0x000000070e007986 */ /* 0x0001e8000c101908 */
[----:B------:R1:W-:Y:S04]  /*68e0*/  STG.E desc[UR8][R16.64], R21 ;  /* 0x0000001510007986 */ /* 0x0003e8000c101908 */
[----:B------:R-:W3:Y:S04]  /*68f0*/  LDG.E R2, desc[UR8][R18.64+0x780] ;  /* 0x0007800812027981 */ /* 0x000ee8000c1e1900 */
[----:B0-----:R-:W3:Y:S04]  /*6900*/  LDG.E R7, desc[UR8][R4.64+0x780] ;  /* 0x0007800804077981 */ /* 0x001ee8000c1e1900 */
[----:B------:R-:W4:Y:S04]  /*6910*/  LDG.E R20, desc[UR8][R8.64+0x780] ;  /* 0x0007800808147981 */ /* 0x000f28000c1e1900 */
[----:B--2---:R-:W4:Y:S01]  /*6920*/  LDG.E R23, desc[UR8][R10.64+0x780] ;  /* 0x000780080a177981 */ /* 0x004f22000c1e1900 */
[----:B------:R-:W-:-:S04]  /*6930*/  IADD3 R14, P0, PT, R24, 0x780, RZ ;  /* 0x00000780180e7810 */ /* 0x000fc80007f1e0ff */
[----:B------:R-:W-:Y:S02]  /*6940*/  IADD3.X R15, PT, PT, RZ, R26, RZ, P0, !PT ;  /* 0x0000001aff0f7210 */ /* 0x000fe400007fe4ff */
[----:B------:R-:W-:Y:S02]  /*6950*/  LOP3.LUT R14, R14, 0xfffffffc, RZ, 0xc0, !PT ;  /* 0xfffffffc0e0e7812 */ /* 0x000fe400078ec0ff */
[----:B------:R-:W-:Y:S02]  /*6960*/  LOP3.LUT R15, R15, 0x1, RZ, 0xc0, !PT ;  /* 0x000000010f0f7812 */ /* 0x000fe400078ec0ff */
[C---:B------:R-:W-:Y:S02]  /*6970*/  IADD3 R12, P0, PT, R14.reuse, UR6, RZ ;  /* 0x000000060e0c7c10 */ /* 0x040fe4000ff1e0ff */
[----:B------:R-:W-:Y:S02]  /*6980*/  IADD3 R14, P1, PT, R14, UR10, RZ ;  /* 0x0000000a0e0e7c10 */ /* 0x000fe4000ff3e0ff */
[----:B------:R-:W-:-:S02]  /*6990*/  IADD3.X R13, PT, PT, R15, UR7, RZ, P0, !PT ;  /* 0x000000070f0d7c10 */ /* 0x000fc400087fe4ff */
[----:B------:R-:W-:Y:S02]  /*69a0*/  IADD3.X R15, PT, PT, R15, UR11, RZ, P1, !PT ;  /* 0x0000000b0f0f7c10 */ /* 0x000fe40008ffe4ff */
[----:B---3--:R-:W-:Y:S02]  /*69b0*/  F2FP.BF16.F32.PACK_AB R7, R7, R2 ;  /* 0x000000020707723e */ /* 0x008fe400000010ff */
[----:B----4-:R-:W-:-:S03]  /*69c0*/  F2FP.BF16.F32.PACK_AB R23, R23, R20 ;  /* 0x000000141717723e */ /* 0x010fc600000010ff */
        /* <DEDUP_REMOVED lines=18> */
[----:B------:R-:W3:Y:S04]  /*6af0*/  LDG.E R18, desc[UR8][R18.64+0x1680] ;  /* 0x0016800812127981 */ /* 0x000ee8000c1e1900 */
[----:B------:R-:W3:Y:S04]  /*6b00*/  LDG.E R5, desc[UR8][R4.64+0x1680] ;  /* 0x0016800804057981 */ /* 0x000ee8000c1e1900 */
[----:B------:R-:W4:Y:S04]  /*6b10*/  LDG.E R8, desc[UR8][R8.64+0x1680] ;  /* 0x0016800808087981 */ /* 0x000f28000c1e1900 */
[----:B------:R-:W4:Y:S01]  /*6b20*/  LDG.E R11, desc[UR8][R10.64+0x1680] ;  /* 0x001680080a0b7981 */ /* 0x000f22000c1e1900 */
        /* <DEDUP_REMOVED lines=11> */
[----:B------:R-:W-:Y:S01]  /*6be0*/  HFMA2 R35, -RZ, RZ, 0, 0 ;  /* 0x00000000ff237431 */ /* 0x000fe200000001ff */
[----:B---3--:R-:W-:Y:S02]  /*6bf0*/  F2FP.BF16.F32.PACK_AB R5, R5, R18 ;  /* 0x000000120505723e */ /* 0x008fe400000010ff */
[----:B----4-:R-:W-:-:S03]  /*6c00*/  F2FP.BF16.F32.PACK_AB R7, R11, R8 ;  /* 0x000000080b07723e */ /* 0x010fc600000010ff */
[----:B------:R1:W-:Y:S04]  /*6c10*/  STG.E desc[UR8][R14.64], R5 ;  /* 0x000000050e007986 */ /* 0x0003e8000c101908 */
[----:B------:R1:W-:Y:S02]  /*6c20*/  STG.E desc[UR8][R16.64], R7 ;  /* 0x0000000710007986 */ /* 0x0003e4000c101908 */
[----:B------:R-:W-:Y:S05]  /*6c30*/  @P0 BRA `(.L_x_300) ;  /* 0xfffffff800a80947 */ /* 0x000fea000383ffff */
[----:B------:R-:W-:Y:S05]  /*6c40*/  EXIT ;  /* 0x000000000000794d */ /* 0x000fea0003800000 */
.L_x_301:
        /* <DEDUP_REMOVED lines=11> */
.L_x_4501:


//--------------------- .text._Z35group_norm_nhwc_bwd_one_pass_kernelI11Bf16IOBf16WLi256ELi60ELi480EEv26Group_norm_nhwc_bwd_params --------------------------
	.section	.text._Z35group_norm_nhwc_bwd_one_pass_kernelI11Bf16IOBf16WLi256ELi60ELi480EEv26Group_norm_nhwc_bwd_params,"ax",@progbits
	.align	128
        .global         _Z35group_norm_nhwc_bwd_one_pass_kernelI11Bf16IOBf16WLi256ELi60ELi480EEv26Group_norm_nhwc_bwd_params
        .type           _Z35group_norm_nhwc_bwd_one_pass_kernelI11Bf16IOBf16WLi256ELi60ELi480EEv26Group_norm_nhwc_bwd_params,@function
        .size           _Z35group_norm_nhwc_bwd_one_pass_kernelI11Bf16IOBf16WLi256ELi60ELi480EEv26Group_norm_nhwc_bwd_params,(.L_x_4502 - _Z35group_norm_nhwc_bwd_one_pass_kernelI11Bf16IOBf16WLi256ELi60ELi480EEv26Group_norm_nhwc_bwd_params)
        .other          _Z35group_norm_nhwc_bwd_one_pass_kernelI11Bf16IOBf16WLi256ELi60ELi480EEv26Group_norm_nhwc_bwd_params,@"STO_CUDA_ENTRY STV_DEFAULT"
_Z35group_norm_nhwc_bwd_one_pass_kernelI11Bf16IOBf16WLi256ELi60ELi480EEv26Group_norm_nhwc_bwd_params:
.text._Z35group_norm_nhwc_bwd_one_pass_kernelI11Bf16IOBf16WLi256ELi60ELi480EEv26Group_norm_nhwc_bwd_params:
        /* <DEDUP_REMOVED lines=22> */
.L_x_369:
[----:B0-----:R-:W0:Y:S01]  /*0160*/  LDC R11, c[0x0][0x410] ;  /* 0x00010400ff0b7b82 */ /* 0x001e220000000800 */
[----:B------:R-:W-:Y:S01]  /*0170*/  IABS R8, R78 ;  /* 0x0000004e00087213 */ /* 0x000fe20000000000 */
[----:B-1----:R-:W1:Y:S01]  /*0180*/  LDCU UR4, c[0x0][0x41c] ;  /* 0x00008380ff0477ac */ /* 0x002e620008000800 */
[----:B------:R-:W-:Y:S02]  /*0190*/  ISETP.GE.AND P3, PT, R78, RZ, PT ;  /* 0x000000ff4e00720c */ /* 0x000fe40003f66270 */
[----:B------:R-:W-:Y:S01]  /*01a0*/  CS2R R74, SRZ ;  /* 0x00000000004a7805 */ /* 0x000fe2000001ff00 */
[----:B------:R-:W2:Y:S02]  /*01b0*/  LDCU.128 UR8, c[0x0][0x400] ;  /* 0x00008000ff0877ac */ /* 0x000ea40008000c00 */
[----:B------:R-:W3:Y:S01]  /*01c0*/  LDC.64 R60, c[0x0][0x3b8] ;  /* 0x0000ee00ff3c7b82 */ /* 0x000ee20000000a00 */
        /* <DEDUP_REMOVED lines=17> */
[----:B------:R-:W0:Y:S09]  /*02e0*/  LDCU.U8 UR4, c[0x0][0x414] ;  /* 0x00008280ff0477ac */ /* 0x000e320008000000 */
[----:B------:R-:W-:-:S02]  /*02f0*/  @!P4 IADD3 R4, PT, PT, R4, -R7, RZ ;  /* 0x800000070404c210 */ /* 0x000fc40007ffe0ff */
[----:B--2---:R-:W-:Y:S02]  /*0300*/  ISETP.GE.U32.AND P2, PT, R25, UR8, PT ;  /* 0x0000000819007c0c */ /* 0x004fe4000bf46070 */
[----:B------:R-:W-:Y:S02]  /*0310*/  SHF.R.S32.HI R13, RZ, 0x1f, R25 ;  /* 0x0000001fff0d7819 */ /* 0x000fe40000011419 */
[CC--:B------:R-:W-:Y:S02]  /*0320*/  ISETP.GE.U32.AND P1, PT, R4.reuse, R7.reuse, PT ;  /* 0x000000070400720c */ /* 0x0c0fe40003f26070 */
[----:B------:R-:W-:Y:S02]  /*0330*/  ISETP.GT.U32.AND P5, PT, R7, R4, PT ;  /* 0x000000040700720c */ /* 0x000fe40003fa4070 */
[----:B------:R-:W-:Y:S02]  /*0340*/  IADD3 R7, PT, PT, R4, -R7, RZ ;  /* 0x8000000704077210 */ /* 0x000fe40007ffe0ff */
[----:B------:R-:W-:-:S02]  /*0350*/  ISETP.GE.AND.EX P2, PT, R13, UR9, PT, P2 ;  /* 0x000000090d007c0c */ /* 0x000fc4000bf46320 */
[----:B------:R-:W-:Y:S02]  /*0360*/  SEL R4, R7, R4, !P5 ;  /* 0x0000000407047207 */ /* 0x000fe40006800000 */
[----:B------:R-:W-:Y:S02]  /*0370*/  @!P4 IADD3 R5, PT, PT, R5, 0x1, RZ ;  /* 0x000000010505c810 */ /* 0x000fe40007ffe0ff */
[----:B------:R-:W-:Y:S02]  /*0380*/  ISETP.NE.AND P4, PT, R11, RZ, PT ;  /* 0x000000ff0b00720c */ /* 0x000fe40003f85270 */
[----:B------:R-:W-:Y:S02]  /*0390*/  LOP3.LUT R7, RZ, R11, RZ, 0x33, !PT ;  /* 0x0000000bff077212 */ /* 0x000fe400078e33ff */
[----:B------:R-:W-:Y:S02]  /*03a0*/  IADD3 R11, PT, PT, R25, 0x10, RZ ;  /* 0x00000010190b7810 */ /* 0x000fe40007ffe0ff */
[----:B------:R-:W-:Y:S01]  /*03b0*/  @!P3 IADD3 R4, PT, PT, -R4, RZ, RZ ;  /* 0x000000ff0404b210 */ /* 0x000fe20007ffe1ff */
[----:B------:R-:W1:Y:S01]  /*03c0*/  @!P2 LDC.64 R18, c[0x0][0x3f8] ;  /* 0x0000fe00ff12ab82 */ /* 0x000e620000000a00 */
[----:B------:R-:W-:-:S02]  /*03d0*/  @P1 IADD3 R5, PT, PT, R5, 0x1, RZ ;  /* 0x0000000105051810 */ /* 0x000fc40007ffe0ff */
[----:B------:R-:W-:Y:S02]  /*03e0*/  ISETP.GE.U32.AND P3, PT, R11, UR8, PT ;  /* 0x000000080b007c0c */ /* 0x000fe4000bf66070 */
[----:B------:R-:W-:Y:S02]  /*03f0*/  SHF.R.S32.HI R17, RZ, 0x1f, R11 ;  /* 0x0000001fff117819 */ /* 0x000fe4000001140b */
[----:B------:R-:W-:Y:S01]  /*0400*/  SEL R117, R7, R4, !P4 ;  /* 0x0000000407757207 */ /* 0x000fe20006000000 */
[----:B------:R-:W2:Y:S01]  /*0410*/  @!P2 LDC.64 R20, c[0x0][0x3a0] ;  /* 0x0000e800ff14ab82 */ /* 0x000ea20000000a00 */
[----:B------:R-:W-:Y:S02]  /*0420*/  @!P0 IADD3 R5, PT, PT, -R5, RZ, RZ ;  /* 0x000000ff05058210 */ /* 0x000fe40007ffe1ff */
[----:B------:R-:W-:Y:S01]  /*0430*/  ISETP.GE.AND.EX P3, PT, R17, UR9, PT, P3 ;  /* 0x0000000911007c0c */ /* 0x000fe2000bf66330 */
[----:B------:R-:W-:Y:S01]  /*0440*/  IMAD R9, R117, 0x3c, RZ ;  /* 0x0000003c75097824 */ /* 0x000fe200078e02ff */
[----:B------:R-:W-:-:S02]  /*0450*/  SEL R5, R7, R5, !P4 ;  /* 0x0000000507057207 */ /* 0x000fc40006000000 */
[----:B------:R-:W-:Y:S01]  /*0460*/  IADD3 R15, PT, PT, R25, 0x20, RZ ;  /* 0x00000020190f7810 */ /* 0x000fe20007ffe0ff */
[----:B------:R-:W4:Y:S01]  /*0470*/  @!P2 LDC.64 R26, c[0x0][0x398] ;  /* 0x0000e600ff1aab82 */ /* 0x000f220000000a00 */
[----:B------:R-:W-:Y:S02]  /*0480*/  IADD3 R120, P0, PT, R9, R2, RZ ;  /* 0x0000000209787210 */ /* 0x000fe40007f1e0ff */
[----:B------:R-:W-:Y:S02]  /*0490*/  SHF.R.S32.HI R2, RZ, 0x1f, R5 ;  /* 0x0000001fff027819 */ /* 0x000fe40000011405 */
[----:B------:R-:W-:Y:S02]  /*04a0*/  ISETP.GE.U32.AND P4, PT, R15, UR8, PT ;  /* 0x000000080f007c0c */ /* 0x000fe4000bf86070 */
[----:B------:R-:W-:Y:S01]  /*04b0*/  LEA.HI.X.SX32 R121, R9, RZ, 0x1, P0 ;  /* 0x000000ff09797211 */ /* 0x000fe200000f0eff */
[----:B------:R-:W-:Y:S01]  /*04c0*/  IMAD R2, R2, UR10, RZ ;  /* 0x0000000a02027c24 */ /* 0x000fe2000f8e02ff */
[----:B------:R-:W-:Y:S01]  /*04d0*/  SHF.R.S32.HI R7, RZ, 0x1f, R15 ;  /* 0x0000001fff077819 */ /* 0x000fe2000001140f */
[----:B------:R-:W5:Y:S02]  /*04e0*/  @!P3 LDC.64 R22, c[0x0][0x3f8] ;  /* 0x0000fe00ff16bb82 */ /* 0x000f640000000a00 */
[----:B------:R-:W-:Y:S01]  /*04f0*/  IMAD R123, R5, UR11, R2 ;  /* 0x0000000b057b7c24 */ /* 0x000fe2000f8e0202 */
[----:B------:R-:W-:Y:S01]  /*0500*/  ISETP.GE.AND.EX P4, PT, R7, UR9, PT, P4 ;  /* 0x0000000907007c0c */ /* 0x000fe2000bf86340 */
[----:B------:R-:W-:-:S04]  /*0510*/  IMAD.WIDE.U32 R120, R5, UR10, R120 ;  /* 0x0000000a05787c25 */ /* 0x000fc8000f8e0078 */
[----:B-1----:R-:W-:Y:S01]  /*0520*/  @!P2 IMAD R2, R13, R18, RZ ;  /* 0x000000120d02a224 */ /* 0x002fe200078e02ff */
[----:B------:R-:W-:Y:S01]  /*0530*/  IADD3 R123, PT, PT, R121, R123, RZ ;  /* 0x0000007b797b7210 */ /* 0x000fe20007ffe0ff */
[----:B------:R-:W1:Y:S01]  /*0540*/  @!P3 LDC.64 R28, c[0x0][0x3a0] ;  /* 0x0000e800ff1cbb82 */ /* 0x000e620000000a00 */
[-C--:B------:R-:W-:Y:S01]  /*0550*/  @!P2 MOV R122, R120.reuse ;  /* 0x00000078007aa202 */ /* 0x080fe20000000f00 */
[----:B------:R-:W-:Y:S01]  /*0560*/  @!P2 IMAD R9, R25, R19, R2 ;  /* 0x000000131909a224 */ /* 0x000fe200078e0202 */
[----:B------:R-:W-:-:S03]  /*0570*/  @!P3 MOV R8, R120 ;  /* 0x000000780008b202 */ /* 0x000fc60000000f00 */
[----:B------:R-:W-:Y:S02]  /*0580*/  @!P2 IMAD.WIDE.U32 R4, R25, R18, R122 ;  /* 0x000000121904a225 */ /* 0x000fe400078e007a */
[----:B------:R-:W3:Y:S03]  /*0590*/  @!P4 LDC.64 R32, c[0x0][0x3f8] ;  /* 0x0000fe00ff20cb82 */ /* 0x000ee60000000a00 */
[----:B------:R-:W-:Y:S02]  /*05a0*/  @!P2 IADD3 R5, PT, PT, R5, R9, RZ ;  /* 0x000000090505a210 */ /* 0x000fe40007ffe0ff */
[C---:B------:R-:W-:Y:S01]  /*05b0*/  @!P2 SHF.L.U32 R13, R4.reuse, 0x1, RZ ;  /* 0x00000001040da819 */ /* 0x040fe200000006ff */
[----:B-----5:R-:W-:Y:S01]  /*05c0*/  @!P3 IMAD R6, R17, R22, RZ ;  /* 0x000000161106b224 */ /* 0x020fe200078e02ff */
[----:B------:R-:W-:Y:S01]  /*05d0*/  @!P2 SHF.L.U64.HI R2, R4, 0x1, R5 ;  /* 0x000000010402a819 */ /* 0x000fe20000010205 */
[----:B------:R-:W5:Y:S01]  /*05e0*/  @!P3 LDC.64 R30, c[0x0][0x398] ;  /* 0x0000e600ff1ebb82 */ /* 0x000f620000000a00 */
[----:B--2---:R-:W-:Y:S01]  /*05f0*/  @!P2 IADD3 R4, P0, PT, R13, R20, RZ ;  /* 0x000000140d04a210 */ /* 0x004fe20007f1e0ff */
[----:B------:R-:W-:Y:S01]  /*0600*/  @!P3 IMAD R19, R11, R23, R6 ;  /* 0x000000170b13b224 */ /* 0x000fe200078e0206 */
[----:B------:R-:W-:-:S02]  /*0610*/  IADD3 R17, PT, PT, R25, 0x30, RZ ;  /* 0x0000003019117810 */ /* 0x000fc40007ffe0ff */
[----:B------:R-:W-:Y:S02]  /*0620*/  @!P2 IADD3.X R5, PT, PT, R2, R21, RZ, P0, !PT ;  /* 0x000000150205a210 */ /* 0x000fe400007fe4ff */
[----:B------:R-:W-:Y:S02]  /*0630*/  ISETP.GE.U32.AND P0, PT, R17, UR8, PT ;  /* 0x0000000811007c0c */ /* 0x000fe4000bf06070 */
[----:B------:R-:W-:Y:S01]  /*0640*/  SHF.R.S32.HI R23, RZ, 0x1f, R17 ;  /* 0x0000001fff177819 */ /* 0x000fe20000011411 */
[----:B------:R2:W2:Y:S01]  /*0650*/  @!P2 LDG.E R75, desc[UR6][R4.64] ;  /* 0x00000006044ba981 */ /* 0x0004a2000c1e1900 */
[----:B------:R-:W-:Y:S02]  /*0660*/  @!P4 MOV R12, R120 ;  /* 0x00000078000cc202 */ /* 0x000fe40000000f00 */
[----:B------:R-:W-:Y:S02]  /*0670*/  ISETP.GE.AND.EX P0, PT, R23, UR9, PT, P0 ;  /* 0x0000000917007c0c */ /* 0x000fe4000bf06300 */
[----:B----4-:R-:W-:Y:S01]  /*0680*/  @!P2 IADD3 R6, P1, PT, R13, R26, RZ ;  /* 0x0000001a0d06a210 */ /* 0x010fe20007f3e0ff */
[----:B---3--:R-:W-:Y:S01]  /*0690*/  @!P4 IMAD R10, R7, R32, RZ ;  /* 0x00000020070ac224 */ /* 0x008fe200078e02ff */
[----:B------:R-:W-:-:S02]  /*06a0*/  @!P4 MOV R13, R123 ;  /* 0x0000007b000dc202 */ /* 0x000fc40000000f00 */
[----:B------:R-:W-:Y:S01]  /*06b0*/  @!P3 MOV R9, R123 ;  /* 0x0000007b0009b202 */ /* 0x000fe20000000f00 */
[C---:B------:R-:W-:Y:S02]  /*06c0*/  @!P4 IMAD R21, R15.reuse, R33, R10 ;  /* 0x000000210f15c224 */ /* 0x040fe400078e020a */
[----:B------:R-:W-:Y:S02]  /*06d0*/  @!P4 IMAD.WIDE.U32 R12, R15, R32, R12 ;  /* 0x000000200f0cc225 */ /* 0x000fe400078e000c */
[----:B------:R-:W3:Y:S02]  /*06e0*/  @!P4 LDC.64 R14, c[0x0][0x3a0] ;  /* 0x0000e800ff0ecb82 */ /* 0x000ee40000000a00 */
[----:B------:R-:W-:-:S06]  /*06f0*/  @!P3 IMAD.WIDE.U32 R8, R11, R22, R8 ;  /* 0x000000160b08b225 */ /* 0x000fcc00078e0008 */
[----:B------:R-:W4:Y:S01]  /*0700*/  @!P0 LDC.64 R34, c[0x0][0x3f8] ;  /* 0x0000fe00ff228b82 */ /* 0x000f220000000a00 */
[----:B------:R-:W-:Y:S02]  /*0710*/  @!P3 IADD3 R9, PT, PT, R9, R19, RZ ;  /* 0x000000130909b210 */ /* 0x000fe40007ffe0ff */
[----:B------:R-:W-:Y:S02]  /*0720*/  @!P3 SHF.L.U32 R11, R8, 0x1, RZ ;  /* 0x00000001080bb819 */ /* 0x000fe400000006ff */
[----:B------:R-:W-:Y:S02]  /*0730*/  @!P2 IADD3.X R7, PT, PT, R2, R27, RZ, P1, !PT ;  /* 0x0000001b0207a210 */ /* 0x000fe40000ffe4ff */
[----:B------:R-:W-:Y:S01]  /*0740*/  @!P3 SHF.L.U64.HI R2, R8, 0x1, R9 ;  /* 0x000000010802b819 */ /* 0x000fe20000010209 */
[----:B------:R-:W0:Y:S01]  /*0750*/  @!P4 LDC.64 R32, c[0x0][0x398] ;  /* 0x0000e600ff20cb82 */ /* 0x000e220000000a00 */
[----:B-1----:R-:W-:Y:S01]  /*0760*/  @!P3 IADD3 R8, P1, PT, R11, R28, RZ ;  /* 0x0000001c0b08b210 */ /* 0x002fe20007f3e0ff */
[----:B------:R-:W4:Y:S01]  /*0770*/  @!P2 LDG.E R74, desc[UR6][R6.64] ;  /* 0x00000006064aa981 */ /* 0x000f22000c1e1900 */
[----:B------:R-:W-:-:S02]  /*0780*/  IADD3 R19, PT, PT, R25, 0x40, RZ ;  /* 0x0000004019137810 */ /* 0x000fc40007ffe0ff */
[----:B-----5:R-:W-:Y:S02]  /*0790*/  @!P3 IADD3 R10, P2, PT, R11, R30, RZ ;  /* 0x0000001e0b0ab210 */ /* 0x020fe40007f5e0ff */
[----:B--2---:R-:W-:Y:S01]  /*07a0*/  MOV R4, RZ ;  /* 0x000000ff00047202 */ /* 0x004fe20000000f00 */
[----:B------:R-:W1:Y:S01]  /*07b0*/  @!P0 LDC.64 R36, c[0x0][0x398] ;  /* 0x0000e600ff248b82 */ /* 0x000e620000000a00 */
[----:B------:R-:W-:Y:S02]  /*07c0*/  @!P3 IADD3.X R9, PT, PT, R2, R29, RZ, P1, !PT ;  /* 0x0000001d0209b210 */ /* 0x000fe40000ffe4ff */
[----:B------:R-:W-:Y:S02]  /*07d0*/  @!P4 IADD3 R5, PT, PT, R13, R21, RZ ;  /* 0x000000150d05c210 */ /* 0x000fe40007ffe0ff */
[----:B------:R-:W-:Y:S01]  /*07e0*/  ISETP.GE.U32.AND P1, PT, R19, UR8, PT ;  /* 0x0000000813007c0c */ /* 0x000fe2000bf26070 */
[----:B------:R3:W2:Y:S01]  /*07f0*/  @!P3 LDG.E R4, desc[UR6][R8.64] ;  /* 0x000000060804b981 */ /* 0x0006a2000c1e1900 */
[----:B------:R-:W-:-:S02]  /*0800*/  SHF.R.S32.HI R27, RZ, 0x1f, R19 ;  /* 0x0000001fff1b7819 */ /* 0x000fc40000011413 */
[----:B------:R-:W-:Y:S02]  /*0810*/  @!P3 IADD3.X R11, PT, PT, R2, R31, RZ, P2, !PT ;  /* 0x0000001f020bb210 */ /* 0x000fe400017fe4ff */
[C---:B------:R-:W-:Y:S01]  /*0820*/  @!P4 SHF.L.U32 R13, R12.reuse, 0x1, RZ ;  /* 0x000000010c0dc819 */ /* 0x040fe200000006ff */
[----:B------:R-:W5:Y:S01]  /*0830*/  @!P0 LDC.64 R30, c[0x0][0x3a0] ;  /* 0x0000e800ff1e8b82 */ /* 0x000f620000000a00 */
[----:B------:R-:W-:Y:S02]  /*0840*/  ISETP.GE.AND.EX P1, PT, R27, UR9, PT, P1 ;  /* 0x000000091b007c0c */ /* 0x000fe4000bf26310 */
[----:B------:R-:W-:Y:S02]  /*0850*/  @!P4 SHF.L.U64.HI R2, R12, 0x1, R5 ;  /* 0x000000010c02c819 */ /* 0x000fe40000010205 */
[----:B---3--:R-:W-:Y:S01]  /*0860*/  @!P4 IADD3 R8, P5, PT, R13, R14, RZ ;  /* 0x0000000e0d08c210 */ /* 0x008fe20007fbe0ff */
[----:B----4-:R-:W-:-:S03]  /*0870*/  @!P0 IMAD R14, R23, R34, RZ ;  /* 0x00000022170e8224 */ /* 0x010fc600078e02ff */
[----:B------:R-:W-:Y:S01]  /*0880*/  @!P4 IADD3.X R9, PT, PT, R2, R15, RZ, P5, !PT ;  /* 0x0000000f0209c210 */ /* 0x000fe20002ffe4ff */
[----:B------:R-:W-:Y:S01]  /*0890*/  @!P0 IMAD R23, R17, R35, R14 ;  /* 0x0000002311178224 */ /* 0x000fe200078e020e */
[----:B------:R-:W-:Y:S02]  /*08a0*/  @!P0 MOV R14, R120 ;  /* 0x00000078000e8202 */ /* 0x000fe40000000f00 */
[----:B------:R-:W-:Y:S01]  /*08b0*/  @!P0 MOV R15, R123 ;  /* 0x0000007b000f8202 */ /* 0x000fe20000000f00 */
[----:B------:R-:W3:Y:S01]  /*08c0*/  @!P1 LDC.64 R38, c[0x0][0x3f8] ;  /* 0x0000fe00ff269b82 */ /* 0x000ee20000000a00 */
[----:B------:R-:W-:Y:S02]  /*08d0*/  MOV R5, RZ ;  /* 0x000000ff00057202 */ /* 0x000fe40000000f00 */
[----:B------:R-:W-:Y:S01]  /*08e0*/  IADD3 R21, PT, PT, R25, 0x50, RZ ;  /* 0x0000005019157810 */ /* 0x000fe20007ffe0ff */
[----:B------:R-:W-:-:S03]  /*08f0*/  @!P0 IMAD.WIDE.U32 R14, R17, R34, R14 ;  /* 0x00000022110e8225 */ /* 0x000fc600078e000e */
[----:B------:R-:W-:Y:S01]  /*0900*/  ISETP.GE.U32.AND P2, PT, R21, UR8, PT ;  /* 0x0000000815007c0c */ /* 0x000fe2000bf46070 */
[----:B------:R4:W2:Y:S01]  /*0910*/  @!P3 LDG.E R5, desc[UR6][R10.64] ;  /* 0x000000060a05b981 */ /* 0x0008a2000c1e1900 */
[----:B------:R-:W-:Y:S02]  /*0920*/  SHF.R.S32.HI R29, RZ, 0x1f, R21 ;  /* 0x0000001fff1d7819 */ /* 0x000fe40000011415 */
[----:B------:R-:W-:Y:S02]  /*0930*/  CS2R R6, SRZ ;  /* 0x0000000000067805 */ /* 0x000fe4000001ff00 */
[----:B0-----:R-:W-:Y:S01]  /*0940*/  @!P4 IADD3 R12, P3, PT, R13, R32, RZ ;  /* 0x000000200d0cc210 */ /* 0x001fe20007f7e0ff */
[----:B------:R-:W0:Y:S01]  /*0950*/  @!P1 LDC.64 R40, c[0x0][0x398] ;  /* 0x0000e600ff289b82 */ /* 0x000e220000000a00 */
[----:B------:R-:W-:Y:S02]  /*0960*/  ISETP.GE.AND.EX P2, PT, R29, UR9, PT, P2 ;  /* 0x000000091d007c0c */ /* 0x000fe4000bf46320 */
[----:B----4-:R-:W-:Y:S01]  /*0970*/  @!P0 IADD3 R11, PT, PT, R15, R23, RZ ;  /* 0x000000170f0b8210 */ /* 0x010fe20007ffe0ff */
[----:B------:R-:W4:Y:S01]  /*0980*/  @!P4 LDG.E R6, desc[UR6][R8.64] ;  /* 0x000000060806c981 */ /* 0x000f22000c1e1900 */
[----:B------:R-:W-:-:S03]  /*0990*/  @!P0 SHF.L.U32 R15, R14, 0x1, RZ ;  /* 0x000000010e0f8819 */ /* 0x000fc600000006ff */
[----:B------:R-:W0:Y:S01]  /*09a0*/  @!P1 LDC.64 R34, c[0x0][0x3a0] ;  /* 0x0000e800ff229b82 */ /* 0x000e220000000a00 */
[----:B------:R-:W-:Y:S02]  /*09b0*/  @!P4 IADD3.X R13, PT, PT, R2, R33, RZ, P3, !PT ;  /* 0x00000021020dc210 */ /* 0x000fe40001ffe4ff */
[----:B------:R-:W-:Y:S02]  /*09c0*/  @!P0 SHF.L.U64.HI R2, R14, 0x1, R11 ;  /* 0x000000010e028819 */ /* 0x000fe4000001020b */
[----:B-----5:R-:W-:Y:S01]  /*09d0*/  @!P0 IADD3 R10, P3, PT, R15, R30, RZ ;  /* 0x0000001e0f0a8210 */ /* 0x020fe20007f7e0ff */
[----:B------:R5:W4:Y:S01]  /*09e0*/  @!P4 LDG.E R7, desc[UR6][R12.64] ;  /* 0x000000060c07c981 */ /* 0x000b22000c1e1900 */
[----:B------:R-:W-:Y:S01]  /*09f0*/  IADD3 R23, PT, PT, R25, 0x60, RZ ;  /* 0x0000006019177810 */ /* 0x000fe20007ffe0ff */
[----:B------:R-:W0:Y:S01]  /*0a00*/  @!P2 LDC.64 R42, c[0x0][0x3f8] ;  /* 0x0000fe00ff2aab82 */ /* 0x000e220000000a00 */
[----:B------:R-:W-:Y:S02]  /*0a10*/  @!P0 IADD3.X R11, PT, PT, R2, R31, RZ, P3, !PT ;  /* 0x0000001f020b8210 */ /* 0x000fe40001ffe4ff */
[----:B------:R-:W-:-:S02]  /*0a20*/  ISETP.GE.U32.AND P4, PT, R23, UR8, PT ;  /* 0x0000000817007c0c */ /* 0x000fc4000bf86070 */
[----:B------:R-:W-:-:S04]  /*0a30*/  SHF.R.S32.HI R31, RZ, 0x1f, R23 ;  /* 0x0000001fff1f7819 */ /* 0x000fc80000011417 */
[----:B------:R-:W-:Y:S01]  /*0a40*/  ISETP.GE.AND.EX P4, PT, R31, UR9, PT, P4 ;  /* 0x000000091f007c0c */ /* 0x000fe2000bf86340 */
[----:B---3--:R-:W-:Y:S01]  /*0a50*/  @!P1 IMAD R16, R27, R38, RZ ;  /* 0x000000261b109224 */ /* 0x008fe200078e02ff */
[----:B-----5:R-:W-:Y:S02]  /*0a60*/  @!P1 MOV R12, R120 ;  /* 0x00000078000c9202 */ /* 0x020fe40000000f00 */
[----:B------:R-:W-:Y:S01]  /*0a70*/  @!P1 MOV R13, R123 ;  /* 0x0000007b000d9202 */ /* 0x000fe20000000f00 */
[----:B------:R-:W-:Y:S01]  /*0a80*/  @!P1 IMAD R9, R19, R39, R16 ;  /* 0x0000002713099224 */ /* 0x000fe200078e0210 */
[----:B-1----:R-:W-:Y:S01]  /*0a90*/  @!P0 IADD3 R14, P5, PT, R15, R36, RZ ;  /* 0x000000240f0e8210 */ /* 0x002fe20007fbe0ff */
[----:B------:R-:W-:Y:S01]  /*0aa0*/  @!P1 IMAD.WIDE.U32 R12, R19, R38, R12 ;  /* 0x00000026130c9225 */ /* 0x000fe200078e000c */
[----:B------:R-:W-:Y:S01]  /*0ab0*/  IADD3 R27, PT, PT, R25, 0x70, RZ ;  /* 0x00000070191b7810 */ /* 0x000fe20007ffe0ff */
[----:B------:R-:W1:Y:S01]  /*0ac0*/  @!P2 LDC.64 R38, c[0x0][0x398] ;  /* 0x0000e600ff26ab82 */ /* 0x000e620000000a00 */
[----:B------:R-:W-:-:S02]  /*0ad0*/  @!P0 IADD3.X R15, PT, PT, R2, R37, RZ, P5, !PT ;  /* 0x00000025020f8210 */ /* 0x000fc40002ffe4ff */
[----:B------:R-:W-:-:S05]  /*0ae0*/  @!P1 IADD3 R9, PT, PT, R13, R9, RZ ;  /* 0x000000090d099210 */ /* 0x000fca0007ffe0ff */
[----:B------:R-:W3:Y:S01]  /*0af0*/  @!P4 LDC.64 R44, c[0x0][0x3f8] ;  /* 0x0000fe00ff2ccb82 */ /* 0x000ee20000000a00 */
[----:B------:R-:W-:Y:S02]  /*0b00*/  ISETP.GE.U32.AND P3, PT, R27, UR8, PT ;  /* 0x000000081b007c0c */ /* 0x000fe4000bf66070 */
[----:B------:R-:W-:-:S05]  /*0b10*/  SHF.R.S32.HI R33, RZ, 0x1f, R27 ;  /* 0x0000001fff217819 */ /* 0x000fca000001141b */
[----:B------:R-:W5:Y:S01]  /*0b20*/  @!P2 LDC.64 R36, c[0x0][0x3a0] ;  /* 0x0000e800ff24ab82 */ /* 0x000f620000000a00 */
[C---:B------:R-:W-:Y:S02]  /*0b30*/  @!P1 SHF.L.U64.HI R22, R12.reuse, 0x1, R9 ;  /* 0x000000010c169819 */ /* 0x040fe40000010209 */
[----:B------:R-:W-:Y:S02]  /*0b40*/  MOV R8, RZ ;  /* 0x000000ff00087202 */ /* 0x000fe40000000f00 */
[----:B------:R-:W-:Y:S02]  /*0b50*/  MOV R9, RZ ;  /* 0x000000ff00097202 */ /* 0x000fe40000000f00 */
[----:B------:R-:W-:Y:S02]  /*0b60*/  ISETP.GE.AND.EX P3, PT, R33, UR9, PT, P3 ;  /* 0x0000000921007c0c */ /* 0x000fe4000bf66330 */
[----:B------:R-:W-:Y:S01]  /*0b70*/  @!P1 SHF.L.U32 R19, R12, 0x1, RZ ;  /* 0x000000010c139819 */ /* 0x000fe200000006ff */
[----:B0-----:R-:W-:Y:S01]  /*0b80*/  @!P2 IMAD R2, R29, R42, RZ ;  /* 0x0000002a1d02a224 */ /* 0x001fe200078e02ff */
[----:B------:R-:W-:Y:S01]  /*0b90*/  @!P2 MOV R12, R120 ;  /* 0x00000078000ca202 */ /* 0x000fe20000000f00 */
[----:B------:R0:W4:Y:S01]  /*0ba0*/  @!P0 LDG.E R8, desc[UR6][R10.64] ;  /* 0x000000060a088981 */ /* 0x000122000c1e1900 */
[----:B------:R-:W-:-:S03]  /*0bb0*/  @!P2 MOV R13, R123 ;  /* 0x0000007b000da202 */ /* 0x000fc60000000f00 */
[----:B------:R3:W4:Y:S01]  /*0bc0*/  @!P0 LDG.E R9, desc[UR6][R14.64] ;  /* 0x000000060e098981 */ /* 0x000722000c1e1900 */
[----:B------:R-:W-:Y:S01]  /*0bd0*/  @!P1 IADD3 R18, P0, PT, R19, R40, RZ ;  /* 0x0000002813129210 */ /* 0x000fe20007f1e0ff */
[----:B------:R-:W-:Y:S01]  /*0be0*/  @!P2 IMAD R17, R21, R43, R2 ;  /* 0x0000002b1511a224 */ /* 0x000fe200078e0202 */
[----:B------:R-:W-:Y:S01]  /*0bf0*/  @!P1 IADD3 R16, P5, PT, R19, R34, RZ ;  /* 0x0000002213109210 */ /* 0x000fe20007fbe0ff */
[----:B------:R-:W-:Y:S01]  /*0c00*/  @!P2 IMAD.WIDE.U32 R12, R21, R42, R12 ;  /* 0x0000002a150ca225 */ /* 0x000fe200078e000c */
[----:B------:R-:W-:Y:S01]  /*0c10*/  @!P1 IADD3.X R19, PT, PT, R22, R41, RZ, P0, !PT ;  /* 0x0000002916139210 */ /* 0x000fe200007fe4ff */
[----:B------:R-:W1:Y:S03]  /*0c20*/  @!P3 LDC.64 R42, c[0x0][0x3f8] ;  /* 0x0000fe00ff2abb82 */ /* 0x000e660000000a00 */
[----:B0-----:R-:W-:Y:S01]  /*0c30*/  @!P2 IADD3 R11, PT, PT, R13, R17, RZ ;  /* 0x000000110d0ba210 */ /* 0x001fe20007ffe0ff */
[----:B---3--:R-:W-:Y:S01]  /*0c40*/  @!P4 IMAD R14, R31, R44, RZ ;  /* 0x0000002c1f0ec224 */ /* 0x008fe200078e02ff */
[----:B------:R-:W-:-:S03]  /*0c50*/  @!P2 SHF.L.U32 R13, R12, 0x1, RZ ;  /* 0x000000010c0da819 */ /* 0x000fc600000006ff */
[----:B------:R-:W0:Y:S01]  /*0c60*/  @!P4 LDC.64 R40, c[0x0][0x3a0] ;  /* 0x0000e800ff28cb82 */ /* 0x000e220000000a00 */
[----:B------:R-:W-:Y:S02]  /*0c70*/  @!P1 IADD3.X R17, PT, PT, R22, R35, RZ, P5, !PT ;  /* 0x0000002316119210 */ /* 0x000fe40002ffe4ff */
[----:B------:R-:W-:Y:S02]  /*0c80*/  @!P2 SHF.L.U64.HI R2, R12, 0x1, R11 ;  /* 0x000000010c02a819 */ /* 0x000fe4000001020b */
[----:B------:R-:W-:Y:S02]  /*0c90*/  MOV R10, RZ ;  /* 0x000000ff000a7202 */ /* 0x000fe40000000f00 */
[C---:B-----5:R-:W-:Y:S02]  /*0ca0*/  @!P2 IADD3 R20, P5, PT, R13.reuse, R36, RZ ;  /* 0x000000240d14a210 */ /* 0x060fe40007fbe0ff */
[----:B------:R-:W-:Y:S02]  /*0cb0*/  MOV R11, RZ ;  /* 0x000000ff000b7202 */ /* 0x000fe40000000f00 */
[----:B-1----:R-:W-:Y:S01]  /*0cc0*/  @!P2 IADD3 R22, P0, PT, R13, R38, RZ ;  /* 0x000000260d16a210 */ /* 0x002fe20007f1e0ff */
[----:B------:R-:W-:Y:S01]  /*0cd0*/  @!P4 IMAD R13, R23, R45, R14 ;  /* 0x0000002d170dc224 */ /* 0x000fe200078e020e */
[----:B------:R-:W-:Y:S01]  /*0ce0*/  @!P4 MOV R14, R120 ;  /* 0x00000078000ec202 */ /* 0x000fe20000000f00 */
[----:B------:R-:W3:Y:S01]  /*0cf0*/  @!P1 LDG.E R10, desc[UR6][R16.64] ;  /* 0x00000006100a9981 */ /* 0x000ee2000c1e1900 */
[----:B------:R-:W-:-:S02]  /*0d00*/  @!P4 MOV R15, R123 ;  /* 0x0000007b000fc202 */ /* 0x000fc40000000f00 */
[----:B------:R-:W-:Y:S01]  /*0d10*/  IADD3 R29, PT, PT, R25, 0x80, RZ ;  /* 0x00000080191d7810 */ /* 0x000fe20007ffe0ff */
[----:B------:R1:W5:Y:S01]  /*0d20*/  @!P1 LDG.E R11, desc[UR6][R18.64] ;  /* 0x00000006120b9981 */ /* 0x000362000c1e1900 */
[----:B------:R-:W-:Y:S02]  /*0d30*/  @!P4 IMAD.WIDE.U32 R14, R23, R44, R14 ;  /* 0x0000002c170ec225 */ /* 0x000fe400078e000e */
[----:B------:R-:W-:Y:S01]  /*0d40*/  ISETP.GE.U32.AND P1, PT, R29, UR8, PT ;  /* 0x000000081d007c0c */ /* 0x000fe2000bf26070 */
[----:B------:R-:W0:Y:S01]  /*0d50*/  @!P3 LDC.64 R44, c[0x0][0x3a0] ;  /* 0x0000e800ff2cbb82 */ /* 0x000e220000000a00 */
[----:B------:R-:W-:Y:S02]  /*0d60*/  SHF.R.S32.HI R35, RZ, 0x1f, R29 ;  /* 0x0000001fff237819 */ /* 0x000fe4000001141d */
[----:B------:R-:W-:Y:S02]  /*0d70*/  MOV R12, RZ ;  /* 0x000000ff000c7202 */ /* 0x000fe40000000f00 */
[----:B------:R-:W-:-:S02]  /*0d80*/  @!P2 IADD3.X R23, PT, PT, R2, R39, RZ, P0, !PT ;  /* 0x000000270217a210 */ /* 0x000fc400007fe4ff */
[----:B------:R-:W-:Y:S01]  /*0d90*/  @!P2 IADD3.X R21, PT, PT, R2, R37, RZ, P5, !PT ;  /* 0x000000250215a210 */ /* 0x000fe20002ffe4ff */
[----:B------:R-:W0:Y:S01]  /*0da0*/  @!P4 LDC.64 R38, c[0x0][0x398] ;  /* 0x0000e600ff26cb82 */ /* 0x000e220000000a00 */
[----:B------:R-:W-:Y:S02]  /*0db0*/  ISETP.GE.AND.EX P1, PT, R35, UR9, PT, P1 ;  /* 0x0000000923007c0c */ /* 0x000fe4000bf26310 */
[----:B------:R-:W-:Y:S01]  /*0dc0*/  @!P4 IADD3 R13, PT, PT, R15, R13, RZ ;  /* 0x0000000d0f0dc210 */ /* 0x000fe20007ffe0ff */
[----:B------:R0:W5:Y:S01]  /*0dd0*/  @!P2 LDG.E R12, desc[UR6][R20.64] ;  /* 0x00000006140ca981 */ /* 0x000162000c1e1900 */
[C---:B-1----:R-:W-:Y:S01]  /*0de0*/  @!P4 SHF.L.U32 R19, R14.reuse, 0x1, RZ ;  /* 0x000000010e13c819 */ /* 0x042fe200000006ff */
[----:B------:R-:W-:Y:S01]  /*0df0*/  @!P3 IMAD R2, R33, R42, RZ ;  /* 0x0000002a2102b224 */ /* 0x000fe200078e02ff */
[----:B------:R-:W-:Y:S02]  /*0e00*/  @!P4 SHF.L.U64.HI R24, R14, 0x1, R13 ;  /* 0x000000010e18c819 */ /* 0x000fe4000001020d */
[----:B0-----:R-:W-:-:S02]  /*0e10*/  @!P4 IADD3 R16, P0, PT, R19, R40, RZ ;  /* 0x000000281310c210 */ /* 0x001fc40007f1e0ff */
[----:B------:R-:W-:-:S03]  /*0e20*/  @!P3 MOV R20, R120 ;  /* 0x000000780014b202 */ /* 0x000fc60000000f00 */
[----:B------:R-:W0:Y:S01]  /*0e30*/  @!P1 LDC.64 R46, c[0x0][0x398] ;  /* 0x0000e600ff2e9b82 */ /* 0x000e220000000a00 */
[----:B------:R-:W-:Y:S01]  /*0e40*/  @!P3 MOV R21, R123 ;  /* 0x0000007b0015b202 */ /* 0x000fe20000000f00 */
[C---:B------:R-:W-:Y:S01]  /*0e50*/  @!P3 IMAD R15, R27.reuse, R43, R2 ;  /* 0x0000002b1b0fb224 */ /* 0x040fe200078e0202 */
[----:B------:R-:W-:Y:S01]  /*0e60*/  @!P4 IADD3.X R17, PT, PT, R24, R41, RZ, P0, !PT ;  /* 0x000000291811c210 */ /* 0x000fe200007fe4ff */
[----:B------:R-:W-:-:S04]  /*0e70*/  @!P3 IMAD.WIDE.U32 R20, R27, R42, R20 ;  /* 0x0000002a1b14b225 */ /* 0x000fc800078e0014 */
[----:B------:R-:W1:Y:S01]  /*0e80*/  @!P3 LDC.64 R40, c[0x0][0x398] ;  /* 0x0000e600ff28bb82 */ /* 0x000e620000000a00 */
[----:B------:R-:W-:Y:S02]  /*0e90*/  IADD3 R31, PT, PT, R25, 0x90, RZ ;  /* 0x00000090191f7810 */ /* 0x000fe40007ffe0ff */
[----:B------:R-:W-:-:S05]  /*0ea0*/  @!P3 IADD3 R15, PT, PT, R21, R15, RZ ;  /* 0x0000000f150fb210 */ /* 0x000fca0007ffe0ff */
[----:B------:R-:W0:Y:S01]  /*0eb0*/  @!P1 LDC.64 R42, c[0x0][0x3f8] ;  /* 0x0000fe00ff2a9b82 */ /* 0x000e220000000a00 */
[----:B------:R-:W-:Y:S02]  /*0ec0*/  ISETP.GE.U32.AND P5, PT, R31, UR8, PT ;  /* 0x000000081f007c0c */ /* 0x000fe4000bfa6070 */
[----:B------:R-:W-:Y:S02]  /*0ed0*/  SHF.R.S32.HI R37, RZ, 0x1f, R31 ;  /* 0x0000001fff257819 */ /* 0x000fe4000001141f */
[C---:B------:R-:W-:Y:S02]  /*0ee0*/  @!P3 SHF.L.U32 R27, R20.reuse, 0x1, RZ ;  /* 0x00000001141bb819 */ /* 0x040fe400000006ff */
[----:B------:R-:W-:Y:S02]  /*0ef0*/  @!P3 SHF.L.U64.HI R2, R20, 0x1, R15 ;  /* 0x000000011402b819 */ /* 0x000fe4000001020f */
[----:B------:R-:W-:Y:S02]  /*0f00*/  ISETP.GE.AND.EX P5, PT, R37, UR9, PT, P5 ;  /* 0x0000000925007c0c */ /* 0x000fe4000bfa6350 */
[----:B------:R-:W-:-:S02]  /*0f10*/  @!P3 IADD3 R20, P6, PT, R27, R44, RZ ;  /* 0x0000002c1b14b210 */ /* 0x000fc40007fde0ff */
[----:B------:R-:W-:Y:S02]  /*0f20*/  MOV R13, RZ ;  /* 0x000000ff000d7202 */ /* 0x000fe40000000f00 */
[----:B------:R-:W-:Y:S02]  /*0f30*/  @!P4 IADD3 R18, P0, PT, R19, R38, RZ ;  /* 0x000000261312c210 */ /* 0x000fe40007f1e0ff */
[----:B------:R-:W-:Y:S02]  /*0f40*/  IADD3 R33, PT, PT, R25, 0xa0, RZ ;  /* 0x000000a019217810 */ /* 0x000fe40007ffe0ff */
[----:B------:R-:W-:Y:S01]  /*0f50*/  @!P3 IADD3.X R21, PT, PT, R2, R45, RZ, P6, !PT ;  /* 0x0000002d0215b210 */ /* 0x000fe200037fe4ff */
[----:B------:R1:W5:Y:S01]  /*0f60*/  @!P2 LDG.E R13, desc[UR6][R22.64] ;  /* 0x00000006160da981 */ /* 0x000362000c1e1900 */
[----:B------:R-:W0:Y:S01]  /*0f70*/  @!P1 LDC.64 R44, c[0x0][0x3a0] ;  /* 0x0000e800ff2c9b82 */ /* 0x000e220000000a00 */
[----:B------:R-:W-:Y:S02]  /*0f80*/  @!P4 IADD3.X R19, PT, PT, R24, R39, RZ, P0, !PT ;  /* 0x000000271813c210 */ /* 0x000fe400007fe4ff */
[----:B------:R-:W-:-:S02]  /*0f90*/  ISETP.GE.U32.AND P2, PT, R33, UR8, PT ;  /* 0x0000000821007c0c */ /* 0x000fc4000bf46070 */
[----:B------:R-:W-:-:S03]  /*0fa0*/  SHF.R.S32.HI R39, RZ, 0x1f, R33 ;  /* 0x0000001fff277819 */ /* 0x000fc60000011421 */
[----:B------:R-:W0:Y:S01]  /*0fb0*/  @!P5 LDC.64 R48, c[0x0][0x3f8] ;  /* 0x0000fe00ff30db82 */ /* 0x000e220000000a00 */
[----:B------:R-:W-:Y:S02]  /*0fc0*/  ISETP.GE.AND.EX P2, PT, R39, UR9, PT, P2 ;  /* 0x0000000927007c0c */ /* 0x000fe4000bf46320 */
[----:B-1----:R-:W-:Y:S01]  /*0fd0*/  @!P3 IADD3 R22, P0, PT, R27, R40, RZ ;  /* 0x000000281b16b210 */ /* 0x002fe20007f1e0ff */
[----:B0-----:R-:W-:Y:S01]  /*0fe0*/  @!P1 IMAD R24, R35, R42, RZ ;  /* 0x0000002a23189224 */ /* 0x001fe200078e02ff */
[----:B------:R-:W-:Y:S02]  /*0ff0*/  MOV R14, RZ ;  /* 0x000000ff000e7202 */ /* 0x000fe40000000f00 */
[----:B------:R-:W-:Y:S02]  /*1000*/  @!P1 MOV R26, R120 ;  /* 0x00000078001a9202 */ /* 0x000fe40000000f00 */
[----:B------:R-:W-:Y:S02]  /*1010*/  @!P1 MOV R27, R123 ;  /* 0x0000007b001b9202 */ /* 0x000fe40000000f00 */
[----:B------:R-:W-:Y:S01]  /*1020*/  MOV R15, RZ ;  /* 0x000000ff000f7202 */ /* 0x000fe20000000f00 */
[C---:B------:R-:W-:Y:S01]  /*1030*/  @!P1 IMAD R35, R29.reuse, R43, R24 ;  /* 0x0000002b1d239224 */ /* 0x040fe200078e0218 */
[----:B------:R0:W5:Y:S01]  /*1040*/  @!P4 LDG.E R14, desc[UR6][R16.64] ;  /* 0x00000006100ec981 */ /* 0x000162000c1e1900 */
[----:B------:R-:W-:Y:S01]  /*1050*/  @!P1 IMAD.WIDE.U32 R26, R29, R42, R26 ;  /* 0x0000002a1d1a9225 */ /* 0x000fe200078e001a */
[----:B------:R-:W-:Y:S01]  /*1060*/  @!P3 IADD3.X R23, PT, PT, R2, R41, RZ, P0, !PT ;  /* 0x000000290217b210 */ /* 0x000fe200007fe4ff */
[----:B------:R-:W1:Y:S01]  /*1070*/  @!P2 LDC.64 R50, c[0x0][0x3f8] ;  /* 0x0000fe00ff32ab82 */ /* 0x000e620000000a00 */
[----:B------:R0:W5:Y:S02]  /*1080*/  @!P4 LDG.E R15, desc[UR6][R18.64] ;  /* 0x00000006120fc981 */ /* 0x000164000c1e1900 */
[----:B------:R-:W-:-:S02]  /*1090*/  @!P1 IADD3 R27, PT, PT, R27, R35, RZ ;  /* 0x000000231b1b9210 */ /* 0x000fc40007ffe0ff */
[----:B0-----:R-:W-:-:S03]  /*10a0*/  CS2R R16, SRZ ;  /* 0x0000000000107805 */ /* 0x001fc6000001ff00 */
[----:B------:R-:W0:Y:S01]  /*10b0*/  @!P5 LDC.64 R42, c[0x0][0x3a0] ;  /* 0x0000e800ff2adb82 */ /* 0x000e220000000a00 */
[C---:B------:R-:W-:Y:S02]  /*10c0*/  @!P1 SHF.L.U32 R19, R26.reuse, 0x1, RZ ;  /* 0x000000011a139819 */ /* 0x040fe400000006ff */
[----:B------:R1:W5:Y:S01]  /*10d0*/  @!P3 LDG.E R16, desc[UR6][R20.64] ;  /* 0x000000061410b981 */ /* 0x000362000c1e1900 */
[----:B------:R-:W-:-:S03]  /*10e0*/  @!P1 SHF.L.U64.HI R2, R26, 0x1, R27 ;  /* 0x000000011a029819 */ /* 0x000fc6000001021b */
[----:B------:R1:W5:Y:S01]  /*10f0*/  @!P3 LDG.E R17, desc[UR6][R22.64] ;  /* 0x000000061611b981 */ /* 0x000362000c1e1900 */
[----:B------:R-:W-:Y:S02]  /*1100*/  IADD3 R35, PT, PT, R25, 0xb0, RZ ;  /* 0x000000b019237810 */ /* 0x000fe40007ffe0ff */
[----:B-1----:R-:W-:-:S04]  /*1110*/  @!P1 IADD3 R20, P3, PT, R19, R44, RZ ;  /* 0x0000002c13149210 */ /* 0x002fc80007f7e0ff */
[----:B------:R-:W-:Y:S02]  /*1120*/  @!P1 IADD3.X R21, PT, PT, R2, R45, RZ, P3, !PT ;  /* 0x0000002d02159210 */ /* 0x000fe40001ffe4ff */
[----:B------:R-:W1:Y:S01]  /*1130*/  @!P5 LDC.64 R44, c[0x0][0x398] ;  /* 0x0000e600ff2cdb82 */ /* 0x000e620000000a00 */
[----:B------:R-:W-:Y:S01]  /*1140*/  @!P5 MOV R26, R120 ;  /* 0x00000078001ad202 */ /* 0x000fe20000000f00 */
[----:B------:R-:W-:Y:S01]  /*1150*/  @!P5 IMAD R18, R37, R48, RZ ;  /* 0x000000302512d224 */ /* 0x000fe200078e02ff */
[----:B------:R-:W-:Y:S02]  /*1160*/  @!P5 MOV R27, R123 ;  /* 0x0000007b001bd202 */ /* 0x000fe40000000f00 */
[----:B------:R-:W-:Y:S02]  /*1170*/  ISETP.GE.U32.AND P0, PT, R35, UR8, PT ;  /* 0x0000000823007c0c */ /* 0x000fe4000bf06070 */
[----:B------:R-:W-:Y:S01]  /*1180*/  SHF.R.S32.HI R41, RZ, 0x1f, R35 ;  /* 0x0000001fff297819 */ /* 0x000fe20000011423 */
[----:B------:R-:W-:-:S02]  /*1190*/  @!P5 IMAD R29, R31, R49, R18 ;  /* 0x000000311f1dd224 */ /* 0x000fc400078e0212 */
[----:B------:R-:W-:Y:S01]  /*11a0*/  @!P5 IMAD.WIDE.U32 R26, R31, R48, R26 ;  /* 0x000000301f1ad225 */ /* 0x000fe200078e001a */
[----:B------:R-:W-:Y:S01]  /*11b0*/  ISETP.GE.AND.EX P0, PT, R41, UR9, PT, P0 ;  /* 0x0000000929007c0c */ /* 0x000fe2000bf06300 */
[----:B------:R-:W2:Y:S01]  /*11c0*/  @!P2 LDC.64 R48, c[0x0][0x3a0] ;  /* 0x0000e800ff30ab82 */ /* 0x000ea20000000a00 */
[----:B------:R-:W-:Y:S02]  /*11d0*/  @!P1 IADD3 R22, P3, PT, R19, R46, RZ ;  /* 0x0000002e13169210 */ /* 0x000fe40007f7e0ff */
[----:B------:R-:W-:Y:S01]  /*11e0*/  @!P5 IADD3 R19, PT, PT, R27, R29, RZ ;  /* 0x0000001d1b13d210 */ /* 0x000fe20007ffe0ff */
[----:B------:R-:W-:Y:S01]  /*11f0*/  @!P2 IMAD R28, R39, R50, RZ ;  /* 0x00000032271ca224 */ /* 0x000fe200078e02ff */
[----:B------:R-:W-:Y:S02]  /*1200*/  @!P2 MOV R30, R120 ;  /* 0x00000078001ea202 */ /* 0x000fe40000000f00 */
[----:B------:R-:W-:Y:S02]  /*1210*/  @!P2 MOV R31, R123 ;  /* 0x0000007b001fa202 */ /* 0x000fe40000000f00 */
[----:B------:R-:W-:-:S02]  /*1220*/  @!P5 SHF.L.U64.HI R24, R26, 0x1, R19 ;  /* 0x000000011a18d819 */ /* 0x000fc40000010213 */
[----:B------:R-:W-:Y:S02]  /*1230*/  MOV R18, RZ ;  /* 0x000000ff00127202 */ /* 0x000fe40000000f00 */
[----:B------:R-:W-:Y:S01]  /*1240*/  MOV R19, RZ ;  /* 0x000000ff00137202 */ /* 0x000fe20000000f00 */
[C---:B------:R-:W-:Y:S01]  /*1250*/  @!P2 IMAD R37, R33.reuse, R51, R28 ;  /* 0x000000332125a224 */ /* 0x040fe200078e021c */
[----:B------:R-:W-:Y:S01]  /*1260*/  @!P1 IADD3.X R23, PT, PT, R2, R47, RZ, P3, !PT ;  /* 0x0000002f02179210 */ /* 0x000fe20001ffe4ff */
[----:B------:R-:W-:Y:S01]  /*1270*/  @!P2 IMAD.WIDE.U32 R30, R33, R50, R30 ;  /* 0x00000032211ea225 */ /* 0x000fe200078e001e */
[----:B------:R-:W2:Y:S01]  /*1280*/  @!P2 LDC.64 R46, c[0x0][0x398] ;  /* 0x0000e600ff2eab82 */ /* 0x000ea20000000a00 */
[----:B------:R-:W-:Y:S01]  /*1290*/  @!P5 SHF.L.U32 R29, R26, 0x1, RZ ;  /* 0x000000011a1dd819 */ /* 0x000fe200000006ff */
[----:B------:R0:W5:Y:S04]  /*12a0*/  @!P1 LDG.E R18, desc[UR6][R20.64] ;  /* 0x0000000614129981 */ /* 0x000168000c1e1900 */
[----:B------:R-:W5:Y:S02]  /*12b0*/  @!P1 LDG.E R19, desc[UR6][R22.64] ;  /* 0x0000000616139981 */ /* 0x000f64000c1e1900 */
[----:B------:R-:W2:Y:S01]  /*12c0*/  @!P0 LDC.64 R50, c[0x0][0x3f8] ;  /* 0x0000fe00ff328b82 */ /* 0x000ea20000000a00 */
[----:B-1----:R-:W-:-:S02]  /*12d0*/  @!P5 IADD3 R28, P1, PT, R29, R44, RZ ;  /* 0x0000002c1d1cd210 */ /* 0x002fc40007f3e0ff */
[----:B0-----:R-:W-:Y:S02]  /*12e0*/  @!P2 IADD3 R21, PT, PT, R31, R37, RZ ;  /* 0x000000251f15a210 */ /* 0x001fe40007ffe0ff */
[----:B------:R-:W-:Y:S02]  /*12f0*/  IADD3 R37, PT, PT, R25, 0xc0, RZ ;  /* 0x000000c019257810 */ /* 0x000fe40007ffe0ff */
[----:B------:R-:W-:Y:S02]  /*1300*/  @!P5 IADD3 R26, P3, PT, R29, R42, RZ ;  /* 0x0000002a1d1ad210 */ /* 0x000fe40007f7e0ff */
[----:B------:R-:W-:Y:S02]  /*1310*/  @!P5 IADD3.X R29, PT, PT, R24, R45, RZ, P1, !PT ;  /* 0x0000002d181dd210 */ /* 0x000fe40000ffe4ff */
[----:B------:R-:W-:Y:S01]  /*1320*/  ISETP.GE.U32.AND P1, PT, R37, UR8, PT ;  /* 0x0000000825007c0c */ /* 0x000fe2000bf26070 */
[----:B------:R-:W0:Y:S01]  /*1330*/  @!P0 LDC.64 R44, c[0x0][0x3a0] ;  /* 0x0000e800ff2c8b82 */ /* 0x000e220000000a00 */
[----:B------:R-:W-:-:S02]  /*1340*/  SHF.R.S32.HI R39, RZ, 0x1f, R37 ;  /* 0x0000001fff277819 */ /* 0x000fc40000011425 */
[----:B------:R-:W-:Y:S02]  /*1350*/  @!P2 SHF.L.U32 R33, R30, 0x1, RZ ;  /* 0x000000011e21a819 */ /* 0x000fe400000006ff */
[----:B------:R-:W-:Y:S02]  /*1360*/  ISETP.GE.AND.EX P1, PT, R39, UR9, PT, P1 ;  /* 0x0000000927007c0c */ /* 0x000fe4000bf26310 */
[----:B------:R-:W-:Y:S02]  /*1370*/  MOV R20, RZ ;  /* 0x000000ff00147202 */ /* 0x000fe40000000f00 */
[----:B------:R-:W-:Y:S02]  /*1380*/  @!P5 IADD3.X R27, PT, PT, R24, R43, RZ, P3, !PT ;  /* 0x0000002b181bd210 */ /* 0x000fe40001ffe4ff */
[----:B------:R-:W-:Y:S01]  /*1390*/  @!P2 SHF.L.U64.HI R2, R30, 0x1, R21 ;  /* 0x000000011e02a819 */ /* 0x000fe20000010215 */
[----:B--2---:R-:W-:Y:S01]  /*13a0*/  @!P0 IMAD R24, R41, R50, RZ ;  /* 0x0000003229188224 */ /* 0x004fe200078e02ff */
[----:B------:R-:W-:Y:S01]  /*13b0*/  @!P2 IADD3 R30, P3, PT, R33, R48, RZ ;  /* 0x00000030211ea210 */ /* 0x000fe20007f7e0ff */
[----:B------:R1:W2:Y:S01]  /*13c0*/  @!P5 LDG.E R20, desc[UR6][R26.64] ;  /* 0x000000061a14d981 */ /* 0x0002a2000c1e1900 */
[----:B------:R-:W-:Y:S01]  /*13d0*/  MOV R21, RZ ;  /* 0x000000ff00157202 */ /* 0x000fe20000000f00 */
[----:B------:R-:W4:Y:S01]  /*13e0*/  @!P0 LDC.64 R42, c[0x0][0x398] ;  /* 0x0000e600ff2a8b82 */ /* 0x000f220000000a00 */
[----:B------:R-:W-:-:S02]  /*13f0*/  @!P2 IADD3.X R31, PT, PT, R2, R49, RZ, P3, !PT ;  /* 0x00000031021fa210 */ /* 0x000fc40001ffe4ff */
[----:B------:R-:W-:Y:S02]  /*1400*/  @!P0 MOV R32, R120 ;  /* 0x0000007800208202 */ /* 0x000fe40000000f00 */
[----:B------:R0:W2:Y:S01]  /*1410*/  @!P5 LDG.E R21, desc[UR6][R28.64] ;  /* 0x000000061c15d981 */ /* 0x0000a2000c1e1900 */
[----:B-1----:R-:W-:Y:S02]  /*1420*/  @!P2 IADD3 R26, P3, PT, R33, R46, RZ ;  /* 0x0000002e211aa210 */ /* 0x002fe40007f7e0ff */
[----:B------:R-:W1:Y:S01]  /*1430*/  @!P1 LDC.64 R52, c[0x0][0x3f8] ;  /* 0x0000fe00ff349b82 */ /* 0x000e620000000a00 */
[----:B------:R-:W-:Y:S02]  /*1440*/  @!P0 MOV R33, R123 ;  /* 0x0000007b00218202 */ /* 0x000fe40000000f00 */
[----:B------:R-:W-:Y:S02]  /*1450*/  IADD3 R49, PT, PT, R25, 0xd0, RZ ;  /* 0x000000d019317810 */ /* 0x000fe40007ffe0ff */
[----:B------:R-:W-:Y:S01]  /*1460*/  ISETP.NE.AND P5, PT, RZ, UR4, PT ;  /* 0x00000004ff007c0c */ /* 0x000fe2000bfa5270 */
[C---:B------:R-:W-:Y:S01]  /*1470*/  @!P0 IMAD R41, R35.reuse, R51, R24 ;  /* 0x0000003323298224 */ /* 0x040fe200078e0218 */
[----:B------:R-:W-:Y:S01]  /*1480*/  @!P2 IADD3.X R27, PT, PT, R2, R47, RZ, P3, !PT ;  /* 0x0000002f021ba210 */ /* 0x000fe20001ffe4ff */
[----:B------:R-:W-:Y:S01]  /*1490*/  @!P0 IMAD.WIDE.U32 R32, R35, R50, R32 ;  /* 0x0000003223208225 */ /* 0x000fe200078e0020 */
[----:B------:R-:W-:-:S02]  /*14a0*/  ISETP.GE.U32.AND P3, PT, R49, UR8, PT ;  /* 0x0000000831007c0c */ /* 0x000fc4000bf66070 */
[----:B------:R-:W-:Y:S02]  /*14b0*/  CS2R R22, SRZ ;  /* 0x0000000000167805 */ /* 0x000fe4000001ff00 */
[----:B------:R-:W-:Y:S01]  /*14c0*/  SHF.R.S32.HI R55, RZ, 0x1f, R49 ;  /* 0x0000001fff377819 */ /* 0x000fe20000011431 */
[----:B------:R-:W3:Y:S01]  /*14d0*/  @!P1 LDC.64 R34, c[0x0][0x3a0] ;  /* 0x0000e800ff229b82 */ /* 0x000ee20000000a00 */
[----:B0-----:R-:W-:Y:S02]  /*14e0*/  @!P0 IADD3 R29, PT, PT, R33, R41, RZ ;  /* 0x00000029211d8210 */ /* 0x001fe40007ffe0ff */
[----:B------:R-:W-:Y:S01]  /*14f0*/  ISETP.GE.AND.EX P3, PT, R55, UR9, PT, P3 ;  /* 0x0000000937007c0c */ /* 0x000fe2000bf66330 */
[----:B------:R-:W2:Y:S01]  /*1500*/  @!P2 LDG.E R23, desc[UR6][R26.64] ;  /* 0x000000061a17a981 */ /* 0x000ea2000c1e1900 */
[C---:B------:R-:W-:Y:S02]  /*1510*/  @!P0 SHF.L.U32 R47, R32.reuse, 0x1, RZ ;  /* 0x00000001202f8819 */ /* 0x040fe400000006ff */
[----:B------:R-:W-:Y:S01]  /*1520*/  @!P0 SHF.L.U64.HI R32, R32, 0x1, R29 ;  /* 0x0000000120208819 */ /* 0x000fe2000001021d */
[----:B------:R0:W2:Y:S01]  /*1530*/  @!P2 LDG.E R22, desc[UR6][R30.64] ;  /* 0x000000061e16a981 */ /* 0x0000a2000c1e1900 */
[----:B------:R-:W3:Y:S01]  /*1540*/  @P5 LDC.64 R28, c[0x0][0x3b0] ;  /* 0x0000ec00ff1c5b82 */ /* 0x000ee20000000a00 */
[----:B------:R-:W-:-:S02]  /*1550*/  IADD3 R51, PT, PT, R25, 0xe0, RZ ;  /* 0x000000e019337810 */ /* 0x000fc40007ffe0ff */
[----:B------:R-:W-:-:S05]  /*1560*/  IADD3 R38, PT, PT, R25, 0xf0, RZ ;  /* 0x000000f019267810 */ /* 0x000fca0007ffe0ff */
[----:B------:R-:W3:Y:S01]  /*1570*/  @!P1 LDC.64 R24, c[0x0][0x398] ;  /* 0x0000e600ff189b82 */ /* 0x000ee20000000a00 */
[----:B------:R-:W-:Y:S01]  /*1580*/  ISETP.GE.U32.AND P4, PT, R51, UR8, PT ;  /* 0x0000000833007c0c */ /* 0x000fe2000bf86070 */
[----:B-1----:R-:W-:Y:S01]  /*1590*/  @!P1 IMAD R2, R39, R52, RZ ;  /* 0x0000003427029224 */ /* 0x002fe200078e02ff */
[----:B------:R-:W-:Y:S02]  /*15a0*/  SHF.R.S32.HI R57, RZ, 0x1f, R51 ;  /* 0x0000001fff397819 */ /* 0x000fe40000011433 */
[----:B0-----:R-:W-:Y:S02]  /*15b0*/  @!P1 MOV R30, R120 ;  /* 0x00000078001e9202 */ /* 0x001fe40000000f00 */
[----:B------:R-:W-:Y:S01]  /*15c0*/  @!P1 MOV R31, R123 ;  /* 0x0000007b001f9202 */ /* 0x000fe20000000f00 */
[----:B------:R-:W0:Y:S01]  /*15d0*/  @!P3 LDC.64 R26, c[0x0][0x3f8] ;  /* 0x0000fe00ff1abb82 */ /* 0x000e220000000a00 */
[----:B------:R-:W-:Y:S01]  /*15e0*/  @!P0 IADD3 R44, P6, PT, R47, R44, RZ ;  /* 0x0000002c2f2c8210 */ /* 0x000fe20007fde0ff */
[----:B------:R-:W-:Y:S01]  /*15f0*/  @!P1 IMAD R33, R37, R53, R2 ;  /* 0x0000003525219224 */ /* 0x000fe200078e0202 */
[----:B------:R-:W-:Y:S01]  /*1600*/  ISETP.GE.AND.EX P4, PT, R57, UR9, PT, P4 ;  /* 0x0000000939007c0c */ /* 0x000fe2000bf86340 */
[----:B------:R-:W-:Y:S01]  /*1610*/  @!P1 IMAD.WIDE.U32 R30, R37, R52, R30 ;  /* 0x00000034251e9225 */ /* 0x000fe200078e001e */
[----:B------:R-:W-:-:S02]  /*1620*/  @!P0 IADD3.X R45, PT, PT, R32, R45, RZ, P6, !PT ;  /* 0x0000002d202d8210 */ /* 0x000fc400037fe4ff */
[----:B----4-:R-:W-:Y:S02]  /*1630*/  @!P0 IADD3 R46, P6, PT, R47, R42, RZ ;  /* 0x0000002a2f2e8210 */ /* 0x010fe40007fde0ff */
[----:B------:R-:W-:Y:S02]  /*1640*/  LOP3.LUT R2, R77, 0xffff, RZ, 0xc0, !PT ;  /* 0x0000ffff4d027812 */ /* 0x000fe400078ec0ff */
[----:B------:R-:W-:Y:S02]  /*1650*/  CS2R R64, SRZ ;  /* 0x0000000000407805 */ /* 0x000fe4000001ff00 */
[----:B------:R-:W-:Y:S02]  /*1660*/  @!P0 IADD3.X R47, PT, PT, R32, R43, RZ, P6, !PT ;  /* 0x0000002b202f8210 */ /* 0x000fe400037fe4ff */
[----:B------:R-:W-:Y:S01]  /*1670*/  @!P1 IADD3 R31, PT, PT, R31, R33, RZ ;  /* 0x000000211f1f9210 */ /* 0x000fe20007ffe0ff */
[----:B------:R-:W-:Y:S01]  /*1680*/  IMAD R53, R117, 0x3c, R2 ;  /* 0x0000003c75357824 */ /* 0x000fe200078e0202 */
[----:B------:R-:W-:Y:S01]  /*1690*/  ISETP.GE.U32.AND P2, PT, R38, UR8, PT ;  /* 0x0000000826007c0c */ /* 0x000fe2000bf46070 */
[----:B------:R-:W-:Y:S01]  /*16a0*/  IMAD.WIDE R60, R78, 0x8, R60 ;  /* 0x000000084e3c7825 */ /* 0x000fe200078e023c */
[----:B------:R-:W-:Y:S01]  /*16b0*/  SHF.R.S32.HI R41, RZ, 0x1f, R38 ;  /* 0x0000001fff297819 */ /* 0x000fe20000011426 */
[----:B------:R1:W4:Y:S01]  /*16c0*/  @!P0 LDG.E R64, desc[UR6][R44.64] ;  /* 0x000000062c408981 */ /* 0x000322000c1e1900 */
[C---:B------:R-:W-:Y:S01]  /*16d0*/  @!P1 SHF.L.U32 R37, R30.reuse, 0x1, RZ ;  /* 0x000000011e259819 */ /* 0x040fe200000006ff */
[----:B---3--:R-:W-:Y:S01]  /*16e0*/  @P5 IMAD.WIDE R42, R53, 0x2, R28 ;  /* 0x00000002352a5825 */ /* 0x008fe200078e021c */
[----:B------:R-:W-:Y:S01]  /*16f0*/  @!P1 SHF.L.U64.HI R48, R30, 0x1, R31 ;  /* 0x000000011e309819 */ /* 0x000fe2000001021f */
[----:B------:R3:W4:Y:S01]  /*1700*/  @!P0 LDG.E R65, desc[UR6][R46.64] ;  /* 0x000000062e418981 */ /* 0x000722000c1e1900 */
[----:B------:R-:W-:Y:S01]  /*1710*/  ISETP.GE.AND.EX P2, PT, R41, UR9, PT, P2 ;  /* 0x0000000929007c0c */ /* 0x000fe2000bf46320 */
[----:B------:R-:W3:Y:S01]  /*1720*/  @!P3 LDC.64 R28, c[0x0][0x3a0] ;  /* 0x0000e800ff1cbb82 */ /* 0x000ee20000000a00 */
[C---:B------:R-:W-:Y:S01]  /*1730*/  @!P1 IADD3 R36, P0, PT, R37.reuse, R34, RZ ;  /* 0x0000002225249210 */ /* 0x040fe20007f1e0ff */
[----:B------:R-:W4:Y:S01]  /*1740*/  LDG.E.64 R60, desc[UR6][R60.64] ;  /* 0x000000063c3c7981 */ /* 0x000f22000c1e1b00 */
[----:B-1----:R-:W-:-:S02]  /*1750*/  @!P1 IADD3 R44, P6, PT, R37, R24, RZ ;  /* 0x00000018252c9210 */ /* 0x002fc40007fde0ff */
[----:B------:R-:W-:Y:S01]  /*1760*/  CS2R R66, SRZ ;  /* 0x0000000000427805 */ /* 0x000fe2000001ff00 */
[----:B------:R-:W4:Y:S02]  /*1770*/  @P5 LDG.E.U16 R39, desc[UR6][R42.64] ;  /* 0x000000062a275981 */ /* 0x000f24000c1e1500 */
[----:B------:R-:W1:Y:S01]  /*1780*/  @!P3 LDC.64 R30, c[0x0][0x398] ;  /* 0x0000e600ff1ebb82 */ /* 0x000e620000000a00 */
[----:B------:R-:W-:Y:S01]  /*1790*/  @!P1 IADD3.X R37, PT, PT, R48, R35, RZ, P0, !PT ;  /* 0x0000002330259210 */ /* 0x000fe200007fe4ff */
[----:B0-----:R-:W-:-:S06]  /*17a0*/  @!P3 IMAD R24, R55, R26, RZ ;  /* 0x0000001a3718b224 */ /* 0x001fcc00078e02ff */
[----:B------:R-:W0:Y:S01]  /*17b0*/  @!P4 LDC.64 R32, c[0x0][0x3f8] ;  /* 0x0000fe00ff20cb82 */ /* 0x000e220000000a00 */
[----:B---3--:R-:W-:Y:S01]  /*17c0*/  @!P3 MOV R46, R120 ;  /* 0x00000078002eb202 */ /* 0x008fe20000000f00 */
[----:B------:R3:W4:Y:S01]  /*17d0*/  @P5 LDG.E.U16 R40, desc[UR6][R42.64+0x2] ;  /* 0x000002062a285981 */ /* 0x000722000c1e1500 */
[----:B------:R-:W-:-:S05]  /*17e0*/  @!P3 MOV R47, R123 ;  /* 0x0000007b002fb202 */ /* 0x000fca0000000f00 */
[----:B------:R-:W0:Y:S01]  /*17f0*/  LDC.64 R34, c[0x0][0x3a8] ;  /* 0x0000ea00ff227b82 */ /* 0x000e220000000a00 */
[----:B------:R-:W-:Y:S01]  /*1800*/  @!P1 IADD3.X R45, PT, PT, R48, R25, RZ, P6, !PT ;  /* 0x00000019302d9210 */ /* 0x000fe200037fe4ff */
[C---:B------:R-:W-:Y:S01]  /*1810*/  @!P3 IMAD R27, R49.reuse, R27, R24 ;  /* 0x0000001b311bb224 */ /* 0x040fe200078e0218 */
[----:B------:R0:W4:Y:S01]  /*1820*/  @!P1 LDG.E R66, desc[UR6][R36.64] ;  /* 0x0000000624429981 */ /* 0x000122000c1e1900 */
[----:B------:R-:W-:-:S03]  /*1830*/  @!P3 IMAD.WIDE.U32 R46, R49, R26, R46 ;  /* 0x0000001a312eb225 */ /* 0x000fc600078e002e */
[----:B------:R0:W4:Y:S01]  /*1840*/  @!P1 LDG.E R67, desc[UR6][R44.64] ;  /* 0x000000062c439981 */ /* 0x000122000c1e1900 */
[----:B------:R-:W0:Y:S01]  /*1850*/  @!P2 LDC.64 R24, c[0x0][0x3f8] ;  /* 0x0000fe00ff18ab82 */ /* 0x000e220000000a00 */
[----:B------:R-:W-:Y:S02]  /*1860*/  @!P3 IADD3 R47, PT, PT, R47, R27, RZ ;  /* 0x0000001b2f2fb210 */ /* 0x000fe40007ffe0ff */
[C---:B---3--:R-:W-:Y:S02]  /*1870*/  @!P3 SHF.L.U32 R43, R46.reuse, 0x1, RZ ;  /* 0x000000012e2bb819 */ /* 0x048fe400000006ff */
[----:B------:R-:W-:Y:S02]  /*1880*/  @!P3 SHF.L.U64.HI R42, R46, 0x1, R47 ;  /* 0x000000012e2ab819 */ /* 0x000fe4000001022f */
[C---:B------:R-:W-:Y:S01]  /*1890*/  @!P3 IADD3 R28, P0, PT, R43.reuse, R28, RZ ;  /* 0x0000001c2b1cb210 */ /* 0x040fe20007f1e0ff */
[----:B------:R-:W3:Y:S01]  /*18a0*/  @!P4 LDC.64 R26, c[0x0][0x3a0] ;  /* 0x0000e800ff1acb82 */ /* 0x000ee20000000a00 */
[----:B-1----:R-:W-:Y:S01]  /*18b0*/  @!P3 IADD3 R30, P1, PT, R43, R30, RZ ;  /* 0x0000001e2b1eb210 */ /* 0x002fe20007f3e0ff */
[----:B0-----:R-:W-:Y:S01]  /*18c0*/  @!P4 IMAD R48, R57, R32, RZ ;  /* 0x000000203930c224 */ /* 0x001fe200078e02ff */
[----:B------:R-:W-:-:S02]  /*18d0*/  @!P4 MOV R46, R120 ;  /* 0x00000078002ec202 */ /* 0x000fc40000000f00 */
[----:B------:R-:W-:Y:S01]  /*18e0*/  @!P4 MOV R47, R123 ;  /* 0x0000007b002fc202 */ /* 0x000fe20000000f00 */
[C---:B------:R-:W-:Y:S01]  /*18f0*/  @!P4 IMAD R49, R51.reuse, R33, R48 ;  /* 0x000000213331c224 */ /* 0x040fe200078e0230 */
[C---:B------:R-:W-:Y:S01]  /*1900*/  @!P3 IADD3.X R29, PT, PT, R42.reuse, R29, RZ, P0, !PT ;  /* 0x0000001d2a1db210 */ /* 0x040fe200007fe4ff */
[----:B------:R-:W0:Y:S01]  /*1910*/  @!P2 LDC.64 R36, c[0x0][0x3a0] ;  /* 0x0000e800ff24ab82 */ /* 0x000e220000000a00 */
[----:B------:R-:W-:Y:S01]  /*1920*/  @!P3 IADD3.X R31, PT, PT, R42, R31, RZ, P1, !PT ;  /* 0x0000001f2a1fb210 */ /* 0x000fe20000ffe4ff */
[----:B------:R-:W-:-:S04]  /*1930*/  @!P4 IMAD.WIDE.U32 R46, R51, R32, R46 ;  /* 0x00000020332ec225 */ /* 0x000fc800078e002e */
[----:B------:R-:W-:Y:S02]  /*1940*/  IMAD.WIDE R42, R53, 0x2, R34 ;  /* 0x00000002352a7825 */ /* 0x000fe400078e0222 */
[----:B------:R-:W1:Y:S01]  /*1950*/  @!P4 LDC.64 R32, c[0x0][0x398] ;  /* 0x0000e600ff20cb82 */ /* 0x000e620000000a00 */
[----:B------:R-:W-:Y:S01]  /*1960*/  @!P4 IADD3 R45, PT, PT, R47, R49, RZ ;  /* 0x000000312f2dc210 */ /* 0x000fe20007ffe0ff */
[----:B------:R-:W-:Y:S01]  /*1970*/  @!P2 IMAD R44, R41, R24, RZ ;  /* 0x00000018292ca224 */ /* 0x000fe200078e02ff */
[----:B------:R-:W4:Y:S05]  /*1980*/  LDG.E.U16 R80, desc[UR6][R42.64] ;  /* 0x000000062a507981 */ /* 0x000f2a000c1e1500 */
[----:B------:R-:W0:Y:S01]  /*1990*/  @!P2 LDC.64 R34, c[0x0][0x398] ;  /* 0x0000e600ff22ab82 */ /* 0x000e220000000a00 */
[----:B------:R3:W4:Y:S01]  /*19a0*/  LDG.E.U16 R41, desc[UR6][R42.64+0x2] ;  /* 0x000002062a297981 */ /* 0x000722000c1e1500 */
[----:B------:R-:W-:-:S02]  /*19b0*/  @!P4 SHF.L.U32 R47, R46, 0x1, RZ ;  /* 0x000000012e2fc819 */ /* 0x000fc400000006ff */
[----:B------:R-:W-:Y:S01]  /*19c0*/  @!P4 SHF.L.U64.HI R46, R46, 0x1, R45 ;  /* 0x000000012e2ec819 */ /* 0x000fe2000001022d */
[C---:B------:R-:W-:Y:S01]  /*19d0*/  @!P2 IMAD R45, R38.reuse, R25, R44 ;  /* 0x00000019262da224 */ /* 0x040fe200078e022c */
[----:B---3--:R-:W-:Y:S02]  /*19e0*/  @!P2 MOV R42, R120 ;  /* 0x00000078002aa202 */ /* 0x008fe40000000f00 */
[----:B------:R-:W-:Y:S02]  /*19f0*/  @!P2 MOV R43, R123 ;  /* 0x0000007b002ba202 */ /* 0x000fe40000000f00 */
[----:B------:R-:W-:Y:S01]  /*1a00*/  CS2R R68, SRZ ;  /* 0x0000000000447805 */ /* 0x000fe2000001ff00 */
[----:B------:R-:W-:Y:S01]  /*1a10*/  @!P2 IMAD.WIDE.U32 R24, R38, R24, R42 ;  /* 0x000000182618a225 */ /* 0x000fe200078e002a */
[----:B------:R-:W-:-:S04]  /*1a20*/  @!P4 IADD3 R26, P0, PT, R47, R26, RZ ;  /* 0x0000001a2f1ac210 */ /* 0x000fc80007f1e0ff */
[----:B------:R-:W3:Y:S01]  /*1a30*/  @!P3 LDG.E R68, desc[UR6][R28.64] ;  /* 0x000000061c44b981 */ /* 0x000ee2000c1e1900 */
[----:B------:R-:W-:-:S03]  /*1a40*/  @!P2 IADD3 R45, PT, PT, R25, R45, RZ ;  /* 0x0000002d192da210 */ /* 0x000fc60007ffe0ff */
[----:B------:R-:W3:Y:S01]  /*1a50*/  @!P3 LDG.E R69, desc[UR6][R30.64] ;  /* 0x000000061e45b981 */ /* 0x000ee2000c1e1900 */
[----:B------:R-:W-:Y:S02]  /*1a60*/  @!P2 SHF.L.U32 R25, R24, 0x1, RZ ;  /* 0x000000011819a819 */ /* 0x000fe400000006ff */
[----:B------:R-:W-:Y:S02]  /*1a70*/  @!P4 IADD3.X R27, PT, PT, R46, R27, RZ, P0, !PT ;  /* 0x0000001b2e1bc210 */ /* 0x000fe400007fe4ff */
[----:B-1----:R-:W-:Y:S02]  /*1a80*/  @!P4 IADD3 R32, P0, PT, R47, R32, RZ ;  /* 0x000000202f20c210 */ /* 0x002fe40007f1e0ff */
[----:B------:R-:W-:Y:S02]  /*1a90*/  @!P2 SHF.L.U64.HI R24, R24, 0x1, R45 ;  /* 0x000000011818a819 */ /* 0x000fe4000001022d */
[C---:B0-----:R-:W-:Y:S02]  /*1aa0*/  @!P2 IADD3 R36, P1, PT, R25.reuse, R36, RZ ;  /* 0x000000241924a210 */ /* 0x041fe40007f3e0ff */
[----:B------:R-:W-:-:S02]  /*1ab0*/  @!P2 IADD3 R34, P3, PT, R25, R34, RZ ;  /* 0x000000221922a210 */ /* 0x000fc40007f7e0ff */
[----:B------:R-:W-:Y:S02]  /*1ac0*/  CS2R R70, SRZ ;  /* 0x0000000000467805 */ /* 0x000fe4000001ff00 */
[----:B------:R-:W-:Y:S02]  /*1ad0*/  CS2R R72, SRZ ;  /* 0x0000000000487805 */ /* 0x000fe4000001ff00 */
[----:B------:R-:W-:Y:S02]  /*1ae0*/  @!P4 IADD3.X R33, PT, PT, R46, R33, RZ, P0, !PT ;  /* 0x000000212e21c210 */ /* 0x000fe400007fe4ff */
[C---:B------:R-:W-:Y:S02]  /*1af0*/  @!P2 IADD3.X R37, PT, PT, R24.reuse, R37, RZ, P1, !PT ;  /* 0x000000251825a210 */ /* 0x040fe40000ffe4ff */
[----:B------:R-:W-:Y:S01]  /*1b00*/  @!P2 IADD3.X R35, PT, PT, R24, R35, RZ, P3, !PT ;  /* 0x000000231823a210 */ /* 0x000fe20001ffe4ff */
[----:B------:R-:W3:Y:S04]  /*1b10*/  @!P4 LDG.E R70, desc[UR6][R26.64] ;  /* 0x000000061a46c981 */ /* 0x000ee8000c1e1900 */
[----:B------:R-:W3:Y:S04]  /*1b20*/  @!P4 LDG.E R71, desc[UR6][R32.64] ;  /* 0x000000062047c981 */ /* 0x000ee8000c1e1900 */
[----:B------:R-:W3:Y:S04]  /*1b30*/  @!P2 LDG.E R72, desc[UR6][R36.64] ;  /* 0x000000062448a981 */ /* 0x000ee8000c1e1900 */
[----:B------:R-:W3:Y:S01]  /*1b40*/  @!P2 LDG.E R73, desc[UR6][R34.64] ;  /* 0x000000062249a981 */ /* 0x000ee2000c1e1900 */
[----:B------:R-:W-:Y:S01]  /*1b50*/  MOV R116, 0x3f800000 ;  /* 0x3f80000000747802 */ /* 0x000fe20000000f00 */
[----:B------:R-:W-:Y:S01]  /*1b60*/  UISETP.NE.AND UP0, UPT, UR4, URZ, UPT ;  /* 0x000000ff0400728c */ /* 0x000fe2000bf05270 */
[----:B------:R-:W-:-:S02]  /*1b70*/  CS2R R82, SRZ ;  /* 0x0000000000527805 */ /* 0x000fc4000001ff00 */
[----:B------:R-:W-:Y:S02]  /*1b80*/  PRMT R114, R75, 0x7632, R114 ;  /* 0x000076324b727816 */ /* 0x000fe40000000072 */
        /* <DEDUP_REMOVED lines=8> */
[----:B-----5:R-:W-:Y:S02]  /*1c10*/  PRMT R107, R11, 0x7632, R107 ;  /* 0x000076320b6b7816 */ /* 0x020fe4000000006b */
        /* <DEDUP_REMOVED lines=8> */
[----:B--2---:R-:W-:Y:S02]  /*1ca0*/  PRMT R96, R20, 0x7632, R96 ;  /* 0x0000763214607816 */ /* 0x004fe40000000060 */
[----:B------:R-:W-:Y:S01]  /*1cb0*/  PRMT R97, R21, 0x7632, R97 ;  /* 0x0000763215617816 */ /* 0x000fe20000000061 */
[----:B----4-:R-:W-:-:S05]  /*1cc0*/  FFMA.FTZ R61, -R60, R60, R61 ;  /* 0x0000003c3c3d7223 */ /* 0x010fca000001013d */
[----:B------:R-:W-:-:S13]  /*1cd0*/  FSETP.GTU.FTZ.AND P0, PT, R61, RZ, PT ;  /* 0x000000ff3d00720b */ /* 0x000fda0003f1c000 */
[----:B------:R-:W0:Y:S01]  /*1ce0*/  @P0 LDC R24, c[0x0][0x3c0] ;  /* 0x0000f000ff180b82 */ /* 0x000e220000000800 */
[----:B------:R-:W-:Y:S02]  /*1cf0*/  @P5 SHF.L.U32 R83, R39, 0x10, RZ ;  /* 0x0000001027535819 */ /* 0x000fe400000006ff */
[----:B------:R-:W-:Y:S02]  /*1d00*/  @P5 SHF.L.U32 R82, R40, 0x10, RZ ;  /* 0x0000001028525819 */ /* 0x000fe400000006ff */
        /* <DEDUP_REMOVED lines=8> */
[----:B------:R-:W-:Y:S02]  /*1d90*/  SHF.L.U32 R80, R80, 0x10, RZ ;  /* 0x0000001050507819 */ /* 0x000fe400000006ff */
[----:B------:R-:W-:-:S02]  /*1da0*/  SHF.L.U32 R61, R41, 0x10, RZ ;  /* 0x00000010293d7819 */ /* 0x000fc400000006ff */
[----:B---3--:R-:W-:Y:S02]  /*1db0*/  PRMT R88, R68, 0x7632, R88 ;  /* 0x0000763244587816 */ /* 0x008fe40000000058 */
        /* <DEDUP_REMOVED lines=15> */
[----:B------:R-:W-:Y:S01]  /*1eb0*/  FMUL.FTZ R31, R80, R25 ;  /* 0x00000019501f7220 */ /* 0x000fe20000410000 */
[----:B------:R-:W-:Y:S01]  /*1ec0*/  SHF.L.U32 R33, R5, 0x10, RZ ;  /* 0x0000001005217819 */ /* 0x000fe200000006ff */
[----:B------:R-:W-:Y:S01]  /*1ed0*/  FMUL.FTZ R28, R61, R24 ;  /* 0x000000183d1c7220 */ /* 0x000fe20000410000 */
[----:B------:R-:W-:Y:S01]  /*1ee0*/  FMUL.FTZ R29, R29, R116 ;  /* 0x000000741d1d7220 */ /* 0x000fe20000410000 */
[----:B------:R-:W-:Y:S01]  /*1ef0*/  FADD.FTZ R27, RZ, R31 ;  /* 0x0000001fff1b7221 */ /* 0x000fe20000010000 */
[----:B------:R-:W-:Y:S01]  /*1f00*/  FFMA.FTZ R30, R26, R31, RZ ;  /* 0x0000001f1a1e7223 */ /* 0x000fe200000100ff */
[----:B------:R-:W-:Y:S01]  /*1f10*/  FFMA.FTZ R26, R25, R26, RZ ;  /* 0x0000001a191a7223 */ /* 0x000fe200000100ff */
[----:B------:R-:W-:Y:S01]  /*1f20*/  FADD.FTZ R32, RZ, R25 ;  /* 0x00000019ff207221 */ /* 0x000fe20000010000 */
        /* <DEDUP_REMOVED lines=14> */
[-C--:B------:R-:W-:Y:S01]  /*2010*/  FMUL.FTZ R25, R25, R116.reuse ;  /* 0x0000007419197220 */ /* 0x080fe20000410000 */
[----:B------:R-:W-:Y:S01]  /*2020*/  FADD.FTZ R37, -R60, R35 ;  /* 0x000000233c257221 */ /* 0x000fe20000010100 */
[----:B------:R-:W-:Y:S01]  /*2030*/  SHF.L.U32 R28, R7, 0x10, RZ ;  /* 0x00000010071c7819 */ /* 0x000fe200000006ff */
[----:B------:R-:W-:Y:S01]  /*2040*/  FADD.FTZ R27, R26, R27 ;  /* 0x0000001b1a1b7221 */ /* 0x000fe20000010000 */
[----:B------:R-:W-:Y:S01]  /*2050*/  SHF.L.U32 R35, R110, 0x10, RZ ;  /* 0x000000106e237819 */ /* 0x000fe200000006ff */
[----:B------:R-:W-:Y:S01]  /*2060*/  FFMA.FTZ R29, R26, R25, R29 ;  /* 0x000000191a1d7223 */ /* 0x000fe2000001001d */
[----:B------:R-:W-:Y:S01]  /*2070*/  FMUL.FTZ R37, R37, R116 ;  /* 0x0000007425257220 */ /* 0x000fe20000410000 */
[----:B------:R-:W-:Y:S01]  /*2080*/  FMUL.FTZ R26, R61, R26 ;  /* 0x0000001a3d1a7220 */ /* 0x000fe20000410000 */
[----:B------:R-:W-:Y:S01]  /*2090*/  FADD.FTZ R32, R32, R28 ;  /* 0x0000001c20207221 */ /* 0x000fe20000010000 */
[----:B------:R-:W-:Y:S01]  /*20a0*/  FADD.FTZ R35, -R60, R35 ;  /* 0x000000233c237221 */ /* 0x000fe20000010100 */
[----:B------:R-:W-:Y:S01]  /*20b0*/  FFMA.FTZ R33, R28, R37, R33 ;  /* 0x000000251c217223 */ /* 0x000fe20000010021 */
[----:B------:R-:W-:Y:S01]  /*20c0*/  FFMA.FTZ R30, R25, R26, R30 ;  /* 0x0000001a191e7223 */ /* 0x000fe2000001001e */
[----:B------:R-:W-:Y:S01]  /*20d0*/  FMUL.FTZ R28, R80, R28 ;  /* 0x0000001c501c7220 */ /* 0x000fe20000410000 */
[----:B------:R-:W-:Y:S01]  /*20e0*/  SHF.L.U32 R25, R8, 0x10, RZ ;  /* 0x0000001008197819 */ /* 0x000fe200000006ff */
[----:B------:R-:W-:Y:S01]  /*20f0*/  FMUL.FTZ R35, R35, R116 ;  /* 0x0000007423237220 */ /* 0x000fe20000410000 */
[----:B------:R-:W-:Y:S01]  /*2100*/  SHF.L.U32 R24, R111, 0x10, RZ ;  /* 0x000000106f187819 */ /* 0x000fe200000006ff */
[----:B------:R-:W-:Y:S01]  /*2110*/  FADD.FTZ R31, R26, R31 ;  /* 0x0000001f1a1f7221 */ /* 0x000fe20000010000 */
[----:B------:R-:W-:Y:S01]  /*2120*/  FFMA.FTZ R30, R37, R28, R30 ;  /* 0x0000001c251e7223 */ /* 0x000fe2000001001e */
[----:B------:R-:W-:Y:S01]  /*2130*/  SHF.L.U32 R37, R108, 0x10, RZ ;  /* 0x000000106c257819 */ /* 0x000fe200000006ff */
[----:B------:R-:W-:Y:S01]  /*2140*/  FADD.FTZ R25, -R60, R25 ;  /* 0x000000193c197221 */ /* 0x000fe20000010100 */
[----:B------:R-:W-:Y:S01]  /*2150*/  FMUL.FTZ R26, R61, R24 ;  /* 0x000000183d1a7220 */ /* 0x000fe20000410000 */
[----:B------:R-:W-:Y:S01]  /*2160*/  FADD.FTZ R27, R27, R24 ;  /* 0x000000181b1b7221 */ /* 0x000fe20000010000 */
[----:B------:R-:W-:Y:S01]  /*2170*/  FFMA.FTZ R29, R24, R35, R29 ;  /* 0x00000023181d7223 */ /* 0x000fe2000001001d */
[----:B------:R-:W-:Y:S01]  /*2180*/  FADD.FTZ R31, R31, R28 ;  /* 0x0000001c1f1f7221 */ /* 0x000fe20000010000 */
[----:B------:R-:W-:Y:S01]  /*2190*/  SHF.L.U32 R24, R9, 0x10, RZ ;  /* 0x0000001009187819 */ /* 0x000fe200000006ff */
[----:B------:R-:W-:Y:S01]  /*21a0*/  FMUL.FTZ R25, R25, R116 ;  /* 0x0000007419197220 */ /* 0x000fe20000410000 */
[----:B------:R-:W-:Y:S01]  /*21b0*/  FADD.FTZ R37, -R60, R37 ;  /* 0x000000253c257221 */ /* 0x000fe20000010100 */
[----:B------:R-:W-:Y:S01]  /*21c0*/  FADD.FTZ R31, R26, R31 ;  /* 0x0000001f1a1f7221 */ /* 0x000fe20000010000 */
[----:B------:R-:W-:Y:S01]  /*21d0*/  FFMA.FTZ R30, R35, R26, R30 ;  /* 0x0000001a231e7223 */ /* 0x000fe2000001001e */
        /* <DEDUP_REMOVED lines=12> */
[----:B------:R-:W-:Y:S01]  /*22a0*/  FADD.FTZ R31, R31, R24 ;  /* 0x000000181f1f7221 */ /* 0x000fe20000010000 */
[----:B------:R-:W-:Y:S01]  /*22b0*/  SHF.L.U32 R24, R11, 0x10, RZ ;  /* 0x000000100b187819 */ /* 0x000fe200000006ff */
[----:B------:R-:W-:Y:S01]  /*22c0*/  FMUL.FTZ R35, R35, R116 ;  /* 0x0000007423237220 */ /* 0x000fe20000410000 */
[----:B------:R-:W-:Y:S01]  /*22d0*/  FFMA.FTZ R30, R37, R26, R30 ;  /* 0x0000001a251e7223 */ /* 0x000fe2000001001e */
[----:B------:R-:W-:Y:S01]  /*22e0*/  SHF.L.U32 R37, R12, 0x10, RZ ;  /* 0x000000100c257819 */ /* 0x000fe200000006ff */
[----:B------:R-:W-:Y:S01]  /*22f0*/  FADD.FTZ R25, -R60, R25 ;  /* 0x000000193c197221 */ /* 0x000fe20000010100 */
[----:B------:R-:W-:Y:S01]  /*2300*/  FADD.FTZ R31, R26, R31 ;  /* 0x0000001f1a1f7221 */ /* 0x000fe20000010000 */
[----:B------:R-:W-:Y:S01]  /*2310*/  FMUL.FTZ R26, R80, R24 ;  /* 0x00000018501a7220 */ /* 0x000fe20000410000 */
[----:B------:R-:W-:Y:S01]  /*2320*/  FADD.FTZ R32, R32, R24 ;  /* 0x0000001820207221 */ /* 0x000fe20000010000 */
[----:B------:R-:W-:Y:S01]  /*2330*/  FFMA.FTZ R33, R24, R35, R33 ;  /* 0x0000002318217223 */ /* 0x000fe20000010021 */
        /* <DEDUP_REMOVED lines=97> */
[----:B------:R-:W-:Y:S01]  /*2950*/  FADD.FTZ R31, R31, R24 ;  /* 0x000000181f1f7221 */ /* 0x000fe20000010000 */
[----:B------:R-:W-:Y:S01]  /*2960*/  SHF.L.U32 R25, R94, 0x10, RZ ;  /* 0x000000105e197819 */ /* 0x000fe200000006ff */
[----:B------:R-:W-:Y:S01]  /*2970*/  FMUL.FTZ R35, R35, R116 ;  /* 0x0000007423237220 */ /* 0x000fe20000410000 */
[----:B------:R-:W-:Y:S01]  /*2980*/  SHF.L.U32 R24, R23, 0x10, RZ ;  /* 0x0000001017187819 */ /* 0x000fe200000006ff */
[----:B------:R-:W-:Y:S01]  /*2990*/  FFMA.FTZ R30, R37, R26, R30 ;  /* 0x0000001a251e7223 */ /* 0x000fe2000001001e */
[----:B------:R-:W-:Y:S01]  /*29a0*/  FADD.FTZ R31, R26, R31 ;  /* 0x0000001f1a1f7221 */ /* 0x000fe20000010000 */
[----:B------:R-:W-:Y:S01]  /*29b0*/  SHF.L.U32 R37, R64, 0x10, RZ ;  /* 0x0000001040257819 */ /* 0x000fe200000006ff */
[----:B------:R-:W-:Y:S01]  /*29c0*/  FADD.FTZ R25, -R60, R25 ;  /* 0x000000193c197221 */ /* 0x000fe20000010100 */
[----:B------:R-:W-:Y:S01]  /*29d0*/  FMUL.FTZ R26, R80, R24 ;  /* 0x00000018501a7220 */ /* 0x000fe20000410000 */
        /* <DEDUP_REMOVED lines=8> */
[----:B------:R-:W-:Y:S01]  /*2a60*/  SHF.L.U32 R26, R65, 0x10, RZ ;  /* 0x00000010411a7819 */ /* 0x000fe200000006ff */
[----:B------:R-:W-:Y:S01]  /*2a70*/  FADD.FTZ R27, R27, R24 ;  /* 0x000000181b1b7221 */ /* 0x000fe20000010000 */
[----:B------:R-:W-:Y:S01]  /*2a80*/  FFMA.FTZ R29, R24, R25, R29 ;  /* 0x00000019181d7223 */ /* 0x000fe2000001001d */
[----:B------:R-:W-:Y:S01]  /*2a90*/  FMUL.FTZ R37, R37, R116 ;  /* 0x0000007425257220 */ /* 0x000fe20000410000 */
[----:B------:R-:W-:Y:S01]  /*2aa0*/  FMUL.FTZ R24, R61, R24 ;  /* 0x000000183d187220 */ /* 0x000fe20000410000 */
[----:B------:R-:W-:Y:S01]  /*2ab0*/  FADD.FTZ R35, -R60, R35 ;  /* 0x000000233c237221 */ /* 0x000fe20000010100 */
[----:B------:R-:W-:Y:S01]  /*2ac0*/  FADD.FTZ R32, R32, R26 ;  /* 0x0000001a20207221 */ /* 0x000fe20000010000 */
[----:B------:R-:W-:Y:S01]  /*2ad0*/  FFMA.FTZ R33, R26, R37, R33 ;  /* 0x000000251a217223 */ /* 0x000fe20000010021 */
[----:B------:R-:W-:Y:S01]  /*2ae0*/  FADD.FTZ R31, R24, R31 ;  /* 0x0000001f181f7221 */ /* 0x000fe20000010000 */
[----:B------:R-:W-:Y:S01]  /*2af0*/  FFMA.FTZ R30, R25, R24, R30 ;  /* 0x00000018191e7223 */ /* 0x000fe2000001001e */
[----:B------:R-:W-:Y:S01]  /*2b00*/  FMUL.FTZ R26, R80, R26 ;  /* 0x0000001a501a7220 */ /* 0x000fe20000410000 */
[----:B------:R-:W-:Y:S01]  /*2b10*/  SHF.L.U32 R24, R93, 0x10, RZ ;  /* 0x000000105d187819 */ /* 0x000fe200000006ff */
[----:B------:R-:W-:Y:S01]  /*2b20*/  FMUL.FTZ R35, R35, R116 ;  /* 0x0000007423237220 */ /* 0x000fe20000410000 */
[----:B------:R-:W-:Y:S01]  /*2b30*/  SHF.L.U32 R56, R73, 0x10, RZ ;  /* 0x0000001049387819 */ /* 0x000fe200000006ff */
[----:B------:R-:W-:Y:S01]  /*2b40*/  FFMA.FTZ R30, R37, R26, R30 ;  /* 0x0000001a251e7223 */ /* 0x000fe2000001001e */
[----:B------:R-:W-:Y:S01]  /*2b50*/  SHF.L.U32 R37, R66, 0x10, RZ ;  /* 0x0000001042257819 */ /* 0x000fe200000006ff */
[----:B------:R-:W-:Y:S01]  /*2b60*/  FFMA.FTZ R25, R24, R35, R29 ;  /* 0x0000002318197223 */ /* 0x000fe2000001001d */
[----:B------:R-:W-:Y:S01]  /*2b70*/  SHF.L.U32 R29, R90, 0x10, RZ ;  /* 0x000000105a1d7819 */ /* 0x000fe200000006ff */
[----:B------:R-:W-:Y:S01]  /*2b80*/  FADD.FTZ R31, R31, R26 ;  /* 0x0000001a1f1f7221 */ /* 0x000fe20000010000 */
[----:B------:R-:W-:Y:S01]  /*2b90*/  FMUL.FTZ R26, R61, R24 ;  /* 0x000000183d1a7220 */ /* 0x000fe20000410000 */
[----:B------:R-:W-:Y:S01]  /*2ba0*/  FADD.FTZ R27, R27, R24 ;  /* 0x000000181b1b7221 */ /* 0x000fe20000010000 */
[----:B------:R-:W-:Y:S01]  /*2bb0*/  SHF.L.U32 R24, R67, 0x10, RZ ;  /* 0x0000001043187819 */ /* 0x000fe200000006ff */
[C---:B------:R-:W-:Y:S01]  /*2bc0*/  FADD.FTZ R37, -R60.reuse, R37 ;  /* 0x000000253c257221 */ /* 0x040fe20000010100 */
[----:B------:R-:W-:Y:S01]  /*2bd0*/  FADD.FTZ R29, -R60, R29 ;  /* 0x0000001d3c1d7221 */ /* 0x000fe20000010100 */
[----:B------:R-:W-:Y:S01]  /*2be0*/  FADD.FTZ R31, R26, R31 ;  /* 0x0000001f1a1f7221 */ /* 0x000fe20000010000 */
[----:B------:R-:W-:Y:S01]  /*2bf0*/  FFMA.FTZ R30, R35, R26, R30 ;  /* 0x0000001a231e7223 */ /* 0x000fe2000001001e */
[----:B------:R-:W-:Y:S01]  /*2c00*/  SHF.L.U32 R26, R91, 0x10, RZ ;  /* 0x000000105b1a7819 */ /* 0x000fe200000006ff */
[----:B------:R-:W-:Y:S01]  /*2c10*/  FMUL.FTZ R37, R37, R116 ;  /* 0x0000007425257220 */ /* 0x000fe20000410000 */
[----:B------:R-:W-:Y:S01]  /*2c20*/  FMUL.FTZ R28, R80, R24 ;  /* 0x00000018501c7220 */ /* 0x000fe20000410000 */
[----:B------:R-:W-:Y:S01]  /*2c30*/  SHF.L.U32 R35, R68, 0x10, RZ ;  /* 0x0000001044237819 */ /* 0x000fe200000006ff */
[----:B------:R-:W-:Y:S01]  /*2c40*/  FMUL.FTZ R29, R29, R116 ;  /* 0x000000741d1d7220 */ /* 0x000fe20000410000 */
[----:B------:R-:W-:Y:S01]  /*2c50*/  FADD.FTZ R32, R32, R24 ;  /* 0x0000001820207221 */ /* 0x000fe20000010000 */
[----:B------:R-:W-:Y:S01]  /*2c60*/  FFMA.FTZ R33, R24, R37, R33 ;  /* 0x0000002518217223 */ /* 0x000fe20000010021 */
[----:B------:R-:W-:Y:S01]  /*2c70*/  FADD.FTZ R31, R31, R28 ;  /* 0x0000001c1f1f7221 */ /* 0x000fe20000010000 */
[----:B------:R-:W-:Y:S01]  /*2c80*/  FFMA.FTZ R30, R37, R28, R30 ;  /* 0x0000001c251e7223 */ /* 0x000fe2000001001e */
[----:B------:R-:W-:Y:S01]  /*2c90*/  FADD.FTZ R24, R27, R26 ;  /* 0x0000001a1b187221 */ /* 0x000fe20000010000 */
[----:B------:R-:W-:Y:S01]  /*2ca0*/  FFMA.FTZ R25, R26, R29, R25 ;  /* 0x0000001d1a197223 */ /* 0x000fe20000010019 */
[----:B------:R-:W-:Y:S01]  /*2cb0*/  SHF.L.U32 R28, R69, 0x10, RZ ;  /* 0x00000010451c7819 */ /* 0x000fe200000006ff */
[----:B------:R-:W-:Y:S01]  /*2cc0*/  FMUL.FTZ R26, R61, R26 ;  /* 0x0000001a3d1a7220 */ /* 0x000fe20000410000 */
[----:B------:R-:W-:Y:S01]  /*2cd0*/  FADD.FTZ R35, -R60, R35 ;  /* 0x000000233c237221 */ /* 0x000fe20000010100 */
[----:B------:R-:W-:-:S02]  /*2ce0*/  SHF.L.U32 R27, R88, 0x10, RZ ;  /* 0x00000010581b7819 */ /* 0x000fc400000006ff */
        /* <DEDUP_REMOVED lines=9> */
[----:B------:R-:W-:Y:S01]  /*2d80*/  FADD.FTZ R32, R32, R28 ;  /* 0x0000001c20207221 */ /* 0x000fe20000010000 */
[----:B------:R-:W-:Y:S01]  /*2d90*/  FFMA.FTZ R33, R28, R35, R33 ;  /* 0x000000231c217223 */ /* 0x000fe20000010021 */
        /* <DEDUP_REMOVED lines=30> */
[----:B------:R-:W-:Y:S01]  /*2f80*/  FFMA.FTZ R33, R34, R29, R33 ;  /* 0x0000001d22217223 */ /* 0x000fe20000010021 */
[----:B------:R-:W-:Y:S01]  /*2f90*/  FMUL.FTZ R27, R27, R116 ;  /* 0x000000741b1b7220 */ /* 0x000fe20000410000 */
[----:B------:R-:W-:Y:S01]  /*2fa0*/  FADD.FTZ R24, R24, R28 ;  /* 0x0000001c18187221 */ /* 0x000fe20000010000 */
        /* <DEDUP_REMOVED lines=8> */
.L_x_303:
        /* <DEDUP_REMOVED lines=8> */
[C---:B------:R-:W-:Y:S01]  /*30b0*/  FADD.FTZ R27, -R60.reuse, R27 ;  /* 0x0000001b3c1b7221 */ /* 0x040fe20000010100 */
[-C--:B------:R-:W-:Y:S01]  /*30c0*/  FMUL.FTZ R55, R55, R116.reuse ;  /* 0x0000007437377220 */ /* 0x080fe20000410000 */
[----:B------:R-:W-:Y:S01]  /*30d0*/  FADD.FTZ R125, -R60, R33 ;  /* 0x000000213c7d7221 */ /* 0x000fe20000010100 */
[----:B------:R-:W-:Y:S01]  /*30e0*/  FFMA.FTZ R31, R80, R25, R83 ;  /* 0x00000019501f7223 */ /* 0x000fe20000010053 */
[----:B------:R-:W-:Y:S01]  /*30f0*/  FMUL.FTZ R24, R27, R116 ;  /* 0x000000741b187220 */ /* 0x000fe20000410000 */
[----:B------:R-:W-:Y:S01]  /*3100*/  FADD.FTZ R29, -R60, R29 ;  /* 0x0000001d3c1d7221 */ /* 0x000fe20000010100 */
[----:B------:R-:W-:Y:S01]  /*3110*/  FFMA.FTZ R47, R80, R55, R83 ;  /* 0x00000037502f7223 */ /* 0x000fe20000010053 */
[----:B------:R-:W-:Y:S01]  /*3120*/  FMUL.FTZ R26, R31, -1.4426950216293334961 ;  /* 0xbfb8aa3b1f1a7820 */ /* 0x000fe20000410000 */
[--C-:B------:R-:W-:Y:S01]  /*3130*/  FFMA.FTZ R45, R61, R24, R82.reuse ;  /* 0x000000183d2d7223 */ /* 0x100fe20000010052 */
[-C--:B------:R-:W-:Y:S01]  /*3140*/  FMUL.FTZ R57, R29, R116.reuse ;  /* 0x000000741d397220 */ /* 0x080fe20000410000 */
[----:B------:R-:W-:Y:S01]  /*3150*/  FMUL.FTZ R29, R47, -1.4426950216293334961 ;  /* 0xbfb8aa3b2f1d7820 */ /* 0x000fe20000410000 */
[----:B------:R0:W1:Y:S01]  /*3160*/  MUFU.EX2 R28, R26 ;  /* 0x0000001a001c7308 */ /* 0x0000620000000800 */
[----:B------:R-:W-:Y:S01]  /*3170*/  FMUL.FTZ R27, R45, -1.4426950216293334961 ;  /* 0xbfb8aa3b2d1b7820 */ /* 0x000fe20000410000 */
[----:B------:R-:W-:Y:S01]  /*3180*/  FFMA.FTZ R43, R61, R57, R82 ;  /* 0x000000393d2b7223 */ /* 0x000fe20000010052 */
[----:B------:R-:W-:Y:S01]  /*3190*/  SHF.L.U32 R35, R110, 0x10, RZ ;  /* 0x000000106e237819 */ /* 0x000fe200000006ff */
[----:B------:R-:W-:Y:S01]  /*31a0*/  FMUL.FTZ R125, R125, R116 ;  /* 0x000000747d7d7220 */ /* 0x000fe20000410000 */
[----:B------:R-:W-:-:S02]  /*31b0*/  SHF.L.U32 R37, R8, 0x10, RZ ;  /* 0x0000001008257819 */ /* 0x000fc400000006ff */
[----:B------:R-:W-:Y:S01]  /*31c0*/  SHF.L.U32 R50, R5, 0x10, RZ ;  /* 0x0000001005327819 */ /* 0x000fe200000006ff */
[----:B------:R-:W2:Y:S01]  /*31d0*/  MUFU.EX2 R32, R27 ;  /* 0x0000001b00207308 */ /* 0x000ea20000000800 */
[----:B0-----:R-:W-:Y:S01]  /*31e0*/  FMUL.FTZ R26, R43, -1.4426950216293334961 ;  /* 0xbfb8aa3b2b1a7820 */ /* 0x001fe20000410000 */
[----:B------:R-:W-:Y:S01]  /*31f0*/  FADD.FTZ R35, -R60, R35 ;  /* 0x000000233c237221 */ /* 0x000fe20000010100 */
[----:B------:R-:W-:Y:S01]  /*3200*/  FFMA.FTZ R38, R80, R125, R83 ;  /* 0x0000007d50267223 */ /* 0x000fe20000010053 */
[----:B------:R-:W-:Y:S01]  /*3210*/  FADD.FTZ R37, -R60, R37 ;  /* 0x000000253c257221 */ /* 0x000fe20000010100 */
[----:B------:R-:W-:Y:S01]  /*3220*/  SHF.L.U32 R54, R113, 0x10, RZ ;  /* 0x0000001071367819 */ /* 0x000fe200000006ff */
[-C--:B------:R-:W-:Y:S01]  /*3230*/  FMUL.FTZ R59, R35, R116.reuse ;  /* 0x00000074233b7220 */ /* 0x080fe20000410000 */
[----:B------:R-:W-:Y:S01]  /*3240*/  FMUL.FTZ R35, R38, -1.4426950216293334961 ;  /* 0xbfb8aa3b26237820 */ /* 0x000fe20000410000 */
[----:B------:R-:W0:Y:S01]  /*3250*/  MUFU.EX2 R33, R29 ;  /* 0x0000001d00217308 */ /* 0x000e220000000800 */
[----:B-1----:R-:W-:Y:S01]  /*3260*/  FADD.FTZ R30, R28, 1 ;  /* 0x3f8000001c1e7421 */ /* 0x002fe20000010000 */
[-C--:B------:R-:W-:Y:S01]  /*3270*/  FMUL.FTZ R81, R37, R116.reuse ;  /* 0x0000007425517220 */ /* 0x080fe20000410000 */
[----:B------:R-:W-:Y:S01]  /*3280*/  SHF.L.U32 R37, R108, 0x10, RZ ;  /* 0x000000106c257819 */ /* 0x000fe200000006ff */
[--C-:B------:R-:W-:Y:S01]  /*3290*/  FFMA.FTZ R52, R61, R59, R82.reuse ;  /* 0x0000003b3d347223 */ /* 0x100fe20000010052 */
[----:B------:R-:W-:Y:S01]  /*32a0*/  SHF.L.U32 R53, R7, 0x10, RZ ;  /* 0x0000001007357819 */ /* 0x000fe200000006ff */
[----:B------:R-:W-:Y:S01]  /*32b0*/  FFMA.FTZ R62, R80, R81, R83 ;  /* 0x00000051503e7223 */ /* 0x000fe20000010053 */
[----:B------:R-:W-:Y:S01]  /*32c0*/  SHF.L.U32 R49, R12, 0x10, RZ ;  /* 0x000000100c317819 */ /* 0x000fe200000006ff */
[----:B------:R-:W1:Y:S01]  /*32d0*/  MUFU.EX2 R34, R26 ;  /* 0x0000001a00227308 */ /* 0x000e620000000800 */
[----:B--2---:R-:W-:Y:S01]  /*32e0*/  FADD.FTZ R32, R32, 1 ;  /* 0x3f80000020207421 */ /* 0x004fe20000010000 */
[----:B------:R-:W-:Y:S01]  /*32f0*/  FADD.FTZ R37, -R60, R37 ;  /* 0x000000253c257221 */ /* 0x000fe20000010100 */
[----:B------:R-:W-:Y:S01]  /*3300*/  FMUL.FTZ R27, R52, -1.4426950216293334961 ;  /* 0xbfb8aa3b341b7820 */ /* 0x000fe20000410000 */
[----:B------:R-:W-:Y:S01]  /*3310*/  FMUL.FTZ R36, R62, -1.4426950216293334961 ;  /* 0xbfb8aa3b3e247820 */ /* 0x000fe20000410000 */
[----:B------:R-:W-:Y:S01]  /*3320*/  SHF.L.U32 R51, R104, 0x10, RZ ;  /* 0x0000001068337819 */ /* 0x000fe200000006ff */
[----:B------:R-:W-:Y:S01]  /*3330*/  FMUL.FTZ R63, R37, R116 ;  /* 0x00000074253f7220 */ /* 0x000fe20000410000 */
[----:B------:R-:W-:Y:S01]  /*3340*/  SHF.L.U32 R37, R74, 0x10, RZ ;  /* 0x000000104a257819 */ /* 0x000fe200000006ff */
[----:B------:R-:W2:Y:S01]  /*3350*/  MUFU.RCP R30, R30 ;  /* 0x0000001e001e7308 */ /* 0x000ea20000001000 */
[----:B0-----:R-:W-:Y:S01]  /*3360*/  FADD.FTZ R33, R33, 1 ;  /* 0x3f80000021217421 */ /* 0x001fe20000010000 */
[----:B------:R-:W-:Y:S01]  /*3370*/  FFMA.FTZ R28, R61, R63, R82 ;  /* 0x0000003f3d1c7223 */ /* 0x000fe20000010052 */
[C---:B------:R-:W-:Y:S01]  /*3380*/  FADD.FTZ R49, -R60.reuse, R49 ;  /* 0x000000313c317221 */ /* 0x040fe20000010100 */
[----:B------:R-:W-:Y:S01]  /*3390*/  FADD.FTZ R51, -R60, R51 ;  /* 0x000000333c337221 */ /* 0x000fe20000010100 */
[----:B------:R-:W-:Y:S01]  /*33a0*/  SHF.L.U32 R58, R11, 0x10, RZ ;  /* 0x000000100b3a7819 */ /* 0x000fe200000006ff */
[----:B------:R-:W-:Y:S01]  /*33b0*/  FMUL.FTZ R39, R28, -1.4426950216293334961 ;  /* 0xbfb8aa3b1c277820 */ /* 0x000fe20000410000 */
[----:B------:R-:W-:Y:S01]  /*33c0*/  SHF.L.U32 R119, R17, 0x10, RZ ;  /* 0x0000001011777819 */ /* 0x000fe200000006ff */
[----:B------:R1:W0:Y:S01]  /*33d0*/  MUFU.EX2 R29, R35 ;  /* 0x00000023001d7308 */ /* 0x0002220000000800 */
[----:B------:R-:W-:-:S07]  /*33e0*/  SHF.L.U32 R124, R101, 0x10, RZ ;  /* 0x00000010657c7819 */ /* 0x000fce00000006ff */
[----:B------:R-:W3:Y:S01]  /*33f0*/  MUFU.RCP R32, R32 ;  /* 0x0000002000207308 */ /* 0x000ee20000001000 */
[----:B-1----:R-:W-:Y:S01]  /*3400*/  FADD.FTZ R35, R34, 1 ;  /* 0x3f80000022237421 */ /* 0x002fe20000010000 */
[----:B--2---:R-:W-:Y:S01]  /*3410*/  FADD.FTZ R34, -R30, 1 ;  /* 0x3f8000001e227421 */ /* 0x004fe20000010100 */
[----:B------:R-:W-:Y:S01]  /*3420*/  FMUL.FTZ R56, R37, R30 ;  /* 0x0000001e25387220 */ /* 0x000fe20000410000 */
[----:B------:R-:W-:Y:S02]  /*3430*/  SHF.L.U32 R37, R115, 0x10, RZ ;  /* 0x0000001073257819 */ /* 0x000fe400000006ff */
[----:B------:R-:W-:Y:S02]  /*3440*/  FFMA.FTZ R31, R31, R34, 1 ;  /* 0x3f8000001f1f7423 */ /* 0x000fe40000010022 */
[----:B------:R-:W1:Y:S01]  /*3450*/  MUFU.RCP R33, R33 ;  /* 0x0000002100217308 */ /* 0x000e620000001000 */
[----:B0-----:R-:W-:Y:S01]  /*3460*/  FADD.FTZ R29, R29, 1 ;  /* 0x3f8000001d1d7421 */ /* 0x001fe20000010000 */
[----:B------:R-:W-:-:S06]  /*3470*/  FMUL.FTZ R56, R56, R31 ;  /* 0x0000001f38387220 */ /* 0x000fcc0000410000 */
[----:B------:R-:W0:Y:S01]  /*3480*/  MUFU.RCP R35, R35 ;  /* 0x0000002300237308 */ /* 0x000e220000001000 */
[----:B---3--:R-:W-:Y:S01]  /*3490*/  FADD.FTZ R30, -R32, 1 ;  /* 0x3f800000201e7421 */ /* 0x008fe20000010100 */
[----:B------:R-:W-:-:S03]  /*34a0*/  FMUL.FTZ R48, R37, R32 ;  /* 0x0000002025307220 */ /* 0x000fc60000410000 */
[----:B------:R-:W-:-:S03]  /*34b0*/  FFMA.FTZ R45, R45, R30, 1 ;  /* 0x3f8000002d2d7423 */ /* 0x000fc6000001001e */
[----:B------:R-:W2:Y:S01]  /*34c0*/  MUFU.EX2 R27, R27 ;  /* 0x0000001b001b7308 */ /* 0x000ea20000000800 */
[----:B-1----:R-:W-:Y:S01]  /*34d0*/  FMUL.FTZ R50, R50, R33 ;  /* 0x0000002132327220 */ /* 0x002fe20000410000 */
[----:B------:R-:W-:Y:S01]  /*34e0*/  FADD.FTZ R34, -R33, 1 ;  /* 0x3f80000021227421 */ /* 0x000fe20000010100 */
[----:B------:R-:W-:Y:S01]  /*34f0*/  SHF.L.U32 R33, R10, 0x10, RZ ;  /* 0x000000100a217819 */ /* 0x000fe200000006ff */
[----:B------:R-:W-:Y:S01]  /*3500*/  FMUL.FTZ R48, R48, R45 ;  /* 0x0000002d30307220 */ /* 0x000fe20000410000 */
[----:B------:R-:W-:Y:S01]  /*3510*/  SHF.L.U32 R45, R14, 0x10, RZ ;  /* 0x000000100e2d7819 */ /* 0x000fe200000006ff */
[----:B------:R-:W-:Y:S01]  /*3520*/  FFMA.FTZ R47, R47, R34, 1 ;  /* 0x3f8000002f2f7423 */ /* 0x000fe20000010022 */
[----:B------:R-:W-:Y:S01]  /*3530*/  FMUL.FTZ R34, R49, R116 ;  /* 0x0000007431227220 */ /* 0x000fe20000410000 */
[----:B------:R1:W3:Y:S01]  /*3540*/  MUFU.EX2 R26, R36 ;  /* 0x00000024001a7308 */ /* 0x0002e20000000800 */
[----:B0-----:R-:W-:Y:S01]  /*3550*/  FMUL.FTZ R54, R54, R35 ;  /* 0x0000002336367220 */ /* 0x001fe20000410000 */
[----:B------:R-:W-:Y:S01]  /*3560*/  FADD.FTZ R30, -R35, 1 ;  /* 0x3f800000231e7421 */ /* 0x000fe20000010100 */
[----:B------:R-:W-:Y:S01]  /*3570*/  FADD.FTZ R35, -R60, R33 ;  /* 0x000000213c237221 */ /* 0x000fe20000010100 */
[----:B------:R-:W-:Y:S01]  /*3580*/  SHF.L.U32 R33, R106, 0x10, RZ ;  /* 0x000000106a217819 */ /* 0x000fe200000006ff */
[----:B------:R-:W-:Y:S01]  /*3590*/  FADD.FTZ R45, -R60, R45 ;  /* 0x0000002d3c2d7221 */ /* 0x000fe20000010100 */
[----:B------:R-:W-:Y:S01]  /*35a0*/  FFMA.FTZ R43, R43, R30, 1 ;  /* 0x3f8000002b2b7423 */ /* 0x000fe2000001001e */
[----:B------:R-:W-:Y:S01]  /*35b0*/  FMUL.FTZ R50, R50, R47 ;  /* 0x0000002f32327220 */ /* 0x000fe20000410000 */
[----:B------:R0:W4:Y:S01]  /*35c0*/  MUFU.RCP R32, R29 ;  /* 0x0000001d00207308 */ /* 0x0001220000001000 */
[----:B-1----:R-:W-:Y:S01]  /*35d0*/  FMUL.FTZ R36, R35, R116 ;  /* 0x0000007423247220 */ /* 0x002fe20000410000 */
[----:B--2---:R-:W-:Y:S01]  /*35e0*/  FADD.FTZ R27, R27, 1 ;  /* 0x3f8000001b1b7421 */ /* 0x004fe20000010000 */
[----:B------:R-:W-:Y:S01]  /*35f0*/  FADD.FTZ R33, -R60, R33 ;  /* 0x000000213c217221 */ /* 0x000fe20000010100 */
[----:B------:R-:W-:Y:S01]  /*3600*/  FMUL.FTZ R54, R54, R43 ;  /* 0x0000002b36367220 */ /* 0x000fe20000410000 */
[----:B------:R-:W-:-:S02]  /*3610*/  SHF.L.U32 R43, R9, 0x10, RZ ;  /* 0x00000010092b7819 */ /* 0x000fc400000006ff */
[----:B------:R-:W-:Y:S01]  /*3620*/  FMUL.FTZ R35, R33, R116 ;  /* 0x0000007421237220 */ /* 0x000fe20000410000 */
[----:B------:R-:W1:Y:S01]  /*3630*/  MUFU.EX2 R39, R39 ;  /* 0x0000002700277308 */ /* 0x000e620000000800 */
[----:B0-----:R-:W-:Y:S01]  /*3640*/  FFMA.FTZ R29, R80, R36, R83 ;  /* 0x00000024501d7223 */ /* 0x001fe20000010053 */
[----:B---3--:R-:W-:Y:S01]  /*3650*/  FADD.FTZ R30, R26, 1 ;  /* 0x3f8000001a1e7421 */ /* 0x008fe20000010000 */
[----:B------:R-:W-:Y:S02]  /*3660*/  FFMA.FTZ R26, R61, R35, R82 ;  /* 0x000000233d1a7223 */ /* 0x000fe40000010052 */
[----:B------:R-:W-:Y:S02]  /*3670*/  FMUL.FTZ R37, R29, -1.4426950216293334961 ;  /* 0xbfb8aa3b1d257820 */ /* 0x000fe40000410000 */
[----:B------:R-:W-:Y:S01]  /*3680*/  FMUL.FTZ R33, R26, -1.4426950216293334961 ;  /* 0xbfb8aa3b1a217820 */ /* 0x000fe20000410000 */
[----:B------:R0:W2:Y:S01]  /*3690*/  MUFU.RCP R41, R27 ;  /* 0x0000001b00297308 */ /* 0x0000a20000001000 */
[----:B----4-:R-:W-:-:S07]  /*36a0*/  FMUL.FTZ R53, R53, R32 ;  /* 0x0000002035357220 */ /* 0x010fce0000410000 */
[----:B------:R-:W3:Y:S01]  /*36b0*/  MUFU.EX2 R37, R37 ;  /* 0x0000002500257308 */ /* 0x000ee20000000800 */
[----:B0-----:R-:W-:Y:S01]  /*36c0*/  FADD.FTZ R27, -R32, 1 ;  /* 0x3f800000201b7421 */ /* 0x001fe20000010100 */
[----:B-1----:R-:W-:Y:S01]  /*36d0*/  FADD.FTZ R42, R39, 1 ;  /* 0x3f800000272a7421 */ /* 0x002fe20000010000 */
[----:B------:R-:W-:Y:S02]  /*36e0*/  SHF.L.U32 R32, R111, 0x10, RZ ;  /* 0x000000106f207819 */ /* 0x000fe400000006ff */
[----:B------:R-:W-:-:S03]  /*36f0*/  FFMA.FTZ R38, R38, R27, 1 ;  /* 0x3f80000026267423 */ /* 0x000fc6000001001b */
[----:B------:R-:W0:Y:S01]  /*3700*/  MUFU.RCP R30, R30 ;  /* 0x0000001e001e7308 */ /* 0x000e220000001000 */
[----:B--2---:R-:W-:Y:S01]  /*3710*/  FADD.FTZ R27, -R41, 1 ;  /* 0x3f800000291b7421 */ /* 0x004fe20000010100 */
[----:B------:R-:W-:Y:S01]  /*3720*/  FMUL.FTZ R41, R32, R41 ;  /* 0x0000002920297220 */ /* 0x000fe20000410000 */
[----:B------:R-:W-:Y:S01]  /*3730*/  FMUL.FTZ R32, R51, R116 ;  /* 0x0000007433207220 */ /* 0x000fe20000410000 */
[----:B------:R-:W-:Y:S01]  /*3740*/  FMUL.FTZ R53, R53, R38 ;  /* 0x0000002635357220 */ /* 0x000fe20000410000 */
[----:B------:R-:W-:Y:S01]  /*3750*/  FFMA.FTZ R52, R52, R27, 1 ;  /* 0x3f80000034347423 */ /* 0x000fe2000001001b */
[----:B------:R-:W-:Y:S01]  /*3760*/  FFMA.FTZ R27, R80, R34, R83 ;  /* 0x00000022501b7223 */ /* 0x000fe20000010053 */
[----:B------:R-:W-:Y:S01]  /*3770*/  FFMA.FTZ R39, R61, R32, R82 ;  /* 0x000000203d277223 */ /* 0x000fe20000010052 */
[----:B------:R-:W1:Y:S01]  /*3780*/  MUFU.RCP R42, R42 ;  /* 0x0000002a002a7308 */ /* 0x000e620000001000 */
[----:B---3--:R-:W-:Y:S01]  /*3790*/  FADD.FTZ R44, R37, 1 ;  /* 0x3f800000252c7421 */ /* 0x008fe20000010000 */
[----:B------:R-:W-:Y:S01]  /*37a0*/  FMUL.FTZ R52, R41, R52 ;  /* 0x0000003429347220 */ /* 0x000fe20000410000 */
[----:B------:R-:W-:Y:S01]  /*37b0*/  FMUL.FTZ R31, R27, -1.4426950216293334961 ;  /* 0xbfb8aa3b1b1f7820 */ /* 0x000fe20000410000 */
[----:B------:R-:W-:-:S04]  /*37c0*/  FMUL.FTZ R40, R39, -1.4426950216293334961 ;  /* 0xbfb8aa3b27287820 */ /* 0x000fc80000410000 */
[----:B------:R-:W2:Y:S01]  /*37d0*/  MUFU.EX2 R33, R33 ;  /* 0x0000002100217308 */ /* 0x000ea20000000800 */
[----:B0-----:R-:W-:Y:S01]  /*37e0*/  FADD.FTZ R49, -R30, 1 ;  /* 0x3f8000001e317421 */ /* 0x001fe20000010100 */
[----:B------:R-:W-:Y:S01]  /*37f0*/  FMUL.FTZ R43, R43, R30 ;  /* 0x0000001e2b2b7220 */ /* 0x000fe20000410000 */
[----:B------:R-:W-:Y:S01]  /*3800*/  FMUL.FTZ R30, R45, R116 ;  /* 0x000000742d1e7220 */ /* 0x000fe20000410000 */
[----:B------:R-:W-:Y:S01]  /*3810*/  SHF.L.U32 R45, R102, 0x10, RZ ;  /* 0x00000010662d7819 */ /* 0x000fe200000006ff */
[----:B------:R-:W-:Y:S02]  /*3820*/  FFMA.FTZ R62, R62, R49, 1 ;  /* 0x3f8000003e3e7423 */ /* 0x000fe40000010031 */
[----:B------:R-:W-:Y:S01]  /*3830*/  FFMA.FTZ R37, R80, R30, R83 ;  /* 0x0000001e50257223 */ /* 0x000fe20000010053 */
[----:B------:R-:W0:Y:S01]  /*3840*/  MUFU.RCP R41, R44 ;  /* 0x0000002c00297308 */ /* 0x000e220000001000 */
[----:B------:R-:W-:Y:S01]  /*3850*/  FMUL.FTZ R62, R43, R62 ;  /* 0x0000003e2b3e7220 */ /* 0x000fe20000410000 */
[----:B-1----:R-:W-:Y:S01]  /*3860*/  FADD.FTZ R43, -R42, 1 ;  /* 0x3f8000002a2b7421 */ /* 0x002fe20000010100 */
[----:B------:R-:W-:Y:S01]  /*3870*/  FADD.FTZ R47, -R60, R45 ;  /* 0x0000002d3c2f7221 */ /* 0x000fe20000010100 */
[----:B------:R-:W-:-:S02]  /*3880*/  FMUL.FTZ R38, R37, -1.4426950216293334961 ;  /* 0xbfb8aa3b25267820 */ /* 0x000fc40000410000 */
[----:B------:R-:W-:Y:S01]  /*3890*/  FFMA.FTZ R118, R28, R43, 1 ;  /* 0x3f8000001c767423 */ /* 0x000fe2000001002b */
[----:B------:R-:W-:Y:S01]  /*38a0*/  FMUL.FTZ R28, R47, R116 ;  /* 0x000000742f1c7220 */ /* 0x000fe20000410000 */
[----:B------:R-:W1:Y:S01]  /*38b0*/  MUFU.EX2 R31, R31 ;  /* 0x0000001f001f7308 */ /* 0x000e620000000800 */
[----:B--2---:R-:W-:Y:S01]  /*38c0*/  FADD.FTZ R45, R33, 1 ;  /* 0x3f800000212d7421 */ /* 0x004fe20000010000 */
[----:B------:R-:W-:Y:S01]  /*38d0*/  SHF.L.U32 R43, R109, 0x10, RZ ;  /* 0x000000106d2b7819 */ /* 0x000fe200000006ff */
[----:B------:R-:W-:-:S04]  /*38e0*/  FFMA.FTZ R33, R61, R28, R82 ;  /* 0x0000001c3d217223 */ /* 0x000fc80000010052 */
[----:B------:R-:W-:Y:S01]  /*38f0*/  FMUL.FTZ R43, R43, R42 ;  /* 0x0000002a2b2b7220 */ /* 0x000fe20000410000 */
[----:B------:R-:W2:Y:S01]  /*3900*/  MUFU.EX2 R40, R40 ;  /* 0x0000002800287308 */ /* 0x000ea20000000800 */
[----:B0-----:R-:W-:Y:S02]  /*3910*/  FADD.FTZ R44, -R41, 1 ;  /* 0x3f800000292c7421 */ /* 0x001fe40000010100 */
[----:B------:R-:W-:Y:S02]  /*3920*/  FMUL.FTZ R118, R43, R118 ;  /* 0x000000762b767220 */ /* 0x000fe40000410000 */
[----:B------:R-:W-:Y:S01]  /*3930*/  FFMA.FTZ R44, R29, R44, 1 ;  /* 0x3f8000001d2c7423 */ /* 0x000fe2000001002c */
[----:B------:R-:W-:Y:S02]  /*3940*/  FMUL.FTZ R29, R33, -1.4426950216293334961 ;  /* 0xbfb8aa3b211d7820 */ /* 0x000fe40000410000 */
[----:B------:R-:W0:Y:S01]  /*3950*/  MUFU.EX2 R38, R38 ;  /* 0x0000002600267308 */ /* 0x000e220000000800 */
[----:B-1----:R-:W-:Y:S01]  /*3960*/  FADD.FTZ R46, R31, 1 ;  /* 0x3f8000001f2e7421 */ /* 0x002fe20000010000 */
[----:B------:R-:W-:-:S04]  /*3970*/  FMUL.FTZ R31, R58, R41 ;  /* 0x000000293a1f7220 */ /* 0x000fc80000410000 */
[----:B------:R-:W-:Y:S01]  /*3980*/  FMUL.FTZ R31, R31, R44 ;  /* 0x0000002c1f1f7220 */ /* 0x000fe20000410000 */
[----:B------:R-:W-:Y:S01]  /*3990*/  SHF.L.U32 R44, R13, 0x10, RZ ;  /* 0x000000100d2c7819 */ /* 0x000fe200000006ff */
[----:B------:R1:W3:Y:S01]  /*39a0*/  MUFU.RCP R42, R45 ;  /* 0x0000002d002a7308 */ /* 0x0002e20000001000 */
[----:B--2---:R-:W-:-:S07]  /*39b0*/  FADD.FTZ R40, R40, 1 ;  /* 0x3f80000028287421 */ /* 0x004fce0000010000 */
[----:B------:R-:W2:Y:S01]  /*39c0*/  MUFU.EX2 R29, R29 ;  /* 0x0000001d001d7308 */ /* 0x000ea20000000800 */
[----:B0-----:R-:W-:Y:S01]  /*39d0*/  FADD.FTZ R38, R38, 1 ;  /* 0x3f80000026267421 */ /* 0x001fe20000010000 */
[----:B-1----:R-:W-:-:S06]  /*39e0*/  SHF.L.U32 R45, R107, 0x10, RZ ;  /* 0x000000106b2d7819 */ /* 0x002fcc00000006ff */
[----:B------:R-:W0:Y:S01]  /*39f0*/  MUFU.RCP R41, R46 ;  /* 0x0000002e00297308 */ /* 0x000e220000001000 */
[----:B---3--:R-:W-:-:S04]  /*3a00*/  FADD.FTZ R43, -R42, 1 ;  /* 0x3f8000002a2b7421 */ /* 0x008fc80000010100 */
[----:B------:R-:W-:Y:S01]  /*3a10*/  FFMA.FTZ R43, R26, R43, 1 ;  /* 0x3f8000001a2b7423 */ /* 0x000fe2000001002b */
[----:B------:R-:W-:Y:S02]  /*3a20*/  FMUL.FTZ R26, R45, R42 ;  /* 0x0000002a2d1a7220 */ /* 0x000fe40000410000 */
[----:B------:R-:W1:Y:S01]  /*3a30*/  MUFU.RCP R40, R40 ;  /* 0x0000002800287308 */ /* 0x000e620000001000 */
[----:B--2---:R-:W-:Y:S01]  /*3a40*/  FADD.FTZ R29, R29, 1 ;  /* 0x3f8000001d1d7421 */ /* 0x004fe20000010000 */
[----:B------:R-:W-:Y:S01]  /*3a50*/  FMUL.FTZ R26, R26, R43 ;  /* 0x0000002b1a1a7220 */ /* 0x000fe20000410000 */
[----:B------:R-:W-:-:S05]  /*3a60*/  SHF.L.U32 R43, R16, 0x10, RZ ;  /* 0x00000010102b7819 */ /* 0x000fca00000006ff */
[----:B------:R-:W2:Y:S01]  /*3a70*/  MUFU.RCP R38, R38 ;  /* 0x0000002600267308 */ /* 0x000ea20000001000 */
[----:B0-----:R-:W-:Y:S01]  /*3a80*/  FADD.FTZ R42, -R41, 1 ;  /* 0x3f800000292a7421 */ /* 0x001fe20000010100 */
[----:B------:R-:W-:Y:S01]  /*3a90*/  FMUL.FTZ R44, R44, R41 ;  /* 0x000000292c2c7220 */ /* 0x000fe20000410000 */
[----:B------:R-:W-:Y:S01]  /*3aa0*/  SHF.L.U32 R41, R105, 0x10, RZ ;  /* 0x0000001069297819 */ /* 0x000fe200000006ff */
[----:B------:R-:W-:Y:S01]  /*3ab0*/  FADD.FTZ R43, -R60, R43 ;  /* 0x0000002b3c2b7221 */ /* 0x000fe20000010100 */
[----:B------:R-:W-:-:S03]  /*3ac0*/  FFMA.FTZ R27, R27, R42, 1 ;  /* 0x3f8000001b1b7423 */ /* 0x000fc6000001002a */
[----:B------:R-:W0:Y:S01]  /*3ad0*/  MUFU.RCP R29, R29 ;  /* 0x0000001d001d7308 */ /* 0x000e220000001000 */
[----:B-1----:R-:W-:Y:S01]  /*3ae0*/  FADD.FTZ R42, -R40, 1 ;  /* 0x3f800000282a7421 */ /* 0x002fe20000010100 */
[----:B------:R-:W-:Y:S01]  /*3af0*/  FMUL.FTZ R27, R44, R27 ;  /* 0x0000001b2c1b7220 */ /* 0x000fe20000410000 */
[----:B------:R-:W-:Y:S02]  /*3b00*/  SHF.L.U32 R44, R103, 0x10, RZ ;  /* 0x00000010672c7819 */ /* 0x000fe400000006ff */
[----:B------:R-:W-:Y:S01]  /*3b10*/  FFMA.FTZ R42, R39, R42, 1 ;  /* 0x3f800000272a7423 */ /* 0x000fe2000001002a */
[----:B------:R-:W-:Y:S01]  /*3b20*/  FMUL.FTZ R39, R41, R40 ;  /* 0x0000002829277220 */ /* 0x000fe20000410000 */
[----:B------:R-:W-:Y:S01]  /*3b30*/  SHF.L.U32 R41, R15, 0x10, RZ ;  /* 0x000000100f297819 */ /* 0x000fe200000006ff */
[----:B--2---:R-:W-:Y:S02]  /*3b40*/  FADD.FTZ R46, -R38, 1 ;  /* 0x3f800000262e7421 */ /* 0x004fe40000010100 */
[----:B------:R-:W-:-:S02]  /*3b50*/  FMUL.FTZ R42, R39, R42 ;  /* 0x0000002a272a7220 */ /* 0x000fc40000410000 */
[----:B------:R-:W-:Y:S01]  /*3b60*/  FMUL.FTZ R38, R41, R38 ;  /* 0x0000002629267220 */ /* 0x000fe20000410000 */
[----:B------:R-:W-:Y:S01]  /*3b70*/  SHF.L.U32 R41, R100, 0x10, RZ ;  /* 0x0000001064297819 */ /* 0x000fe200000006ff */
[----:B------:R-:W-:Y:S01]  /*3b80*/  FFMA.FTZ R37, R37, R46, 1 ;  /* 0x3f80000025257423 */ /* 0x000fe2000001002e */
[----:B------:R-:W-:Y:S01]  /*3b90*/  FMUL.FTZ R46, R43, R116 ;  /* 0x000000742b2e7220 */ /* 0x000fe20000410000 */
[----:B------:R-:W-:Y:S01]  /*3ba0*/  SHF.L.U32 R43, R18, 0x10, RZ ;  /* 0x00000010122b7819 */ /* 0x000fe200000006ff */
[----:B0-----:R-:W-:Y:S01]  /*3bb0*/  FADD.FTZ R40, -R29, 1 ;  /* 0x3f8000001d287421 */ /* 0x001fe20000010100 */
[----:B------:R-:W-:-:S03]  /*3bc0*/  FADD.FTZ R41, -R60, R41 ;  /* 0x000000293c297221 */ /* 0x000fc60000010100 */
[----:B------:R-:W-:Y:S01]  /*3bd0*/  FFMA.FTZ R40, R33, R40, 1 ;  /* 0x3f80000021287423 */ /* 0x000fe20000010028 */
[----:B------:R-:W-:Y:S01]  /*3be0*/  FMUL.FTZ R33, R44, R29 ;  /* 0x0000001d2c217220 */ /* 0x000fe20000410000 */
[----:B------:R-:W-:Y:S01]  /*3bf0*/  FMUL.FTZ R29, R38, R37 ;  /* 0x00000025261d7220 */ /* 0x000fe20000410000 */
[----:B------:R-:W-:Y:S01]  /*3c00*/  FFMA.FTZ R37, R80, R46, R83 ;  /* 0x0000002e50257223 */ /* 0x000fe20000010053 */
[----:B------:R-:W-:Y:S01]  /*3c10*/  FMUL.FTZ R45, R41, R116 ;  /* 0x00000074292d7220 */ /* 0x000fe20000410000 */
[----:B------:R-:W-:Y:S01]  /*3c20*/  FMUL.FTZ R39, R33, R40 ;  /* 0x0000002821277220 */ /* 0x000fe20000410000 */
[----:B------:R-:W-:Y:S01]  /*3c30*/  FADD.FTZ R43, -R60, R43 ;  /* 0x0000002b3c2b7221 */ /* 0x000fe20000010100 */
[----:B------:R-:W-:Y:S01]  /*3c40*/  FMUL.FTZ R33, R37, -1.4426950216293334961 ;  /* 0xbfb8aa3b25217820 */ /* 0x000fe20000410000 */
[----:B------:R-:W-:Y:S02]  /*3c50*/  FFMA.FTZ R40, R61, R45, R82 ;  /* 0x0000002d3d287223 */ /* 0x000fe40000010052 */
[----:B------:R-:W-:Y:S01]  /*3c60*/  FMUL.FTZ R44, R43, R116 ;  /* 0x000000742b2c7220 */ /* 0x000fe20000410000 */
[----:B------:R-:W-:Y:S01]  /*3c70*/  SHF.L.U32 R43, R98, 0x10, RZ ;  /* 0x00000010622b7819 */ /* 0x000fe200000006ff */
[----:B------:R-:W-:Y:S01]  /*3c80*/  FMUL.FTZ R49, R40, -1.4426950216293334961 ;  /* 0xbfb8aa3b28317820 */ /* 0x000fe20000410000 */
[----:B------:R-:W0:Y:S01]  /*3c90*/  MUFU.EX2 R33, R33 ;  /* 0x0000002100217308 */ /* 0x000e220000000800 */
[----:B------:R-:W-:-:S02]  /*3ca0*/  FFMA.FTZ R41, R80, R44, R83 ;  /* 0x0000002c50297223 */ /* 0x000fc40000010053 */
[----:B------:R-:W-:Y:S02]  /*3cb0*/  FADD.FTZ R43, -R60, R43 ;  /* 0x0000002b3c2b7221 */ /* 0x000fe40000010100 */
[----:B------:R-:W-:Y:S02]  /*3cc0*/  FMUL.FTZ R38, R41, -1.4426950216293334961 ;  /* 0xbfb8aa3b29267820 */ /* 0x000fe40000410000 */
[----:B------:R-:W-:Y:S01]  /*3cd0*/  FMUL.FTZ R43, R43, R116 ;  /* 0x000000742b2b7220 */ /* 0x000fe20000410000 */
[----:B------:R-:W1:Y:S08]  /*3ce0*/  MUFU.EX2 R49, R49 ;  /* 0x0000003100317308 */ /* 0x000e700000000800 */
[----:B------:R-:W2:Y:S01]  /*3cf0*/  MUFU.EX2 R38, R38 ;  /* 0x0000002600267308 */ /* 0x000ea20000000800 */
[----:B0-----:R-:W-:Y:S01]  /*3d00*/  FADD.FTZ R58, R33, 1 ;  /* 0x3f800000213a7421 */ /* 0x001fe20000010000 */
[----:B------:R-:W-:-:S06]  /*3d10*/  FFMA.FTZ R33, R61, R43, R82 ;  /* 0x0000002b3d217223 */ /* 0x000fcc0000010052 */
[----:B------:R-:W0:Y:S01]  /*3d20*/  MUFU.RCP R58, R58 ;  /* 0x0000003a003a7308 */ /* 0x000e220000001000 */
[----:B-1----:R-:W-:Y:S01]  /*3d30*/  FADD.FTZ R47, R49, 1 ;  /* 0x3f800000312f7421 */ /* 0x002fe20000010000 */
[----:B------:R-:W-:-:S06]  /*3d40*/  FMUL.FTZ R49, R33, -1.4426950216293334961 ;  /* 0xbfb8aa3b21317820 */ /* 0x000fcc0000410000 */
[----:B------:R-:W1:Y:S01]  /*3d50*/  MUFU.EX2 R49, R49 ;  /* 0x0000003100317308 */ /* 0x000e620000000800 */
[----:B--2---:R-:W-:-:S07]  /*3d60*/  FADD.FTZ R51, R38, 1 ;  /* 0x3f80000026337421 */ /* 0x004fce0000010000 */
[----:B------:R-:W2:Y:S01]  /*3d70*/  MUFU.RCP R47, R47 ;  /* 0x0000002f002f7308 */ /* 0x000ea20000001000 */
[----:B0-----:R-:W-:-:S04]  /*3d80*/  FADD.FTZ R38, -R58, 1 ;  /* 0x3f8000003a267421 */ /* 0x001fc80000010100 */
[----:B------:R-:W-:Y:S01]  /*3d90*/  FFMA.FTZ R37, R37, R38, 1 ;  /* 0x3f80000025257423 */ /* 0x000fe20000010026 */
[----:B------:R-:W-:Y:S02]  /*3da0*/  FMUL.FTZ R38, R119, R58 ;  /* 0x0000003a77267220 */ /* 0x000fe40000410000 */
[----:B------:R-:W0:Y:S01]  /*3db0*/  MUFU.RCP R51, R51 ;  /* 0x0000003300337308 */ /* 0x000e220000001000 */
[----:B-1----:R-:W-:Y:S01]  /*3dc0*/  FADD.FTZ R58, R49, 1 ;  /* 0x3f800000313a7421 */ /* 0x002fe20000010000 */
[----:B------:R-:W-:Y:S01]  /*3dd0*/  SHF.L.U32 R49, R99, 0x10, RZ ;  /* 0x0000001063317819 */ /* 0x000fe200000006ff */
[----:B------:R-:W-:-:S05]  /*3de0*/  FMUL.FTZ R37, R38, R37 ;  /* 0x0000002526257220 */ /* 0x000fca0000410000 */
[----:B------:R-:W1:Y:S01]  /*3df0*/  MUFU.RCP R58, R58 ;  /* 0x0000003a003a7308 */ /* 0x000e620000001000 */
[----:B--2---:R-:W-:Y:S01]  /*3e00*/  FADD.FTZ R119, -R47, 1 ;  /* 0x3f8000002f777421 */ /* 0x004fe20000010100 */
[----:B------:R-:W-:-:S03]  /*3e10*/  FMUL.FTZ R47, R124, R47 ;  /* 0x0000002f7c2f7220 */ /* 0x000fc60000410000 */
[----:B------:R-:W-:Y:S01]  /*3e20*/  FFMA.FTZ R40, R40, R119, 1 ;  /* 0x3f80000028287423 */ /* 0x000fe20000010077 */
[----:B------:R-:W-:Y:S01]  /*3e30*/  FMUL.FTZ R119, R61, R48 ;  /* 0x000000303d777220 */ /* 0x000fe20000410000 */
[----:B0-----:R-:W-:Y:S02]  /*3e40*/  FADD.FTZ R124, -R51, 1 ;  /* 0x3f800000337c7421 */ /* 0x001fe40000010100 */
[----:B------:R-:W-:Y:S02]  /*3e50*/  FMUL.FTZ R40, R47, R40 ;  /* 0x000000282f287220 */ /* 0x000fe40000410000 */
[----:B------:R-:W-:Y:S01]  /*3e60*/  FFMA.FTZ R41, R41, R124, 1 ;  /* 0x3f80000029297423 */ /* 0x000fe2000001007c */
[----:B------:R-:W-:Y:S01]  /*3e70*/  SHF.L.U32 R124, R19, 0x10, RZ ;  /* 0x00000010137c7819 */ /* 0x000fe200000006ff */
[----:B-1----:R-:W-:-:S04]  /*3e80*/  FMUL.FTZ R49, R49, R58 ;  /* 0x0000003a31317220 */ /* 0x002fc80000410000 */
[----:B------:R-:W-:Y:S01]  /*3e90*/  FMUL.FTZ R124, R124, R51 ;  /* 0x000000337c7c7220 */ /* 0x000fe20000410000 */
[----:B------:R-:W-:Y:S01]  /*3ea0*/  FADD.FTZ R51, -R58, 1 ;  /* 0x3f8000003a337421 */ /* 0x000fe20000010100 */
[----:B------:R-:W-:-:S03]  /*3eb0*/  FMUL.FTZ R58, R80, R56 ;  /* 0x00000038503a7220 */ /* 0x000fc60000410000 */
[----:B------:R-:W-:Y:S01]  /*3ec0*/  FFMA.FTZ R51, R33, R51, 1 ;  /* 0x3f80000021337423 */ /* 0x000fe20000010033 */
[----:B------:R-:W-:Y:S01]  /*3ed0*/  FMUL.FTZ R33, R124, R41 ;  /* 0x000000297c217220 */ /* 0x000fe20000410000 */
[----:B------:R-:W-:Y:S01]  /*3ee0*/  SHF.L.U32 R41, R20, 0x10, RZ ;  /* 0x0000001014297819 */ /* 0x000fe200000006ff */
[----:B------:R-:W-:Y:S01]  /*3ef0*/  FFMA.FTZ R124, R25, R56, RZ ;  /* 0x00000038197c7223 */ /* 0x000fe200000100ff */
[----:B------:R-:W-:Y:S01]  /*3f00*/  FMUL.FTZ R38, R49, R51 ;  /* 0x0000003331267220 */ /* 0x000fe20000410000 */
[----:B------:R-:W-:Y:S01]  /*3f10*/  FFMA.FTZ R51, R25, R58, RZ ;  /* 0x0000003a19337223 */ /* 0x000fe200000100ff */
[----:B------:R-:W-:Y:S01]  /*3f20*/  FADD.FTZ R58, RZ, R58 ;  /* 0x0000003aff3a7221 */ /* 0x000fe20000010000 */
[----:B------:R-:W-:Y:S01]  /*3f30*/  FADD.FTZ R41, -R60, R41 ;  /* 0x000000293c297221 */ /* 0x000fe20000010100 */
[----:B------:R-:W-:Y:S01]  /*3f40*/  FADD.FTZ R25, RZ, R56 ;  /* 0x00000038ff197221 */ /* 0x000fe20000010000 */
[----:B------:R-:W-:Y:S01]  /*3f50*/  FFMA.FTZ R51, R24, R119, R51 ;  /* 0x0000007718337223 */ /* 0x000fe20000010033 */
[----:B------:R-:W-:Y:S01]  /*3f60*/  FADD.FTZ R119, R119, R58 ;  /* 0x0000003a77777221 */ /* 0x000fe20000010000 */
[----:B------:R-:W-:Y:S01]  /*3f70*/  FMUL.FTZ R41, R41, R116 ;  /* 0x0000007429297220 */ /* 0x000fe20000410000 */
[----:B------:R-:W-:Y:S01]  /*3f80*/  FADD.FTZ R56, R25, R50 ;  /* 0x0000003219387221 */ /* 0x000fe20000010000 */
[----:B------:R-:W-:Y:S01]  /*3f90*/  SHF.L.U32 R25, R21, 0x10, RZ ;  /* 0x0000001015197819 */ /* 0x000fe200000006ff */
[-C--:B------:R-:W-:Y:S01]  /*3fa0*/  FFMA.FTZ R124, R55, R50.reuse, R124 ;  /* 0x00000032377c7223 */ /* 0x080fe2000001007c */
[C---:B------:R-:W-:Y:S01]  /*3fb0*/  FFMA.FTZ R47, R80.reuse, R41, R83 ;  /* 0x00000029502f7223 */ /* 0x040fe20000010053 */
[----:B------:R-:W-:Y:S01]  /*3fc0*/  FMUL.FTZ R50, R80, R50 ;  /* 0x0000003250327220 */ /* 0x000fe20000410000 */
[----:B------:R-:W-:Y:S01]  /*3fd0*/  FFMA.FTZ R24, R24, R48, RZ ;  /* 0x0000003018187223 */ /* 0x000fe200000100ff */
[----:B------:R-:W-:Y:S01]  /*3fe0*/  FFMA.FTZ R124, R125, R53, R124 ;  /* 0x000000357d7c7223 */ /* 0x000fe2000001007c */
[----:B------:R-:W-:Y:S01]  /*3ff0*/  FMUL.FTZ R58, R47, -1.4426950216293334961 ;  /* 0xbfb8aa3b2f3a7820 */ /* 0x000fe20000410000 */
[----:B------:R-:W-:Y:S01]  /*4000*/  FFMA.FTZ R55, R55, R50, R51 ;  /* 0x0000003237377223 */ /* 0x000fe20000010033 */
[----:B------:R-:W-:Y:S01]  /*4010*/  FADD.FTZ R119, R119, R50 ;  /* 0x0000003277777221 */ /* 0x000fe20000010000 */
[----:B------:R-:W-:Y:S01]  /*4020*/  FADD.FTZ R51, RZ, R48 ;  /* 0x00000030ff337221 */ /* 0x000fe20000010000 */
[-C--:B------:R-:W-:Y:S01]  /*4030*/  FFMA.FTZ R48, R57, R54.reuse, R24 ;  /* 0x0000003639307223 */ /* 0x080fe20000010018 */
[----:B------:R-:W-:Y:S01]  /*4040*/  FMUL.FTZ R24, R61, R54 ;  /* 0x000000363d187220 */ /* 0x000fe20000410000 */
[----:B------:R-:W0:Y:S01]  /*4050*/  MUFU.EX2 R58, R58 ;  /* 0x0000003a003a7308 */ /* 0x000e220000000800 */
[----:B------:R-:W-:Y:S01]  /*4060*/  FADD.FTZ R51, R51, R54 ;  /* 0x0000003633337221 */ /* 0x000fe20000010000 */
[----:B------:R-:W-:Y:S01]  /*4070*/  FFMA.FTZ R48, R59, R52, R48 ;  /* 0x000000343b307223 */ /* 0x000fe20000010030 */
[----:B------:R-:W-:Y:S01]  /*4080*/  FFMA.FTZ R57, R57, R24, R55 ;  /* 0x0000001839397223 */ /* 0x000fe20000010037 */
[----:B------:R-:W-:Y:S01]  /*4090*/  SHF.L.U32 R55, R97, 0x10, RZ ;  /* 0x0000001061377819 */ /* 0x000fe200000006ff */
[----:B------:R-:W-:Y:S01]  /*40a0*/  FADD.FTZ R119, R24, R119 ;  /* 0x0000007718777221 */ /* 0x000fe20000010000 */
[----:B------:R-:W-:Y:S01]  /*40b0*/  FADD.FTZ R51, R51, R52 ;  /* 0x0000003433337221 */ /* 0x000fe20000010000 */
[----:B------:R-:W-:Y:S01]  /*40c0*/  FMUL.FTZ R52, R61, R52 ;  /* 0x000000343d347220 */ /* 0x000fe20000410000 */
[----:B------:R-:W-:-:S02]  /*40d0*/  FFMA.FTZ R48, R63, R118, R48 ;  /* 0x000000763f307223 */ /* 0x000fc40000010030 */
[----:B------:R-:W-:Y:S01]  /*40e0*/  FADD.FTZ R51, R51, R118 ;  /* 0x0000007633337221 */ /* 0x000fe20000010000 */
[----:B------:R-:W-:-:S03]  /*40f0*/  FMUL.FTZ R118, R61, R118 ;  /* 0x000000763d767220 */ /* 0x000fc60000410000 */
        /* <DEDUP_REMOVED lines=21> */
[----:B------:R-:W-:Y:S01]  /*4250*/  FMUL.FTZ R50, R54, R49 ;  /* 0x0000003136327220 */ /* 0x000fe20000410000 */
[----:B------:R-:W-:Y:S01]  /*4260*/  FADD.FTZ R49, R56, R53 ;  /* 0x0000003538317221 */ /* 0x000fe20000010000 */
[----:B------:R-:W-:Y:S01]  /*4270*/  SHF.L.U32 R56, R23, 0x10, RZ ;  /* 0x0000001017387819 */ /* 0x000fe200000006ff */
[----:B------:R-:W-:-:S04]  /*4280*/  FFMA.FTZ R54, R80, R58, R83 ;  /* 0x0000003a50367223 */ /* 0x000fc80000010053 */
[----:B------:R-:W-:-:S06]  /*4290*/  FMUL.FTZ R24, R54, -1.4426950216293334961 ;  /* 0xbfb8aa3b36187820 */ /* 0x000fcc0000410000 */
[----:B------:R-:W0:Y:S02]  /*42a0*/  MUFU.EX2 R24, R24 ;  /* 0x0000001800187308 */ /* 0x000e240000000800 */
[----:B0-----:R-:W-:Y:S01]  /*42b0*/  FADD.FTZ R55, R24, 1 ;  /* 0x3f80000018377421 */ /* 0x001fe20000010000 */
[----:B------:R-:W-:-:S04]  /*42c0*/  FMUL.FTZ R24, R80, R53 ;  /* 0x0000003550187220 */ /* 0x000fc80000410000 */
[----:B------:R-:W-:Y:S01]  /*42d0*/  FFMA.FTZ R125, R125, R24, R57 ;  /* 0x000000187d7d7223 */ /* 0x000fe20000010039 */
[----:B------:R-:W0:Y:S01]  /*42e0*/  MUFU.RCP R55, R55 ;  /* 0x0000003700377308 */ /* 0x000e220000001000 */
[----:B------:R-:W-:Y:S02]  /*42f0*/  FADD.FTZ R119, R119, R24 ;  /* 0x0000001877777221 */ /* 0x000fe40000010000 */
[----:B------:R-:W-:Y:S02]  /*4300*/  FFMA.FTZ R59, R59, R52, R125 ;  /* 0x000000343b3b7223 */ /* 0x000fe4000001007d */
[----:B------:R-:W-:Y:S01]  /*4310*/  FADD.FTZ R119, R52, R119 ;  /* 0x0000007734777221 */ /* 0x000fe20000010000 */
[----:B------:R-:W-:Y:S01]  /*4320*/  FADD.FTZ R52, R49, R62 ;  /* 0x0000003e31347221 */ /* 0x000fe20000010000 */
[CC--:B------:R-:W-:Y:S01]  /*4330*/  FFMA.FTZ R49, R81.reuse, R62.reuse, R124 ;  /* 0x0000003e51317223 */ /* 0x0c0fe2000001007c */
[----:B------:R-:W-:Y:S02]  /*4340*/  FMUL.FTZ R62, R80, R62 ;  /* 0x0000003e503e7220 */ /* 0x000fe40000410000 */
[----:B------:R-:W-:Y:S01]  /*4350*/  FADD.FTZ R52, R52, R31 ;  /* 0x0000001f34347221 */ /* 0x000fe20000010000 */
[----:B------:R-:W-:Y:S01]  /*4360*/  FFMA.FTZ R49, R36, R31, R49 ;  /* 0x0000001f24317223 */ /* 0x000fe20000010031 */
[----:B------:R-:W-:Y:S01]  /*4370*/  FFMA.FTZ R81, R81, R62, R59 ;  /* 0x0000003e51517223 */ /* 0x000fe2000001003b */
[----:B------:R-:W-:Y:S01]  /*4380*/  SHF.L.U32 R59, R65, 0x10, RZ ;  /* 0x00000010413b7819 */ /* 0x000fe200000006ff */
[----:B------:R-:W-:Y:S01]  /*4390*/  FADD.FTZ R119, R119, R62 ;  /* 0x0000003e77777221 */ /* 0x000fe20000010000 */
[----:B------:R-:W-:Y:S01]  /*43a0*/  FFMA.FTZ R49, R34, R27, R49 ;  /* 0x0000001b22317223 */ /* 0x000fe20000010031 */
[----:B------:R-:W-:Y:S01]  /*43b0*/  FFMA.FTZ R63, R63, R118, R81 ;  /* 0x000000763f3f7223 */ /* 0x000fe20000010051 */
[----:B0-----:R-:W-:Y:S01]  /*43c0*/  FADD.FTZ R57, -R55, 1 ;  /* 0x3f80000037397421 */ /* 0x001fe20000010100 */
[----:B------:R-:W-:Y:S01]  /*43d0*/  FMUL.FTZ R53, R56, R55 ;  /* 0x0000003738357220 */ /* 0x000fe20000410000 */
[----:B------:R-:W-:Y:S01]  /*43e0*/  SHF.L.U32 R81, R93, 0x10, RZ ;  /* 0x000000105d517819 */ /* 0x000fe200000006ff */
[----:B------:R-:W-:Y:S01]  /*43f0*/  FADD.FTZ R119, R118, R119 ;  /* 0x0000007776777221 */ /* 0x000fe20000010000 */
[----:B------:R-:W-:Y:S01]  /*4400*/  FFMA.FTZ R54, R54, R57, 1 ;  /* 0x3f80000036367423 */ /* 0x000fe20000010039 */
[----:B------:R-:W-:Y:S01]  /*4410*/  SHF.L.U32 R57, R94, 0x10, RZ ;  /* 0x000000105e397819 */ /* 0x000fe200000006ff */
[----:B------:R-:W-:Y:S01]  /*4420*/  FADD.FTZ R52, R52, R27 ;  /* 0x0000001b34347221 */ /* 0x000fe20000010000 */
[----:B------:R-:W-:Y:S01]  /*4430*/  FFMA.FTZ R49, R30, R29, R49 ;  /* 0x0000001d1e317223 */ /* 0x000fe20000010031 */
[----:B------:R-:W-:Y:S01]  /*4440*/  FMUL.FTZ R55, R53, R54 ;  /* 0x0000003635377220 */ /* 0x000fe20000410000 */
[----:B------:R-:W-:Y:S01]  /*4450*/  SHF.L.U32 R54, R95, 0x10, RZ ;  /* 0x000000105f367819 */ /* 0x000fe200000006ff */
[----:B------:R-:W-:Y:S01]  /*4460*/  FADD.FTZ R57, -R60, R57 ;  /* 0x000000393c397221 */ /* 0x000fe20000010100 */
[----:B------:R-:W-:Y:S01]  /*4470*/  FADD.FTZ R52, R52, R29 ;  /* 0x0000001d34347221 */ /* 0x000fe20000010000 */
[----:B------:R-:W-:-:S02]  /*4480*/  FFMA.FTZ R49, R46, R37, R49 ;  /* 0x000000252e317223 */ /* 0x000fc40000010031 */
[----:B------:R-:W-:Y:S01]  /*4490*/  FMUL.FTZ R57, R57, R116 ;  /* 0x0000007439397220 */ /* 0x000fe20000410000 */
[----:B------:R-:W-:-:S03]  /*44a0*/  FADD.FTZ R52, R52, R37 ;  /* 0x0000002534347221 */ /* 0x000fc60000010000 */
[----:B------:R-:W-:Y:S01]  /*44b0*/  FFMA.FTZ R24, R61, R57, R82 ;  /* 0x000000393d187223 */ /* 0x000fe20000010052 */
[----:B------:R-:W-:-:S03]  /*44c0*/  FADD.FTZ R52, R52, R33 ;  /* 0x0000002134347221 */ /* 0x000fc60000010000 */
[----:B------:R-:W-:Y:S01]  /*44d0*/  FMUL.FTZ R56, R24, -1.4426950216293334961 ;  /* 0xbfb8aa3b18387820 */ /* 0x000fe20000410000 */
[----:B------:R-:W-:-:S04]  /*44e0*/  FADD.FTZ R52, R52, R25 ;  /* 0x0000001934347221 */ /* 0x000fc80000010000 */
[----:B------:R-:W-:Y:S01]  /*44f0*/  FADD.FTZ R52, R52, R55 ;  /* 0x0000003734347221 */ /* 0x000fe20000010000 */
[----:B------:R-:W0:Y:S02]  /*4500*/  MUFU.EX2 R56, R56 ;  /* 0x0000003800387308 */ /* 0x000e240000000800 */
[----:B0-----:R-:W-:-:S06]  /*4510*/  FADD.FTZ R53, R56, 1 ;  /* 0x3f80000038357421 */ /* 0x001fcc0000010000 */
[----:B------:R-:W0:Y:S02]  /*4520*/  MUFU.RCP R53, R53 ;  /* 0x0000003500357308 */ /* 0x000e240000001000 */
[----:B0-----:R-:W-:Y:S01]  /*4530*/  FADD.FTZ R125, -R53, 1 ;  /* 0x3f800000357d7421 */ /* 0x001fe20000010100 */
[----:B------:R-:W-:-:S03]  /*4540*/  FMUL.FTZ R54, R54, R53 ;  /* 0x0000003536367220 */ /* 0x000fc60000410000 */
[----:B------:R-:W-:Y:S01]  /*4550*/  FFMA.FTZ R125, R24, R125, 1 ;  /* 0x3f800000187d7423 */ /* 0x000fe2000001007d */
[----:B------:R-:W-:-:S05]  /*4560*/  SHF.L.U32 R24, R64, 0x10, RZ ;  /* 0x0000001040187819 */ /* 0x000fca00000006ff */
[----:B------:R-:W-:Y:S01]  /*4570*/  FADD.FTZ R56, -R60, R24 ;  /* 0x000000183c387221 */ /* 0x000fe20000010100 */
[----:B------:R-:W-:-:S03]  /*4580*/  FMUL.FTZ R24, R54, R125 ;  /* 0x0000007d36187220 */ /* 0x000fc60000410000 */
[----:B------:R-:W-:-:S04]  /*4590*/  FMUL.FTZ R56, R56, R116 ;  /* 0x0000007438387220 */ /* 0x000fc80000410000 */
        /* <DEDUP_REMOVED lines=11> */
[----:B------:R-:W-:Y:S01]  /*4650*/  FMUL.FTZ R54, R125, R116 ;  /* 0x000000747d367220 */ /* 0x000fe20000410000 */
[----:B------:R-:W-:-:S03]  /*4660*/  FADD.FTZ R52, R52, R53 ;  /* 0x0000003534347221 */ /* 0x000fc60000010000 */
[----:B------:R-:W-:-:S04]  /*4670*/  FFMA.FTZ R59, R61, R54, R82 ;  /* 0x000000363d3b7223 */ /* 0x000fc80000010052 */
[----:B------:R-:W-:-:S06]  /*4680*/  FMUL.FTZ R124, R59, -1.4426950216293334961 ;  /* 0xbfb8aa3b3b7c7820 */ /* 0x000fcc0000410000 */
[----:B------:R-:W0:Y:S02]  /*4690*/  MUFU.EX2 R124, R124 ;  /* 0x0000007c007c7308 */ /* 0x000e240000000800 */
[----:B0-----:R-:W-:Y:S01]  /*46a0*/  FADD.FTZ R62, R124, 1 ;  /* 0x3f8000007c3e7421 */ /* 0x001fe20000010000 */
[----:B------:R-:W-:Y:S01]  /*46b0*/  FMUL.FTZ R124, R80, R31 ;  /* 0x0000001f507c7220 */ /* 0x000fe20000410000 */
[----:B------:R-:W-:-:S03]  /*46c0*/  SHF.L.U32 R31, R67, 0x10, RZ ;  /* 0x00000010431f7819 */ /* 0x000fc600000006ff */
[----:B------:R-:W-:Y:S01]  /*46d0*/  FFMA.FTZ R36, R36, R124, R63 ;  /* 0x0000007c24247223 */ /* 0x000fe2000001003f */
[----:B------:R-:W0:Y:S01]  /*46e0*/  MUFU.RCP R62, R62 ;  /* 0x0000003e003e7308 */ /* 0x000e220000001000 */
[----:B------:R-:W-:Y:S01]  /*46f0*/  FADD.FTZ R119, R119, R124 ;  /* 0x0000007c77777221 */ /* 0x000fe20000010000 */
        /* <DEDUP_REMOVED lines=11> */
[-C--:B------:R-:W-:Y:S01]  /*47b0*/  FFMA.FTZ R125, R35, R26.reuse, R48 ;  /* 0x0000001a237d7223 */ /* 0x080fe20000010030 */
[----:B------:R-:W-:-:S03]  /*47c0*/  FMUL.FTZ R26, R61, R26 ;  /* 0x0000001a3d1a7220 */ /* 0x000fc60000410000 */
[----:B------:R-:W-:Y:S01]  /*47d0*/  FFMA.FTZ R125, R32, R42, R125 ;  /* 0x0000002a207d7223 */ /* 0x000fe2000001007d */
[----:B------:R-:W0:Y:S01]  /*47e0*/  MUFU.RCP R118, R118 ;  /* 0x0000007600767308 */ /* 0x000e220000001000 */
[----:B------:R-:W-:Y:S01]  /*47f0*/  FFMA.FTZ R35, R35, R26, R36 ;  /* 0x0000001a23237223 */ /* 0x000fe20000010024 */
[----:B------:R-:W-:Y:S01]  /*4800*/  SHF.L.U32 R36, R91, 0x10, RZ ;  /* 0x000000105b247819 */ /* 0x000fe200000006ff */
[----:B------:R-:W-:Y:S01]  /*4810*/  FADD.FTZ R119, R26, R119 ;  /* 0x000000771a777221 */ /* 0x000fe20000010000 */
[----:B0-----:R-:W-:Y:S01]  /*4820*/  FADD.FTZ R63, -R118, 1 ;  /* 0x3f800000763f7421 */ /* 0x001fe20000010100 */
[----:B------:R-:W-:-:S03]  /*4830*/  FMUL.FTZ R31, R31, R118 ;  /* 0x000000761f1f7220 */ /* 0x000fc60000410000 */
[----:B------:R-:W-:Y:S01]  /*4840*/  FFMA.FTZ R63, R81, R63, 1 ;  /* 0x3f800000513f7423 */ /* 0x000fe2000001003f */
[----:B------:R-:W-:-:S03]  /*4850*/  SHF.L.U32 R81, R90, 0x10, RZ ;  /* 0x000000105a517819 */ /* 0x000fc600000006ff */
[----:B------:R-:W-:Y:S02]  /*4860*/  FMUL.FTZ R31, R31, R63 ;  /* 0x0000003f1f1f7220 */ /* 0x000fe40000410000 */
[----:B------:R-:W-:Y:S02]  /*4870*/  FADD.FTZ R81, -R60, R81 ;  /* 0x000000513c517221 */ /* 0x000fe40000010100 */
[----:B------:R-:W-:Y:S02]  /*4880*/  FADD.FTZ R52, R52, R31 ;  /* 0x0000001f34347221 */ /* 0x000fe40000010000 */
        /* <DEDUP_REMOVED lines=12> */
[----:B------:R-:W-:Y:S01]  /*4950*/  FMUL.FTZ R48, R118, R116 ;  /* 0x0000007476307220 */ /* 0x000fe20000410000 */
[C---:B------:R-:W-:Y:S01]  /*4960*/  FMUL.FTZ R118, R80.reuse, R27 ;  /* 0x0000001b50767220 */ /* 0x040fe20000410000 */
[----:B------:R-:W-:Y:S02]  /*4970*/  SHF.L.U32 R27, R69, 0x10, RZ ;  /* 0x00000010451b7819 */ /* 0x000fe400000006ff */
[----:B------:R-:W-:Y:S01]  /*4980*/  FFMA.FTZ R81, R80, R48, R83 ;  /* 0x0000003050517223 */ /* 0x000fe20000010053 */
[----:B------:R-:W-:Y:S01]  /*4990*/  FFMA.FTZ R35, R34, R118, R35 ;  /* 0x0000007622237223 */ /* 0x000fe20000010023 */
[----:B------:R-:W-:Y:S01]  /*49a0*/  FADD.FTZ R119, R119, R118 ;  /* 0x0000007677777221 */ /* 0x000fe20000010000 */
[----:B------:R-:W-:Y:S01]  /*49b0*/  FADD.FTZ R118, R51, R42 ;  /* 0x0000002a33767221 */ /* 0x000fe20000010000 */
[----:B------:R-:W-:Y:S01]  /*49c0*/  FMUL.FTZ R124, R81, -1.4426950216293334961 ;  /* 0xbfb8aa3b517c7820 */ /* 0x000fe20000410000 */
[----:B------:R-:W-:Y:S01]  /*49d0*/  FMUL.FTZ R42, R61, R42 ;  /* 0x0000002a3d2a7220 */ /* 0x000fe20000410000 */
[----:B------:R-:W-:-:S03]  /*49e0*/  SHF.L.U32 R51, R89, 0x10, RZ ;  /* 0x0000001059337819 */ /* 0x000fc600000006ff */
[----:B------:R-:W-:Y:S01]  /*49f0*/  FFMA.FTZ R35, R32, R42, R35 ;  /* 0x0000002a20237223 */ /* 0x000fe20000010023 */
[----:B------:R-:W0:Y:S01]  /*4a00*/  MUFU.EX2 R124, R124 ;  /* 0x0000007c007c7308 */ /* 0x000e220000000800 */
        /* <DEDUP_REMOVED lines=20> */
[----:B------:R-:W-:-:S04]  /*4b50*/  FMUL.FTZ R124, R61, R39 ;  /* 0x000000273d7c7220 */ /* 0x000fc80000410000 */
[----:B------:R-:W-:Y:S01]  /*4b60*/  FFMA.FTZ R35, R28, R124, R35 ;  /* 0x0000007c1c237223 */ /* 0x000fe20000010023 */
[----:B------:R-:W-:Y:S01]  /*4b70*/  FADD.FTZ R119, R124, R119 ;  /* 0x000000777c777221 */ /* 0x000fe20000010000 */
[----:B------:R-:W-:Y:S01]  /*4b80*/  FMUL.FTZ R124, R80, R37 ;  /* 0x00000025507c7220 */ /* 0x000fe20000410000 */
[----:B------:R-:W-:-:S03]  /*4b90*/  SHF.L.U32 R37, R73, 0x10, RZ ;  /* 0x0000001049257819 */ /* 0x000fc600000006ff */
[----:B------:R-:W-:Y:S01]  /*4ba0*/  FFMA.FTZ R46, R46, R124, R35 ;  /* 0x0000007c2e2e7223 */ /* 0x000fe20000010023 */
[----:B------:R-:W-:Y:S01]  /*4bb0*/  FADD.FTZ R119, R119, R124 ;  /* 0x0000007c77777221 */ /* 0x000fe20000010000 */
[----:B0-----:R-:W-:Y:S01]  /*4bc0*/  FMUL.FTZ R32, R51, R34 ;  /* 0x0000002233207220 */ /* 0x001fe20000410000 */
[----:B------:R-:W-:-:S04]  /*4bd0*/  FADD.FTZ R51, -R34, 1 ;  /* 0x3f80000022337421 */ /* 0x000fc80000010100 */
        /* <DEDUP_REMOVED lines=9> */
[----:B------:R-:W-:Y:S01]  /*4c70*/  FADD.FTZ R81, R118, R39 ;  /* 0x0000002776517221 */ /* 0x000fe20000010000 */
[----:B------:R-:W-:Y:S01]  /*4c80*/  FFMA.FTZ R118, R28, R39, R125 ;  /* 0x000000271c767223 */ /* 0x000fe2000001007d */
[----:B------:R-:W-:Y:S02]  /*4c90*/  SHF.L.U32 R39, R87, 0x10, RZ ;  /* 0x0000001057277819 */ /* 0x000fe400000006ff */
[----:B------:R-:W-:Y:S01]  /*4ca0*/  FADD.FTZ R81, R81, R40 ;  /* 0x0000002851517221 */ /* 0x000fe20000010000 */
[----:B------:R-:W0:Y:S01]  /*4cb0*/  MUFU.RCP R42, R42 ;  /* 0x0000002a002a7308 */ /* 0x000e220000001000 */
[----:B------:R-:W-:Y:S02]  /*4cc0*/  FFMA.FTZ R118, R45, R40, R118 ;  /* 0x000000282d767223 */ /* 0x000fe40000010076 */
[----:B------:R-:W-:-:S02]  /*4cd0*/  FADD.FTZ R81, R81, R38 ;  /* 0x0000002651517221 */ /* 0x000fc40000010000 */
[-C--:B------:R-:W-:Y:S01]  /*4ce0*/  FFMA.FTZ R118, R43, R38.reuse, R118 ;  /* 0x000000262b767223 */ /* 0x080fe20000010076 */
[----:B------:R-:W-:Y:S01]  /*4cf0*/  FMUL.FTZ R38, R61, R38 ;  /* 0x000000263d267220 */ /* 0x000fe20000410000 */
[----:B------:R-:W-:Y:S02]  /*4d00*/  FADD.FTZ R81, R81, R50 ;  /* 0x0000003251517221 */ /* 0x000fe40000010000 */
[----:B------:R-:W-:Y:S01]  /*4d10*/  FFMA.FTZ R118, R47, R50, R118 ;  /* 0x000000322f767223 */ /* 0x000fe20000010076 */
        /* <DEDUP_REMOVED lines=44> */
[----:B------:R-:W-:-:S03]  /*4fe0*/  FFMA.FTZ R42, R44, R33, R49 ;  /* 0x000000212c2a7223 */ /* 0x000fc60000010031 */
[----:B------:R-:W-:Y:S01]  /*4ff0*/  FMUL.FTZ R40, R40, R46 ;  /* 0x0000002e28287220 */ /* 0x000fe20000410000 */
[C---:B------:R-:W-:Y:S01]  /*5000*/  FMUL.FTZ R46, R80.reuse, R33 ;  /* 0x00000021502e7220 */ /* 0x040fe20000410000 */
[-C--:B------:R-:W-:Y:S01]  /*5010*/  FFMA.FTZ R33, R41, R25.reuse, R42 ;  /* 0x0000001929217223 */ /* 0x080fe2000001002a */
[C---:B------:R-:W-:Y:S01]  /*5020*/  FMUL.FTZ R25, R80.reuse, R25 ;  /* 0x0000001950197220 */ /* 0x040fe20000410000 */
[-C--:B------:R-:W-:Y:S01]  /*5030*/  FMUL.FTZ R42, R80, R55.reuse ;  /* 0x00000037502a7220 */ /* 0x080fe20000410000 */
[----:B------:R-:W-:Y:S01]  /*5040*/  FFMA.FTZ R45, R44, R46, R45 ;  /* 0x0000002e2c2d7223 */ /* 0x000fe2000001002d */
[----:B------:R-:W-:Y:S01]  /*5050*/  FADD.FTZ R119, R119, R46 ;  /* 0x0000002e77777221 */ /* 0x000fe20000010000 */
[----:B------:R-:W-:Y:S02]  /*5060*/  FFMA.FTZ R33, R58, R55, R33 ;  /* 0x000000373a217223 */ /* 0x000fe40000010021 */
[----:B------:R-:W-:Y:S01]  /*5070*/  FFMA.FTZ R44, R43, R38, R45 ;  /* 0x000000262b2c7223 */ /* 0x000fe2000001002d */
[----:B------:R-:W-:Y:S01]  /*5080*/  FADD.FTZ R119, R38, R119 ;  /* 0x0000007726777221 */ /* 0x000fe20000010000 */
[----:B------:R-:W-:Y:S01]  /*5090*/  FMUL.FTZ R38, R61, R50 ;  /* 0x000000323d267220 */ /* 0x000fe20000410000 */
[----:B------:R-:W-:Y:S01]  /*50a0*/  FFMA.FTZ R33, R56, R53, R33 ;  /* 0x0000003538217223 */ /* 0x000fe20000010021 */
[----:B------:R-:W-:Y:S01]  /*50b0*/  FFMA.FTZ R41, R41, R25, R44 ;  /* 0x0000001929297223 */ /* 0x000fe2000001002c */
[----:B------:R-:W-:Y:S01]  /*50c0*/  FADD.FTZ R119, R119, R25 ;  /* 0x0000001977777221 */ /* 0x000fe20000010000 */
[----:B------:R-:W-:Y:S01]  /*50d0*/  FFMA.FTZ R25, R57, R24, R118 ;  /* 0x0000001839197223 */ /* 0x000fe20000010076 */
[----:B------:R-:W-:Y:S01]  /*50e0*/  FMUL.FTZ R44, R80, R31 ;  /* 0x0000001f502c7220 */ /* 0x000fe20000410000 */
[----:B------:R-:W-:Y:S01]  /*50f0*/  FFMA.FTZ R41, R47, R38, R41 ;  /* 0x000000262f297223 */ /* 0x000fe20000010029 */
[----:B------:R-:W-:Y:S01]  /*5100*/  FADD.FTZ R119, R38, R119 ;  /* 0x0000007726777221 */ /* 0x000fe20000010000 */
[----:B------:R-:W-:Y:S01]  /*5110*/  FMUL.FTZ R38, R61, R24 ;  /* 0x000000183d267220 */ /* 0x000fe20000410000 */
[----:B------:R-:W-:Y:S01]  /*5120*/  FADD.FTZ R24, R81, R24 ;  /* 0x0000001851187221 */ /* 0x000fe20000010000 */
[----:B------:R-:W-:Y:S01]  /*5130*/  FFMA.FTZ R41, R58, R42, R41 ;  /* 0x0000002a3a297223 */ /* 0x000fe20000010029 */
[----:B------:R-:W-:Y:S01]  /*5140*/  FADD.FTZ R119, R119, R42 ;  /* 0x0000002a77777221 */ /* 0x000fe20000010000 */
[----:B------:R-:W-:Y:S01]  /*5150*/  FMUL.FTZ R42, R80, R53 ;  /* 0x00000035502a7220 */ /* 0x000fe20000410000 */
[----:B------:R-:W-:Y:S01]  /*5160*/  FFMA.FTZ R33, R62, R31, R33 ;  /* 0x0000001f3e217223 */ /* 0x000fe20000010021 */
[----:B------:R-:W-:Y:S01]  /*5170*/  FFMA.FTZ R41, R57, R38, R41 ;  /* 0x0000002639297223 */ /* 0x000fe20000010029 */
[----:B------:R-:W-:Y:S01]  /*5180*/  FADD.FTZ R119, R38, R119 ;  /* 0x0000007726777221 */ /* 0x000fe20000010000 */
[-C--:B------:R-:W-:Y:S01]  /*5190*/  FFMA.FTZ R38, R54, R59.reuse, R25 ;  /* 0x0000003b36267223 */ /* 0x080fe20000010019 */
[----:B------:R-:W-:Y:S01]  /*51a0*/  FADD.FTZ R58, R52, R37 ;  /* 0x00000025343a7221 */ /* 0x000fe20000010000 */
[----:B------:R-:W-:Y:S01]  /*51b0*/  FFMA.FTZ R56, R56, R42, R41 ;  /* 0x0000002a38387223 */ /* 0x000fe20000010029 */
[----:B------:R-:W-:Y:S01]  /*51c0*/  FMUL.FTZ R41, R61, R59 ;  /* 0x0000003b3d297220 */ /* 0x000fe20000410000 */
[----:B------:R-:W-:Y:S01]  /*51d0*/  FADD.FTZ R42, R119, R42 ;  /* 0x0000002a772a7221 */ /* 0x000fe20000010000 */
[----:B------:R-:W-:Y:S01]  /*51e0*/  FADD.FTZ R59, R24, R59 ;  /* 0x0000003b183b7221 */ /* 0x000fe20000010000 */
[----:B------:R-:W-:Y:S01]  /*51f0*/  FMUL.FTZ R24, R61, R36 ;  /* 0x000000243d187220 */ /* 0x000fe20000410000 */
[----:B------:R-:W-:Y:S01]  /*5200*/  FFMA.FTZ R25, R54, R41, R56 ;  /* 0x0000002936197223 */ /* 0x000fe20000010038 */
[----:B------:R-:W-:Y:S01]  /*5210*/  FADD.FTZ R42, R41, R42 ;  /* 0x0000002a292a7221 */ /* 0x000fe20000010000 */
[----:B------:R-:W-:-:S02]  /*5220*/  FADD.FTZ R59, R59, R36 ;  /* 0x000000243b3b7221 */ /* 0x000fc40000010000 */
[----:B------:R-:W-:Y:S01]  /*5230*/  FFMA.FTZ R41, R62, R44, R25 ;  /* 0x0000002c3e297223 */ /* 0x000fe20000010019 */
[----:B------:R-:W-:Y:S01]  /*5240*/  FADD.FTZ R31, R42, R44 ;  /* 0x0000002c2a1f7221 */ /* 0x000fe20000010000 */
[C---:B------:R-:W-:Y:S01]  /*5250*/  FFMA.FTZ R25, R63.reuse, R36, R38 ;  /* 0x000000243f197223 */ /* 0x040fe20000010026 */
[-C--:B------:R-:W-:Y:S01]  /*5260*/  FMUL.FTZ R38, R80, R27.reuse ;  /* 0x0000001b50267220 */ /* 0x080fe20000410000 */
[----:B------:R-:W-:Y:S01]  /*5270*/  FFMA.FTZ R41, R63, R24, R41 ;  /* 0x000000183f297223 */ /* 0x000fe20000010029 */
[----:B------:R-:W-:Y:S01]  /*5280*/  FADD.FTZ R31, R24, R31 ;  /* 0x0000001f181f7221 */ /* 0x000fe20000010000 */
[C---:B------:R-:W-:Y:S01]  /*5290*/  FFMA.FTZ R24, R48.reuse, R27, R33 ;  /* 0x0000001b30187223 */ /* 0x040fe20000010021 */
[----:B------:R-:W-:Y:S01]  /*52a0*/  FMUL.FTZ R33, R61, R32 ;  /* 0x000000203d217220 */ /* 0x000fe20000410000 */
[----:B------:R-:W-:Y:S01]  /*52b0*/  FFMA.FTZ R48, R48, R38, R41 ;  /* 0x0000002630307223 */ /* 0x000fe20000010029 */
[----:B------:R-:W-:Y:S01]  /*52c0*/  FADD.FTZ R38, R31, R38 ;  /* 0x000000261f267221 */ /* 0x000fe20000010000 */
[----:B------:R-:W-:Y:S01]  /*52d0*/  FMUL.FTZ R31, R80, R29 ;  /* 0x0000001d501f7220 */ /* 0x000fe20000410000 */
[C---:B------:R-:W-:Y:S01]  /*52e0*/  FFMA.FTZ R25, R26.reuse, R32, R25 ;  /* 0x000000201a197223 */ /* 0x040fe20000010019 */
        /* <DEDUP_REMOVED lines=10> */
[----:B------:R-:W-:Y:S01]  /*5390*/  FMUL.FTZ R32, R61, R40 ;  /* 0x000000283d207220 */ /* 0x000fe20000410000 */
[----:B------:R-:W-:Y:S01]  /*53a0*/  FADD.FTZ R59, R59, R28 ;  /* 0x0000001c3b3b7221 */ /* 0x000fe20000010000 */
[C---:B------:R-:W-:Y:S01]  /*53b0*/  FFMA.FTZ R34, R39.reuse, R31, R26 ;  /* 0x0000001f27227223 */ /* 0x040fe2000001001a */
[----:B------:R-:W-:Y:S01]  /*53c0*/  FADD.FTZ R31, R38, R31 ;  /* 0x0000001f261f7221 */ /* 0x000fe20000010000 */
[----:B------:R-:W-:Y:S01]  /*53d0*/  FFMA.FTZ R26, R30, R28, R25 ;  /* 0x0000001c1e1a7223 */ /* 0x000fe20000010019 */
[----:B------:R-:W-:Y:S01]  /*53e0*/  FFMA.FTZ R56, R39, R37, R24 ;  /* 0x0000002527387223 */ /* 0x000fe20000010018 */
[C---:B------:R-:W-:Y:S01]  /*53f0*/  FFMA.FTZ R30, R35.reuse, R32, R34 ;  /* 0x00000020231e7223 */ /* 0x040fe20000010022 */
[----:B------:R-:W-:Y:S01]  /*5400*/  FADD.FTZ R31, R32, R31 ;  /* 0x0000001f201f7221 */ /* 0x000fe20000010000 */
[----:B------:R-:W-:Y:S01]  /*5410*/  FFMA.FTZ R57, R35, R40, R26 ;  /* 0x0000002823397223 */ /* 0x000fe2000001001a */
[----:B------:R-:W-:-:S07]  /*5420*/  FADD.FTZ R59, R59, R40 ;  /* 0x000000283b3b7221 */ /* 0x000fce0000010000 */
.L_x_304:
        /* <DEDUP_REMOVED lines=8> */
[----:B------:R-:W3:Y:S02]  /*54b0*/  S2R R32, SR_TID.X ;  /* 0x0000000000207919 */ /* 0x000ee40000002100 */
[----:B------:R-:W4:Y:S04]  /*54c0*/  LDC R81, c[0x0][0x374] ;  /* 0x0000dd00ff517b82 */ /* 0x000f280000000800 */
        /* <DEDUP_REMOVED lines=27> */
[----:B----4-:R-:W-:Y:S05]  /*5680*/  @P2 BRA `(.L_x_306) ;  /* 0x0000000000202947 */ /* 0x010fea0003800000 */
        /* <DEDUP_REMOVED lines=8> */
.L_x_306:
[----:B------:R-:W-:Y:S05]  /*5710*/  BSYNC.RECONVERGENT B0 ;  /* 0x0000000000007941 */ /* 0x000fea0003800200 */
.L_x_305:
[----:B------:R-:W-:Y:S06]  /*5720*/  BAR.SYNC.DEFER_BLOCKING 0x0 ;  /* 0x0000000000007b1d */ /* 0x000fec0000010000 */
[----:B------:R-:W-:Y:S04]  /*5730*/  BSSY.RECONVERGENT B0, `(.L_x_307) ;  /* 0x0000027000007945 */ /* 0x000fe80003800200 */
[----:B------:R-:W-:Y:S05]  /*5740*/  @P1 BRA `(.L_x_308) ;  /* 0x0000000000941947 */ /* 0x000fea0003800000 */
[----:B------:R-:W-:-:S09]  /*5750*/  ULEA UR4, UR8, UR5, 0x18 ;  /* 0x0000000508047291 */ /* 0x000fd2000f8ec0ff */
[----:B------:R-:W4:Y:S04]  /*5760*/  LDS.64 R44, [UR4+0x18] ;  /* 0x00001804ff2c7984 */ /* 0x000f280008000a00 */
[----:B--23--:R-:W2:Y:S04]  /*5770*/  LDS.128 R24, [UR4+0x20] ;  /* 0x00002004ff187984 */ /* 0x00cea80008000c00 */
[----:B-1----:R-:W1:Y:S04]  /*5780*/  LDS.128 R28, [UR4+0x30] ;  /* 0x00003004ff1c7984 */ /* 0x002e680008000c00 */
[----:B------:R-:W3:Y:S04]  /*5790*/  LDS.128 R40, [UR4+0x40] ;  /* 0x00004004ff287984 */ /* 0x000ee80008000c00 */
[----:B------:R-:W5:Y:S04]  /*57a0*/  LDS.128 R36, [UR4+0x50] ;  /* 0x00005004ff247984 */ /* 0x000f680008000c00 */
[----:B------:R-:W5:Y:S01]  /*57b0*/  LDS.128 R32, [UR4+0x60] ;  /* 0x00006004ff207984 */ /* 0x000f620008000c00 */
[----:B----4-:R-:W-:Y:S01]  /*57c0*/  FADD.FTZ R47, R62, R44 ;  /* 0x0000002c3e2f7221 */ /* 0x010fe20000010000 */
[----:B------:R-:W-:-:S02]  /*57d0*/  FADD.FTZ R48, R63, R45 ;  /* 0x0000002d3f307221 */ /* 0x000fc40000010000 */
[----:B0-----:R-:W-:Y:S01]  /*57e0*/  LDS.64 R62, [UR4+0x80] ;  /* 0x00008004ff3e7984 */ /* 0x001fe20008000a00 */
[----:B--2---:R-:W-:Y:S01]  /*57f0*/  FADD.FTZ R49, R47, R24 ;  /* 0x000000182f317221 */ /* 0x004fe20000010000 */
[----:B------:R-:W-:Y:S02]  /*5800*/  FADD.FTZ R48, R48, R25 ;  /* 0x0000001930307221 */ /* 0x000fe40000010000 */
[----:B------:R-:W0:Y:S01]  /*5810*/  LDS.128 R44, [UR4+0x70] ;  /* 0x00007004ff2c7984 */ /* 0x000e220008000c00 */
[----:B------:R-:W-:Y:S01]  /*5820*/  FADD.FTZ R49, R49, R26 ;  /* 0x0000001a31317221 */ /* 0x000fe20000010000 */
[----:B------:R-:W-:-:S03]  /*5830*/  FADD.FTZ R48, R48, R27 ;  /* 0x0000001b30307221 */ /* 0x000fc60000010000 */
[----:B-1----:R-:W-:Y:S01]  /*5840*/  FADD.FTZ R49, R49, R28 ;  /* 0x0000001c31317221 */ /* 0x002fe20000010000 */
[----:B------:R-:W-:-:S03]  /*5850*/  FADD.FTZ R48, R48, R29 ;  /* 0x0000001d30307221 */ /* 0x000fc60000010000 */
[----:B------:R-:W-:Y:S01]  /*5860*/  FADD.FTZ R49, R49, R30 ;  /* 0x0000001e31317221 */ /* 0x000fe20000010000 */
[----:B------:R-:W-:-:S03]  /*5870*/  FADD.FTZ R48, R48, R31 ;  /* 0x0000001f30307221 */ /* 0x000fc60000010000 */
[----:B---3--:R-:W-:Y:S01]  /*5880*/  FADD.FTZ R49, R49, R40 ;  /* 0x0000002831317221 */ /* 0x008fe20000010000 */
[----:B------:R-:W-:-:S03]  /*5890*/  FADD.FTZ R48, R48, R41 ;  /* 0x0000002930307221 */ /* 0x000fc60000010000 */
[----:B------:R-:W-:Y:S01]  /*58a0*/  FADD.FTZ R49, R49, R42 ;  /* 0x0000002a31317221 */ /* 0x000fe20000010000 */
[----:B------:R-:W-:-:S03]  /*58b0*/  FADD.FTZ R48, R48, R43 ;  /* 0x0000002b30307221 */ /* 0x000fc60000010000 */
[----:B-----5:R-:W-:Y:S01]  /*58c0*/  FADD.FTZ R49, R49, R36 ;  /* 0x0000002431317221 */ /* 0x020fe20000010000 */
        /* <DEDUP_REMOVED lines=12> */
[----:B------:R-:W-:-:S07]  /*5990*/  FADD.FTZ R63, R48, R63 ;  /* 0x0000003f303f7221 */ /* 0x000fce0000010000 */
.L_x_308:
[----:B------:R-:W-:Y:S05]  /*59a0*/  BSYNC.RECONVERGENT B0 ;  /* 0x0000000000007941 */ /* 0x000fea0003800200 */
.L_x_307:
[----:B------:R-:W-:Y:S06]  /*59b0*/  BAR.SYNC.DEFER_BLOCKING 0x0 ;  /* 0x0000000000007b1d */ /* 0x000fec0000010000 */
[----:B------:R-:W-:Y:S04]  /*59c0*/  BSSY.RECONVERGENT B0, `(.L_x_309) ;  /* 0x000004d000007945 */ /* 0x000fe80003800200 */
[----:B------:R-:W-:Y:S05]  /*59d0*/  @P3 BRA `(.L_x_310) ;  /* 0x00000004002c3947 */ /* 0x000fea0003800000 */
[----:B-1----:R-:W1:Y:S04]  /*59e0*/  LDS.128 R28, [R118+0x1e0] ;  /* 0x0001e000761c7984 */ /* 0x002e680000000c00 */
[----:B------:R-:W4:Y:S04]  /*59f0*/  LDS.128 R44, [R118+0x3c0] ;  /* 0x0003c000762c7984 */ /* 0x000f280000000c00 */
[----:B------:R-:W5:Y:S04]  /*5a00*/  LDS.128 R32, [R118+0x5a0] ;  /* 0x0005a00076207984 */ /* 0x000f680000000c00 */
[----:B------:R-:W0:Y:S04]  /*5a10*/  LDS.128 R36, [R118+0x780] ;  /* 0x0007800076247984 */ /* 0x000e280000000c00 */
[----:B------:R-:W0:Y:S04]  /*5a20*/  LDS.128 R40, [R118+0x960] ;  /* 0x0009600076287984 */ /* 0x000e280000000c00 */
[----:B------:R-:W0:Y:S04]  /*5a30*/  LDS.128 R48, [R118+0xb40] ;  /* 0x000b400076307984 */ /* 0x000e280000000c00 */
[----:B--23--:R-:W2:Y:S01]  /*5a40*/  LDS.128 R24, [R118+0xd20] ;  /* 0x000d200076187984 */ /* 0x00cea20000000c00 */
[----:B-1----:R-:W-:Y:S01]  /*5a50*/  FADD.FTZ R53, R56, R28 ;  /* 0x0000001c38357221 */ /* 0x002fe20000010000 */
[----:B------:R-:W-:Y:S01]  /*5a60*/  FADD.FTZ R28, R57, R29 ;  /* 0x0000001d391c7221 */ /* 0x000fe20000010000 */
[----:B------:R-:W-:Y:S01]  /*5a70*/  FADD.FTZ R29, R58, R30 ;  /* 0x0000001e3a1d7221 */ /* 0x000fe20000010000 */
[----:B------:R-:W-:Y:S01]  /*5a80*/  FADD.FTZ R30, R59, R31 ;  /* 0x0000001f3b1e7221 */ /* 0x000fe20000010000 */
[----:B----4-:R-:W-:Y:S01]  /*5a90*/  FADD.FTZ R53, R53, R44 ;  /* 0x0000002c35357221 */ /* 0x010fe20000010000 */
[----:B------:R-:W-:Y:S01]  /*5aa0*/  FADD.FTZ R28, R28, R45 ;  /* 0x0000002d1c1c7221 */ /* 0x000fe20000010000 */
[----:B------:R-:W-:Y:S01]  /*5ab0*/  FADD.FTZ R29, R29, R46 ;  /* 0x0000002e1d1d7221 */ /* 0x000fe20000010000 */
[----:B------:R-:W-:Y:S01]  /*5ac0*/  FADD.FTZ R44, R30, R47 ;  /* 0x0000002f1e2c7221 */ /* 0x000fe20000010000 */
[----:B-----5:R-:W-:Y:S01]  /*5ad0*/  FADD.FTZ R53, R53, R32 ;  /* 0x0000002035357221 */ /* 0x020fe20000010000 */
[----:B------:R-:W-:Y:S01]  /*5ae0*/  FADD.FTZ R32, R28, R33 ;  /* 0x000000211c207221 */ /* 0x000fe20000010000 */
[----:B------:R-:W-:Y:S01]  /*5af0*/  FADD.FTZ R45, R29, R34 ;  /* 0x000000221d2d7221 */ /* 0x000fe20000010000 */
[----:B------:R-:W-:Y:S01]  /*5b00*/  FADD.FTZ R44, R44, R35 ;  /* 0x000000232c2c7221 */ /* 0x000fe20000010000 */
[----:B------:R-:W1:Y:S01]  /*5b10*/  LDS.128 R28, [R118+0xf00] ;  /* 0x000f0000761c7984 */ /* 0x000e620000000c00 */
[----:B0-----:R-:W-:Y:S01]  /*5b20*/  FADD.FTZ R46, R32, R37 ;  /* 0x00000025202e7221 */ /* 0x001fe20000010000 */
[----:B------:R-:W-:Y:S01]  /*5b30*/  FADD.FTZ R53, R53, R36 ;  /* 0x0000002435357221 */ /* 0x000fe20000010000 */
[----:B------:R-:W-:Y:S01]  /*5b40*/  FADD.FTZ R45, R45, R38 ;  /* 0x000000262d2d7221 */ /* 0x000fe20000010000 */
[----:B------:R-:W0:Y:S01]  /*5b50*/  LDS.128 R32, [R118+0x10e0] ;  /* 0x0010e00076207984 */ /* 0x000e220000000c00 */
        /* <DEDUP_REMOVED lines=19> */
[----:B-1----:R-:W-:Y:S01]  /*5c90*/  FADD.FTZ R125, R125, R28 ;  /* 0x0000001c7d7d7221 */ /* 0x002fe20000010000 */
[----:B------:R-:W-:Y:S01]  /*5ca0*/  FADD.FTZ R24, R24, R29 ;  /* 0x0000001d18187221 */ /* 0x000fe20000010000 */
[----:B------:R-:W-:Y:S01]  /*5cb0*/  FADD.FTZ R119, R119, R30 ;  /* 0x0000001e77777221 */ /* 0x000fe20000010000 */
[----:B------:R-:W-:Y:S01]  /*5cc0*/  FADD.FTZ R124, R124, R31 ;  /* 0x0000001f7c7c7221 */ /* 0x000fe20000010000 */
[----:B0-----:R-:W-:Y:S01]  /*5cd0*/  FADD.FTZ R125, R125, R32 ;  /* 0x000000207d7d7221 */ /* 0x001fe20000010000 */
        /* <DEDUP_REMOVED lines=27> */
.L_x_310:
[----:B------:R-:W-:Y:S05]  /*5e90*/  BSYNC.RECONVERGENT B0 ;  /* 0x0000000000007941 */ /* 0x000fea0003800200 */
.L_x_309:
[----:B------:R-:W-:Y:S04]  /*5ea0*/  BSSY.RECONVERGENT B0, `(.L_x_311) ;  /* 0x000001c000007945 */ /* 0x000fe80003800200 */
[----:B------:R-:W-:Y:S05]  /*5eb0*/  @P3 BRA `(.L_x_312) ;  /* 0x0000000000683947 */ /* 0x000fea0003800000 */
[----:B--23--:R-:W1:Y:S08]  /*5ec0*/  LDC.64 R24, c[0x0][0x3f8] ;  /* 0x0000fe00ff187b82 */ /* 0x00ce700000000a00 */
[----:B------:R-:W2:Y:S01]  /*5ed0*/  LDC.64 R26, c[0x0][0x3d8] ;  /* 0x0000f600ff1a7b82 */ /* 0x000ea20000000a00 */
[----:B-1----:R-:W-:Y:S01]  /*5ee0*/  IMAD.WIDE.U32 R28, R24, 0x3, RZ ;  /* 0x00000003181c7825 */ /* 0x002fe200078e00ff */
        /* <DEDUP_REMOVED lines=23> */
.L_x_312:
[----:B------:R-:W-:Y:S05]  /*6060*/  BSYNC.RECONVERGENT B0 ;  /* 0x0000000000007941 */ /* 0x000fea0003800200 */
.L_x_311:
[----:B------:R-:W5:Y:S02]  /*6070*/  LDCU UR4, c[0x0][0x370] ;  /* 0x00006e00ff0477ac */ /* 0x000f640008000800 */
[----:B-----5:R-:W-:-:S09]  /*6080*/  UISETP.GE.U32.AND UP0, UPT, UR4, 0x2, UPT ;  /* 0x000000020400788c */ /* 0x020fd2000bf06070 */
[----:B------:R-:W-:Y:S05]  /*6090*/  BRA.U !UP0, `(.L_x_313) ;  /* 0x0000000908b07547 */ /* 0x000fea000b800000 */
[----:B--2-4-:R-:W2:Y:S01]  /*60a0*/  LDC R25, c[0x0][0x370] ;  /* 0x0000dc00ff197b82 */ /* 0x014ea20000000800 */
[----:B------:R-:W4:Y:S01]  /*60b0*/  S2R R40, SR_CTAID.Y ;  /* 0x0000000000287919 */ /* 0x000f220000002600 */
[----:B---3--:R-:W-:-:S05]  /*60c0*/  LOP3.LUT R24, R76, 0x1, RZ, 0xc0, !PT ;  /* 0x000000014c187812 */ /* 0x008fca00078ec0ff */
[----:B------:R-:W-:Y:S01]  /*60d0*/  IMAD R27, R24, R81, RZ ;  /* 0x00000051181b7224 */ /* 0x000fe200078e02ff */
[----:B------:R-:W3:Y:S03]  /*60e0*/  LDC.64 R36, c[0x0][0x3d0] ;  /* 0x0000f400ff247b82 */ /* 0x000ee60000000a00 */
[----:B--2---:R-:W-:-:S05]  /*60f0*/  IMAD R24, R27, R25, RZ ;  /* 0x000000191b187224 */ /* 0x004fca00078e02ff */
[----:B------:R-:W-:-:S05]  /*6100*/  SHF.L.U32 R25, R24, 0x1, RZ ;  /* 0x0000000118197819 */ /* 0x000fca00000006ff */
[----:B---3--:R-:W-:Y:S01]  /*6110*/  IMAD.WIDE R36, R25, 0x4, R36 ;  /* 0x0000000419247825 */ /* 0x008fe200078e0224 */
[----:B----4-:R-:W-:Y:S06]  /*6120*/  @P1 BRA `(.L_x_314) ;  /* 0x0000000000541947 */ /* 0x010fec0003800000 */
[----:B------:R-:W2:Y:S01]  /*6130*/  LDC.64 R24, c[0x0][0x3c8] ;  /* 0x0000f200ff187b82 */ /* 0x000ea20000000a00 */
[----:B------:R-:W-:Y:S01]  /*6140*/  IADD3 R27, PT, PT, R27, R40, RZ ;  /* 0x000000281b1b7210 */ /* 0x000fe20007ffe0ff */
[----:B------:R-:W-:Y:S01]  /*6150*/  IMAD R29, R0, R81, R40 ;  /* 0x00000051001d7224 */ /* 0x000fe200078e0228 */
[----:B-1----:R-:W-:-:S03]  /*6160*/  LOP3.LUT P0, R28, R76, 0x2, RZ, 0xc0, !PT ;  /* 0x000000024c1c7812 */ /* 0x002fc6000780c0ff */
[----:B--2---:R-:W-:-:S04]  /*6170*/  IMAD.WIDE.U32 R24, R27, 0x4, R24 ;  /* 0x000000041b187825 */ /* 0x004fc800078e0018 */
[----:B------:R-:W-:Y:S01]  /*6180*/  IMAD.WIDE.U32 R26, R29, 0x8, R36 ;  /* 0x000000081d1a7825 */ /* 0x000fe200078e0024 */
[----:B------:R-:W-:Y:S02]  /*6190*/  IADD3 R29, PT, PT, -R28, 0x1, RZ ;  /* 0x000000011c1d7810 */ /* 0x000fe40007ffe1ff */
[----:B------:R-:W1:Y:S02]  /*61a0*/  LDC R28, c[0x0][0x370] ;  /* 0x0000dc00ff1c7b82 */ /* 0x000e640000000800 */
[----:B------:R2:W-:Y:S01]  /*61b0*/  STG.E.64 desc[UR6][R26.64], R62 ;  /* 0x0000003e1a007986 */ /* 0x0005e2000c101b06 */
[----:B------:R-:W-:Y:S06]  /*61c0*/  MEMBAR.ALL.GPU ;  /* 0x0000000000007992 */ /* 0x000fec000000a000 */
[----:B------:R-:W-:-:S00]  /*61d0*/  ERRBAR ;  /* 0x00000000000079ab */ /* 0x000fc00000000000 */
[----:B------:R-:W-:Y:S06]  /*61e0*/  CGAERRBAR ;  /* 0x00000000000075ab */ /* 0x000fec0000000000 */
[----:B------:R2:W-:Y:S01]  /*61f0*/  REDG.E.ADD.S32.STRONG.GPU desc[UR6][R24.64], R29 ;  /* 0x0000001d1800798e */ /* 0x0005e2000c12e306 */
[----:B-1----:R-:W-:-:S04]  /*6200*/  SEL R31, R28, RZ, !P0 ;  /* 0x000000ff1c1f7207 */ /* 0x002fc80004000000 */
[----:B------:R-:W-:-:S13]  /*6210*/  ISETP.NE.AND P0, PT, R31, -0x1, PT ;  /* 0xffffffff1f00780c */ /* 0x000fda0003f05270 */
[----:B--2---:R-:W-:Y:S05]  /*6220*/  @!P0 BRA `(.L_x_314) ;  /* 0x0000000000148947 */ /* 0x004fea0003800000 */
.L_x_315:
[----:B------:R-:W2:Y:S04]  /*6230*/  LDG.E.STRONG.GPU R26, desc[UR6][R24.64] ;  /* 0x00000006181a7981 */ /* 0x000ea8000c1ef900 */
[----:B--2---:R-:W-:Y:S01]  /*6240*/  CCTL.IVALL ;  /* 0x00000000ff00798f */ /* 0x004fe20002000000 */
[----:B------:R-:W-:Y:S05]  /*6250*/  YIELD ;  /* 0x0000000000007946 */ /* 0x000fea0003800000 */
[----:B------:R-:W-:-:S13]  /*6260*/  ISETP.NE.AND P0, PT, R26, R31, PT ;  /* 0x0000001f1a00720c */ /* 0x000fda0003f05270 */
[----:B------:R-:W-:Y:S05]  /*6270*/  @P0 BRA `(.L_x_315) ;  /* 0xfffffffc00ec0947 */ /* 0x000fea000383ffff */
.L_x_314:
[----:B------:R-:W2:Y:S01]  /*6280*/  LDC R24, c[0x0][0x370] ;  /* 0x0000dc00ff187b82 */ /* 0x000ea20000000800 */
[----:B------:R-:W-:Y:S05]  /*6290*/  WARPSYNC.ALL ;  /* 0x0000000000007948 */ /* 0x000fea0003800000 */
[----:B--2---:R-:W-:Y:S02]  /*62a0*/  ISETP.GE.U32.AND P0, PT, R24, 0x8, PT ;  /* 0x000000081800780c */ /* 0x004fe40003f06070 */
        /* <DEDUP_REMOVED lines=13> */
.L_x_317:
[----:B------:R-:W-:Y:S01]  /*6380*/  ISETP.EQ.OR P5, PT, R49, RZ, P1 ;  /* 0x000000ff3100720c */ /* 0x000fe20000fa2670 */
[----:B------:R-:W-:-:S06]  /*6390*/  UIADD3 UR5, UPT, UPT, UR4, 0x1, URZ ;  /* 0x0000000104057890 */ /* 0x000fcc000fffe0ff */
[----:B------:R-:W-:-:S06]  /*63a0*/  ISETP.EQ.OR P0, PT, R0, UR5, P1 ;  /* 0x0000000500007c0c */ /* 0x000fcc0008f02670 */
[----:B------:R-:W-:-:S06]  /*63b0*/  @!P5 IMAD.WIDE.U32 R24, R47, 0x8, R36 ;  /* 0x000000082f18d825 */ /* 0x000fcc00078e0024 */
[----:B------:R-:W0:Y:S01]  /*63c0*/  @!P5 LDG.E.64 R24, desc[UR6][R24.64] ;  /* 0x000000061818d981 */ /* 0x000e22000c1e1b00 */
        /* <DEDUP_REMOVED lines=13> */
[----:B-1----:R-:W-:-:S04]  /*64a0*/  @!P4 IMAD.WIDE.U32 R28, R41, 0x8, R36 ;  /* 0x00000008291cc825 */ /* 0x002fc800078e0024 */
[----:B------:R-:W-:Y:S02]  /*64b0*/  @!P6 IMAD.WIDE.U32 R30, R45, 0x8, R36 ;  /* 0x000000082d1ee825 */ /* 0x000fe400078e0024 */
[----:B------:R-:W3:Y:S04]  /*64c0*/  @!P4 LDG.E.64 R28, desc[UR6][R28.64] ;  /* 0x000000061c1cc981 */ /* 0x000ee8000c1e1b00 */
[----:B------:R-:W4:Y:S01]  /*64d0*/  @!P6 LDG.E.64 R30, desc[UR6][R30.64] ;  /* 0x000000061e1ee981 */ /* 0x000f22000c1e1b00 */
[----:B0-----:R-:W-:Y:S01]  /*64e0*/  @!P5 FADD.FTZ R62, R62, R24 ;  /* 0x000000183e3ed221 */ /* 0x001fe20000010000 */
        /* <DEDUP_REMOVED lines=38> */
.L_x_316:
[----:B------:R-:W2:Y:S02]  /*6750*/  LDCU UR4, c[0x0][0x370] ;  /* 0x00006e00ff0477ac */ /* 0x000ea40008000800 */
[----:B--2---:R-:W-:-:S09]  /*6760*/  ULOP3.LUT UP0, UR4, UR4, 0x7, URZ, 0xc0, !UPT ;  /* 0x0000000704047892 */ /* 0x004fd2000f80c0ff */
[----:B------:R-:W-:Y:S05]  /*6770*/  BRA.U !UP0, `(.L_x_313) ;  /* 0x0000000108f87547 */ /* 0x000fea000b800000 */
[----:B------:R-:W2:Y:S01]  /*6780*/  LDCU UR5, c[0x0][0x370] ;  /* 0x00006e00ff0577ac */ /* 0x000ea20008000800 */
[----:B------:R-:W-:-:S04]  /*6790*/  UIADD3 UR4, UPT, UPT, UR4, -0x1, URZ ;  /* 0xffffffff04047890 */ /* 0x000fc8000fffe0ff */
[----:B------:R-:W-:Y:S02]  /*67a0*/  UISETP.GE.U32.AND UP0, UPT, UR4, 0x3, UPT ;  /* 0x000000030400788c */ /* 0x000fe4000bf06070 */
[----:B--2---:R-:W-:-:S07]  /*67b0*/  ULOP3.LUT UP1, UR5, UR5, 0x3, URZ, 0xc0, !UPT ;  /* 0x0000000305057892 */ /* 0x004fce000f82c0ff */
        /* <DEDUP_REMOVED lines=13> */
[----:B------:R-:W0:Y:S03]  /*6890*/  @!P0 LDG.E.64 R24, desc[UR6][R24.64] ;  /* 0x0000000618188981 */ /* 0x000e26000c1e1b00 */
[----:B------:R-:W-:Y:S02]  /*68a0*/  @!P4 IMAD R31, R31, R81, R40 ;  /* 0x000000511f1fc224 */ /* 0x000fe400078e0228 */
[--C-:B-1----:R-:W-:Y:S01]  /*68b0*/  @!P3 IMAD.WIDE.U32 R28, R29, 0x8, R36.reuse ;  /* 0x000000081d1cb825 */ /* 0x102fe200078e0024 */
[----:B------:R-:W2:Y:S03]  /*68c0*/  @!P2 LDG.E.64 R26, desc[UR6][R26.64] ;  /* 0x000000061a1aa981 */ /* 0x000ea6000c1e1b00 */
[----:B------:R-:W-:-:S02]  /*68d0*/  @!P4 IMAD.WIDE.U32 R30, R31, 0x8, R36 ;  /* 0x000000081f1ec825 */ /* 0x000fc400078e0024 */
[----:B------:R-:W3:Y:S04]  /*68e0*/  @!P3 LDG.E.64 R28, desc[UR6][R28.64] ;  /* 0x000000061c1cb981 */ /* 0x000ee8000c1e1b00 */
[----:B------:R-:W4:Y:S01]  /*68f0*/  @!P4 LDG.E.64 R30, desc[UR6][R30.64] ;  /* 0x000000061e1ec981 */ /* 0x000f22000c1e1b00 */
[----:B------:R-:W-:Y:S01]  /*6900*/  IADD3 R33, PT, PT, R33, 0x4, RZ ;  /* 0x0000000421217810 */ /* 0x000fe20007ffe0ff */
[----:B0-----:R-:W-:Y:S01]  /*6910*/  @!P0 FADD.FTZ R62, R62, R24 ;  /* 0x000000183e3e8221 */ /* 0x001fe20000010000 */
[----:B------:R-:W-:-:S03]  /*6920*/  @!P0 FADD.FTZ R63, R63, R25 ;  /* 0x000000193f3f8221 */ /* 0x000fc60000010000 */
[----:B--2---:R-:W-:Y:S01]  /*6930*/  @!P2 FADD.FTZ R62, R62, R26 ;  /* 0x0000001a3e3ea221 */ /* 0x004fe20000010000 */
[----:B------:R-:W-:-:S03]  /*6940*/  @!P2 FADD.FTZ R63, R63, R27 ;  /* 0x0000001b3f3fa221 */ /* 0x000fc60000010000 */
[----:B---3--:R-:W-:Y:S01]  /*6950*/  @!P3 FADD.FTZ R62, R62, R28 ;  /* 0x0000001c3e3eb221 */ /* 0x008fe20000010000 */
[----:B------:R-:W-:-:S03]  /*6960*/  @!P3 FADD.FTZ R63, R63, R29 ;  /* 0x0000001d3f3fb221 */ /* 0x000fc60000010000 */
[----:B----4-:R-:W-:Y:S01]  /*6970*/  @!P4 FADD.FTZ R62, R62, R30 ;  /* 0x0000001e3e3ec221 */ /* 0x010fe20000010000 */
[----:B------:R-:W-:-:S07]  /*6980*/  @!P4 FADD.FTZ R63, R63, R31 ;  /* 0x0000001f3f3fc221 */ /* 0x000fce0000010000 */
.L_x_318:
[----:B------:R-:W-:Y:S05]  /*6990*/  BRA.U !UP1, `(.L_x_313) ;  /* 0x0000000109707547 */ /* 0x000fea000b800000 */
[----:B-1----:R-:W1:Y:S01]  /*69a0*/  LDC R28, c[0x0][0x370] ;  /* 0x0000dc00ff1c7b82 */ /* 0x002e620000000800 */
[----:B------:R-:W-:Y:S01]  /*69b0*/  UISETP.NE.AND UP0, UPT, UR5, 0x1, UPT ;  /* 0x000000010500788c */ /* 0x000fe2000bf05270 */
[----:B-1----:R-:W-:-:S08]  /*69c0*/  LOP3.LUT R28, R28, 0x1, RZ, 0xc0, !PT ;  /* 0x000000011c1c7812 */ /* 0x002fd000078ec0ff */
        /* <DEDUP_REMOVED lines=15> */
.L_x_319:
[----:B------:R-:W-:Y:S01]  /*6ac0*/  ISETP.EQ.OR P0, PT, R33, R0, P1 ;  /* 0x000000002100720c */ /* 0x000fe20000f02670 */
        /* <DEDUP_REMOVED lines=8> */
.L_x_320:
[----:B------:R-:W-:Y:S05]  /*6b50*/  BSYNC.RECONVERGENT B0 ;  /* 0x0000000000007941 */ /* 0x000fea0003800200 */
.L_x_313:
[----:B------:R-:W5:Y:S01]  /*6b60*/  S2UR UR5, SR_CgaCtaId ;  /* 0x00000000000579c3 */ /* 0x000f620000008800 */
[----:B------:R-:W-:Y:S01]  /*6b70*/  UMOV UR4, 0x400 ;  /* 0x0000040000047882 */ /* 0x000fe20000000000 */
[----:B------:R-:W-:Y:S02]  /*6b80*/  SHF.L.U32 R75, R75, 0x10, RZ ;  /* 0x000000104b4b7819 */ /* 0x000fe400000006ff */
[----:B----4-:R-:W-:-:S03]  /*6b90*/  SHF.L.U32 R27, R114, 0x10, RZ ;  /* 0x00000010721b7819 */ /* 0x010fc600000006ff */
[C---:B------:R-:W-:Y:S02]  /*6ba0*/  FADD.FTZ R75, -R60.reuse, R75 ;  /* 0x0000004b3c4b7221 */ /* 0x040fe40000010100 */
[----:B------:R-:W-:Y:S02]  /*6bb0*/  FADD.FTZ R27, -R60, R27 ;  /* 0x0000001b3c1b7221 */ /* 0x000fe40000010100 */
[-C--:B------:R-:W-:Y:S02]  /*6bc0*/  FMUL.FTZ R75, R75, R116.reuse ;  /* 0x000000744b4b7220 */ /* 0x080fe40000410000 */
[----:B------:R-:W-:Y:S01]  /*6bd0*/  FMUL.FTZ R38, R27, R116 ;  /* 0x000000741b267220 */ /* 0x000fe20000410000 */
[----:B-----5:R-:W-:Y:S01]  /*6be0*/  ULEA UR4, UR5, UR4, 0x18 ;  /* 0x0000000405047291 */ /* 0x020fe2000f8ec0ff */
[----:B------:R-:W4:Y:S08]  /*6bf0*/  LDCU.U8 UR5, c[0x0][0x414] ;  /* 0x00008280ff0577ac */ /* 0x000f300008000000 */
[----:B------:R-:W-:Y:S01]  /*6c00*/  @!P1 STS.64 [UR4+0x90], R62 ;  /* 0x0000903eff009988 */ /* 0x000fe20008000a04 */
[----:B------:R-:W-:Y:S01]  /*6c10*/  BAR.SYNC.DEFER_BLOCKING 0x0 ;  /* 0x0000000000007b1d */ /* 0x000fe20000010000 */
[----:B----4-:R-:W-:-:S05]  /*6c20*/  UISETP.NE.AND UP0, UPT, UR5, URZ, UPT ;  /* 0x000000ff0500728c */ /* 0x010fca000bf05270 */
[----:B--23--:R-:W1:Y:S01]  /*6c30*/  LDS.64 R24, [UR4+0x90] ;  /* 0x00009004ff187984 */ /* 0x00ce620008000a00 */
[----:B------:R-:W1:Y:S02]  /*6c40*/  LDCU UR4, c[0x0][0x42c] ;  /* 0x00008580ff0477ac */ /* 0x000e640008000800 */
[----:B-1----:R-:W-:Y:S01]  /*6c50*/  FMUL.FTZ R28, R24, UR4 ;  /* 0x00000004181c7c20 */ /* 0x002fe20008410000 */
        /* <DEDUP_REMOVED lines=22> */
.L_x_321:
[----:B------:R-:W1:Y:S01]  /*6dc0*/  LDCU UR4, c[0x0][0x41c] ;  /* 0x00008380ff0477ac */ /* 0x000e620008000800 */
[----:B------:R-:W-:Y:S01]  /*6dd0*/  SHF.L.U32 R35, R4, 0x10, RZ ;  /* 0x0000001004237819 */ /* 0x000fe200000006ff */
[C-C-:B------:R-:W-:Y:S01]  /*6de0*/  FFMA.FTZ R27, R28.reuse, R75, R29.reuse ;  /* 0x0000004b1c1b7223 */ /* 0x140fe2000001001d */
[----:B------:R-:W-:Y:S01]  /*6df0*/  FFMA.FTZ R4, R28, R38, R29 ;  /* 0x000000261c047223 */ /* 0x000fe2000001001d */
[----:B------:R-:W2:Y:S01]  /*6e00*/  LDCU.64 UR8, c[0x0][0x400] ;  /* 0x00008000ff0877ac */ /* 0x000ea20008000a00 */
[----:B------:R-:W-:Y:S01]  /*6e10*/  BSSY.RECONVERGENT B0, `(.L_x_322) ;  /* 0x000001c000007945 */ /* 0x000fe20003800200 */
[----:B------:R-:W-:Y:S01]  /*6e20*/  FFMA.FTZ R27, R80, R25, -R27 ;  /* 0x00000019501b7223 */ /* 0x000fe2000001081b */
[----:B------:R-:W-:Y:S01]  /*6e30*/  SHF.L.U32 R41, R112, 0x10, RZ ;  /* 0x0000001070297819 */ /* 0x000fe200000006ff */
[----:B------:R-:W-:Y:S01]  /*6e40*/  FADD.FTZ R43, -R60, R35 ;  /* 0x000000233c2b7221 */ /* 0x000fe20000010100 */
[----:B------:R-:W-:Y:S01]  /*6e50*/  FFMA.FTZ R37, R61, R24, -R4 ;  /* 0x000000183d257223 */ /* 0x000fe20000010804 */
[----:B-1----:R-:W-:-:S05]  /*6e60*/  IMAD R31, R0, UR4, R79 ;  /* 0x00000004001f7c24 */ /* 0x002fca000f8e024f */
[C---:B--2---:R-:W-:Y:S02]  /*6e70*/  ISETP.GE.U32.AND P0, PT, R31.reuse, UR8, PT ;  /* 0x000000081f007c0c */ /* 0x044fe4000bf06070 */
[----:B------:R-:W-:Y:S02]  /*6e80*/  SHF.R.S32.HI R26, RZ, 0x1f, R31 ;  /* 0x0000001fff1a7819 */ /* 0x000fe4000001141f */
[----:B------:R-:W-:Y:S02]  /*6e90*/  IADD3 R33, PT, PT, R31, 0x10, RZ ;  /* 0x000000101f217810 */ /* 0x000fe40007ffe0ff */
[----:B------:R-:W-:Y:S02]  /*6ea0*/  ISETP.GE.AND.EX P0, PT, R26, UR9, PT, P0 ;  /* 0x000000091a007c0c */ /* 0x000fe4000bf06300 */
[----:B------:R-:W-:Y:S02]  /*6eb0*/  ISETP.GE.U32.AND P1, PT, R33, UR8, PT ;  /* 0x0000000821007c0c */ /* 0x000fe4000bf26070 */
[----:B------:R-:W-:-:S04]  /*6ec0*/  SHF.R.S32.HI R0, RZ, 0x1f, R33 ;  /* 0x0000001fff007819 */ /* 0x000fc80000011421 */
[----:B------:R-:W-:-:S05]  /*6ed0*/  ISETP.GE.AND.EX P1, PT, R0, UR9, PT, P1 ;  /* 0x0000000900007c0c */ /* 0x000fca000bf26310 */
[----:B------:R-:W-:Y:S08]  /*6ee0*/  @P0 BRA `(.L_x_323) ;  /* 0x0000000000380947 */ /* 0x000ff00003800000 */
[----:B------:R-:W1:Y:S01]  /*6ef0*/  LDCU.64 UR10, c[0x0][0x3f8] ;  /* 0x00007f00ff0a77ac */ /* 0x000e620008000a00 */
[----:B------:R-:W-:Y:S01]  /*6f00*/  MOV R24, R120 ;  /* 0x0000007800187202 */ /* 0x000fe20000000f00 */
[-C--:B------:R-:W-:Y:S01]  /*6f10*/  FMUL.FTZ R35, R27, R116.reuse ;  /* 0x000000741b237220 */ /* 0x080fe20000410000 */
[----:B------:R-:W-:Y:S01]  /*6f20*/  MOV R25, R123 ;  /* 0x0000007b00197202 */ /* 0x000fe20000000f00 */
[----:B------:R-:W2:Y:S01]  /*6f30*/  LDCU.64 UR4, c[0x0][0x380] ;  /* 0x00007000ff0477ac */ /* 0x000ea20008000a00 */
[----:B------:R-:W-:Y:S01]  /*6f40*/  FMUL.FTZ R4, R37, R116 ;  /* 0x0000007425047220 */ /* 0x000fe20000410000 */
[----:B-1----:R-:W-:Y:S02]  /*6f50*/  IMAD R26, R26, UR10, RZ ;  /* 0x0000000a1a1a7c24 */ /* 0x002fe4000f8e02ff */
[----:B------:R-:W-:-:S04]  /*6f60*/  IMAD.WIDE.U32 R24, R31, UR10, R24 ;  /* 0x0000000a1f187c25 */ /* 0x000fc8000f8e0018 */
[----:B------:R-:W-:Y:S01]  /*6f70*/  IMAD R39, R31, UR11, R26 ;  /* 0x0000000b1f277c24 */ /* 0x000fe2000f8e021a */
[----:B--2---:R-:W-:-:S04]  /*6f80*/  LEA R26, P0, R24, UR4, 0x1 ;  /* 0x00000004181a7c11 */ /* 0x004fc8000f8008ff */
[----:B------:R-:W-:Y:S02]  /*6f90*/  IADD3 R39, PT, PT, R25, R39, RZ ;  /* 0x0000002719277210 */ /* 0x000fe40007ffe0ff */
[----:B------:R-:W-:Y:S02]  /*6fa0*/  F2FP.BF16.F32.PACK_AB R25, R4, R35 ;  /* 0x000000230419723e */ /* 0x000fe400000010ff */
[----:B------:R-:W-:-:S05]  /*6fb0*/  LEA.HI.X R27, R24, UR5, R39, 0x1, P0 ;  /* 0x00000005181b7c11 */ /* 0x000fca00080f0c27 */
[----:B------:R1:W-:Y:S02]  /*6fc0*/  STG.E desc[UR6][R26.64], R25 ;  /* 0x000000191a007986 */ /* 0x0003e4000c101906 */
.L_x_323:
[----:B------:R-:W-:Y:S05]  /*6fd0*/  BSYNC.RECONVERGENT B0 ;  /* 0x0000000000007941 */ /* 0x000fea0003800200 */
.L_x_322:
[-C--:B------:R-:W-:Y:S01]  /*6fe0*/  FMUL.FTZ R43, R43, R116.reuse ;  /* 0x000000742b2b7220 */ /* 0x080fe20000410000 */
[----:B------:R-:W-:Y:S01]  /*6ff0*/  FADD.FTZ R41, -R60, R41 ;  /* 0x000000293c297221 */ /* 0x000fe20000010100 */
[----:B------:R-:W-:Y:S02]  /*7000*/  SHF.L.U32 R5, R5, 0x10, RZ ;  /* 0x0000001005057819 */ /* 0x000fe400000006ff */
[----:B------:R-:W-:Y:S01]  /*7010*/  SHF.L.U32 R4, R113, 0x10, RZ ;  /* 0x0000001071047819 */ /* 0x000fe200000006ff */
[----:B------:R-:W-:Y:S01]  /*7020*/  FFMA.FTZ R39, R28, R43, R29 ;  /* 0x0000002b1c277223 */ /* 0x000fe2000001001d */
        /* <DEDUP_REMOVED lines=20> */
.L_x_324:
[----:B------:R-:W-:Y:S01]  /*7170*/  FFMA.FTZ R24, R28, R41, R29 ;  /* 0x000000291c187223 */ /* 0x000fe2000001001d */
[----:B------:R-:W-:Y:S01]  /*7180*/  BSSY.RECONVERGENT B0, `(.L_x_325) ;  /* 0x0000014000007945 */ /* 0x000fe20003800200 */
[----:B------:R-:W-:Y:S01]  /*7190*/  FFMA.FTZ R39, R80, R5, -R39 ;  /* 0x0000000550277223 */ /* 0x000fe20000010827 */
[----:B-1----:R-:W-:Y:S01]  /*71a0*/  SHF.L.U32 R27, R6, 0x10, RZ ;  /* 0x00000010061b7819 */ /* 0x002fe200000006ff */
[----:B------:R-:W-:Y:S01]  /*71b0*/  FFMA.FTZ R25, R61, R4, -R24 ;  /* 0x000000043d197223 */ /* 0x000fe20000010818 */
[----:B------:R-:W-:Y:S01]  /*71c0*/  SHF.L.U32 R35, R110, 0x10, RZ ;  /* 0x000000106e237819 */ /* 0x000fe200000006ff */
        /* <DEDUP_REMOVED lines=15> */
.L_x_326:
[----:B------:R-:W-:Y:S05]  /*72c0*/  BSYNC.RECONVERGENT B0 ;  /* 0x0000000000007941 */ /* 0x000fea0003800200 */
.L_x_325:
[----:B------:R-:W-:Y:S01]  /*72d0*/  SHF.L.U32 R37, R106, 0x10, RZ ;  /* 0x000000106a257819 */ /* 0x000fe200000006ff */
[----:B------:R-:W-:Y:S01]  /*72e0*/  FADD.FTZ R27, -R60, R27 ;  /* 0x0000001b3c1b7221 */ /* 0x000fe20000010100 */
[----:B------:R-:W-:Y:S01]  /*72f0*/  SHF.L.U32 R39, R12, 0x10, RZ ;  /* 0x000000100c277819 */ /* 0x000fe200000006ff */
[----:B------:R-:W-:Y:S01]  /*7300*/  FADD.FTZ R4, -R60, R35 ;  /* 0x000000233c047221 */ /* 0x000fe20000010100 */
[----:B------:R-:W-:Y:S01]  /*7310*/  SHF.L.U32 R113, R68, 0x10, RZ ;  /* 0x0000001044717819 */ /* 0x000fe200000006ff */
[----:B------:R-:W-:Y:S01]  /*7320*/  FADD.FTZ R30, -R60, R37 ;  /* 0x000000253c1e7221 */ /* 0x000fe20000010100 */
[----:B------:R-:W-:Y:S01]  /*7330*/  SHF.L.U32 R125, R88, 0x10, RZ ;  /* 0x00000010587d7819 */ /* 0x000fe200000006ff */
[-C--:B------:R-:W-:Y:S01]  /*7340*/  FMUL.FTZ R6, R27, R116.reuse ;  /* 0x000000741b067220 */ /* 0x080fe20000410000 */
[----:B------:R-:W-:Y:S01]  /*7350*/  SHF.L.U32 R45, R20, 0x10, RZ ;  /* 0x00000010142d7819 */ /* 0x000fe200000006ff */
[----:B------:R-:W-:Y:S01]  /*7360*/  FADD.FTZ R20, -R60, R39 ;  /* 0x000000273c147221 */ /* 0x000fe20000010100 */
[----:B------:R-:W-:Y:S01]  /*7370*/  SHF.L.U32 R33, R10, 0x10, RZ ;  /* 0x000000100a217819 */ /* 0x000fe200000006ff */
[----:B------:R-:W-:Y:S01]  /*7380*/  FADD.FTZ R37, -R60, R113 ;  /* 0x000000713c257221 */ /* 0x000fe20000010100 */
[----:B------:R-:W-:Y:S01]  /*7390*/  SHF.L.U32 R117, R14, 0x10, RZ ;  /* 0x000000100e757819 */ /* 0x000fe200000006ff */
[----:B------:R-:W-:Y:S01]  /*73a0*/  FADD.FTZ R39, -R60, R125 ;  /* 0x0000007d3c277221 */ /* 0x000fe20000010100 */
[C---:B------:R-:W-:Y:S01]  /*73b0*/  IADD3 R54, PT, PT, R31.reuse, 0x20, RZ ;  /* 0x000000201f367810 */ /* 0x040fe20007ffe0ff */
[----:B------:R-:W-:Y:S01]  /*73c0*/  FMUL.FTZ R36, R4, R116 ;  /* 0x0000007404247220 */ /* 0x000fe20000410000 */
[C---:B-1----:R-:W-:Y:S01]  /*73d0*/  IADD3 R24, PT, PT, R31.reuse, 0x30, RZ ;  /* 0x000000301f187810 */ /* 0x042fe20007ffe0ff */
[C---:B------:R-:W-:Y:S01]  /*73e0*/  FADD.FTZ R26, -R60.reuse, R33 ;  /* 0x000000213c1a7221 */ /* 0x040fe20000010100 */
        /* <DEDUP_REMOVED lines=21> */
[----:B0-----:R-:W-:Y:S01]  /*7540*/  SHF.L.U32 R63, R98, 0x10, RZ ;  /* 0x00000010623f7819 */ /* 0x001fe200000006ff */
        /* <DEDUP_REMOVED lines=67> */
.L_x_327:
[----:B------:R-:W-:Y:S01]  /*7980*/  BSSY.RECONVERGENT B0, `(.L_x_328) ;  /* 0x0000013000007945 */ /* 0x000fe20003800200 */
[----:B------:R-:W-:Y:S01]  /*7990*/  FFMA.FTZ R7, R80, R7, -R50 ;  /* 0x0000000750077223 */ /* 0x000fe20000010832 */
[----:B------:R-:W-:Y:S01]  /*79a0*/  FMUL.FTZ R38, R5, R116 ;  /* 0x0000007405267220 */ /* 0x000fe20000410000 */
[----:B------:R-:W-:Y:S01]  /*79b0*/  FFMA.FTZ R36, R61, R4, -R52 ;  /* 0x000000043d247223 */ /* 0x000fe20000010834 */
[----:B------:R-:W-:Y:S06]  /*79c0*/  @P2 BRA `(.L_x_329) ;  /* 0x0000000000382947 */ /* 0x000fec0003800000 */
        /* <DEDUP_REMOVED lines=9> */
[----:B-1----:R-:W-:Y:S02]  /*7a60*/  LEA R6, P2, R4, UR10, 0x1 ;  /* 0x0000000a04067c11 */ /* 0x002fe4000f8408ff */
[----:B------:R-:W-:-:S04]  /*7a70*/  IADD3 R5, PT, PT, R5, R54, RZ ;  /* 0x0000003605057210 */ /* 0x000fc80007ffe0ff */
[----:B------:R-:W-:Y:S02]  /*7a80*/  LEA.HI.X R7, R4, UR11, R5, 0x1, P2 ;  /* 0x0000000b04077c11 */ /* 0x000fe400090f0c05 */
[----:B------:R-:W-:-:S05]  /*7a90*/  F2FP.BF16.F32.PACK_AB R5, R36, R111 ;  /* 0x0000006f2405723e */ /* 0x000fca00000010ff */
[----:B------:R0:W-:Y:S02]  /*7aa0*/  STG.E desc[UR6][R6.64], R5 ;  /* 0x0000000506007986 */ /* 0x0001e4000c101906 */
.L_x_329:
[----:B------:R-:W-:Y:S05]  /*7ab0*/  BSYNC.RECONVERGENT B0 ;  /* 0x0000000000007941 */ /* 0x000fea0003800200 */
.L_x_328:
[----:B------:R-:W-:Y:S01]  /*7ac0*/  SHF.L.U32 R9, R9, 0x10, RZ ;  /* 0x0000001009097819 */ /* 0x000fe200000006ff */
[----:B------:R-:W-:Y:S01]  /*7ad0*/  FFMA.FTZ R42, R28, R38, R29 ;  /* 0x000000261c2a7223 */ /* 0x000fe2000001001d */
[----:B------:R-:W-:Y:S01]  /*7ae0*/  SHF.L.U32 R4, R109, 0x10, RZ ;  /* 0x000000106d047819 */ /* 0x000fe200000006ff */
[----:B------:R-:W-:Y:S01]  /*7af0*/  FMUL.FTZ R44, R34, R116 ;  /* 0x00000074222c7220 */ /* 0x000fe20000410000 */
[----:B------:R-:W-:Y:S06]  /*7b00*/  BRA.U !UP0, `(.L_x_330) ;  /* 0x0000000108487547 */ /* 0x000fec000b800000 */
[----:B0-----:R-:W-:Y:S01]  /*7b10*/  FFMA.FTZ R5, R80, R38, R83 ;  /* 0x0000002650057223 */ /* 0x001fe20000010053 */
        /* <DEDUP_REMOVED lines=17> */
.L_x_330:
[----:B0-----:R-:W-:Y:S01]  /*7c30*/  FFMA.FTZ R6, R28, R44, R29 ;  /* 0x0000002c1c067223 */ /* 0x001fe2000001001d */
[----:B------:R-:W-:Y:S01]  /*7c40*/  BSSY.RECONVERGENT B0, `(.L_x_331) ;  /* 0x0000014000007945 */ /* 0x000fe20003800200 */
[----:B------:R-:W-:Y:S01]  /*7c50*/  FFMA.FTZ R9, R80, R9, -R42 ;  /* 0x0000000950097223 */ /* 0x000fe2000001082a */
[-C--:B------:R-:W-:Y:S01]  /*7c60*/  FMUL.FTZ R26, R26, R116.reuse ;  /* 0x000000741a1a7220 */ /* 0x080fe20000410000 */
[----:B------:R-:W-:Y:S01]  /*7c70*/  FMUL.FTZ R30, R30, R116 ;  /* 0x000000741e1e7220 */ /* 0x000fe20000410000 */
[----:B------:R-:W-:Y:S01]  /*7c80*/  FFMA.FTZ R7, R61, R4, -R6 ;  /* 0x000000043d077223 */ /* 0x000fe20000010806 */
[----:B------:R-:W-:Y:S06]  /*7c90*/  @P1 BRA `(.L_x_332) ;  /* 0x0000000000381947 */ /* 0x000fec0003800000 */
[----:B------:R-:W0:Y:S01]  /*7ca0*/  LDCU.64 UR4, c[0x0][0x3f8] ;  /* 0x00007f00ff0477ac */ /* 0x000e220008000a00 */
[----:B------:R-:W-:Y:S02]  /*7cb0*/  MOV R4, R120 ;  /* 0x0000007800047202 */ /* 0x000fe40000000f00 */
[----:B------:R-:W-:Y:S01]  /*7cc0*/  MOV R5, R123 ;  /* 0x0000007b00057202 */ /* 0x000fe20000000f00 */
[----:B------:R-:W1:Y:S01]  /*7cd0*/  LDCU.64 UR10, c[0x0][0x380] ;  /* 0x00007000ff0a77ac */ /* 0x000e620008000a00 */
[----:B0-----:R-:W-:Y:S02]  /*7ce0*/  IMAD R109, R32, UR4, RZ ;  /* 0x00000004206d7c24 */ /* 0x001fe4000f8e02ff */
[----:B------:R-:W-:-:S04]  /*7cf0*/  IMAD.WIDE.U32 R4, R24, UR4, R4 ;  /* 0x0000000418047c25 */ /* 0x000fc8000f8e0004 */
[----:B------:R-:W-:Y:S02]  /*7d00*/  IMAD R109, R24, UR5, R109 ;  /* 0x00000005186d7c24 */ /* 0x000fe4000f8e026d */
[-C--:B------:R-:W-:Y:S01]  /*7d10*/  FMUL.FTZ R24, R9, R116.reuse ;  /* 0x0000007409187220 */ /* 0x080fe20000410000 */
[----:B------:R-:W-:Y:S01]  /*7d20*/  FMUL.FTZ R9, R7, R116 ;  /* 0x0000007407097220 */ /* 0x000fe20000410000 */
[C---:B-1----:R-:W-:Y:S02]  /*7d30*/  LEA R6, P1, R4.reuse, UR10, 0x1 ;  /* 0x0000000a04067c11 */ /* 0x042fe4000f8208ff */
[----:B------:R-:W-:Y:S02]  /*7d40*/  IADD3 R109, PT, PT, R5, R109, RZ ;  /* 0x0000006d056d7210 */ /* 0x000fe40007ffe0ff */
[----:B------:R-:W-:Y:S02]  /*7d50*/  F2FP.BF16.F32.PACK_AB R9, R9, R24 ;  /* 0x000000180909723e */ /* 0x000fe400000010ff */
[----:B------:R-:W-:-:S05]  /*7d60*/  LEA.HI.X R7, R4, UR11, R109, 0x1, P1 ;  /* 0x0000000b04077c11 */ /* 0x000fca00088f0c6d */
[----:B------:R0:W-:Y:S02]  /*7d70*/  STG.E desc[UR6][R6.64], R9 ;  /* 0x0000000906007986 */ /* 0x0001e4000c101906 */
.L_x_332:
[----:B------:R-:W-:Y:S05]  /*7d80*/  BSYNC.RECONVERGENT B0 ;  /* 0x0000000000007941 */ /* 0x000fea0003800200 */
.L_x_331:
[----:B------:R-:W-:Y:S01]  /*7d90*/  SHF.L.U32 R11, R11, 0x10, RZ ;  /* 0x000000100b0b7819 */ /* 0x000fe200000006ff */
[C-C-:B------:R-:W-:Y:S01]  /*7da0*/  FFMA.FTZ R111, R28.reuse, R26, R29.reuse ;  /* 0x0000001a1c6f7223 */ /* 0x140fe2000001001d */
[----:B------:R-:W-:Y:S01]  /*7db0*/  FFMA.FTZ R34, R28, R30, R29 ;  /* 0x0000001e1c227223 */ /* 0x000fe2000001001d */
        /* <DEDUP_REMOVED lines=20> */
.L_x_333:
[----:B------:R-:W-:Y:S01]  /*7f00*/  BSSY.RECONVERGENT B0, `(.L_x_334) ;  /* 0x0000013000007945 */ /* 0x000fe20003800200 */
[----:B------:R-:W-:Y:S01]  /*7f10*/  FFMA.FTZ R111, R80, R11, -R111 ;  /* 0x0000000b506f7223 */ /* 0x000fe2000001086f */
[----:B------:R-:W-:Y:S01]  /*7f20*/  FMUL.FTZ R11, R20, R116 ;  /* 0x00000074140b7220 */ /* 0x000fe20000410000 */
[----:B0-----:R-:W-:Y:S01]  /*7f30*/  FFMA.FTZ R9, R61, R4, -R34 ;  /* 0x000000043d097223 */ /* 0x001fe20000010822 */
[----:B------:R-:W-:Y:S06]  /*7f40*/  @P0 BRA `(.L_x_335) ;  /* 0x0000000000380947 */ /* 0x000fec0003800000 */
[----:B------:R-:W0:Y:S01]  /*7f50*/  LDCU.64 UR4, c[0x0][0x3f8] ;  /* 0x00007f00ff0477ac */ /* 0x000e220008000a00 */
[----:B------:R-:W-:Y:S01]  /*7f60*/  MOV R4, R120 ;  /* 0x0000007800047202 */ /* 0x000fe20000000f00 */
[-C--:B------:R-:W-:Y:S01]  /*7f70*/  FMUL.FTZ R20, R111, R116.reuse ;  /* 0x000000746f147220 */ /* 0x080fe20000410000 */
        /* <DEDUP_REMOVED lines=11> */
.L_x_335:
[----:B------:R-:W-:Y:S05]  /*8030*/  BSYNC.RECONVERGENT B0 ;  /* 0x0000000000007941 */ /* 0x000fea0003800200 */
.L_x_334:
[----:B------:R-:W-:Y:S01]  /*8040*/  SHF.L.U32 R13, R13, 0x10, RZ ;  /* 0x000000100d0d7819 */ /* 0x000fe200000006ff */
[----:B------:R-:W-:Y:S01]  /*8050*/  FFMA.FTZ R109, R28, R11, R29 ;  /* 0x0000000b1c6d7223 */ /* 0x000fe2000001001d */
[----:B------:R-:W-:Y:S01]  /*8060*/  SHF.L.U32 R4, R105, 0x10, RZ ;  /* 0x0000001069047819 */ /* 0x000fe200000006ff */
[----:B------:R-:W-:Y:S01]  /*8070*/  FMUL.FTZ R115, R115, R116 ;  /* 0x0000007473737220 */ /* 0x000fe20000410000 */
        /* <DEDUP_REMOVED lines=19> */
.L_x_336:
        /* <DEDUP_REMOVED lines=21> */
.L_x_338:
[----:B------:R-:W-:Y:S05]  /*8300*/  BSYNC.RECONVERGENT B0 ;  /* 0x0000000000007941 */ /* 0x000fea0003800200 */
.L_x_337:
[----:B------:R-:W-:Y:S01]  /*8310*/  SHF.L.U32 R15, R15, 0x10, RZ ;  /* 0x000000100f0f7819 */ /* 0x000fe200000006ff */
[C-C-:B------:R-:W-:Y:S01]  /*8320*/  FFMA.FTZ R105, R28.reuse, R117, R29.reuse ;  /* 0x000000751c697223 */ /* 0x140fe2000001001d */
[----:B------:R-:W-:Y:S01]  /*8330*/  FFMA.FTZ R22, R28, R20, R29 ;  /* 0x000000141c167223 */ /* 0x000fe2000001001d */
[----:B------:R-:W-:Y:S01]  /*8340*/  SHF.L.U32 R4, R103, 0x10, RZ ;  /* 0x0000001067047819 */ /* 0x000fe200000006ff */
        /* <DEDUP_REMOVED lines=19> */
.L_x_339:
[----:B------:R-:W-:Y:S01]  /*8480*/  BSSY.RECONVERGENT B0, `(.L_x_340) ;  /* 0x0000013000007945 */ /* 0x000fe20003800200 */
[----:B------:R-:W-:Y:S01]  /*8490*/  FFMA.FTZ R105, R80, R15, -R105 ;  /* 0x0000000f50697223 */ /* 0x000fe20000010869 */
[----:B------:R-:W-:Y:S01]  /*84a0*/  FMUL.FTZ R11, R75, R116 ;  /* 0x000000744b0b7220 */ /* 0x000fe20000410000 */
[----:B0-----:R-:W-:Y:S01]  /*84b0*/  FFMA.FTZ R9, R61, R4, -R22 ;  /* 0x000000043d097223 */ /* 0x001fe20000010816 */
        /* <DEDUP_REMOVED lines=15> */
.L_x_341:
[----:B------:R-:W-:Y:S05]  /*85b0*/  BSYNC.RECONVERGENT B0 ;  /* 0x0000000000007941 */ /* 0x000fea0003800200 */
.L_x_340:
        /* <DEDUP_REMOVED lines=23> */
.L_x_342:
        /* <DEDUP_REMOVED lines=21> */
.L_x_344:
[----:B------:R-:W-:Y:S05]  /*8880*/  BSYNC.RECONVERGENT B0 ;  /* 0x0000000000007941 */ /* 0x000fea0003800200 */
.L_x_343:
[----:B------:R-:W-:Y:S01]  /*8890*/  SHF.L.U32 R19, R19, 0x10, RZ ;  /* 0x0000001013137819 */ /* 0x000fe200000006ff */
[C-C-:B------:R-:W-:Y:S01]  /*88a0*/  FFMA.FTZ R17, R28.reuse, R59, R29.reuse ;  /* 0x0000003b1c117223 */ /* 0x140fe2000001001d */
[----:B------:R-:W-:Y:S01]  /*88b0*/  FFMA.FTZ R16, R28, R14, R29 ;  /* 0x0000000e1c107223 */ /* 0x000fe2000001001d */
[----:B0-----:R-:W-:Y:S01]  /*88c0*/  SHF.L.U32 R4, R99, 0x10, RZ ;  /* 0x0000001063047819 */ /* 0x001fe200000006ff */
[----:B------:R-:W-:Y:S06]  /*88d0*/  BRA.U !UP0, `(.L_x_345) ;  /* 0x0000000108487547 */ /* 0x000fec000b800000 */
        /* <DEDUP_REMOVED lines=18> */
.L_x_345:
        /* <DEDUP_REMOVED lines=18> */
.L_x_347:
[----:B------:R-:W-:Y:S05]  /*8b20*/  BSYNC.RECONVERGENT B0 ;  /* 0x0000000000007941 */ /* 0x000fea0003800200 */
.L_x_346:
[-C--:B------:R-:W-:Y:S01]  /*8b30*/  FMUL.FTZ R52, R49, R116.reuse ;  /* 0x0000007431347220 */ /* 0x080fe20000410000 */
[-C--:B0-----:R-:W-:Y:S01]  /*8b40*/  FMUL.FTZ R4, R27, R116.reuse ;  /* 0x000000741b047220 */ /* 0x081fe20000410000 */
[----:B------:R-:W-:Y:S01]  /*8b50*/  IADD3 R49, PT, PT, R31, 0x90, RZ ;  /* 0x000000901f317810 */ /* 0x000fe20007ffe0ff */
[-C--:B------:R-:W-:Y:S01]  /*8b60*/  FMUL.FTZ R36, R45, R116.reuse ;  /* 0x000000742d247220 */ /* 0x080fe20000410000 */
        /* <DEDUP_REMOVED lines=21> */
[C-C-:B------:R-:W-:Y:S01]  /*8cc0*/  FFMA.FTZ R47, R28.reuse, R52, R29.reuse ;  /* 0x000000341c2f7223 */ /* 0x140fe2000001001d */
        /* <DEDUP_REMOVED lines=11> */
[C---:B------:R-:W-:Y:S01]  /*8d80*/  FFMA.FTZ R13, R28.reuse, R12, R29 ;  /* 0x0000000c1c0d7223 */ /* 0x040fe2000001001d */
        /* <DEDUP_REMOVED lines=37> */
.L_x_348:
        /* <DEDUP_REMOVED lines=18> */
.L_x_350:
[----:B------:R-:W-:Y:S05]  /*9100*/  BSYNC.RECONVERGENT B0 ;  /* 0x0000000000007941 */ /* 0x000fea0003800200 */
.L_x_349:
[----:B------:R-:W-:Y:S02]  /*9110*/  SHF.L.U32 R23, R23, 0x10, RZ ;  /* 0x0000001017177819 */ /* 0x000fe400000006ff */
        /* <DEDUP_REMOVED lines=20> */
.L_x_351:
[----:B------:R-:W-:Y:S01]  /*9260*/  BSSY.RECONVERGENT B0, `(.L_x_352) ;  /* 0x0000012000007945 */ /* 0x000fe20003800200 */
[----:B------:R-:W-:Y:S01]  /*9270*/  FFMA.FTZ R47, R80, R23, -R47 ;  /* 0x00000017502f7223 */ /* 0x000fe2000001082f */
[----:B0-----:R-:W-:Y:S02]  /*9280*/  FFMA.FTZ R21, R61, R34, -R50 ;  /* 0x000000223d157223 */ /* 0x001fe40000010832 */
        /* <DEDUP_REMOVED lines=15> */
.L_x_353:
[----:B------:R-:W-:Y:S05]  /*9380*/  BSYNC.RECONVERGENT B0 ;  /* 0x0000000000007941 */ /* 0x000fea0003800200 */
.L_x_352:
        /* <DEDUP_REMOVED lines=21> */
.L_x_354:
        /* <DEDUP_REMOVED lines=18> */
.L_x_356:
[----:B------:R-:W-:Y:S05]  /*9600*/  BSYNC.RECONVERGENT B0 ;  /* 0x0000000000007941 */ /* 0x000fea0003800200 */
.L_x_355:
        /* <DEDUP_REMOVED lines=21> */
.L_x_357:
[----:B------:R-:W-:Y:S01]  /*9760*/  BSSY.RECONVERGENT B0, `(.L_x_358) ;  /* 0x0000012000007945 */ /* 0x000fe20003800200 */
[----:B------:R-:W-:Y:S01]  /*9770*/  FFMA.FTZ R67, R80, R67, -R19 ;  /* 0x0000004350437223 */ /* 0x000fe20000010813 */
[----:B0-----:R-:W-:Y:S02]  /*9780*/  FFMA.FTZ R21, R61, R91, -R26 ;  /* 0x0000005b3d157223 */ /* 0x001fe4000001081a */
        /* <DEDUP_REMOVED lines=15> */
.L_x_359:
[----:B------:R-:W-:Y:S05]  /*9880*/  BSYNC.RECONVERGENT B0 ;  /* 0x0000000000007941 */ /* 0x000fea0003800200 */
.L_x_358:
        /* <DEDUP_REMOVED lines=21> */
.L_x_360:
[----:B------:R-:W-:Y:S01]  /*99e0*/  BSSY.RECONVERGENT B0, `(.L_x_361) ;  /* 0x0000012000007945 */ /* 0x000fe20003800200 */
[----:B------:R-:W-:Y:S01]  /*99f0*/  FFMA.FTZ R69, R80, R69, -R13 ;  /* 0x0000004550457223 */ /* 0x000fe2000001080d */
[----:B------:R-:W-:Y:S02]  /*9a00*/  FFMA.FTZ R89, R61, R89, -R20 ;  /* 0x000000593d597223 */ /* 0x000fe40000010814 */
[----:B------:R-:W-:Y:S05]  /*9a10*/  @P4 BRA `(.L_x_362) ;  /* 0x0000000000384947 */ /* 0x000fea0003800000 */
[----:B------:R-:W1:Y:S01]  /*9a20*/  LDCU.64 UR4, c[0x0][0x3f8] ;  /* 0x00007f00ff0477ac */ /* 0x000e620008000a00 */
[----:B------:R-:W-:Y:S02]  /*9a30*/  MOV R12, R120 ;  /* 0x00000078000c7202 */ /* 0x000fe40000000f00 */
[----:B------:R-:W-:Y:S01]  /*9a40*/  MOV R13, R123 ;  /* 0x0000007b000d7202 */ /* 0x000fe20000000f00 */
[----:B------:R-:W2:Y:S01]  /*9a50*/  LDCU.64 UR10, c[0x0][0x380] ;  /* 0x00007000ff0a77ac */ /* 0x000ea20008000a00 */
[----:B-1----:R-:W-:Y:S02]  /*9a60*/  IMAD R18, R15, UR4, RZ ;  /* 0x000000040f127c24 */ /* 0x002fe4000f8e02ff */
[----:B0-----:R-:W-:-:S04]  /*9a70*/  IMAD.WIDE.U32 R16, R11, UR4, R12 ;  /* 0x000000040b107c25 */ /* 0x001fc8000f8e000c */
[----:B------:R-:W-:Y:S02]  /*9a80*/  IMAD R13, R11, UR5, R18 ;  /* 0x000000050b0d7c24 */ /* 0x000fe4000f8e0212 */
[-C--:B------:R-:W-:Y:S01]  /*9a90*/  FMUL.FTZ R18, R69, R116.reuse ;  /* 0x0000007445127220 */ /* 0x080fe20000410000 */
[----:B------:R-:W-:Y:S01]  /*9aa0*/  FMUL.FTZ R11, R89, R116 ;  /* 0x00000074590b7220 */ /* 0x000fe20000410000 */
[C---:B--2---:R-:W-:Y:S02]  /*9ab0*/  LEA R12, P0, R16.reuse, UR10, 0x1 ;  /* 0x0000000a100c7c11 */ /* 0x044fe4000f8008ff */
[----:B------:R-:W-:Y:S02]  /*9ac0*/  IADD3 R13, PT, PT, R17, R13, RZ ;  /* 0x0000000d110d7210 */ /* 0x000fe40007ffe0ff */
[----:B------:R-:W-:Y:S02]  /*9ad0*/  F2FP.BF16.F32.PACK_AB R11, R11, R18 ;  /* 0x000000120b0b723e */ /* 0x000fe400000010ff */
[----:B------:R-:W-:-:S05]  /*9ae0*/  LEA.HI.X R13, R16, UR11, R13, 0x1, P0 ;  /* 0x0000000b100d7c11 */ /* 0x000fca00080f0c0d */
[----:B------:R1:W-:Y:S02]  /*9af0*/  STG.E desc[UR6][R12.64], R11 ;  /* 0x0000000b0c007986 */ /* 0x0003e4000c101906 */
.L_x_362:
[----:B------:R-:W-:Y:S05]  /*9b00*/  BSYNC.RECONVERGENT B0 ;  /* 0x0000000000007941 */ /* 0x000fea0003800200 */
.L_x_361:
        /* <DEDUP_REMOVED lines=12> */
[----:B0-----:R-:W0:Y:S01]  /*9bd0*/  MUFU.RCP R16, R15 ;  /* 0x0000000f00107308 */ /* 0x001e220000001000 */
        /* <DEDUP_REMOVED lines=8> */
.L_x_363:
[----:B------:R-:W-:Y:S01]  /*9c60*/  BSSY.RECONVERGENT B0, `(.L_x_364) ;  /* 0x0000012000007945 */ /* 0x000fe20003800200 */
[----:B------:R-:W-:Y:S01]  /*9c70*/  FFMA.FTZ R71, R80, R71, -R9 ;  /* 0x0000004750477223 */ /* 0x000fe20000010809 */
[----:B------:R-:W-:Y:S02]  /*9c80*/  FFMA.FTZ R87, R61, R87, -R14 ;  /* 0x000000573d577223 */ /* 0x000fe4000001080e */
[----:B------:R-:W-:Y:S05]  /*9c90*/  @P5 BRA `(.L_x_365) ;  /* 0x0000000000385947 */ /* 0x000fea0003800000 */
[----:B------:R-:W2:Y:S01]  /*9ca0*/  LDCU.64 UR4, c[0x0][0x3f8] ;  /* 0x00007f00ff0477ac */ /* 0x000ea20008000a00 */
[----:B------:R-:W-:Y:S01]  /*9cb0*/  MOV R8, R120 ;  /* 0x0000007800087202 */ /* 0x000fe20000000f00 */
[-C--:B------:R-:W-:Y:S01]  /*9cc0*/  FMUL.FTZ R71, R71, R116.reuse ;  /* 0x0000007447477220 */ /* 0x080fe20000410000 */
[----:B------:R-:W-:Y:S01]  /*9cd0*/  MOV R9, R123 ;  /* 0x0000007b00097202 */ /* 0x000fe20000000f00 */
[----:B------:R-:W3:Y:S01]  /*9ce0*/  LDCU.64 UR10, c[0x0][0x380] ;  /* 0x00007000ff0a77ac */ /* 0x000ee20008000a00 */
[----:B------:R-:W-:Y:S01]  /*9cf0*/  FMUL.FTZ R10, R87, R116 ;  /* 0x00000074570a7220 */ /* 0x000fe20000410000 */
[----:B--2---:R-:W-:Y:S02]  /*9d00*/  IMAD R7, R7, UR4, RZ ;  /* 0x0000000407077c24 */ /* 0x004fe4000f8e02ff */
[----:B------:R-:W-:-:S04]  /*9d10*/  IMAD.WIDE.U32 R8, R6, UR4, R8 ;  /* 0x0000000406087c25 */ /* 0x000fc8000f8e0008 */
[----:B------:R-:W-:Y:S01]  /*9d20*/  IMAD R7, R6, UR5, R7 ;  /* 0x0000000506077c24 */ /* 0x000fe2000f8e0207 */
[----:B---3--:R-:W-:-:S04]  /*9d30*/  LEA R6, P0, R8, UR10, 0x1 ;  /* 0x0000000a08067c11 */ /* 0x008fc8000f8008ff */
[----:B------:R-:W-:Y:S02]  /*9d40*/  IADD3 R7, PT, PT, R9, R7, RZ ;  /* 0x0000000709077210 */ /* 0x000fe40007ffe0ff */
[----:B------:R-:W-:Y:S02]  /*9d50*/  F2FP.BF16.F32.PACK_AB R9, R10, R71 ;  /* 0x000000470a09723e */ /* 0x000fe400000010ff */
[----:B------:R-:W-:-:S05]  /*9d60*/  LEA.HI.X R7, R8, UR11, R7, 0x1, P0 ;  /* 0x0000000b08077c11 */ /* 0x000fca00080f0c07 */
[----:B------:R2:W-:Y:S02]  /*9d70*/  STG.E desc[UR6][R6.64], R9 ;  /* 0x0000000906007986 */ /* 0x0005e4000c101906 */
.L_x_365:
[----:B------:R-:W-:Y:S05]  /*9d80*/  BSYNC.RECONVERGENT B0 ;  /* 0x0000000000007941 */ /* 0x000fea0003800200 */
.L_x_364:
[----:B------:R-:W-:Y:S02]  /*9d90*/  SHF.L.U32 R73, R73, 0x10, RZ ;  /* 0x0000001049497819 */ /* 0x000fe400000006ff */
[----:B-1----:R-:W-:Y:S02]  /*9da0*/  SHF.R.S32.HI R12, RZ, 0x1f, R31 ;  /* 0x0000001fff0c7819 */ /* 0x002fe4000001141f */
[----:B------:R-:W-:Y:S01]  /*9db0*/  SHF.L.U32 R85, R85, 0x10, RZ ;  /* 0x0000001055557819 */ /* 0x000fe200000006ff */
[----:B------:R-:W-:Y:S06]  /*9dc0*/  BRA.U !UP0, `(.L_x_366) ;  /* 0x0000000108487547 */ /* 0x000fec000b800000 */
[----:B------:R-:W-:Y:S01]  /*9dd0*/  FFMA.FTZ R4, R61, R4, R82 ;  /* 0x000000043d047223 */ /* 0x000fe20000010052 */
[----:B------:R-:W-:-:S03]  /*9de0*/  FFMA.FTZ R0, R80, R0, R83 ;  /* 0x0000000050007223 */ /* 0x000fc60000010053 */
[----:B--2---:R-:W-:Y:S01]  /*9df0*/  FMUL.FTZ R9, R4, -1.4426950216293334961 ;  /* 0xbfb8aa3b04097820 */ /* 0x004fe20000410000 */
        /* <DEDUP_REMOVED lines=15> */
.L_x_366:
[----:B------:R-:W-:Y:S01]  /*9ef0*/  ISETP.GE.AND.EX P3, PT, R12, UR9, PT, P3 ;  /* 0x000000090c007c0c */ /* 0x000fe2000bf66330 */
[----:B------:R-:W-:Y:S01]  /*9f00*/  FFMA.FTZ R5, R80, R73, -R5 ;  /* 0x0000004950057223 */ /* 0x000fe20000010805 */
[----:B------:R-:W-:Y:S01]  /*9f10*/  FFMA.FTZ R61, R61, R85, -R28 ;  /* 0x000000553d3d7223 */ /* 0x000fe2000001081c */
[----:B------:R-:W-:Y:S02]  /*9f20*/  BSSY.RECONVERGENT B0, `(.L_x_367) ;  /* 0x000000f000007945 */ /* 0x000fe40003800200 */
[-C--:B--2---:R-:W-:Y:S01]  /*9f30*/  FMUL.FTZ R7, R5, R116.reuse ;  /* 0x0000007405077220 */ /* 0x084fe20000410000 */
        /* <DEDUP_REMOVED lines=13> */
.L_x_368:
[----:B------:R-:W-:Y:S05]  /*a010*/  BSYNC.RECONVERGENT B0 ;  /* 0x0000000000007941 */ /* 0x000fea0003800200 */
.L_x_367:
[----:B------:R-:W2:Y:S01]  /*a020*/  LDCU UR4, c[0x0][0x410] ;  /* 0x00008200ff0477ac */ /* 0x000ea20008000800 */
[----:B------:R-:W-:Y:S02]  /*a030*/  IADD3 R78, PT, PT, R81, R78, RZ ;  /* 0x0000004e514e7210 */ /* 0x000fe40007ffe0ff */
[----:B------:R-:W-:Y:S01]  /*a040*/  IADD3 R76, PT, PT, R76, 0x1, RZ ;  /* 0x000000014c4c7810 */ /* 0x000fe20007ffe0ff */
[----:B------:R-:W2:Y:S02]  /*a050*/  LDCU UR5, c[0x0][0x3e0] ;  /* 0x00007c00ff0577ac */ /* 0x000ea40008000800 */
[----:B--2---:R-:W-:-:S06]  /*a060*/  UIMAD UR4, UR4, UR5, URZ ;  /* 0x00000005040472a4 */ /* 0x004fcc000f8e02ff */
[----:B------:R-:W-:-:S13]  /*a070*/  ISETP.GE.AND P0, PT, R78, UR4, PT ;  /* 0x000000044e007c0c */ /* 0x000fda000bf06270 */
[----:B------:R-:W-:Y:S05]  /*a080*/  @!P0 BRA `(.L_x_369) ;  /* 0xffffff6000348947 */ /* 0x000fea000383ffff */
.L_x_302:
[----:B------:R-:W2:Y:S01]  /*a090*/  S2R R6, SR_TID.X ;  /* 0x0000000000067919 */ /* 0x000ea20000002100 */
[----:B-1----:R-:W1:Y:S01]  /*a0a0*/  LDC R4, c[0x0][0x370] ;  /* 0x0000dc00ff047b82 */ /* 0x002e620000000800 */
[----:B------:R-:W-:Y:S07]  /*a0b0*/  BSSY.RECONVERGENT B0, `(.L_x_370) ;  /* 0x000000e000007945 */ /* 0x000fee0003800200 */
[----:B------:R-:W3:Y:S08]  /*a0c0*/  LDC R7, c[0x0][0x374] ;  /* 0x0000dd00ff077b82 */ /* 0x000ef00000000800 */
[----:B------:R-:W4:Y:S01]  /*a0d0*/  LDC.64 R2, c[0x0][0x3c8] ;  /* 0x0000f200ff027b82 */ /* 0x000f220000000a00 */
[----:B-1----:R-:W-:-:S02]  /*a0e0*/  ISETP.NE.AND P0, PT, R4, 0x1, PT ;  /* 0x000000010400780c */ /* 0x002fc40003f05270 */
[----:B--2---:R-:W-:Y:S02]  /*a0f0*/  ISETP.NE.AND P1, PT, R6, RZ, PT ;  /* 0x000000ff0600720c */ /* 0x004fe40003f25270 */
[----:B---3--:R-:W-:-:S04]  /*a100*/  SHF.L.U32 R0, R7, 0x1, RZ ;  /* 0x0000000107007819 */ /* 0x008fc800000006ff */
[----:B------:R-:W-:-:S05]  /*a110*/  SEL R5, R0, RZ, P0 ;  /* 0x000000ff00057207 */ /* 0x000fca0000000000 */
[----:B----4-:R-:W-:Y:S02]  /*a120*/  IMAD.WIDE.U32 R2, R5, 0x4, R2 ;  /* 0x0000000405027825 */ /* 0x010fe400078e0002 */
[----:B------:R-:W-:Y:S05]  /*a130*/  @P1 BRA `(.L_x_371) ;  /* 0x0000000000141947 */ /* 0x000fea0003800000 */
[----:B------:R-:W-:Y:S01]  /*a140*/  HFMA2 R5, -RZ, RZ, 0, 5.9604644775390625e-08 ;  /* 0x00000001ff057431 */ /* 0x000fe200000001ff */
[----:B------:R-:W-:Y:S06]  /*a150*/  MEMBAR.ALL.GPU ;  /* 0x0000000000007992 */ /* 0x000fec000000a000 */
[----:B------:R-:W-:-:S00]  /*a160*/  ERRBAR ;  /* 0x00000000000079ab */ /* 0x000fc00000000000 */
[----:B------:R-:W-:Y:S06]  /*a170*/  CGAERRBAR ;  /* 0x00000000000075ab */ /* 0x000fec0000000000 */
[----:B------:R1:W-:Y:S02]  /*a180*/  REDG.E.ADD.S32.STRONG.GPU desc[UR6][R2.64], R5 ;  /* 0x000000050200798e */ /* 0x0003e4000c12e306 */
.L_x_371:
[----:B------:R-:W-:Y:S05]  /*a190*/  BSYNC.RECONVERGENT B0 ;  /* 0x0000000000007941 */ /* 0x000fea0003800200 */
.L_x_370:
[----:B------:R-:W2:Y:S01]  /*a1a0*/  S2UR UR5, SR_CTAID.Y ;  /* 0x00000000000579c3 */ /* 0x000ea20000002600 */
[----:B-1----:R-:W-:Y:S02]  /*a1b0*/  IADD3 R5, PT, PT, R7, -0x1, RZ ;  /* 0xffffffff07057810 */ /* 0x002fe40007ffe0ff */
[----:B------:R-:W-:-:S05]  /*a1c0*/  IADD3 R0, PT, PT, R4, -0x1, RZ ;  /* 0xffffffff04007810 */ /* 0x000fca0007ffe0ff */
[----:B------:R-:W1:Y:S01]  /*a1d0*/  S2UR UR4, SR_CTAID.X ;  /* 0x00000000000479c3 */ /* 0x000e620000002500 */
[----:B--2---:R-:W-:-:S04]  /*a1e0*/  ISETP.NE.AND P0, PT, R5, UR5, PT ;  /* 0x0000000505007c0c */ /* 0x004fc8000bf05270 */
[----:B-1----:R-:W-:-:S13]  /*a1f0*/  ISETP.NE.OR P0, PT, R0, UR4, P0 ;  /* 0x0000000400007c0c */ /* 0x002fda0008705670 */
[----:B------:R-:W-:Y:S05]  /*a200*/  @P0 EXIT ;  /* 0x000000000000094d */ /* 0x000fea0003800000 */
[----:B------:R-:W-:Y:S05]  /*a210*/  @P1 BRA `(.L_x_372) ;  /* 0x0000000000201947 */ /* 0x000fea0003800000 */
[----:B------:R-:W-:-:S05]  /*a220*/  IMAD R0, R4, R7, RZ ;  /* 0x0000000704007224 */ /* 0x000fca00078e02ff */
[----:B------:R-:W-:-:S13]  /*a230*/  ISETP.NE.AND P0, PT, R0, -0x1, PT ;  /* 0xffffffff0000780c */ /* 0x000fda0003f05270 */
[----:B------:R-:W-:Y:S05]  /*a240*/  @!P0 BRA `(.L_x_372) ;  /* 0x0000000000148947 */ /* 0x000fea0003800000 */
.L_x_373:
[----:B------:R-:W2:Y:S04]  /*a250*/  LDG.E.STRONG.GPU R5, desc[UR6][R2.64] ;  /* 0x0000000602057981 */ /* 0x000ea8000c1ef900 */
[----:B--2---:R-:W-:Y:S01]  /*a260*/  CCTL.IVALL ;  /* 0x00000000ff00798f */ /* 0x004fe20002000000 */
[----:B------:R-:W-:Y:S05]  /*a270*/  YIELD ;  /* 0x0000000000007946 */ /* 0x000fea0003800000 */
[----:B------:R-:W-:-:S13]  /*a280*/  ISETP.NE.AND P0, PT, R5, R0, PT ;  /* 0x000000000500720c */ /* 0x000fda0003f05270 */
[----:B------:R-:W-:Y:S05]  /*a290*/  @P0 BRA `(.L_x_373) ;  /* 0xfffffffc00ec0947 */ /* 0x000fea000383ffff */
.L_x_372:
[----:B------:R-:W-:Y:S05]  /*a2a0*/  WARPSYNC.ALL ;  /* 0x0000000000007948 */ /* 0x000fea0003800000 */
[----:B------:R-:W1:Y:S08]  /*a2b0*/  LDC.64 R4, c[0x0][0x3f8] ;  /* 0x0000fe00ff047b82 */ /* 0x000e700000000a00 */
[----:B------:R-:W-:Y:S01]  /*a2c0*/  BAR.SYNC.DEFER_BLOCKING 0x0 ;  /* 0x0000000000007b1d */ /* 0x000fe20000010000 */
[----:B-1----:R-:W-:-:S04]  /*a2d0*/  LEA.HI R3, P0, R5, R4, RZ, 0x1 ;  /* 0x0000000405037211 */ /* 0x002fc800078108ff */
        /* <DEDUP_REMOVED lines=38> */
[----:B------:R-:W-:Y:S02]  /*a540*/  IADD3.X R32, PT, PT, RZ, R11, RZ, P2, !PT ;  /* 0x0000000bff207210 */ /* 0x000fe400017fe4ff */
[----:B------:R-:W-:Y:S02]  /*a550*/  ISETP.NE.AND.EX P1, PT, RZ, RZ, PT, P1 ;  /* 0x000000ffff00720c */ /* 0x000fe40003f25310 */
[----:B------:R-:W-:Y:S02]  /*a560*/  ISETP.GE.U32.AND P0, PT, R6, 0x3, PT ;  /* 0x000000030600780c */ /* 0x000fe40003f06070 */
[----:B------:R-:W-:Y:S02]  /*a570*/  SHF.R.S64 R31, R31, 0x1, R32 ;  /* 0x000000011f1f7819 */ /* 0x000fe40000001020 */
[----:B------:R-:W-:-:S02]  /*a580*/  ISETP.GE.U32.AND.EX P0, PT, R7, RZ, PT, P0 ;  /* 0x000000ff0700720c */ /* 0x000fc40003f06100 */
[----:B------:R-:W-:-:S05]  /*a590*/  SHF.R.S32.HI R32, RZ, 0x1, R32 ;  /* 0x00000001ff207819 */ /* 0x000fca0000011420 */
[----:B------:R-:W-:Y:S06]  /*a5a0*/  @!P1 BRA `(.L_x_375) ;  /* 0x0000000000e49947 */ /* 0x000fec0003800000 */
[----:B------:R-:W1:Y:S01]  /*a5b0*/  LDCU.64 UR10, c[0x0][0x390] ;  /* 0x00007200ff0a77ac */ /* 0x000e620008000a00 */
[----:B------:R-:W-:Y:S02]  /*a5c0*/  IADD3 R9, PT, PT, R6, 0x1, RZ ;  /* 0x0000000106097810 */ /* 0x000fe40007ffe0ff */
[----:B------:R-:W-:Y:S01]  /*a5d0*/  MOV R6, R0 ;  /* 0x0000000000067202 */ /* 0x000fe20000000f00 */
[----:B------:R-:W2:Y:S01]  /*a5e0*/  LDCU.64 UR8, c[0x0][0x3d8] ;  /* 0x00007b00ff0877ac */ /* 0x000ea20008000a00 */
[----:B------:R-:W-:Y:S02]  /*a5f0*/  LOP3.LUT R9, R9, 0x3, RZ, 0xc0, !PT ;  /* 0x0000000309097812 */ /* 0x000fe400078ec0ff */
[----:B------:R-:W-:Y:S01]  /*a600*/  MOV R7, R33 ;  /* 0x0000002100077202 */ /* 0x000fe20000000f00 */
[----:B------:R-:W3:Y:S01]  /*a610*/  LDCU.64 UR12, c[0x0][0x388] ;  /* 0x00007100ff0c77ac */ /* 0x000ee20008000a00 */
[C---:B------:R-:W-:Y:S02]  /*a620*/  SHF.L.U32 R20, R0.reuse, 0x2, RZ ;  /* 0x0000000200147819 */ /* 0x040fe400000006ff */
[----:B0-----:R-:W-:Y:S01]  /*a630*/  SHF.L.U64.HI R21, R0, 0x2, R33 ;  /* 0x0000000200157819 */ /* 0x001fe20000010221 */
[----:B------:R-:W-:Y:S01]  /*a640*/  IMAD.WIDE.U32 R6, R9, 0x1e0, R6 ;  /* 0x000001e009067825 */ /* 0x000fe200078e0006 */
[----:B------:R-:W-:Y:S01]  /*a650*/  UMOV UR4, URZ ;  /* 0x000000ff00047c82 */ /* 0x000fe20008000000 */
[----:B------:R-:W-:-:S02]  /*a660*/  SHF.L.U64.HI R30, R3, 0x2, R2 ;  /* 0x00000002031e7819 */ /* 0x000fc40000010202 */
[----:B------:R-:W-:Y:S02]  /*a670*/  SHF.L.U64.HI R26, R31, 0x2, R32 ;  /* 0x000000021f1a7819 */ /* 0x000fe40000010220 */
[C---:B-1----:R-:W-:Y:S02]  /*a680*/  IADD3 R22, P2, PT, R20.reuse, UR10, RZ ;  /* 0x0000000a14167c10 */ /* 0x042fe4000ff5e0ff */
[----:B------:R-:W-:Y:S02]  /*a690*/  IADD3 R33, PT, PT, R7, UR4, RZ ;  /* 0x0000000407217c10 */ /* 0x000fe4000fffe0ff */
[----:B--2---:R-:W-:Y:S02]  /*a6a0*/  IADD3 R24, P1, PT, R20, UR8, RZ ;  /* 0x0000000814187c10 */ /* 0x004fe4000ff3e0ff */
[----:B------:R-:W-:Y:S01]  /*a6b0*/  MOV R0, R6 ;  /* 0x0000000600007202 */ /* 0x000fe20000000f00 */
[----:B------:R-:W-:Y:S01]  /*a6c0*/  IMAD.WIDE.U32 R6, R4, 0x4, RZ ;  /* 0x0000000404067825 */ /* 0x000fe200078e00ff */
[----:B------:R-:W-:-:S02]  /*a6d0*/  IADD3.X R23, PT, PT, R21, UR11, RZ, P2, !PT ;  /* 0x0000000b15177c10 */ /* 0x000fc400097fe4ff */
[----:B------:R-:W-:Y:S02]  /*a6e0*/  IADD3.X R25, PT, PT, R21, UR9, RZ, P1, !PT ;  /* 0x0000000915197c10 */ /* 0x000fe40008ffe4ff */
[----:B------:R-:W-:Y:S02]  /*a6f0*/  IADD3 R16, P2, PT, RZ, -R9, RZ ;  /* 0x80000009ff107210 */ /* 0x000fe40007f5e0ff */
[----:B---3--:R-:W-:Y:S02]  /*a700*/  IADD3 R20, P1, PT, R20, UR12, RZ ;  /* 0x0000000c14147c10 */ /* 0x008fe4000ff3e0ff */
[----:B------:R-:W-:Y:S02]  /*a710*/  SHF.L.U32 R9, R5, 0x2, RZ ;  /* 0x0000000205097819 */ /* 0x000fe400000006ff */
[----:B------:R-:W-:Y:S02]  /*a720*/  IADD3.X R21, PT, PT, R21, UR13, RZ, P1, !PT ;  /* 0x0000000d15157c10 */ /* 0x000fe40008ffe4ff */
[----:B------:R-:W-:-:S02]  /*a730*/  IADD3 R28, PT, PT, R7, R9, RZ ;  /* 0x00000009071c7210 */ /* 0x000fc40007ffe0ff */
[----:B------:R-:W-:-:S07]  /*a740*/  IADD3.X R18, PT, PT, RZ, -0x1, RZ, P2, !PT ;  /* 0xffffffffff127810 */ /* 0x000fce00017fe4ff */
.L_x_376:
[-C--:B-1----:R-:W-:Y:S02]  /*a750*/  LEA R10, P1, R3, R24.reuse, 0x2 ;  /* 0x00000018030a7211 */ /* 0x082fe400078210ff */
        /* <DEDUP_REMOVED lines=13> */
[----:B------:R-:W-:-:S04]  /*a830*/  IADD3 R16, P1, PT, R16, 0x1, RZ ;  /* 0x0000000110107810 */ /* 0x000fc80007f3e0ff */
[----:B------:R-:W-:Y:S02]  /*a840*/  IADD3.X R18, PT, PT, RZ, R18, RZ, P1, !PT ;  /* 0x00000012ff127210 */ /* 0x000fe40000ffe4ff */
[----:B------:R-:W-:-:S04]  /*a850*/  ISETP.NE.U32.AND P1, PT, R16, RZ, PT ;  /* 0x000000ff1000720c */ /* 0x000fc80003f25070 */
[----:B------:R-:W-:Y:S02]  /*a860*/  ISETP.NE.AND.EX P1, PT, R18, RZ, PT, P1 ;  /* 0x000000ff1200720c */ /* 0x000fe40003f25310 */
[----:B------:R-:W-:Y:S02]  /*a870*/  IADD3 R24, P2, PT, R24, 0x780, RZ ;  /* 0x0000078018187810 */ /* 0x000fe40007f5e0ff */
[----:B------:R-:W-:Y:S02]  /*a880*/  IADD3 R22, P3, PT, R22, 0x780, RZ ;  /* 0x0000078016167810 */ /* 0x000fe40007f7e0ff */
[----:B------:R-:W-:Y:S02]  /*a890*/  IADD3.X R25, PT, PT, RZ, R25, RZ, P2, !PT ;  /* 0x00000019ff197210 */ /* 0x000fe400017fe4ff */
[----:B--2---:R-:W-:Y:S02]  /*a8a0*/  F2FP.BF16.F32.PACK_AB R17, R11, R8 ;  /* 0x000000080b11723e */ /* 0x004fe400000010ff */
[----:B------:R-:W-:-:S02]  /*a8b0*/  MOV R8, R20 ;  /* 0x0000001400087202 */ /* 0x000fc40000000f00 */
[-C--:B------:R-:W-:Y:S02]  /*a8c0*/  MOV R11, R23.reuse ;  /* 0x00000017000b7202 */ /* 0x080fe40000000f00 */
[----:B---3--:R-:W-:Y:S01]  /*a8d0*/  F2FP.BF16.F32.PACK_AB R19, R15, R12 ;  /* 0x0000000c0f13723e */ /* 0x008fe200000010ff */
[----:B------:R1:W-:Y:S04]  /*a8e0*/  STG.E desc[UR6][R8.64], R17 ;  /* 0x0000001108007986 */ /* 0x0003e8000c101906 */
[----:B------:R1:W-:Y:S01]  /*a8f0*/  STG.E desc[UR6][R10.64], R19 ;  /* 0x000000130a007986 */ /* 0x0003e2000c101906 */
[----:B------:R-:W-:Y:S02]  /*a900*/  IADD3 R20, P4, PT, R20, 0x780, RZ ;  /* 0x0000078014147810 */ /* 0x000fe40007f9e0ff */
[----:B------:R-:W-:-:S02]  /*a910*/  IADD3.X R23, PT, PT, RZ, R23, RZ, P3, !PT ;  /* 0x00000017ff177210 */ /* 0x000fc40001ffe4ff */
[----:B------:R-:W-:Y:S01]  /*a920*/  IADD3.X R21, PT, PT, RZ, R21, RZ, P4, !PT ;  /* 0x00000015ff157210 */ /* 0x000fe200027fe4ff */
[----:B------:R-:W-:Y:S08]  /*a930*/  @P1 BRA `(.L_x_376) ;  /* 0xfffffffc00841947 */ /* 0x000ff0000383ffff */
.L_x_375:
[----:B------:R-:W-:Y:S05]  /*a940*/  BSYNC.RECONVERGENT B0 ;  /* 0x0000000000007941 */ /* 0x000fea0003800200 */
.L_x_374:
[----:B------:R-:W-:Y:S05]  /*a950*/  @!P0 EXIT ;  /* 0x000000000000894d */ /* 0x000fea0003800000 */
[C---:B------:R-:W-:Y:S01]  /*a960*/  SHF.L.U64.HI R37, R31.reuse, 0x2, R32 ;  /* 0x000000021f257819 */ /* 0x040fe20000010220 */
[----:B------:R-:W2:Y:S01]  /*a970*/  LDCU.64 UR4, c[0x0][0x3d8] ;  /* 0x00007b00ff0477ac */ /* 0x000ea20008000a00 */
[----:B------:R-:W-:Y:S02]  /*a980*/  SHF.L.U32 R39, R31, 0x2, RZ ;  /* 0x000000021f277819 */ /* 0x000fe400000006ff */
[C---:B------:R-:W-:Y:S01]  /*a990*/  SHF.L.U64.HI R29, R4.reuse, 0x2, R5 ;  /* 0x00000002041d7819 */ /* 0x040fe20000010205 */
[----:B------:R-:W3:Y:S01]  /*a9a0*/  LDCU.64 UR8, c[0x0][0x388] ;  /* 0x00007100ff0877ac */ /* 0x000ee20008000a00 */
[----:B------:R-:W-:Y:S02]  /*a9b0*/  SHF.L.U32 R27, R4, 0x2, RZ ;  /* 0x00000002041b7819 */ /* 0x000fe400000006ff */
[C---:B------:R-:W-:Y:S01]  /*a9c0*/  SHF.L.U64.HI R31, R3.reuse, 0x2, R2 ;  /* 0x00000002031f7819 */ /* 0x040fe20000010202 */
[----:B------:R-:W4:Y:S01]  /*a9d0*/  LDCU.64 UR10, c[0x0][0x390] ;  /* 0x00007200ff0a77ac */ /* 0x000f220008000a00 */
[----:B------:R-:W-:-:S07]  /*a9e0*/  SHF.L.U32 R35, R3, 0x2, RZ ;  /* 0x0000000203237819 */ /* 0x000fce00000006ff */
.L_x_377:
[C---:B------:R-:W-:Y:S02]  /*a9f0*/  SHF.L.U32 R24, R0.reuse, 0x2, RZ ;  /* 0x0000000200187819 */ /* 0x040fe400000006ff */
[----:B------:R-:W-:Y:S02]  /*aa00*/  SHF.L.U64.HI R26, R0, 0x2, R33 ;  /* 0x00000002001a7819 */ /* 0x000fe40000010221 */
[----:B--2---:R-:W-:-:S04]  /*aa10*/  IADD3 R4, P0, PT, R24, UR4, RZ ;  /* 0x0000000418047c10 */ /* 0x004fc8000ff1e0ff */
[----:B-1----:R-:W-:Y:S02]  /*aa20*/  IADD3.X R5, PT, PT, R26, UR5, RZ, P0, !PT ;  /* 0x000000051a057c10 */ /* 0x002fe400087fe4ff */
[C---:B------:R-:W-:Y:S02]  /*aa30*/  IADD3 R6, P0, PT, R4.reuse, R35, RZ ;  /* 0x0000002304067210 */ /* 0x040fe40007f1e0ff */
[C---:B-1----:R-:W-:Y:S02]  /*aa40*/  IADD3 R10, P2, PT, R4.reuse, R39, RZ ;  /* 0x00000027040a7210 */ /* 0x042fe40007f5e0ff */
[C---:B------:R-:W-:Y:S02]  /*aa50*/  IADD3.X R7, PT, PT, R5.reuse, R31, RZ, P0, !PT ;  /* 0x0000001f05077210 */ /* 0x040fe400007fe4ff */
[----:B------:R-:W-:Y:S02]  /*aa60*/  IADD3 R8, P1, PT, R4, R27, RZ ;  /* 0x0000001b04087210 */ /* 0x000fe40007f3e0ff */
[----:B------:R-:W2:Y:S01]  /*aa70*/  LDG.E R4, desc[UR6][R4.64] ;  /* 0x0000000604047981 */ /* 0x000ea2000c1e1900 */
[----:B------:R-:W-:-:S02]  /*aa80*/  IADD3.X R11, PT, PT, R5, R37, RZ, P2, !PT ;  /* 0x00000025050b7210 */ /* 0x000fc400017fe4ff */
[----:B------:R-:W-:Y:S01]  /*aa90*/  IADD3.X R9, PT, PT, R5, R29, RZ, P1, !PT ;  /* 0x0000001d05097210 */ /* 0x000fe20000ffe4ff */
[----:B------:R-:W2:Y:S04]  /*aaa0*/  LDG.E R7, desc[UR6][R6.64] ;  /* 0x0000000606077981 */ /* 0x000ea8000c1e1900 */
[----:B------:R-:W5:Y:S04]  /*aab0*/  LDG.E R8, desc[UR6][R8.64] ;  /* 0x0000000608087981 */ /* 0x000f68000c1e1900 */
[----:B------:R-:W5:Y:S01]  /*aac0*/  LDG.E R11, desc[UR6][R10.64] ;  /* 0x000000060a0b7981 */ /* 0x000f62000c1e1900 */
[----:B0-----:R-:W-:-:S02]  /*aad0*/  LOP3.LUT R16, R24, 0xfffffffc, RZ, 0xc0, !PT ;  /* 0xfffffffc18107812 */ /* 0x001fc400078ec0ff */
[----:B------:R-:W-:Y:S02]  /*aae0*/  LOP3.LUT R15, R26, 0x1, RZ, 0xc0, !PT ;  /* 0x000000011a0f7812 */ /* 0x000fe400078ec0ff */
[----:B---3--:R-:W-:-:S04]  /*aaf0*/  IADD3 R12, P0, PT, R16, UR8, RZ ;  /* 0x00000008100c7c10 */ /* 0x008fc8000ff1e0ff */
[C---:B------:R-:W-:Y:S02]  /*ab00*/  IADD3.X R13, PT, PT, R15.reuse, UR9, RZ, P0, !PT ;  /* 0x000000090f0d7c10 */ /* 0x040fe400087fe4ff */
[C---:B----4-:R-:W-:Y:S02]  /*ab10*/  IADD3 R14, P0, PT, R16.reuse, UR10, RZ ;  /* 0x0000000a100e7c10 */ /* 0x050fe4000ff1e0ff */
[----:B------:R-:W-:Y:S02]  /*ab20*/  IADD3 R16, P1, PT, R16, UR4, RZ ;  /* 0x0000000410107c10 */ /* 0x000fe4000ff3e0ff */
[----:B------:R-:W-:Y:S02]  /*ab30*/  IADD3.X R15, PT, PT, R15, UR11, RZ, P0, !PT ;  /* 0x0000000b0f0f7c10 */ /* 0x000fe400087fe4ff */
[----:B--2---:R-:W-:Y:S02]  /*ab40*/  F2FP.BF16.F32.PACK_AB R19, R7, R4 ;  /* 0x000000040713723e */ /* 0x004fe400000010ff */
[----:B------:R-:W-:-:S04]  /*ab50*/  LOP3.LUT R4, R26, 0x3, RZ, 0xc0, !PT ;  /* 0x000000031a047812 */ /* 0x000fc800078ec0ff */
[----:B------:R-:W-:Y:S02]  /*ab60*/  IADD3.X R17, PT, PT, R4, UR5, RZ, P1, !PT ;  /* 0x0000000504117c10 */ /* 0x000fe40008ffe4ff */
[----:B-----5:R-:W-:Y:S02]  /*ab70*/  F2FP.BF16.F32.PACK_AB R21, R11, R8 ;  /* 0x000000080b15723e */ /* 0x020fe400000010ff */
        /* <DEDUP_REMOVED lines=9> */
[----:B0-----:R-:W2:Y:S04]  /*ac10*/  LDG.E R19, desc[UR6][R4.64+0x780] ;  /* 0x0007800604137981 */ /* 0x001ea8000c1e1900 */
[----:B------:R-:W3:Y:S04]  /*ac20*/  LDG.E R20, desc[UR6][R6.64+0x780] ;  /* 0x0007800606147981 */ /* 0x000ee8000c1e1900 */
[----:B------:R-:W3:Y:S01]  /*ac30*/  LDG.E R23, desc[UR6][R8.64+0x780] ;  /* 0x0007800608177981 */ /* 0x000ee2000c1e1900 */
        /* <DEDUP_REMOVED lines=32> */
[----:B--2---:R-:W-:-:S04]  /*ae40*/  IADD3 R13, P0, PT, R24, 0x1680, RZ ;  /* 0x00001680180d7810 */ /* 0x004fc80007f1e0ff */
        /* <DEDUP_REMOVED lines=17> */
.L_x_378:
        /* <DEDUP_REMOVED lines=10> */
.L_x_4502:


//--------------------- .text._Z35group_norm_nhwc_bwd_one_pass_kernelI11Bf16IOBf16WLi512ELi60ELi480EEv26Group_norm_nhwc_bwd_params --------------------------
	.section	.text._Z35group_norm_nhwc_bwd_one_pass_kernelI11Bf16IOBf16WLi512ELi60ELi480EEv26Group_norm_nhwc_bwd_params,"ax",@progbits
	.align	128
        .global         _Z35group_norm_nhwc_bwd_one_pass_kernelI11Bf16IOBf16WLi512ELi60ELi480EEv26Group_norm_nhwc_bwd_params
        .type           _Z35group_norm_nhwc_bwd_one_pass_kernelI11Bf16IOBf16WLi512ELi60ELi480EEv26Group_norm_nhwc_bwd_params,@function
        .size           _Z35group_norm_nhwc_bwd_one_pass_kernelI11Bf16IOBf16WLi512ELi60ELi480EEv26Group_norm_nhwc_bwd_params,(.L_x_4503 - _Z35group_norm_nhwc_bwd_one_pass_kernelI11Bf16IOBf16WLi512ELi60ELi480EEv26Group_norm_nhwc_bwd_params)
        .other          _Z35group_norm_nhwc_bwd_one_pass_kernelI11Bf16IOBf16WLi512ELi60ELi480EEv26Group_norm_nhwc_bwd_params,@"STO_CUDA_ENTRY STV_DEFAULT"
_Z35group_norm_nhwc_bwd_one_pass_kernelI11Bf16IOBf16WLi512ELi60ELi480EEv26Group_norm_nhwc_bwd_params:
.text._Z35group_norm_nhwc_bwd_one_pass_kernelI11Bf16IOBf16WLi512ELi60ELi480EEv26Group_norm_nhwc_bwd_params:
        /* <DEDUP_REMOVED lines=26> */
.L_x_405:
[----:B0-----:R-:W2:Y:S01]  /*01a0*/  LDL.LU R4, [R1+0x130] ;  /* 0x0001300001047983 */ /* 0x001ea20000300800 */
[----:B------:R-:W1:Y:S01]  /*01b0*/  LDCU UR14, c[0x0][0x410] ;  /* 0x00008200ff0e77ac */ /* 0x000e620008000800 */
[----:B------:R-:W-:Y:S02]  /*01c0*/  IABS R3, UR8 ;  /* 0x0000000800037c13 */ /* 0x000fe40008000000 */
[C---:B------:R-:W-:Y:S01]  /*01d0*/  IADD3 R7, PT, PT, R100.reuse, 0x10, RZ ;  /* 0x0000001064077810 */ /* 0x040fe20007ffe0ff */
[----:B------:R-:W-:Y:S01]  /*01e0*/  UMOV UR6, URZ ;  /* 0x000000ff00067c82 */ /* 0x000fe20008000000 */
[----:B------:R-:W-:Y:S01]  /*01f0*/  R2UR UR9, R3 ;  /* 0x00000000030972ca */ /* 0x000fe200000e0000 */
[----:B------:R-:W3:Y:S01]  /*0200*/  LDCU.128 UR16, c[0x0][0x400] ;  /* 0x00008000ff1077ac */ /* 0x000ee20008000c00 */
[----:B------:R-:W-:Y:S01]  /*0210*/  SHF.R.S32.HI R3, RZ, 0x1f, R100 ;  /* 0x0000001fff037819 */ /* 0x000fe20000011464 */
[----:B------:R-:W-:Y:S01]  /*0220*/  STL [R1+0x1ec], R124 ;  /* 0x0001ec7c01007387 */ /* 0x000fe20000100800 */
[----:B------:R-:W-:Y:S01]  /*0230*/  SHF.R.S32.HI R5, RZ, 0x1f, R7 ;  /* 0x0000001fff057819 */ /* 0x000fe20000011407 */
[----:B------:R-:W-:Y:S01]  /*0240*/  UISETP.GE.AND UP4, UPT, UR8, URZ, UPT ;  /* 0x000000ff0800728c */ /* 0x000fe2000bf86270 */
[----:B------:R-:W-:Y:S01]  /*0250*/  IADD3 R9, PT, PT, R100, 0x20, RZ ;  /* 0x0000002064097810 */ /* 0x000fe20007ffe0ff */
[----:B------:R-:W-:Y:S01]  /*0260*/  STL [R1+0x1f0], R124 ;  /* 0x0001f07c01007387 */ /* 0x000fe20000100800 */
[----:B------:R-:W-:-:S02]  /*0270*/  LOP3.LUT R106, R106, 0xfeffffff, RZ, 0xc0, !PT ;  /* 0xfeffffff6a6a7812 */ /* 0x000fc400078ec0ff */
[----:B------:R-:W-:Y:S01]  /*0280*/  SHF.R.S32.HI R17, RZ, 0x1f, R9 ;  /* 0x0000001fff117819 */ /* 0x000fe20000011409 */
[----:B------:R-:W-:Y:S01]  /*0290*/  STL [R1+0x1f4], R124 ;  /* 0x0001f47c01007387 */ /* 0x000fe20000100800 */
[C---:B------:R-:W-:Y:S01]  /*02a0*/  IADD3 R77, PT, PT, R100.reuse, 0x1a0, RZ ;  /* 0x000001a0644d7810 */ /* 0x040fe20007ffe0ff */
[----:B-1----:R-:W-:Y:S02]  /*02b0*/  ULOP3.LUT UR12, UR8, UR14, URZ, 0x3c, !UPT ;  /* 0x0000000e080c7292 */ /* 0x002fe4000f8e3cff */
[----:B0-----:R-:W-:Y:S01]  /*02c0*/  MOV R0, UR14 ;  /* 0x0000000e00007c02 */ /* 0x001fe20008000f00 */
[----:B------:R-:W-:Y:S01]  /*02d0*/  UISETP.NE.AND UP0, UPT, UR14, URZ, UPT ;  /* 0x000000ff0e00728c */ /* 0x000fe2000bf05270 */
[----:B------:R-:W-:Y:S01]  /*02e0*/  STL [R1+0x1fc], R124 ;  /* 0x0001fc7c01007387 */ /* 0x000fe20000100800 */
[----:B------:R-:W-:Y:S02]  /*02f0*/  LOP3.LUT R107, R107, 0xfffffffe, RZ, 0xc0, !PT ;  /* 0xfffffffe6b6b7812 */ /* 0x000fe400078ec0ff */
[----:B------:R-:W-:Y:S01]  /*0300*/  IABS R0, R0 ;  /* 0x0000000000007213 */ /* 0x000fe20000000000 */
[----:B------:R-:W-:Y:S01]  /*0310*/  STL [R1+0x208], R124 ;  /* 0x0002087c01007387 */ /* 0x000fe20000100800 */
[----:B---3--:R-:W-:-:S02]  /*0320*/  ISETP.GE.U32.AND P0, PT, R100, UR16, PT ;  /* 0x0000001064007c0c */ /* 0x008fc4000bf06070 */
[----:B------:R-:W-:Y:S01]  /*0330*/  R2UR UR13, R0 ;  /* 0x00000000000d72ca */ /* 0x000fe200000e0000 */
[----:B------:R-:W-:Y:S01]  /*0340*/  STL [R1+0x228], R124 ;  /* 0x0002287c01007387 */ /* 0x000fe20000100800 */
[----:B------:R-:W-:Y:S02]  /*0350*/  ISETP.GE.AND.EX P3, PT, R3, UR17, PT, P0 ;  /* 0x0000001103007c0c */ /* 0x000fe4000bf66300 */
[----:B------:R-:W-:Y:S01]  /*0360*/  ISETP.GE.U32.AND P0, PT, R7, UR16, PT ;  /* 0x0000001007007c0c */ /* 0x000fe2000bf06070 */
[----:B------:R-:W-:Y:S01]  /*0370*/  STL.64 [R1+0x238], R124 ;  /* 0x0002387c01007387 */ /* 0x000fe20000100a00 */
[----:B------:R-:W-:Y:S02]  /*0380*/  MOV R11, UR18 ;  /* 0x00000012000b7c02 */ /* 0x000fe40008000f00 */
[----:B------:R-:W-:Y:S01]  /*0390*/  ISETP.GE.AND.EX P4, PT, R5, UR17, PT, P0 ;  /* 0x0000001105007c0c */ /* 0x000fe2000bf86300 */
[----:B------:R-:W-:Y:S01]  /*03a0*/  STL [R1+0x1e8], R125 ;  /* 0x0001e87d01007387 */ /* 0x000fe20000100800 */
[----:B------:R-:W-:-:S03]  /*03b0*/  ISETP.GE.U32.AND P0, PT, R9, UR16, PT ;  /* 0x0000001009007c0c */ /* 0x000fc6000bf06070 */
[----:B------:R-:W0:Y:S01]  /*03c0*/  I2F.RP R0, UR13 ;  /* 0x0000000d00007d06 */ /* 0x000e220008209400 */
[----:B------:R-:W-:Y:S01]  /*03d0*/  ISETP.GE.AND.EX P6, PT, R17, UR17, PT, P0 ;  /* 0x0000001111007c0c */ /* 0x000fe2000bfc6300 */
[----:B------:R-:W1:Y:S01]  /*03e0*/  @!P3 LDC.64 R12, c[0x0][0x3f8] ;  /* 0x0000fe00ff0cbb82 */ /* 0x000e620000000a00 */
[----:B------:R-:W-:Y:S01]  /*03f0*/  @P3 LOP3.LUT R106, R106, 0x1000000, RZ, 0xfc, !PT ;  /* 0x010000006a6a3812 */ /* 0x000fe200078efcff */
[----:B------:R-:W-:Y:S03]  /*0400*/  STL [R1+0x1f8], R125 ;  /* 0x0001f87d01007387 */ /* 0x000fe60000100800 */
[----:B------:R-:W-:Y:S01]  /*0410*/  LOP3.LUT R106, R106, 0xff7fffff, RZ, 0xc0, !PT ;  /* 0xff7fffff6a6a7812 */ /* 0x000fe200078ec0ff */
[----:B------:R-:W-:Y:S02]  /*0420*/  STL [R1+0x20c], R125 ;  /* 0x00020c7d01007387 */ /* 0x000fe40000100800 */
[----:B------:R-:W3:Y:S01]  /*0430*/  @!P3 LDC.64 R20, c[0x0][0x398] ;  /* 0x0000e600ff14bb82 */ /* 0x000ee20000000a00 */
[----:B------:R-:W-:Y:S01]  /*0440*/  @P4 LOP3.LUT R106, R106, 0x800000, RZ, 0xfc, !PT ;  /* 0x008000006a6a4812 */ /* 0x000fe200078efcff */
[----:B------:R-:W-:Y:S01]  /*0450*/  STL [R1+0x22c], R125 ;  /* 0x00022c7d01007387 */ /* 0x000fe20000100800 */
[----:B0-----:R-:W0:Y:S02]  /*0460*/  MUFU.RCP R0, R0 ;  /* 0x0000000000007308 */ /* 0x001e240000001000 */
[----:B------:R-:W-:Y:S01]  /*0470*/  LOP3.LUT R106, R106, 0xffbfffff, RZ, 0xc0, !PT ;  /* 0xffbfffff6a6a7812 */ /* 0x000fe200078ec0ff */
[----:B------:R-:W-:Y:S02]  /*0480*/  STL [R1+0x1a0], R100 ;  /* 0x0001a06401007387 */ /* 0x000fe40000100800 */
[----:B------:R-:W4:Y:S01]  /*0490*/  @!P3 LDC.64 R14, c[0x0][0x3a0] ;  /* 0x0000e800ff0ebb82 */ /* 0x000f220000000a00 */
[----:B------:R-:W-:-:S07]  /*04a0*/  @P6 LOP3.LUT R106, R106, 0x400000, RZ, 0xfc, !PT ;  /* 0x004000006a6a6812 */ /* 0x000fce00078efcff */
[----:B------:R-:W1:Y:S01]  /*04b0*/  @!P4 LDC.64 R22, c[0x0][0x3f8] ;  /* 0x0000fe00ff16cb82 */ /* 0x000e620000000a00 */
[----:B0-----:R-:W-:-:S07]  /*04c0*/  IADD3 R2, PT, PT, R0, 0xffffffe, RZ ;  /* 0x0ffffffe00027810 */ /* 0x001fce0007ffe0ff */
[----:B------:R-:W0:Y:S01]  /*04d0*/  @!P6 LDC.64 R26, c[0x0][0x3f8] ;  /* 0x0000fe00ff1aeb82 */ /* 0x000e220000000a00 */
[----:B------:R-:W3:Y:S07]  /*04e0*/  F2I.FTZ.U32.TRUNC.NTZ R2, R2 ;  /* 0x0000000200027305 */ /* 0x000eee000021f000 */
[----:B------:R-:W4:Y:S08]  /*04f0*/  @!P4 LDC.64 R116, c[0x0][0x3a0] ;  /* 0x0000e800ff74cb82 */ /* 0x000f300000000a00 */
[----:B------:R-:W4:Y:S01]  /*0500*/  @!P6 LDC.64 R28, c[0x0][0x3a0] ;  /* 0x0000e800ff1ceb82 */ /* 0x000f220000000a00 */
[----:B---3--:R-:W-:Y:S01]  /*0510*/  R2UR UR7, R2 ;  /* 0x00000000020772ca */ /* 0x008fe200000e0000 */
[----:B0-----:R-:W-:-:S12]  /*0520*/  @!P6 IMAD R6, R17, R26, RZ ;  /* 0x0000001a1106e224 */ /* 0x001fd800078e02ff */
        /* <DEDUP_REMOVED lines=21> */
[----:B------:R-:W-:Y:S02]  /*0680*/  MOV R0, UR5 ;  /* 0x0000000500007c02 */ /* 0x000fe40008000f00 */
[----:B--2---:R-:W-:Y:S01]  /*0690*/  IADD3 R38, P1, PT, R4, UR5, RZ ;  /* 0x0000000504267c10 */ /* 0x004fe2000ff3e0ff */
[----:B------:R-:W-:Y:S01]  /*06a0*/  USHF.R.S32.HI UR5, URZ, 0x1f, UR7 ;  /* 0x0000001fff057899 */ /* 0x000fe20008011407 */
[----:B-1----:R-:W-:Y:S02]  /*06b0*/  @!P4 IMAD R4, R5, R22, RZ ;  /* 0x000000160504c224 */ /* 0x002fe400078e02ff */
        /* <DEDUP_REMOVED lines=9> */
[----:B------:R-:W-:Y:S01]  /*0750*/  STL.64 [R1+0x1b0], R38 ;  /* 0x0001b02601007387 */ /* 0x000fe20000100a00 */
[----:B------:R-:W-:Y:S02]  /*0760*/  @!P3 MOV R40, R38 ;  /* 0x000000260028b202 */ /* 0x000fe40000000f00 */
[----:B------:R-:W-:-:S02]  /*0770*/  ISETP.GE.U32.AND P0, PT, R11, UR16, PT ;  /* 0x000000100b007c0c */ /* 0x000fc4000bf06070 */
[----:B------:R-:W-:Y:S01]  /*0780*/  SHF.R.S32.HI R19, RZ, 0x1f, R11 ;  /* 0x0000001fff137819 */ /* 0x000fe2000001140b */
[----:B------:R-:W-:Y:S01]  /*0790*/  @!P3 IMAD.WIDE.U32 R2, R100, R12, R40 ;  /* 0x0000000c6402b225 */ /* 0x000fe200078e0028 */
[----:B------:R-:W-:Y:S02]  /*07a0*/  STL.64 [R1+0x1a8], R40 ;  /* 0x0001a82801007387 */ /* 0x000fe40000100a00 */
[----:B------:R-:W-:Y:S02]  /*07b0*/  ISETP.GE.AND.EX P5, PT, R19, UR17, PT, P0 ;  /* 0x0000001113007c0c */ /* 0x000fe4000bfa6300 */
[----:B------:R-:W-:Y:S02]  /*07c0*/  @!P3 IADD3 R3, PT, PT, R3, R13, RZ ;  /* 0x0000000d0303b210 */ /* 0x000fe40007ffe0ff */
[C---:B------:R-:W-:Y:S02]  /*07d0*/  @!P3 SHF.L.U32 R121, R2.reuse, 0x1, RZ ;  /* 0x000000010279b819 */ /* 0x040fe400000006ff */
[----:B------:R-:W-:-:S02]  /*07e0*/  @!P3 SHF.L.U64.HI R0, R2, 0x1, R3 ;  /* 0x000000010200b819 */ /* 0x000fc40000010203 */
[C---:B------:R-:W-:Y:S02]  /*07f0*/  @!P3 IADD3 R120, P2, PT, R121.reuse, R20, RZ ;  /* 0x000000147978b210 */ /* 0x040fe40007f5e0ff */
[----:B----4-:R-:W-:Y:S02]  /*0800*/  @!P3 IADD3 R2, P1, PT, R121, R14, RZ ;  /* 0x0000000e7902b210 */ /* 0x010fe40007f3e0ff */
[----:B------:R-:W-:Y:S01]  /*0810*/  @!P3 IADD3.X R121, PT, PT, R0, R21, RZ, P2, !PT ;  /* 0x000000150079b210 */ /* 0x000fe200017fe4ff */
[----:B------:R-:W1:Y:S01]  /*0820*/  @!P5 LDC.64 R30, c[0x0][0x3f8] ;  /* 0x0000fe00ff1edb82 */ /* 0x000e620000000a00 */
[----:B------:R-:W-:Y:S02]  /*0830*/  LOP3.LUT P2, RZ, R106, 0x800000, RZ, 0xc0, !PT ;  /* 0x008000006aff7812 */ /* 0x000fe4000784c0ff */
[----:B------:R-:W-:Y:S01]  /*0840*/  IADD3 R13, PT, PT, R100, 0x40, RZ ;  /* 0x00000040640d7810 */ /* 0x000fe20007ffe0ff */
[----:B------:R-:W-:Y:S01]  /*0850*/  STL.64 [R1+0x240], R120 ;  /* 0x0002407801007387 */ /* 0x000fe20000100a00 */
[----:B------:R-:W-:-:S02]  /*0860*/  @!P3 IADD3.X R3, PT, PT, R0, R15, RZ, P1, !PT ;  /* 0x0000000f0003b210 */ /* 0x000fc40000ffe4ff */
[----:B------:R-:W-:Y:S02]  /*0870*/  ISETP.GE.U32.AND P0, PT, R13, UR16, PT ;  /* 0x000000100d007c0c */ /* 0x000fe4000bf06070 */
[----:B------:R-:W-:Y:S02]  /*0880*/  SHF.R.S32.HI R21, RZ, 0x1f, R13 ;  /* 0x0000001fff157819 */ /* 0x000fe4000001140d */
[----:B------:R-:W-:Y:S02]  /*0890*/  IADD3 R15, PT, PT, R100, 0x50, RZ ;  /* 0x00000050640f7810 */ /* 0x000fe40007ffe0ff */
[----:B------:R-:W-:Y:S01]  /*08a0*/  ISETP.GE.AND.EX P4, PT, R21, UR17, PT, P0 ;  /* 0x0000001115007c0c */ /* 0x000fe2000bf86300 */
[----:B------:R-:W-:Y:S01]  /*08b0*/  @!P2 IMAD R23, R7, R23, R4 ;  /* 0x000000170717a224 */ /* 0x000fe200078e0204 */
[----:B------:R-:W2:Y:S01]  /*08c0*/  @!P2 LDC.64 R24, c[0x0][0x398] ;  /* 0x0000e600ff18ab82 */ /* 0x000ea20000000a00 */
[----:B------:R-:W-:Y:S02]  /*08d0*/  @!P2 MOV R4, R38 ;  /* 0x000000260004a202 */ /* 0x000fe40000000f00 */
[----:B------:R-:W-:-:S02]  /*08e0*/  @!P2 MOV R5, R41 ;  /* 0x000000290005a202 */ /* 0x000fc40000000f00 */
[----:B------:R-:W-:Y:S02]  /*08f0*/  ISETP.GE.U32.AND P1, PT, R15, UR16, PT ;  /* 0x000000100f007c0c */ /* 0x000fe4000bf26070 */
[----:B------:R-:W-:Y:S01]  /*0900*/  SHF.R.S32.HI R17, RZ, 0x1f, R15 ;  /* 0x0000001fff117819 */ /* 0x000fe2000001140f */
[----:B------:R-:W-:Y:S01]  /*0910*/  @!P2 IMAD.WIDE.U32 R4, R7, R22, R4 ;  /* 0x000000160704a225 */ /* 0x000fe200078e0004 */
[----:B------:R-:W-:Y:S02]  /*0920*/  LOP3.LUT R106, R106, 0xffdfffff, RZ, 0xc0, !PT ;  /* 0xffdfffff6a6a7812 */ /* 0x000fe400078ec0ff */
[----:B------:R-:W-:Y:S01]  /*0930*/  ISETP.GE.AND.EX P3, PT, R17, UR17, PT, P1 ;  /* 0x0000001111007c0c */ /* 0x000fe2000bf66310 */
[----:B------:R-:W-:Y:S01]  /*0940*/  @!P6 IMAD R7, R9, R27, R6 ;  /* 0x0000001b0907e224 */ /* 0x000fe200078e0206 */
[----:B------:R-:W-:Y:S01]  /*0950*/  @!P2 IADD3 R5, PT, PT, R5, R23, RZ ;  /* 0x000000170505a210 */ /* 0x000fe20007ffe0ff */
[----:B------:R-:W3:Y:S01]  /*0960*/  @!P4 LDC.64 R32, c[0x0][0x3f8] ;  /* 0x0000fe00ff20cb82 */ /* 0x000ee20000000a00 */
[C---:B------:R-:W-:Y:S01]  /*0970*/  @!P2 SHF.L.U32 R119, R4.reuse, 0x1, RZ ;  /* 0x000000010477a819 */ /* 0x040fe200000006ff */
[----:B-1----:R-:W-:Y:S01]  /*0980*/  @!P5 IMAD R6, R19, R30, RZ ;  /* 0x0000001e1306d224 */ /* 0x002fe200078e02ff */
[----:B------:R-:W-:-:S02]  /*0990*/  @!P2 SHF.L.U64.HI R0, R4, 0x1, R5 ;  /* 0x000000010400a819 */ /* 0x000fc40000010205 */
[----:B------:R-:W-:Y:S02]  /*09a0*/  @!P6 MOV R4, R38 ;  /* 0x000000260004e202 */ /* 0x000fe40000000f00 */
[----:B------:R-:W-:Y:S01]  /*09b0*/  @!P6 MOV R5, R41 ;  /* 0x000000290005e202 */ /* 0x000fe20000000f00 */
[----:B------:R-:W1:Y:S01]  /*09c0*/  @!P6 LDC.64 R22, c[0x0][0x398] ;  /* 0x0000e600ff16eb82 */ /* 0x000e620000000a00 */
[----:B------:R-:W-:Y:S02]  /*09d0*/  @!P2 IADD3 R116, P0, PT, R119, R116, RZ ;  /* 0x000000747774a210 */ /* 0x000fe40007f1e0ff */
[----:B------:R-:W-:Y:S01]  /*09e0*/  @P5 LOP3.LUT R106, R106, 0x200000, RZ, 0xfc, !PT ;  /* 0x002000006a6a5812 */ /* 0x000fe200078efcff */
[----:B------:R-:W-:Y:S01]  /*09f0*/  @!P6 IMAD.WIDE.U32 R4, R9, R26, R4 ;  /* 0x0000001a0904e225 */ /* 0x000fe200078e0004 */
[----:B------:R-:W-:Y:S02]  /*0a00*/  @!P2 IADD3.X R117, PT, PT, R0, R117, RZ, P0, !PT ;  /* 0x000000750075a210 */ /* 0x000fe400007fe4ff */
[----:B--2---:R-:W-:Y:S01]  /*0a10*/  @!P2 IADD3 R118, P0, PT, R119, R24, RZ ;  /* 0x000000187776a210 */ /* 0x004fe20007f1e0ff */
[----:B------:R-:W2:Y:S01]  /*0a20*/  @!P5 LDC.64 R26, c[0x0][0x3a0] ;  /* 0x0000e800ff1adb82 */ /* 0x000ea20000000a00 */
[----:B------:R-:W-:Y:S01]  /*0a30*/  @!P6 IADD3 R5, PT, PT, R5, R7, RZ ;  /* 0x000000070505e210 */ /* 0x000fe20007ffe0ff */
[----:B------:R-:W-:Y:S01]  /*0a40*/  @!P5 IMAD R9, R11, R31, R6 ;  /* 0x0000001f0b09d224 */ /* 0x000fe200078e0206 */
[----:B------:R-:W-:Y:S01]  /*0a50*/  @!P6 SHF.L.U32 R115, R4, 0x1, RZ ;  /* 0x000000010473e819 */ /* 0x000fe200000006ff */
[----:B------:R-:W-:Y:S01]  /*0a60*/  STL.64 [R1+0x230], R116 ;  /* 0x0002307401007387 */ /* 0x000fe20000100a00 */
[----:B------:R-:W-:-:S02]  /*0a70*/  @!P2 IADD3.X R119, PT, PT, R0, R25, RZ, P0, !PT ;  /* 0x000000190077a210 */ /* 0x000fc400007fe4ff */
[----:B------:R-:W-:Y:S01]  /*0a80*/  @!P6 SHF.L.U64.HI R0, R4, 0x1, R5 ;  /* 0x000000010400e819 */ /* 0x000fe20000010205 */
[----:B------:R-:W4:Y:S01]  /*0a90*/  @!P5 LDC.64 R24, c[0x0][0x398] ;  /* 0x0000e600ff18db82 */ /* 0x000f220000000a00 */
[----:B------:R-:W-:Y:S01]  /*0aa0*/  @!P6 IADD3 R4, P0, PT, R115, R28, RZ ;  /* 0x0000001c7304e210 */ /* 0x000fe20007f1e0ff */
[----:B---3--:R-:W-:Y:S01]  /*0ab0*/  @!P4 IMAD R8, R21, R32, RZ ;  /* 0x000000201508c224 */ /* 0x008fe200078e02ff */
[----:B------:R-:W-:Y:S02]  /*0ac0*/  @!P5 MOV R6, R38 ;  /* 0x000000260006d202 */ /* 0x000fe40000000f00 */
[----:B------:R-:W-:Y:S02]  /*0ad0*/  @!P6 IADD3.X R5, PT, PT, R0, R29, RZ, P0, !PT ;  /* 0x0000001d0005e210 */ /* 0x000fe400007fe4ff */
[----:B------:R-:W-:Y:S01]  /*0ae0*/  @!P5 MOV R7, R41 ;  /* 0x000000290007d202 */ /* 0x000fe20000000f00 */
[----:B------:R-:W3:Y:S01]  /*0af0*/  @!P3 LDC.64 R28, c[0x0][0x3f8] ;  /* 0x0000fe00ff1cbb82 */ /* 0x000ee20000000a00 */
[----:B-1----:R-:W-:Y:S01]  /*0b00*/  @!P6 IADD3 R114, P0, PT, R115, R22, RZ ;  /* 0x000000167372e210 */ /* 0x002fe20007f1e0ff */
[----:B------:R1:W-:Y:S01]  /*0b10*/  STL [R1+0x210], R5 ;  /* 0x0002100501007387 */ /* 0x0003e20000100800 */
[----:B------:R-:W-:Y:S01]  /*0b20*/  LOP3.LUT R106, R106, 0xffefffff, RZ, 0xc0, !PT ;  /* 0xffefffff6a6a7812 */ /* 0x000fe200078ec0ff */
[----:B------:R-:W-:Y:S01]  /*0b30*/  @!P5 IMAD.WIDE.U32 R6, R11, R30, R6 ;  /* 0x0000001e0b06d225 */ /* 0x000fe200078e0006 */
[----:B------:R-:W-:-:S02]  /*0b40*/  @!P6 IADD3.X R115, PT, PT, R0, R23, RZ, P0, !PT ;  /* 0x000000170073e210 */ /* 0x000fc400007fe4ff */
[----:B------:R-:W-:Y:S01]  /*0b50*/  @P4 LOP3.LUT R106, R106, 0x100000, RZ, 0xfc, !PT ;  /* 0x001000006a6a4812 */ /* 0x000fe200078efcff */
[----:B------:R-:W0:Y:S01]  /*0b60*/  @!P4 LDC.64 R18, c[0x0][0x3a0] ;  /* 0x0000e800ff12cb82 */ /* 0x000e220000000a00 */
[----:B------:R-:W-:Y:S01]  /*0b70*/  @!P5 IADD3 R7, PT, PT, R7, R9, RZ ;  /* 0x000000090707d210 */ /* 0x000fe20007ffe0ff */
[----:B------:R-:W-:Y:S01]  /*0b80*/  @!P4 IMAD R11, R13, R33, R8 ;  /* 0x000000210d0bc224 */ /* 0x000fe200078e0208 */
[C---:B------:R-:W-:Y:S01]  /*0b90*/  @!P5 SHF.L.U32 R113, R6.reuse, 0x1, RZ ;  /* 0x000000010671d819 */ /* 0x040fe200000006ff */
[----:B------:R1:W-:Y:S01]  /*0ba0*/  STL.64 [R1+0x218], R114 ;  /* 0x0002187201007387 */ /* 0x0003e20000100a00 */
[----:B------:R-:W-:Y:S02]  /*0bb0*/  @!P4 MOV R8, R38 ;  /* 0x000000260008c202 */ /* 0x000fe40000000f00 */
[----:B------:R-:W-:Y:S01]  /*0bc0*/  @!P4 MOV R9, R41 ;  /* 0x000000290009c202 */ /* 0x000fe20000000f00 */
[----:B------:R-:W1:Y:S01]  /*0bd0*/  @!P4 LDC.64 R20, c[0x0][0x398] ;  /* 0x0000e600ff14cb82 */ /* 0x000e620000000a00 */
[----:B------:R-:W-:-:S02]  /*0be0*/  @!P5 SHF.L.U64.HI R0, R6, 0x1, R7 ;  /* 0x000000010600d819 */ /* 0x000fc40000010207 */
[----:B--2---:R-:W-:Y:S01]  /*0bf0*/  @!P5 IADD3 R6, P0, PT, R113, R26, RZ ;  /* 0x0000001a7106d210 */ /* 0x004fe20007f1e0ff */
[----:B------:R-:W-:Y:S01]  /*0c00*/  @!P4 IMAD.WIDE.U32 R8, R13, R32, R8 ;  /* 0x000000200d08c225 */ /* 0x000fe200078e0008 */
[----:B------:R-:W-:Y:S02]  /*0c10*/  LOP3.LUT R106, R106, 0xfff7ffff, RZ, 0xc0, !PT ;  /* 0xfff7ffff6a6a7812 */ /* 0x000fe400078ec0ff */
[----:B------:R-:W-:Y:S01]  /*0c20*/  @!P5 IADD3.X R7, PT, PT, R0, R27, RZ, P0, !PT ;  /* 0x0000001b0007d210 */ /* 0x000fe200007fe4ff */
[----:B------:R-:W2:Y:S01]  /*0c30*/  @!P3 LDC.64 R22, c[0x0][0x3a0] ;  /* 0x0000e800ff16bb82 */ /* 0x000ea20000000a00 */
[----:B---3--:R-:W-:Y:S01]  /*0c40*/  @!P3 IMAD R10, R17, R28, RZ ;  /* 0x0000001c110ab224 */ /* 0x008fe200078e02ff */
[----:B----4-:R-:W-:Y:S02]  /*0c50*/  @!P5 IADD3 R112, P0, PT, R113, R24, RZ ;  /* 0x000000187170d210 */ /* 0x010fe40007f1e0ff */
[----:B------:R-:W-:Y:S01]  /*0c60*/  @!P4 IADD3 R9, PT, PT, R9, R11, RZ ;  /* 0x0000000b0909c210 */ /* 0x000fe20007ffe0ff */
[----:B------:R-:W-:Y:S01]  /*0c70*/  @!P3 IMAD R13, R15, R29, R10 ;  /* 0x0000001d0f0db224 */ /* 0x000fe200078e020a */
[----:B------:R-:W-:Y:S01]  /*0c80*/  @!P4 SHF.L.U32 R111, R8, 0x1, RZ ;  /* 0x00000001086fc819 */ /* 0x000fe200000006ff */
[----:B------:R-:W-:Y:S01]  /*0c90*/  STL.64 [R1+0x200], R6 ;  /* 0x0002000601007387 */ /* 0x000fe20000100a00 */
[----:B------:R-:W3:Y:S01]  /*0ca0*/  @!P3 LDC.64 R26, c[0x0][0x398] ;  /* 0x0000e600ff1abb82 */ /* 0x000ee20000000a00 */
[----:B------:R-:W-:-:S02]  /*0cb0*/  @!P3 MOV R10, R38 ;  /* 0x00000026000ab202 */ /* 0x000fc40000000f00 */
[----:B------:R-:W-:Y:S02]  /*0cc0*/  @!P3 MOV R11, R41 ;  /* 0x00000029000bb202 */ /* 0x000fe40000000f00 */
[----:B------:R-:W-:Y:S02]  /*0cd0*/  @!P5 IADD3.X R113, PT, PT, R0, R25, RZ, P0, !PT ;  /* 0x000000190071d210 */ /* 0x000fe400007fe4ff */
[----:B------:R-:W-:Y:S01]  /*0ce0*/  @!P4 SHF.L.U64.HI R0, R8, 0x1, R9 ;  /* 0x000000010800c819 */ /* 0x000fe20000010209 */
[----:B------:R-:W-:Y:S01]  /*0cf0*/  @!P3 IMAD.WIDE.U32 R10, R15, R28, R10 ;  /* 0x0000001c0f0ab225 */ /* 0x000fe200078e000a */
[----:B0-----:R-:W-:Y:S01]  /*0d00*/  @!P4 IADD3 R8, P0, PT, R111, R18, RZ ;  /* 0x000000126f08c210 */ /* 0x001fe20007f1e0ff */
[----:B------:R0:W-:Y:S01]  /*0d10*/  STL.64 [R1+0x220], R112 ;  /* 0x0002207001007387 */ /* 0x0001e20000100a00 */
[----:B------:R-:W-:Y:S02]  /*0d20*/  IADD3 R15, PT, PT, R100, 0x60, RZ ;  /* 0x00000060640f7810 */ /* 0x000fe40007ffe0ff */
[----:B------:R-:W-:-:S02]  /*0d30*/  @!P4 IADD3.X R9, PT, PT, R0, R19, RZ, P0, !PT ;  /* 0x000000130009c210 */ /* 0x000fc400007fe4ff */
[----:B-1----:R-:W-:Y:S02]  /*0d40*/  @!P4 IADD3 R110, P0, PT, R111, R20, RZ ;  /* 0x000000146f6ec210 */ /* 0x002fe40007f1e0ff */
[----:B------:R-:W-:Y:S02]  /*0d50*/  @!P3 IADD3 R11, PT, PT, R11, R13, RZ ;  /* 0x0000000d0b0bb210 */ /* 0x000fe40007ffe0ff */
[----:B------:R-:W-:Y:S02]  /*0d60*/  @!P3 SHF.L.U32 R109, R10, 0x1, RZ ;  /* 0x000000010a6db819 */ /* 0x000fe400000006ff */
[----:B------:R-:W-:Y:S02]  /*0d70*/  @!P4 IADD3.X R111, PT, PT, R0, R21, RZ, P0, !PT ;  /* 0x00000015006fc210 */ /* 0x000fe400007fe4ff */
[----:B------:R-:W-:Y:S02]  /*0d80*/  @!P3 SHF.L.U64.HI R0, R10, 0x1, R11 ;  /* 0x000000010a00b819 */ /* 0x000fe4000001020b */
[----:B--2---:R-:W-:-:S02]  /*0d90*/  @!P3 IADD3 R10, P0, PT, R109, R22, RZ ;  /* 0x000000166d0ab210 */ /* 0x004fc40007f1e0ff */
[----:B------:R-:W-:Y:S02]  /*0da0*/  SHF.R.S32.HI R13, RZ, 0x1f, R15 ;  /* 0x0000001fff0d7819 */ /* 0x000fe4000001140f */
[----:B------:R-:W-:Y:S02]  /*0db0*/  @!P3 IADD3.X R11, PT, PT, R0, R23, RZ, P0, !PT ;  /* 0x00000017000bb210 */ /* 0x000fe400007fe4ff */
[----:B---3--:R-:W-:Y:S02]  /*0dc0*/  @!P3 IADD3 R108, P0, PT, R109, R26, RZ ;  /* 0x0000001a6d6cb210 */ /* 0x008fe40007f1e0ff */
[----:B------:R-:W-:Y:S02]  /*0dd0*/  @P3 LOP3.LUT R106, R106, 0x80000, RZ, 0xfc, !PT ;  /* 0x000800006a6a3812 */ /* 0x000fe400078efcff */
[----:B------:R-:W-:Y:S02]  /*0de0*/  @!P3 IADD3.X R109, PT, PT, R0, R27, RZ, P0, !PT ;  /* 0x0000001b006db210 */ /* 0x000fe400007fe4ff */
[----:B------:R-:W-:-:S02]  /*0df0*/  ISETP.GE.U32.AND P0, PT, R15, UR16, PT ;  /* 0x000000100f007c0c */ /* 0x000fc4000bf06070 */
[----:B------:R-:W-:Y:S02]  /*0e00*/  LOP3.LUT R106, R106, 0xfffbffff, RZ, 0xc0, !PT ;  /* 0xfffbffff6a6a7812 */ /* 0x000fe400078ec0ff */
[----:B------:R-:W-:-:S13]  /*0e10*/  ISETP.GE.AND.EX P1, PT, R13, UR17, PT, P0 ;  /* 0x000000110d007c0c */ /* 0x000fda000bf26300 */
[----:B------:R-:W1:Y:S01]  /*0e20*/  @!P1 LDC.64 R16, c[0x0][0x3f8] ;  /* 0x0000fe00ff109b82 */ /* 0x000e620000000a00 */
[----:B------:R-:W-:Y:S02]  /*0e30*/  @!P1 MOV R12, R38 ;  /* 0x00000026000c9202 */ /* 0x000fe40000000f00 */
[----:B------:R-:W-:-:S04]  /*0e40*/  @P1 LOP3.LUT R106, R106, 0x40000, RZ, 0xfc, !PT ;  /* 0x000400006a6a1812 */ /* 0x000fc800078efcff */
[----:B------:R-:W-:Y:S01]  /*0e50*/  LOP3.LUT R106, R106, 0xfffdffff, RZ, 0xc0, !PT ;  /* 0xfffdffff6a6a7812 */ /* 0x000fe200078ec0ff */
[----:B------:R-:W2:Y:S01]  /*0e60*/  @!P1 LDC.64 R18, c[0x0][0x3a0] ;  /* 0x0000e800ff129b82 */ /* 0x000ea20000000a00 */
[----:B-1----:R-:W-:Y:S01]  /*0e70*/  @!P1 IMAD R0, R13, R16, RZ ;  /* 0x000000100d009224 */ /* 0x002fe200078e02ff */
[----:B------:R-:W-:-:S03]  /*0e80*/  @!P1 MOV R13, R41 ;  /* 0x00000029000d9202 */ /* 0x000fc60000000f00 */
[C---:B------:R-:W-:Y:S02]  /*0e90*/  @!P1 IMAD R17, R15.reuse, R17, R0 ;  /* 0x000000110f119224 */ /* 0x040fe400078e0200 */
[----:B------:R-:W-:Y:S02]  /*0ea0*/  @!P1 IMAD.WIDE.U32 R12, R15, R16, R12 ;  /* 0x000000100f0c9225 */ /* 0x000fe400078e000c */
[----:B------:R-:W1:Y:S03]  /*0eb0*/  @!P1 LDC.64 R14, c[0x0][0x398] ;  /* 0x0000e600ff0e9b82 */ /* 0x000e660000000a00 */
[----:B------:R-:W-:Y:S02]  /*0ec0*/  @!P1 IADD3 R13, PT, PT, R13, R17, RZ ;  /* 0x000000110d0d9210 */ /* 0x000fe40007ffe0ff */
[C---:B------:R-:W-:Y:S02]  /*0ed0*/  @!P1 SHF.L.U32 R105, R12.reuse, 0x1, RZ ;  /* 0x000000010c699819 */ /* 0x040fe400000006ff */
[----:B------:R-:W-:-:S02]  /*0ee0*/  @!P1 SHF.L.U64.HI R0, R12, 0x1, R13 ;  /* 0x000000010c009819 */ /* 0x000fc4000001020d */
[C---:B--2---:R-:W-:Y:S02]  /*0ef0*/  @!P1 IADD3 R12, P0, PT, R105.reuse, R18, RZ ;  /* 0x00000012690c9210 */ /* 0x044fe40007f1e0ff */
[----:B------:R-:W-:Y:S02]  /*0f00*/  IADD3 R17, PT, PT, R100, 0x70, RZ ;  /* 0x0000007064117810 */ /* 0x000fe40007ffe0ff */
[----:B------:R-:W-:Y:S02]  /*0f10*/  @!P1 IADD3.X R13, PT, PT, R0, R19, RZ, P0, !PT ;  /* 0x00000013000d9210 */ /* 0x000fe400007fe4ff */
[----:B-1----:R-:W-:-:S04]  /*0f20*/  @!P1 IADD3 R104, P0, PT, R105, R14, RZ ;  /* 0x0000000e69689210 */ /* 0x002fc80007f1e0ff */
[----:B------:R-:W-:Y:S02]  /*0f30*/  @!P1 IADD3.X R105, PT, PT, R0, R15, RZ, P0, !PT ;  /* 0x0000000f00699210 */ /* 0x000fe400007fe4ff */
[----:B------:R-:W-:Y:S02]  /*0f40*/  SHF.R.S32.HI R15, RZ, 0x1f, R17 ;  /* 0x0000001fff0f7819 */ /* 0x000fe40000011411 */
[----:B------:R-:W-:-:S04]  /*0f50*/  ISETP.GE.U32.AND P0, PT, R17, UR16, PT ;  /* 0x0000001011007c0c */ /* 0x000fc8000bf06070 */
        /* <DEDUP_REMOVED lines=35> */
[----:B--2---:R-:W-:-:S04]  /*1190*/  @!P1 IADD3 R98, P0, PT, R97, R98, RZ ;  /* 0x0000006261629210 */ /* 0x004fc80007f1e0ff */
[----:B------:R-:W-:Y:S02]  /*11a0*/  @!P1 IADD3.X R99, PT, PT, R16, R99, RZ, P0, !PT ;  /* 0x0000006310639210 */ /* 0x000fe400007fe4ff */
[----:B-1----:R-:W-:-:S04]  /*11b0*/  @!P1 IADD3 R96, P0, PT, R97, R18, RZ ;  /* 0x0000001261609210 */ /* 0x002fc80007f1e0ff */
[----:B------:R-:W-:Y:S02]  /*11c0*/  @!P1 IADD3.X R97, PT, PT, R16, R19, RZ, P0, !PT ;  /* 0x0000001310619210 */ /* 0x000fe400007fe4ff */
[----:B------:R-:W-:-:S04]  /*11d0*/  IADD3 R19, PT, PT, R100, 0x90, RZ ;  /* 0x0000009064137810 */ /* 0x000fc80007ffe0ff */
        /* <DEDUP_REMOVED lines=272> */
[----:B------:R-:W-:-:S03]  /*22e0*/  IADD3 R19, PT, PT, R100, 0x160, RZ ;  /* 0x0000016064137810 */ /* 0x000fc60007ffe0ff */
[----:B------:R-:W-:Y:S01]  /*22f0*/  STL.64 [R1+0x1e0], R56 ;  /* 0x0001e03801007387 */ /* 0x000fe20000100a00 */
        /* <DEDUP_REMOVED lines=47> */
[----:B------:R-:W-:-:S05]  /*25f0*/  @P1 LOP3.LUT R106, R106, 0x1, RZ, 0xfc, !PT ;  /* 0x000000016a6a1812 */ /* 0x000fca00078efcff */
        /* <DEDUP_REMOVED lines=33> */
[----:B------:R-:W-:Y:S02]  /*2810*/  SHF.R.S32.HI R19, RZ, 0x1f, R77 ;  /* 0x0000001fff137819 */ /* 0x000fe4000001144d */
[----:B------:R-:W-:Y:S02]  /*2820*/  ISETP.GE.U32.AND P1, PT, R77, UR16, PT ;  /* 0x000000104d007c0c */ /* 0x000fe4000bf26070 */
[C---:B------:R-:W-:Y:S02]  /*2830*/  LOP3.LUT P0, RZ, R106.reuse, 0x1000000, RZ, 0xc0, !PT ;  /* 0x010000006aff7812 */ /* 0x040fe4000780c0ff */
[----:B------:R-:W-:Y:S02]  /*2840*/  ISETP.GE.AND.EX P1, PT, R19, UR17, PT, P1 ;  /* 0x0000001113007c0c */ /* 0x000fe4000bf26310 */
[----:B------:R-:W-:-:S11]  /*2850*/  LOP3.LUT R106, R106, 0x7fffffff, RZ, 0xc0, !PT ;  /* 0x7fffffff6a6a7812 */ /* 0x000fd600078ec0ff */
        /* <DEDUP_REMOVED lines=15> */
[----:B------:R-:W-:Y:S02]  /*2950*/  SHF.R.S32.HI R123, RZ, 0x1f, R101 ;  /* 0x0000001fff7b7819 */ /* 0x000fe40000011465 */
[----:B-1----:R-:W-:-:S04]  /*2960*/  @!P1 IADD3 R76, P2, PT, R77, R18, RZ ;  /* 0x000000124d4c9210 */ /* 0x002fc80007f5e0ff */
[----:B------:R-:W-:Y:S02]  /*2970*/  @!P1 IADD3.X R77, PT, PT, R16, R19, RZ, P2, !PT ;  /* 0x00000013104d9210 */ /* 0x000fe400017fe4ff */
[----:B------:R-:W-:Y:S02]  /*2980*/  ISETP.GE.U32.AND P2, PT, R101, UR16, PT ;  /* 0x0000001065007c0c */ /* 0x000fe4000bf46070 */
[C---:B------:R-:W-:Y:S02]  /*2990*/  LOP3.LUT P1, RZ, R106.reuse, 0x800000, RZ, 0xc0, !PT ;  /* 0x008000006aff7812 */ /* 0x040fe4000782c0ff */
[----:B------:R-:W-:Y:S02]  /*29a0*/  ISETP.GE.AND.EX P2, PT, R123, UR17, PT, P2 ;  /* 0x000000117b007c0c */ /* 0x000fe4000bf46320 */
[----:B------:R-:W-:-:S11]  /*29b0*/  LOP3.LUT R106, R106, 0xbfffffff, RZ, 0xc0, !PT ;  /* 0xbfffffff6a6a7812 */ /* 0x000fd600078ec0ff */
[----:B------:R-:W1:Y:S01]  /*29c0*/  @!P2 LDC.64 R18, c[0x0][0x3f8] ;  /* 0x0000fe00ff12ab82 */ /* 0x000e620000000a00 */
[----:B------:R-:W-:Y:S02]  /*29d0*/  @!P2 MOV R122, R38 ;  /* 0x00000026007aa202 */ /* 0x000fe40000000f00 */
[----:B------:R-:W-:Y:S02]  /*29e0*/  @P2 LOP3.LUT R106, R106, 0x40000000, RZ, 0xfc, !PT ;  /* 0x400000006a6a2812 */ /* 0x000fe400078efcff */
[----:B------:R-:W-:Y:S01]  /*29f0*/  PRMT R5, RZ, 0x7610, R5 ;  /* 0x00007610ff057816 */ /* 0x000fe20000000005 */
[----:B------:R-:W-:Y:S01]  /*2a00*/  STL [R1+0x1d8], R118 ;  /* 0x0001d87601007387 */ /* 0x000fe20000100800 */
[----:B------:R-:W-:Y:S01]  /*2a10*/  LOP3.LUT R106, R106, 0xdfffffff, RZ, 0xc0, !PT ;  /* 0xdfffffff6a6a7812 */ /* 0x000fe200078ec0ff */
[----:B------:R-:W2:Y:S01]  /*2a20*/  @!P2 LDC.64 R16, c[0x0][0x3a0] ;  /* 0x0000e800ff10ab82 */ /* 0x000ea20000000a00 */
[----:B-1----:R-:W-:Y:S01]  /*2a30*/  @!P2 IMAD R0, R123, R18, RZ ;  /* 0x000000127b00a224 */ /* 0x002fe200078e02ff */
[----:B------:R-:W-:-:S03]  /*2a40*/  @!P2 MOV R123, R41 ;  /* 0x00000029007ba202 */ /* 0x000fc60000000f00 */
[C---:B------:R-:W-:Y:S01]  /*2a50*/  @!P2 IMAD R19, R101.reuse, R19, R0 ;  /* 0x000000136513a224 */ /* 0x040fe200078e0200 */
[----:B------:R-:W-:Y:S01]  /*2a60*/  IADD3 R0, PT, PT, R100, 0x1c0, RZ ;  /* 0x000001c064007810 */ /* 0x000fe20007ffe0ff */
[----:B------:R-:W-:-:S05]  /*2a70*/  @!P2 IMAD.WIDE.U32 R122, R101, R18, R122 ;  /* 0x00000012657aa225 */ /* 0x000fca00078e007a */
[----:B------:R-:W-:Y:S02]  /*2a80*/  @!P2 IADD3 R101, PT, PT, R123, R19, RZ ;  /* 0x000000137b65a210 */ /* 0x000fe40007ffe0ff */
[C---:B------:R-:W-:Y:S02]  /*2a90*/  @!P2 SHF.L.U32 R19, R122.reuse, 0x1, RZ ;  /* 0x000000017a13a819 */ /* 0x040fe400000006ff */
[----:B------:R-:W-:Y:S02]  /*2aa0*/  @!P2 SHF.L.U64.HI R122, R122, 0x1, R101 ;  /* 0x000000017a7aa819 */ /* 0x000fe40000010265 */
[----:B--2---:R-:W-:Y:S02]  /*2ab0*/  @!P2 IADD3 R124, P3, PT, R19, R16, RZ ;  /* 0x00000010137ca210 */ /* 0x004fe40007f7e0ff */
[----:B------:R-:W-:Y:S02]  /*2ac0*/  SHF.R.S32.HI R101, RZ, 0x1f, R0 ;  /* 0x0000001fff657819 */ /* 0x000fe40000011400 */
[----:B------:R-:W-:-:S02]  /*2ad0*/  @!P2 IADD3.X R125, PT, PT, R122, R17, RZ, P3, !PT ;  /* 0x000000117a7da210 */ /* 0x000fc40001ffe4ff */
[----:B------:R-:W1:Y:S03]  /*2ae0*/  @!P2 LDC.64 R16, c[0x0][0x398] ;  /* 0x0000e600ff10ab82 */ /* 0x000e660000000a00 */
[----:B------:R2:W-:Y:S01]  /*2af0*/  @!P2 STL.64 [R1+0x110], R124 ;  /* 0x0001107c0100a387 */ /* 0x0005e20000100a00 */
[----:B-1----:R-:W-:-:S04]  /*2b00*/  @!P2 IADD3 R114, P3, PT, R19, R16, RZ ;  /* 0x000000101372a210 */ /* 0x002fc80007f7e0ff */
[----:B------:R-:W-:Y:S02]  /*2b10*/  @!P2 IADD3.X R115, PT, PT, R122, R17, RZ, P3, !PT ;  /* 0x000000117a73a210 */ /* 0x000fe40001ffe4ff */
[----:B------:R-:W-:-:S04]  /*2b20*/  ISETP.GE.U32.AND P3, PT, R0, UR16, PT ;  /* 0x0000001000007c0c */ /* 0x000fc8000bf66070 */
[----:B------:R-:W-:-:S13]  /*2b30*/  ISETP.GE.AND.EX P3, PT, R101, UR17, PT, P3 ;  /* 0x0000001165007c0c */ /* 0x000fda000bf66330 */
[----:B------:R-:W1:Y:S01]  /*2b40*/  @!P3 LDC.64 R16, c[0x0][0x3f8] ;  /* 0x0000fe00ff10bb82 */ /* 0x000e620000000a00 */
[----:B------:R-:W-:Y:S02]  /*2b50*/  @!P3 MOV R122, R38 ;  /* 0x00000026007ab202 */ /* 0x000fe40000000f00 */
[----:B------:R-:W-:Y:S02]  /*2b60*/  @!P3 MOV R123, R41 ;  /* 0x00000029007bb202 */ /* 0x000fe40000000f00 */
[----:B------:R-:W-:-:S03]  /*2b70*/  @P3 LOP3.LUT R106, R106, 0x20000000, RZ, 0xfc, !PT ;  /* 0x200000006a6a3812 */ /* 0x000fc600078efcff */
[----:B------:R-:W0:Y:S01]  /*2b80*/  @!P3 LDC.64 R18, c[0x0][0x3a0] ;  /* 0x0000e800ff12bb82 */ /* 0x000e220000000a00 */
[----:B------:R-:W-:Y:S01]  /*2b90*/  LOP3.LUT R106, R106, 0xefffffff, RZ, 0xc0, !PT ;  /* 0xefffffff6a6a7812 */ /* 0x000fe200078ec0ff */
[-C--:B-1----:R-:W-:Y:S02]  /*2ba0*/  @!P3 IMAD R101, R101, R16.reuse, RZ ;  /* 0x000000106565b224 */ /* 0x082fe400078e02ff */
[----:B------:R-:W-:-:S04]  /*2bb0*/  @!P3 IMAD.WIDE.U32 R122, R0, R16, R122 ;  /* 0x00000010007ab225 */ /* 0x000fc800078e007a */
[----:B------:R-:W-:Y:S01]  /*2bc0*/  @!P3 IMAD R17, R0, R17, R101 ;  /* 0x000000110011b224 */ /* 0x000fe200078e0265 */
[----:B------:R-:W-:-:S04]  /*2bd0*/  @!P3 SHF.L.U32 R0, R122, 0x1, RZ ;  /* 0x000000017a00b819 */ /* 0x000fc800000006ff */
[----:B------:R-:W-:Y:S02]  /*2be0*/  @!P3 IADD3 R17, PT, PT, R123, R17, RZ ;  /* 0x000000117b11b210 */ /* 0x000fe40007ffe0ff */
[----:B0-----:R-:W-:Y:S02]  /*2bf0*/  @!P3 IADD3 R112, P4, PT, R0, R18, RZ ;  /* 0x000000120070b210 */ /* 0x001fe40007f9e0ff */
[----:B------:R-:W-:Y:S02]  /*2c00*/  @!P3 SHF.L.U64.HI R122, R122, 0x1, R17 ;  /* 0x000000017a7ab819 */ /* 0x000fe40000010211 */
[----:B------:R-:W0:Y:S02]  /*2c10*/  @!P3 LDC.64 R16, c[0x0][0x398] ;  /* 0x0000e600ff10bb82 */ /* 0x000e240000000a00 */
[----:B------:R-:W-:Y:S02]  /*2c20*/  @!P3 IADD3.X R113, PT, PT, R122, R19, RZ, P4, !PT ;  /* 0x000000137a71b210 */ /* 0x000fe400027fe4ff */
[----:B0-----:R-:W-:-:S02]  /*2c30*/  @!P3 IADD3 R116, P4, PT, R0, R16, RZ ;  /* 0x000000100074b210 */ /* 0x001fc40007f9e0ff */
        /* <DEDUP_REMOVED lines=18> */
[----:B------:R-:W2:Y:S02]  /*2d60*/  @!P4 LDC.64 R16, c[0x0][0x398] ;  /* 0x0000e600ff10cb82 */ /* 0x000ea40000000a00 */
[----:B------:R-:W-:Y:S02]  /*2d70*/  @!P4 IADD3.X R121, PT, PT, R122, R19, RZ, P5, !PT ;  /* 0x000000137a79c210 */ /* 0x000fe40002ffe4ff */
[----:B--2---:R-:W-:-:S02]  /*2d80*/  @!P4 IADD3 R124, P5, PT, R0, R16, RZ ;  /* 0x00000010007cc210 */ /* 0x004fc40007fbe0ff */
        /* <DEDUP_REMOVED lines=19> */
[----:B------:R-:W-:-:S04]  /*2ec0*/  @!P5 IADD3.X R7, PT, PT, R122, R19, RZ, P6, !PT ;  /* 0x000000137a07d210 */ /* 0x000fc800037fe4ff */
[----:B------:R-:W-:Y:S02]  /*2ed0*/  MOV R39, R7 ;  /* 0x0000000700277202 */ /* 0x000fe40000000f00 */
        /* <DEDUP_REMOVED lines=8> */
[----:B------:R-:W-:-:S03]  /*2f60*/  MOV R38, R6 ;  /* 0x0000000600267202 */ /* 0x000fc60000000f00 */
        /* <DEDUP_REMOVED lines=9> */
[----:B------:R-:W-:Y:S02]  /*3000*/  @!P6 IADD3.X R7, PT, PT, R122, R19, RZ, P2, !PT ;  /* 0x000000137a07e210 */ /* 0x000fe400017fe4ff */
[----:B0-----:R-:W-:-:S04]  /*3010*/  @!P6 IADD3 R40, P2, PT, R0, R16, RZ ;  /* 0x000000100028e210 */ /* 0x001fc80007f5e0ff */
[----:B------:R-:W-:-:S05]  /*3020*/  @!P6 IADD3.X R41, PT, PT, R122, R17, RZ, P2, !PT ;  /* 0x000000117a29e210 */ /* 0x000fca00017fe4ff */
[----:B------:R0:W-:Y:S02]  /*3030*/  STL.64 [R1+0x1c0], R40 ;  /* 0x0001c02801007387 */ /* 0x0001e40000100a00 */
[----:B0-----:R-:W-:Y:S02]  /*3040*/  MOV R40, R120 ;  /* 0x0000007800287202 */ /* 0x001fe40000000f00 */
[----:B------:R-:W-:Y:S02]  /*3050*/  MOV R41, R121 ;  /* 0x0000007900297202 */ /* 0x000fe40000000f00 */
[----:B------:R-:W2:Y:S01]  /*3060*/  LDL.LU.64 R120, [R1+0x240] ;  /* 0x0002400001787983 */ /* 0x000ea20000300a00 */
[----:B------:R-:W-:Y:S01]  /*3070*/  MOV R17, RZ ;  /* 0x000000ff00117202 */ /* 0x000fe20000000f00 */
[----:B------:R-:W-:Y:S01]  /*3080*/  HFMA2 R19, -RZ, RZ, 0, 0 ;  /* 0x00000000ff137431 */ /* 0x000fe200000001ff */
[----:B------:R-:W-:Y:S01]  /*3090*/  PRMT R0, RZ, 0x7610, R0 ;  /* 0x00007610ff007816 */ /* 0x000fe20000000000 */
[----:B------:R0:W-:Y:S01]  /*30a0*/  STL [R1+0x1b8], R122 ;  /* 0x0001b87a01007387 */ /* 0x0001e20000100800 */
[----:B------:R-:W-:-:S03]  /*30b0*/  MOV R123, R125 ;  /* 0x0000007d007b7202 */ /* 0x000fc60000000f00 */
[----:B------:R1:W3:Y:S01]  /*30c0*/  @!P0 LDG.E R19, desc[UR10][R2.64] ;  /* 0x0000000a02138981 */ /* 0x0002e2000c1e1900 */
[----:B0-----:R-:W-:-:S03]  /*30d0*/  MOV R122, R124 ;  /* 0x0000007c007a7202 */ /* 0x001fc60000000f00 */
[----:B------:R-:W4:Y:S01]  /*30e0*/  LDL.LU.64 R124, [R1+0x238] ;  /* 0x00023800017c7983 */ /* 0x000f220000300a00 */
[C---:B------:R-:W-:Y:S02]  /*30f0*/  LOP3.LUT P3, RZ, R106.reuse, 0x400000, RZ, 0xc0, !PT ;  /* 0x004000006aff7812 */ /* 0x040fe4000786c0ff */
[C---:B------:R-:W-:Y:S02]  /*3100*/  LOP3.LUT P2, RZ, R106.reuse, 0x200000, RZ, 0xc0, !PT ;  /* 0x002000006aff7812 */ /* 0x040fe4000784c0ff */
[----:B------:R-:W-:Y:S01]  /*3110*/  LOP3.LUT R106, R106, 0xfbffffff, RZ, 0xc0, !PT ;  /* 0xfbffffff6a6a7812 */ /* 0x000fe200078ec0ff */
[----:B--2---:R0:W2:Y:S04]  /*3120*/  @!P0 LDG.E R17, desc[UR10][R120.64] ;  /* 0x0000000a78118981 */ /* 0x0040a8000c1e1900 */
[----:B------:R0:W-:Y:S01]  /*3130*/  STL.64 [R1+0x1c8], R120 ;  /* 0x0001c87801007387 */ /* 0x0001e20000100a00 */
[----:B-1----:R-:W-:-:S02]  /*3140*/  PRMT R2, RZ, 0x7610, R2 ;  /* 0x00007610ff027816 */ /* 0x002fc40000000002 */
[----:B------:R-:W-:Y:S02]  /*3150*/  PRMT R3, RZ, 0x7610, R3 ;  /* 0x00007610ff037816 */ /* 0x000fe40000000003 */
[----:B------:R-:W-:Y:S02]  /*3160*/  @P6 LOP3.LUT R106, R106, 0x4000000, RZ, 0xfc, !PT ;  /* 0x040000006a6a6812 */ /* 0x000fe400078efcff */
[----:B0-----:R-:W-:Y:S02]  /*3170*/  MOV R120, R116 ;  /* 0x0000007400787202 */ /* 0x001fe40000000f00 */
[----:B------:R-:W-:Y:S02]  /*3180*/  MOV R121, R117 ;  /* 0x0000007500797202 */ /* 0x000fe40000000f00 */
[----:B------:R-:W3:Y:S01]  /*3190*/  LDL.LU.64 R116, [R1+0x230] ;  /* 0x0002300001747983 */ /* 0x000ee20000300a00 */
[----:B--2---:R-:W-:-:S05]  /*31a0*/  @!P0 PRMT R0, R17, 0x7632, R0 ;  /* 0x0000763211008816 */ /* 0x004fca0000000000 */
[----:B------:R0:W-:Y:S02]  /*31b0*/  STL.S16 [R1+0x15c], R0 ;  /* 0x00015c0001007387 */ /* 0x0001e40000100600 */
[----:B0-----:R-:W-:-:S06]  /*31c0*/  HFMA2 R0, -RZ, RZ, 0, 0 ;  /* 0x00000000ff007431 */ /* 0x001fcc00000001ff */
[----:B---3--:R-:W2:Y:S01]  /*31d0*/  @!P1 LDG.E R0, desc[UR10][R116.64] ;  /* 0x0000000a74009981 */ /* 0x008ea2000c1e1900 */
[----:B------:R-:W-:Y:S02]  /*31e0*/  @!P0 PRMT R2, R17, 0x7610, R2 ;  /* 0x0000761011028816 */ /* 0x000fe40000000002 */
[----:B----4-:R-:W-:-:S03]  /*31f0*/  PRMT R124, RZ, 0x7610, R124 ;  /* 0x00007610ff7c7816 */ /* 0x010fc6000000007c */
[----:B------:R0:W-:Y:S01]  /*3200*/  STL.S16 [R1+0x158], R2 ;  /* 0x0001580201007387 */ /* 0x0001e20000100600 */
[----:B------:R-:W-:Y:S02]  /*3210*/  @!P0 PRMT R124, R19, 0x7632, R124 ;  /* 0x00007632137c8816 */ /* 0x000fe4000000007c */
[----:B0-----:R-:W-:-:S03]  /*3220*/  MOV R2, RZ ;  /* 0x000000ff00027202 */ /* 0x001fc60000000f00 */
[----:B------:R0:W-:Y:S04]  /*3230*/  STL.S16 [R1+0x154], R124 ;  /* 0x0001547c01007387 */ /* 0x0001e80000100600 */
[----:B------:R1:W3:Y:S04]  /*3240*/  @!P1 LDG.E R2, desc[UR10][R118.64] ;  /* 0x0000000a76029981 */ /* 0x0002e8000c1e1900 */
[----:B0-----:R-:W4:Y:S01]  /*3250*/  LDL.LU R124, [R1+0x228] ;  /* 0x00022800017c7983 */ /* 0x001f220000300800 */
[----:B-1----:R-:W-:Y:S02]  /*3260*/  MOV R118, R114 ;  /* 0x0000007200767202 */ /* 0x002fe40000000f00 */
[----:B------:R-:W-:-:S02]  /*3270*/  MOV R119, R115 ;  /* 0x0000007300777202 */ /* 0x000fc40000000f00 */
[----:B------:R-:W4:Y:S01]  /*3280*/  LDL.LU.64 R114, [R1+0x218] ;  /* 0x0002180001727983 */ /* 0x000f220000300a00 */
[----:B--2---:R-:W-:-:S05]  /*3290*/  @!P1 PRMT R5, R0, 0x7610, R5 ;  /* 0x0000761000059816 */ /* 0x004fca0000000005 */
[----:B------:R0:W-:Y:S04]  /*32a0*/  STL.S16 [R1+0x14c], R5 ;  /* 0x00014c0501007387 */ /* 0x0001e80000100600 */
[----:B0-----:R-:W2:Y:S01]  /*32b0*/  LDL.LU R5, [R1+0x210] ;  /* 0x0002100001057983 */ /* 0x001ea20000300800 */
[----:B---3--:R-:W-:Y:S02]  /*32c0*/  @!P1 PRMT R3, R2, 0x7632, R3 ;  /* 0x0000763202039816 */ /* 0x008fe40000000003 */
[----:B----4-:R-:W-:-:S03]  /*32d0*/  PRMT R124, RZ, 0x7610, R124 ;  /* 0x00007610ff7c7816 */ /* 0x010fc6000000007c */
[----:B------:R0:W-:Y:S01]  /*32e0*/  STL.S16 [R1+0x16c], R3 ;  /* 0x00016c0301007387 */ /* 0x0001e20000100600 */
[----:B------:R-:W-:Y:S01]  /*32f0*/  @!P1 PRMT R124, R2, 0x7610, R124 ;  /* 0x00007610027c9816 */ /* 0x000fe2000000007c */
[----:B0-----:R-:W-:-:S04]  /*3300*/  HFMA2 R3, -RZ, RZ, 0, 0 ;  /* 0x00000000ff037431 */ /* 0x001fc800000001ff */
[----:B------:R0:W-:Y:S04]  /*3310*/  STL.S16 [R1+0x164], R124 ;  /* 0x0001647c01007387 */ /* 0x0001e80000100600 */
[----:B0-----:R-:W3:Y:S04]  /*3320*/  LDL.LU R124, [R1+0x208] ;  /* 0x00020800017c7983 */ /* 0x001ee80000300800 */
[----:B------:R0:W-:Y:S04]  /*3330*/  STL [R1+0x1dc], R114 ;  /* 0x0001dc7201007387 */ /* 0x0001e80000100800 */
[----:B--2---:R1:W2:Y:S02]  /*3340*/  @!P3 LDG.E R3, desc[UR10][R4.64] ;  /* 0x0000000a0403b981 */ /* 0x0042a4000c1e1900 */
[----:B-1----:R-:W-:-:S06]  /*3350*/  MOV R4, RZ ;  /* 0x000000ff00047202 */ /* 0x002fcc0000000f00 */
[----:B------:R0:W4:Y:S04]  /*3360*/  @!P3 LDG.E R4, desc[UR10][R114.64] ;  /* 0x0000000a7204b981 */ /* 0x000128000c1e1900 */
[----:B------:R1:W-:Y:S01]  /*3370*/  STL.64 [R1+0x1d0], R116 ;  /* 0x0001d07401007387 */ /* 0x0003e20000100a00 */
[----:B0-----:R-:W-:Y:S02]  /*3380*/  MOV R114, R6 ;  /* 0x0000000600727202 */ /* 0x001fe40000000f00 */
[----:B------:R-:W-:Y:S02]  /*3390*/  MOV R115, R7 ;  /* 0x0000000700737202 */ /* 0x000fe40000000f00 */
[----:B------:R-:W4:Y:S01]  /*33a0*/  LDL.LU.64 R6, [R1+0x200] ;  /* 0x0002000001067983 */ /* 0x000f220000300a00 */
[----:B-1----:R-:W-:-:S02]  /*33b0*/  MOV R116, R112 ;  /* 0x0000007000747202 */ /* 0x002fc40000000f00 */
[----:B------:R-:W-:Y:S02]  /*33c0*/  MOV R117, R113 ;  /* 0x0000007100757202 */ /* 0x000fe40000000f00 */
[----:B------:R-:W4:Y:S01]  /*33d0*/  LDL.LU.64 R112, [R1+0x220] ;  /* 0x0002200001707983 */ /* 0x000f220000300a00 */
[----:B------:R-:W-:Y:S02]  /*33e0*/  PRMT R125, RZ, 0x7610, R125 ;  /* 0x00007610ff7d7816 */ /* 0x000fe4000000007d */
[----:B---3--:R-:W-:Y:S02]  /*33f0*/  PRMT R124, RZ, 0x7610, R124 ;  /* 0x00007610ff7c7816 */ /* 0x008fe4000000007c */
[----:B------:R-:W-:-:S05]  /*3400*/  @!P0 PRMT R125, R19, 0x7610, R125 ;  /* 0x00007610137d8816 */ /* 0x000fca000000007d */
[----:B------:R0:W-:Y:S04]  /*3410*/  STL.S16 [R1+0x150], R125 ;  /* 0x0001507d01007387 */ /* 0x0001e80000100600 */
[----:B0-----:R-:W3:Y:S01]  /*3420*/  LDL.LU R125, [R1+0x22c] ;  /* 0x00022c00017d7983 */ /* 0x001ee20000300800 */
[----:B------:R-:W-:Y:S02]  /*3430*/  PRMT R5, RZ, 0x7610, R5 ;  /* 0x00007610ff057816 */ /* 0x000fe40000000005 */
[----:B--2---:R-:W-:-:S05]  /*3440*/  @!P3 PRMT R124, R3, 0x7610, R124 ;  /* 0x00007610037cb816 */ /* 0x004fca000000007c */
[----:B------:R0:W-:Y:S04]  /*3450*/  STL.S16 [R1+0x160], R124 ;  /* 0x0001607c01007387 */ /* 0x0001e80000100600 */
[----:B0-----:R-:W2:Y:S01]  /*3460*/  LDL.LU R124, [R1+0x1fc] ;  /* 0x0001fc00017c7983 */ /* 0x001ea20000300800 */
[----:B----4-:R-:W-:-:S05]  /*3470*/  @!P3 PRMT R5, R4, 0x7632, R5 ;  /* 0x000076320405b816 */ /* 0x010fca0000000005 */
[----:B------:R0:W-:Y:S02]  /*3480*/  STL.S16 [R1+0x17c], R5 ;  /* 0x00017c0501007387 */ /* 0x0001e40000100600 */
[----:B0-----:R-:W-:-:S06]  /*3490*/  HFMA2 R5, -RZ, RZ, 0, 0 ;  /* 0x00000000ff057431 */ /* 0x001fcc00000001ff */
[----:B------:R0:W4:Y:S02]  /*34a0*/  @!P2 LDG.E R5, desc[UR10][R6.64] ;  /* 0x0000000a0605a981 */ /* 0x000124000c1e1900 */
[----:B0-----:R-:W-:-:S06]  /*34b0*/  MOV R6, RZ ;  /* 0x000000ff00067202 */ /* 0x001fcc0000000f00 */
[----:B------:R-:W4:Y:S01]  /*34c0*/  @!P2 LDG.E R6, desc[UR10][R112.64] ;  /* 0x0000000a7006a981 */ /* 0x000f22000c1e1900 */
[----:B---3--:R-:W-:-:S04]  /*34d0*/  PRMT R125, RZ, 0x7610, R125 ;  /* 0x00007610ff7d7816 */ /* 0x008fc8000000007d */
[----:B------:R-:W-:-:S05]  /*34e0*/  @!P1 PRMT R125, R0, 0x7632, R125 ;  /* 0x00007632007d9816 */ /* 0x000fca000000007d */
[----:B------:R0:W-:Y:S04]  /*34f0*/  STL.S16 [R1+0x168], R125 ;  /* 0x0001687d01007387 */ /* 0x0001e80000100600 */
[----:B0-----:R-:W3:Y:S01]  /*3500*/  LDL.LU R125, [R1+0x20c] ;  /* 0x00020c00017d7983 */ /* 0x001ee20000300800 */
[----:B--2---:R-:W-:-:S04]  /*3510*/  PRMT R124, RZ, 0x7610, R124 ;  /* 0x00007610ff7c7816 */ /* 0x004fc8000000007c */
[----:B------:R-:W-:-:S05]  /*3520*/  @!P3 PRMT R124, R4, 0x7610, R124 ;  /* 0x00007610047cb816 */ /* 0x000fca000000007c */
[----:B------:R0:W-:Y:S04]  /*3530*/  STL.S16 [R1+0x174], R124 ;  /* 0x0001747c01007387 */ /* 0x0001e80000100600 */
[----:B0-----:R-:W2:Y:S01]  /*3540*/  LDL.LU R124, [R1+0x1f4] ;  /* 0x0001f400017c7983 */ /* 0x001ea20000300800 */
[----:B------:R-:W-:Y:S02]  /*3550*/  PRMT R7, RZ, 0x7610, R7 ;  /* 0x00007610ff077816 */ /* 0x000fe40000000007 */
[----:B------:R-:W-:Y:S02]  /*3560*/  LOP3.LUT P0, RZ, R106, 0x100000, RZ, 0xc0, !PT ;  /* 0x001000006aff7812 */ /* 0x000fe4000780c0ff */
        /* <DEDUP_REMOVED lines=20> */
[----:B0-----:R-:W-:-:S06]  /*36b0*/  CS2R R10, SRZ ;  /* 0x00000000000a7805 */ /* 0x001fcc000001ff00 */
        /* <DEDUP_REMOVED lines=9> */
[C---:B------:R-:W-:Y:S02]  /*3750*/  LOP3.LUT P3, RZ, R106.reuse, 0x40000, RZ, 0xc0, !PT ;  /* 0x000400006aff7812 */ /* 0x040fe4000786c0ff */
[----:B------:R-:W-:-:S11]  /*3760*/  LOP3.LUT P5, RZ, R106, 0x20000, RZ, 0xc0, !PT ;  /* 0x000200006aff7812 */ /* 0x000fd600078ac0ff */
[----:B------:R0:W2:Y:S02]  /*3770*/  @!P3 LDG.E R11, desc[UR10][R12.64] ;  /* 0x0000000a0c0bb981 */ /* 0x0000a4000c1e1900 */
[----:B0-----:R-:W-:-:S06]  /*3780*/  CS2R R12, SRZ ;  /* 0x00000000000c7805 */ /* 0x001fcc000001ff00 */
[----:B------:R-:W2:Y:S04]  /*3790*/  @!P3 LDG.E R12, desc[UR10][R104.64] ;  /* 0x0000000a680cb981 */ /* 0x000ea8000c1e1900 */
[----:B------:R0:W2:Y:S01]  /*37a0*/  @!P5 LDG.E R13, desc[UR10][R14.64] ;  /* 0x0000000a0e0dd981 */ /* 0x0000a2000c1e1900 */
[----:B------:R-:W-:Y:S02]  /*37b0*/  PRMT R16, RZ, 0x7610, R16 ;  /* 0x00007610ff107816 */ /* 0x000fe40000000010 */
[----:B0-----:R-:W-:-:S06]  /*37c0*/  CS2R R14, SRZ ;  /* 0x00000000000e7805 */ /* 0x001fcc000001ff00 */
[----:B------:R-:W2:Y:S01]  /*37d0*/  @!P5 LDG.E R14, desc[UR10][R102.64] ;  /* 0x0000000a660ed981 */ /* 0x000ea2000c1e1900 */
[----:B------:R-:W-:Y:S02]  /*37e0*/  LOP3.LUT P6, RZ, R106, 0x10000, RZ, 0xc0, !PT ;  /* 0x000100006aff7812 */ /* 0x000fe400078cc0ff */
[----:B------:R-:W-:Y:S02]  /*37f0*/  PRMT R18, RZ, 0x7610, R18 ;  /* 0x00007610ff127816 */ /* 0x000fe40000000012 */
[----:B------:R-:W-:Y:S02]  /*3800*/  PRMT R111, RZ, 0x7610, R111 ;  /* 0x00007610ff6f7816 */ /* 0x000fe4000000006f */
[----:B------:R-:W-:Y:S02]  /*3810*/  PRMT R100, RZ, 0x7610, R100 ;  /* 0x00007610ff647816 */ /* 0x000fe40000000064 */
[----:B----4-:R-:W-:-:S05]  /*3820*/  @!P1 PRMT R16, R10, 0x7632, R16 ;  /* 0x000076320a109816 */ /* 0x010fca0000000010 */
[----:B------:R-:W4:Y:S04]  /*3830*/  @!P6 LDG.E R15, desc[UR10][R98.64] ;  /* 0x0000000a620fe981 */ /* 0x000f28000c1e1900 */
[----:B------:R0:W-:Y:S01]  /*3840*/  STL.S16 [R1+0x19c], R16 ;  /* 0x00019c1001007387 */ /* 0x0001e20000100600 */
[----:B------:R-:W-:Y:S02]  /*3850*/  @!P0 PRMT R18, R8, 0x7610, R18 ;  /* 0x0000761008128816 */ /* 0x000fe40000000012 */
[C---:B------:R-:W-:Y:S02]  /*3860*/  @!P0 PRMT R111, R7.reuse, 0x7610, R111 ;  /* 0x00007610076f8816 */ /* 0x040fe4000000006f */
[----:B0-----:R-:W-:Y:S02]  /*3870*/  MOV R16, RZ ;  /* 0x000000ff00107202 */ /* 0x001fe40000000f00 */
[----:B------:R-:W-:-:S02]  /*3880*/  @!P0 PRMT R100, R7, 0x7632, R100 ;  /* 0x0000763207648816 */ /* 0x000fc40000000064 */
[----:B------:R-:W-:Y:S02]  /*3890*/  LOP3.LUT P0, RZ, R106, 0x8000, RZ, 0xc0, !PT ;  /* 0x000080006aff7812 */ /* 0x000fe4000780c0ff */
[----:B------:R-:W4:Y:S04]  /*38a0*/  @!P6 LDG.E R16, desc[UR10][R96.64] ;  /* 0x0000000a6010e981 */ /* 0x000f28000c1e1900 */
[----:B------:R0:W-:Y:S02]  /*38b0*/  STL.S16 [R1+0x194], R18 ;  /* 0x0001941201007387 */ /* 0x0001e40000100600 */
[----:B0-----:R-:W-:Y:S01]  /*38c0*/  HFMA2 R18, -RZ, RZ, 0, 0 ;  /* 0x00000000ff127431 */ /* 0x001fe200000001ff */
[----:B------:R-:W-:Y:S02]  /*38d0*/  PRMT R101, RZ, 0x7610, R101 ;  /* 0x00007610ff657816 */ /* 0x000fe40000000065 */
[----:B---3--:R-:W-:-:S02]  /*38e0*/  PRMT R125, RZ, 0x7610, R125 ;  /* 0x00007610ff7d7816 */ /* 0x008fc4000000007d */
[----:B------:R-:W-:Y:S01]  /*38f0*/  @!P1 PRMT R101, R9, 0x7610, R101 ;  /* 0x0000761009659816 */ /* 0x000fe20000000065 */
[----:B------:R0:W3:Y:S01]  /*3900*/  @!P0 LDG.E R18, desc[UR10][R20.64] ;  /* 0x0000000a14128981 */ /* 0x0000e2000c1e1900 */
[----:B------:R-:W-:Y:S02]  /*3910*/  @!P1 PRMT R125, R10, 0x7610, R125 ;  /* 0x000076100a7d9816 */ /* 0x000fe4000000007d */
[----:B0-----:R-:W-:-:S06]  /*3920*/  CS2R R20, SRZ ;  /* 0x0000000000147805 */ /* 0x001fcc000001ff00 */
[----:B------:R-:W3:Y:S01]  /*3930*/  @!P0 LDG.E R20, desc[UR10][R94.64] ;  /* 0x0000000a5e148981 */ /* 0x000ee2000c1e1900 */
[----:B------:R-:W-:Y:S02]  /*3940*/  LOP3.LUT P2, RZ, R106, 0x2000, RZ, 0xc0, !PT ;  /* 0x000020006aff7812 */ /* 0x000fe4000784c0ff */
[----:B--2---:R-:W-:-:S04]  /*3950*/  PRMT R124, RZ, 0x7610, R124 ;  /* 0x00007610ff7c7816 */ /* 0x004fc8000000007c */
[----:B------:R-:W-:Y:S02]  /*3960*/  @!P1 PRMT R124, R9, 0x7632, R124 ;  /* 0x00007632097c9816 */ /* 0x000fe4000000007c */
[----:B------:R-:W-:-:S13]  /*3970*/  LOP3.LUT P1, RZ, R106, 0x4000, RZ, 0xc0, !PT ;  /* 0x000040006aff7812 */ /* 0x000fda000782c0ff */
[----:B------:R0:W2:Y:S02]  /*3980*/  @!P1 LDG.E R21, desc[UR10][R22.64] ;  /* 0x0000000a16159981 */ /* 0x0000a4000c1e1900 */
[----:B0-----:R-:W-:-:S06]  /*3990*/  CS2R R22, SRZ ;  /* 0x0000000000167805 */ /* 0x001fcc000001ff00 */
[----:B------:R-:W2:Y:S04]  /*39a0*/  @!P1 LDG.E R22, desc[UR10][R92.64] ;  /* 0x0000000a5c169981 */ /* 0x000ea8000c1e1900 */
[----:B------:R0:W2:Y:S02]  /*39b0*/  @!P2 LDG.E R23, desc[UR10][R24.64] ;  /* 0x0000000a1817a981 */ /* 0x0000a4000c1e1900 */
[----:B0-----:R-:W-:-:S06]  /*39c0*/  CS2R R24, SRZ ;  /* 0x0000000000187805 */ /* 0x001fcc000001ff00 */
[----:B------:R-:W2:Y:S01]  /*39d0*/  @!P2 LDG.E R24, desc[UR10][R90.64] ;  /* 0x0000000a5a18a981 */ /* 0x000ea2000c1e1900 */
        /* <DEDUP_REMOVED lines=9> */
[----:B------:R-:W-:Y:S02]  /*3a70*/  LOP3.LUT P4, RZ, R106, 0x800, RZ, 0xc0, !PT ;  /* 0x000008006aff7812 */ /* 0x000fe4000788c0ff */
[----:B------:R-:W-:Y:S02]  /*3a80*/  PRMT R94, RZ, 0x7610, R94 ;  /* 0x00007610ff5e7816 */ /* 0x000fe4000000005e */
[----:B------:R-:W-:-:S02]  /*3a90*/  PRMT R95, RZ, 0x7610, R95 ;  /* 0x00007610ff5f7816 */ /* 0x000fc4000000005f */
[----:B------:R-:W-:Y:S02]  /*3aa0*/  PRMT R96, RZ, 0x7610, R96 ;  /* 0x00007610ff607816 */ /* 0x000fe40000000060 */
[----:B------:R-:W-:Y:S02]  /*3ab0*/  PRMT R97, RZ, 0x7610, R97 ;  /* 0x00007610ff617816 */ /* 0x000fe40000000061 */
[C---:B------:R-:W-:Y:S01]  /*3ac0*/  @!P5 PRMT R94, R13.reuse, 0x7610, R94 ;  /* 0x000076100d5ed816 */ /* 0x040fe2000000005e */
[----:B------:R0:W2:Y:S01]  /*3ad0*/  @!P3 LDG.E R25, desc[UR10][R26.64] ;  /* 0x0000000a1a19b981 */ /* 0x0000a2000c1e1900 */
[----:B------:R-:W-:Y:S02]  /*3ae0*/  @!P5 PRMT R95, R13, 0x7632, R95 ;  /* 0x000076320d5fd816 */ /* 0x000fe4000000005f */
[C---:B------:R-:W-:Y:S02]  /*3af0*/  @!P5 PRMT R96, R14.reuse, 0x7610, R96 ;  /* 0x000076100e60d816 */ /* 0x040fe40000000060 */
[----:B------:R-:W-:-:S02]  /*3b00*/  @!P5 PRMT R97, R14, 0x7632, R97 ;  /* 0x000076320e61d816 */ /* 0x000fc40000000061 */
[C---:B------:R-:W-:Y:S02]  /*3b10*/  LOP3.LUT P5, RZ, R106.reuse, 0x400, RZ, 0xc0, !PT ;  /* 0x000004006aff7812 */ /* 0x040fe400078ac0ff */
[----:B------:R-:W-:Y:S02]  /*3b20*/  LOP3.LUT R107, R107, 0xffffffef, RZ, 0xc0, !PT ;  /* 0xffffffef6b6b7812 */ /* 0x000fe400078ec0ff */
[----:B0-----:R-:W-:Y:S02]  /*3b30*/  CS2R R26, SRZ ;  /* 0x00000000001a7805 */ /* 0x001fe4000001ff00 */
[----:B------:R-:W-:Y:S02]  /*3b40*/  @P2 LOP3.LUT R107, R107, 0x10, RZ, 0xfc, !PT ;  /* 0x000000106b6b2812 */ /* 0x000fe400078efcff */
[C---:B------:R-:W-:Y:S02]  /*3b50*/  LOP3.LUT P2, RZ, R106.reuse, 0x10000, RZ, 0xc0, !PT ;  /* 0x000100006aff7812 */ /* 0x040fe4000784c0ff */
[----:B------:R0:W2:Y:S01]  /*3b60*/  @!P4 LDG.E R27, desc[UR10][R28.64] ;  /* 0x0000000a1c1bc981 */ /* 0x0000a2000c1e1900 */
[----:B------:R-:W-:-:S02]  /*3b70*/  LOP3.LUT P6, RZ, R106, 0x200, RZ, 0xc0, !PT ;  /* 0x000002006aff7812 */ /* 0x000fc400078cc0ff */
[----:B------:R-:W-:Y:S01]  /*3b80*/  PRMT R90, RZ, 0x7610, R90 ;  /* 0x00007610ff5a7816 */ /* 0x000fe2000000005a */
[----:B------:R-:W2:Y:S01]  /*3b90*/  @!P3 LDG.E R26, desc[UR10][R88.64] ;  /* 0x0000000a581ab981 */ /* 0x000ea2000c1e1900 */
[----:B0-----:R-:W-:Y:S02]  /*3ba0*/  CS2R R28, SRZ ;  /* 0x00000000001c7805 */ /* 0x001fe4000001ff00 */
[----:B------:R-:W-:Y:S02]  /*3bb0*/  PRMT R91, RZ, 0x7610, R91 ;  /* 0x00007610ff5b7816 */ /* 0x000fe4000000005b */
[----:B------:R-:W-:Y:S02]  /*3bc0*/  PRMT R92, RZ, 0x7610, R92 ;  /* 0x00007610ff5c7816 */ /* 0x000fe4000000005c */
[----:B------:R-:W-:Y:S01]  /*3bd0*/  PRMT R93, RZ, 0x7610, R93 ;  /* 0x00007610ff5d7816 */ /* 0x000fe2000000005d */
[----:B------:R-:W2:Y:S04]  /*3be0*/  @!P4 LDG.E R28, desc[UR10][R86.64] ;  /* 0x0000000a561cc981 */ /* 0x000ea8000c1e1900 */
[----:B------:R0:W2:Y:S01]  /*3bf0*/  @!P5 LDG.E R29, desc[UR10][R30.64] ;  /* 0x0000000a1e1dd981 */ /* 0x0000a2000c1e1900 */
[----:B----4-:R-:W-:-:S02]  /*3c00*/  @!P2 PRMT R90, R15, 0x7610, R90 ;  /* 0x000076100f5aa816 */ /* 0x010fc4000000005a */
[----:B------:R-:W-:Y:S02]  /*3c10*/  @!P2 PRMT R91, R15, 0x7632, R91 ;  /* 0x000076320f5ba816 */ /* 0x000fe4000000005b */
[C---:B------:R-:W-:Y:S02]  /*3c20*/  @!P2 PRMT R92, R16.reuse, 0x7610, R92 ;  /* 0x00007610105ca816 */ /* 0x040fe4000000005c */
[----:B0-----:R-:W-:Y:S02]  /*3c30*/  CS2R R30, SRZ ;  /* 0x00000000001e7805 */ /* 0x001fe4000001ff00 */
[----:B------:R-:W-:Y:S02]  /*3c40*/  @!P2 PRMT R93, R16, 0x7632, R93 ;  /* 0x00007632105da816 */ /* 0x000fe4000000005d */
[C---:B------:R-:W-:Y:S02]  /*3c50*/  LOP3.LUT P2, RZ, R106.reuse, 0x100, RZ, 0xc0, !PT ;  /* 0x000001006aff7812 */ /* 0x040fe4000784c0ff */
[----:B------:R-:W-:Y:S01]  /*3c60*/  LOP3.LUT R107, R107, 0xfffffff7, RZ, 0xc0, !PT ;  /* 0xfffffff76b6b7812 */ /* 0x000fe200078ec0ff */
[----:B------:R-:W4:Y:S03]  /*3c70*/  @!P5 LDG.E R30, desc[UR10][R84.64] ;  /* 0x0000000a541ed981 */ /* 0x000f26000c1e1900 */
[----:B------:R-:W-:Y:S01]  /*3c80*/  @P3 LOP3.LUT R107, R107, 0x8, RZ, 0xfc, !PT ;  /* 0x000000086b6b3812 */ /* 0x000fe200078efcff */
[----:B------:R0:W4:Y:S01]  /*3c90*/  @!P6 LDG.E R31, desc[UR10][R32.64] ;  /* 0x0000000a201fe981 */ /* 0x000122000c1e1900 */
[----:B------:R-:W-:-:S03]  /*3ca0*/  LOP3.LUT P3, RZ, R106, 0x80, RZ, 0xc0, !PT ;  /* 0x000000806aff7812 */ /* 0x000fc6000786c0ff */
[----:B------:R1:W-:Y:S01]  /*3cb0*/  STL [R1+0x10], R19 ;  /* 0x0000101301007387 */ /* 0x0003e20000100800 */
[----:B0-----:R-:W-:Y:S02]  /*3cc0*/  CS2R R32, SRZ ;  /* 0x0000000000207805 */ /* 0x001fe4000001ff00 */
[----:B------:R-:W-:Y:S02]  /*3cd0*/  PRMT R86, RZ, 0x7610, R86 ;  /* 0x00007610ff567816 */ /* 0x000fe40000000056 */
[----:B-1----:R-:W-:Y:S02]  /*3ce0*/  MOV R19, RZ ;  /* 0x000000ff00137202 */ /* 0x002fe40000000f00 */
[----:B------:R0:W4:Y:S01]  /*3cf0*/  @!P2 LDG.E R33, desc[UR10][R34.64] ;  /* 0x0000000a2221a981 */ /* 0x000122000c1e1900 */
[----:B------:R-:W-:Y:S02]  /*3d00*/  PRMT R87, RZ, 0x7610, R87 ;  /* 0x00007610ff577816 */ /* 0x000fe40000000057 */
[----:B------:R-:W-:Y:S01]  /*3d10*/  PRMT R88, RZ, 0x7610, R88 ;  /* 0x00007610ff587816 */ /* 0x000fe20000000058 */
[----:B------:R-:W4:Y:S01]  /*3d20*/  @!P6 LDG.E R32, desc[UR10][R82.64] ;  /* 0x0000000a5220e981 */ /* 0x000f22000c1e1900 */
[----:B------:R-:W-:-:S02]  /*3d30*/  PRMT R89, RZ, 0x7610, R89 ;  /* 0x00007610ff597816 */ /* 0x000fc40000000059 */
[C---:B---3--:R-:W-:Y:S01]  /*3d40*/  @!P0 PRMT R86, R18.reuse, 0x7610, R86 ;  /* 0x0000761012568816 */ /* 0x048fe20000000056 */
[----:B------:R1:W3:Y:S01]  /*3d50*/  @!P3 LDG.E R19, desc[UR10][R36.64] ;  /* 0x0000000a2413b981 */ /* 0x0002e2000c1e1900 */
[----:B0-----:R-:W-:Y:S02]  /*3d60*/  CS2R R34, SRZ ;  /* 0x0000000000227805 */ /* 0x001fe4000001ff00 */
[----:B------:R-:W-:Y:S02]  /*3d70*/  @!P0 PRMT R87, R18, 0x7632, R87 ;  /* 0x0000763212578816 */ /* 0x000fe40000000057 */
[C---:B------:R-:W-:Y:S02]  /*3d80*/  @!P0 PRMT R88, R20.reuse, 0x7610, R88 ;  /* 0x0000761014588816 */ /* 0x040fe40000000058 */
[----:B------:R-:W-:Y:S01]  /*3d90*/  @!P0 PRMT R89, R20, 0x7632, R89 ;  /* 0x0000763214598816 */ /* 0x000fe20000000059 */
[----:B------:R-:W3:Y:S01]  /*3da0*/  @!P3 LDG.E R35, desc[UR10][R78.64] ;  /* 0x0000000a4e23b981 */ /* 0x000ee2000c1e1900 */
[----:B------:R-:W-:Y:S01]  /*3db0*/  LOP3.LUT P0, RZ, R106, 0x40, RZ, 0xc0, !PT ;  /* 0x000000406aff7812 */ /* 0x000fe2000780c0ff */
[----:B-1----:R-:W-:-:S02]  /*3dc0*/  HFMA2 R36, -RZ, RZ, 0, 0 ;  /* 0x00000000ff247431 */ /* 0x002fc400000001ff */
[----:B------:R0:W-:Y:S04]  /*3dd0*/  STL [R1+0x98], R4 ;  /* 0x0000980401007387 */ /* 0x0001e80000100800 */
[----:B------:R1:W-:Y:S04]  /*3de0*/  STL [R1+0x1c], R5 ;  /* 0x00001c0501007387 */ /* 0x0003e80000100800 */
[----:B------:R1:W-:Y:S01]  /*3df0*/  STL [R1+0x14], R0 ;  /* 0x0000140001007387 */ /* 0x0003e20000100800 */
[----:B0-----:R-:W-:-:S03]  /*3e00*/  MOV R4, R56 ;  /* 0x0000003800047202 */ /* 0x001fc60000000f00 */
[----:B------:R-:W3:Y:S01]  /*3e10*/  @!P0 LDG.E R36, desc[UR10][R42.64] ;  /* 0x0000000a2a248981 */ /* 0x000ee2000c1e1900 */
[----:B-1----:R-:W-:-:S03]  /*3e20*/  MOV R5, R57 ;  /* 0x0000003900057202 */ /* 0x002fc60000000f00 */
[----:B------:R-:W3:Y:S01]  /*3e30*/  LDL.LU.64 R56, [R1+0x1e0] ;  /* 0x0001e00001387983 */ /* 0x000ee20000300a00 */
[----:B------:R-:W-:Y:S02]  /*3e40*/  MOV R0, RZ ;  /* 0x000000ff00007202 */ /* 0x000fe40000000f00 */
[----:B------:R-:W-:Y:S01]  /*3e50*/  PRMT R82, RZ, 0x7610, R82 ;  /* 0x00007610ff527816 */ /* 0x000fe20000000052 */
[----:B------:R-:W3:Y:S01]  /*3e60*/  @!P2 LDG.E R34, desc[UR10][R80.64] ;  /* 0x0000000a5022a981 */ /* 0x000ee2000c1e1900 */
[----:B------:R-:W-:Y:S02]  /*3e70*/  PRMT R83, RZ, 0x7610, R83 ;  /* 0x00007610ff537816 */ /* 0x000fe40000000053 */
[----:B------:R-:W-:Y:S01]  /*3e80*/  PRMT R84, RZ, 0x7610, R84 ;  /* 0x00007610ff547816 */ /* 0x000fe20000000054 */
[----:B------:R0:W3:Y:S01]  /*3e90*/  @!P0 LDG.E R0, desc[UR10][R44.64] ;  /* 0x0000000a2c008981 */ /* 0x0000e2000c1e1900 */
[----:B------:R-:W-:Y:S02]  /*3ea0*/  PRMT R85, RZ, 0x7610, R85 ;  /* 0x00007610ff557816 */ /* 0x000fe40000000055 */
[----:B------:R-:W-:Y:S01]  /*3eb0*/  LOP3.LUT P2, RZ, R107, 0x10, RZ, 0xc0, !PT ;  /* 0x000000106bff7812 */ /* 0x000fe2000784c0ff */
[----:B------:R1:W-:Y:S01]  /*3ec0*/  STL [R1+0x18], R3 ;  /* 0x0000180301007387 */ /* 0x0003e20000100800 */
[----:B0-----:R-:W-:Y:S01]  /*3ed0*/  HFMA2 R44, -RZ, RZ, 0, 0 ;  /* 0x00000000ff2c7431 */ /* 0x001fe200000001ff */
[----:B-1----:R-:W-:-:S02]  /*3ee0*/  MOV R3, RZ ;  /* 0x000000ff00037202 */ /* 0x002fc40000000f00 */
[----:B------:R-:W-:Y:S02]  /*3ef0*/  PRMT R78, RZ, 0x7610, R78 ;  /* 0x00007610ff4e7816 */ /* 0x000fe4000000004e */
[----:B------:R-:W-:Y:S02]  /*3f00*/  PRMT R79, RZ, 0x7610, R79 ;  /* 0x00007610ff4f7816 */ /* 0x000fe4000000004f */
[----:B------:R-:W-:Y:S02]  /*3f10*/  PRMT R80, RZ, 0x7610, R80 ;  /* 0x00007610ff507816 */ /* 0x000fe40000000050 */
[----:B------:R-:W-:Y:S01]  /*3f20*/  PRMT R81, RZ, 0x7610, R81 ;  /* 0x00007610ff517816 */ /* 0x000fe20000000051 */
[----:B------:R-:W-:Y:S01]  /*3f30*/  HFMA2 R99, -RZ, RZ, 0, 0 ;  /* 0x00000000ff637431 */ /* 0x000fe200000001ff */
[----:B------:R0:W-:Y:S04]  /*3f40*/  STL [R1+0x9c], R6 ;  /* 0x00009c0601007387 */ /* 0x0001e80000100800 */
[----:B------:R1:W-:Y:S01]  /*3f50*/  STL [R1+0x20], R7 ;  /* 0x0000200701007387 */ /* 0x0003e20000100800 */
[----:B0-----:R-:W-:-:S02]  /*3f60*/  MOV R6, R4 ;  /* 0x0000000400067202 */ /* 0x001fc40000000f00 */
[----:B------:R-:W-:Y:S02]  /*3f70*/  MOV R4, R114 ;  /* 0x0000007200047202 */ /* 0x000fe40000000f00 */
[----:B-1----:R-:W-:Y:S02]  /*3f80*/  MOV R7, R5 ;  /* 0x0000000500077202 */ /* 0x002fe40000000f00 */
[----:B------:R-:W-:Y:S02]  /*3f90*/  MOV R5, R115 ;  /* 0x0000007300057202 */ /* 0x000fe40000000f00 */
[----:B------:R-:W3:Y:S01]  /*3fa0*/  LDL.LU.64 R114, [R1+0x110] ;  /* 0x0001100001727983 */ /* 0x000ee20000300a00 */
[C---:B--2---:R-:W-:Y:S02]  /*3fb0*/  @!P1 PRMT R82, R21.reuse, 0x7610, R82 ;  /* 0x0000761015529816 */ /* 0x044fe40000000052 */
[----:B------:R-:W-:Y:S02]  /*3fc0*/  @!P1 PRMT R83, R21, 0x7632, R83 ;  /* 0x0000763215539816 */ /* 0x000fe40000000053 */
[----:B------:R-:W-:-:S02]  /*3fd0*/  @!P1 PRMT R84, R22, 0x7610, R84 ;  /* 0x0000761016549816 */ /* 0x000fc40000000054 */
[----:B------:R-:W-:Y:S02]  /*3fe0*/  @!P1 PRMT R85, R22, 0x7632, R85 ;  /* 0x0000763216559816 */ /* 0x000fe40000000055 */
[----:B------:R-:W-:Y:S02]  /*3ff0*/  LOP3.LUT P1, RZ, R106, 0x20, RZ, 0xc0, !PT ;  /* 0x000000206aff7812 */ /* 0x000fe4000782c0ff */
[C---:B------:R-:W-:Y:S02]  /*4000*/  @!P2 PRMT R78, R23.reuse, 0x7610, R78 ;  /* 0x00007610174ea816 */ /* 0x040fe4000000004e */
[----:B------:R-:W-:-:S09]  /*4010*/  @!P2 PRMT R79, R23, 0x7632, R79 ;  /* 0x00007632174fa816 */ /* 0x000fd2000000004f */
[----:B------:R-:W2:Y:S04]  /*4020*/  @!P1 LDG.E R44, desc[UR10][R46.64] ;  /* 0x0000000a2e2c9981 */ /* 0x000ea8000c1e1900 */
[----:B------:R0:W2:Y:S01]  /*4030*/  @!P1 LDG.E R3, desc[UR10][R48.64] ;  /* 0x0000000a30039981 */ /* 0x0000a2000c1e1900 */
[C---:B------:R-:W-:Y:S02]  /*4040*/  @!P2 PRMT R80, R24.reuse, 0x7610, R80 ;  /* 0x000076101850a816 */ /* 0x040fe40000000050 */
[----:B------:R-:W-:Y:S02]  /*4050*/  @!P2 PRMT R81, R24, 0x7632, R81 ;  /* 0x000076321851a816 */ /* 0x000fe40000000051 */
[----:B------:R-:W-:Y:S01]  /*4060*/  LOP3.LUT P2, RZ, R106, 0x10, RZ, 0xc0, !PT ;  /* 0x000000106aff7812 */ /* 0x000fe2000784c0ff */
[----:B0-----:R-:W-:-:S12]  /*4070*/  HFMA2 R48, -RZ, RZ, 0, 0 ;  /* 0x00000000ff307431 */ /* 0x001fd800000001ff */
[----:B------:R-:W2:Y:S04]  /*4080*/  @!P2 LDG.E R99, desc[UR10][R52.64] ;  /* 0x0000000a3463a981 */ /* 0x000ea8000c1e1900 */
[----:B------:R0:W2:Y:S01]  /*4090*/  @!P2 LDG.E R48, desc[UR10][R50.64] ;  /* 0x0000000a3230a981 */ /* 0x0000a2000c1e1900 */
[----:B------:R-:W-:Y:S02]  /*40a0*/  LOP3.LUT P3, RZ, R107, 0x8, RZ, 0xc0, !PT ;  /* 0x000000086bff7812 */ /* 0x000fe4000786c0ff */
[----:B------:R-:W-:Y:S01]  /*40b0*/  PRMT R45, RZ, 0x7610, R45 ;  /* 0x00007610ff2d7816 */ /* 0x000fe2000000002d */
[----:B------:R1:W-:Y:S01]  /*40c0*/  STL [R1+0x94], R2 ;  /* 0x0000940201007387 */ /* 0x0003e20000100800 */
[----:B------:R-:W-:Y:S02]  /*40d0*/  PRMT R46, RZ, 0x7610, R46 ;  /* 0x00007610ff2e7816 */ /* 0x000fe4000000002e */
[----:B------:R-:W-:Y:S01]  /*40e0*/  PRMT R47, RZ, 0x7610, R47 ;  /* 0x00007610ff2f7816 */ /* 0x000fe2000000002f */
[----:B------:R0:W-:Y:S01]  /*40f0*/  STL [R1+0x90], R17 ;  /* 0x0000901101007387 */ /* 0x0001e20000100800 */
[----:B------:R-:W-:-:S02]  /*4100*/  PRMT R37, RZ, 0x7610, R37 ;  /* 0x00007610ff257816 */ /* 0x000fc40000000025 */
[----:B------:R-:W-:Y:S02]  /*4110*/  PRMT R42, RZ, 0x7610, R42 ;  /* 0x00007610ff2a7816 */ /* 0x000fe4000000002a */
[----:B-1----:R-:W-:Y:S02]  /*4120*/  PRMT R2, RZ, 0x7610, R2 ;  /* 0x00007610ff027816 */ /* 0x002fe40000000002 */
[----:B------:R-:W-:Y:S02]  /*4130*/  PRMT R43, RZ, 0x7610, R43 ;  /* 0x00007610ff2b7816 */ /* 0x000fe4000000002b */
[----:B0-----:R-:W-:Y:S01]  /*4140*/  PRMT R17, RZ, 0x7610, R17 ;  /* 0x00007610ff117816 */ /* 0x001fe20000000011 */
[----:B------:R0:W-:Y:S01]  /*4150*/  STL [R1+0x24], R9 ;  /* 0x0000240901007387 */ /* 0x0001e20000100800 */
[----:B------:R-:W-:Y:S02]  /*4160*/  @!P3 PRMT R37, R25, 0x7632, R37 ;  /* 0x000076321925b816 */ /* 0x000fe40000000025 */
[----:B------:R-:W-:-:S02]  /*4170*/  @!P4 PRMT R2, R27, 0x7610, R2 ;  /* 0x000076101b02c816 */ /* 0x000fc40000000002 */
[----:B------:R-:W-:Y:S02]  /*4180*/  @!P4 PRMT R45, R27, 0x7632, R45 ;  /* 0x000076321b2dc816 */ /* 0x000fe4000000002d */
[----:B------:R-:W-:Y:S02]  /*4190*/  @!P3 PRMT R17, R25, 0x7610, R17 ;  /* 0x000076101911b816 */ /* 0x000fe40000000011 */
[C---:B------:R-:W-:Y:S02]  /*41a0*/  @!P3 PRMT R42, R26.reuse, 0x7610, R42 ;  /* 0x000076101a2ab816 */ /* 0x040fe4000000002a */
[----:B------:R-:W-:Y:S01]  /*41b0*/  @!P3 PRMT R43, R26, 0x7632, R43 ;  /* 0x000076321a2bb816 */ /* 0x000fe2000000002b */
[----:B0-----:R-:W-:Y:S01]  /*41c0*/  HFMA2 R9, -RZ, RZ, 0, 0 ;  /* 0x00000000ff097431 */ /* 0x001fe200000001ff */
[----:B------:R-:W-:Y:S02]  /*41d0*/  LOP3.LUT P3, RZ, R106, 0x8, RZ, 0xc0, !PT ;  /* 0x000000086aff7812 */ /* 0x000fe4000786c0ff */
[----:B------:R-:W-:-:S02]  /*41e0*/  PRMT R49, RZ, 0x7610, R49 ;  /* 0x00007610ff317816 */ /* 0x000fc40000000031 */
[C---:B------:R-:W-:Y:S02]  /*41f0*/  @!P4 PRMT R46, R28.reuse, 0x7610, R46 ;  /* 0x000076101c2ec816 */ /* 0x040fe4000000002e */
[----:B------:R-:W-:Y:S02]  /*4200*/  @!P4 PRMT R47, R28, 0x7632, R47 ;  /* 0x000076321c2fc816 */ /* 0x000fe4000000002f */
[----:B------:R-:W-:Y:S02]  /*4210*/  LOP3.LUT P4, RZ, R106, 0x4, RZ, 0xc0, !PT ;  /* 0x000000046aff7812 */ /* 0x000fe4000788c0ff */
[----:B------:R-:W-:Y:S02]  /*4220*/  PRMT R50, RZ, 0x7610, R50 ;  /* 0x00007610ff327816 */ /* 0x000fe40000000032 */
[----:B------:R-:W-:Y:S02]  /*4230*/  PRMT R51, RZ, 0x7610, R51 ;  /* 0x00007610ff337816 */ /* 0x000fe40000000033 */
[----:B------:R-:W-:-:S02]  /*4240*/  PRMT R98, RZ, 0x7610, R98 ;  /* 0x00007610ff627816 */ /* 0x000fc40000000062 */
[C---:B------:R-:W-:Y:S02]  /*4250*/  @!P5 PRMT R49, R29.reuse, 0x7610, R49 ;  /* 0x000076101d31d816 */ /* 0x040fe40000000031 */
[----:B------:R-:W-:Y:S02]  /*4260*/  @!P5 PRMT R50, R29, 0x7632, R50 ;  /* 0x000076321d32d816 */ /* 0x000fe40000000032 */
[----:B------:R-:W-:Y:S01]  /*4270*/  LOP3.LUT R107, R107, 0xfffffffd, RZ, 0xc0, !PT ;  /* 0xfffffffd6b6b7812 */ /* 0x000fe200078ec0ff */
[----:B------:R0:W2:Y:S01]  /*4280*/  @!P4 LDG.E R9, desc[UR10][R60.64] ;  /* 0x0000000a3c09c981 */ /* 0x0000a2000c1e1900 */
[C---:B----4-:R-:W-:Y:S02]  /*4290*/  @!P5 PRMT R51, R30.reuse, 0x7610, R51 ;  /* 0x000076101e33d816 */ /* 0x050fe40000000033 */
[----:B------:R-:W-:Y:S02]  /*42a0*/  @!P5 PRMT R98, R30, 0x7632, R98 ;  /* 0x000076321e62d816 */ /* 0x000fe40000000062 */
[----:B------:R-:W-:-:S02]  /*42b0*/  LOP3.LUT P5, RZ, R106, 0x2, RZ, 0xc0, !PT ;  /* 0x000000026aff7812 */ /* 0x000fc400078ac0ff */
[----:B------:R-:W-:Y:S02]  /*42c0*/  MOV R52, RZ ;  /* 0x000000ff00347202 */ /* 0x000fe40000000f00 */
[----:B------:R-:W-:Y:S02]  /*42d0*/  @P0 LOP3.LUT R107, R107, 0x2, RZ, 0xfc, !PT ;  /* 0x000000026b6b0812 */ /* 0x000fe400078efcff */
[----:B------:R-:W-:Y:S02]  /*42e0*/  LOP3.LUT P0, RZ, R106, 0x80, RZ, 0xc0, !PT ;  /* 0x000000806aff7812 */ /* 0x000fe4000780c0ff */
[----:B0-----:R-:W-:Y:S01]  /*42f0*/  MOV R60, RZ ;  /* 0x000000ff003c7202 */ /* 0x001fe20000000f00 */
[----:B------:R0:W4:Y:S01]  /*4300*/  @!P3 LDG.E R52, desc[UR10][R54.64] ;  /* 0x0000000a3634b981 */ /* 0x000122000c1e1900 */
[----:B------:R-:W-:Y:S02]  /*4310*/  PRMT R53, RZ, 0x7610, R53 ;  /* 0x00007610ff357816 */ /* 0x000fe40000000035 */
[----:B------:R-:W-:Y:S01]  /*4320*/  PRMT R108, RZ, 0x7610, R108 ;  /* 0x00007610ff6c7816 */ /* 0x000fe2000000006c */
[----:B------:R1:W-:Y:S01]  /*4330*/  STL [R1+0x28], R11 ;  /* 0x0000280b01007387 */ /* 0x0003e20000100800 */
[----:B------:R-:W-:Y:S01]  /*4340*/  LOP3.LUT R107, R107, 0xfffffffb, RZ, 0xc0, !PT ;  /* 0xfffffffb6b6b7812 */ /* 0x000fe200078ec0ff */
[----:B------:R-:W-:Y:S01]  /*4350*/  HFMA2 R109, -RZ, RZ, 0, 0 ;  /* 0x00000000ff6d7431 */ /* 0x000fe200000001ff */
[----:B------:R-:W-:Y:S01]  /*4360*/  PRMT R61, RZ, 0x7610, R61 ;  /* 0x00007610ff3d7816 */ /* 0x000fe2000000003d */
[----:B------:R1:W4:Y:S01]  /*4370*/  @!P5 LDG.E R60, desc[UR10][R62.64] ;  /* 0x0000000a3e3cd981 */ /* 0x000322000c1e1900 */
[----:B0-----:R-:W-:-:S02]  /*4380*/  PRMT R54, RZ, 0x7610, R54 ;  /* 0x00007610ff367816 */ /* 0x001fc40000000036 */
[----:B------:R-:W-:Y:S01]  /*4390*/  PRMT R55, RZ, 0x7610, R55 ;  /* 0x00007610ff377816 */ /* 0x000fe20000000037 */
[----:B-1----:R-:W-:Y:S01]  /*43a0*/  HFMA2 R11, -RZ, RZ, 0, 0 ;  /* 0x00000000ff0b7431 */ /* 0x002fe200000001ff */
[C---:B------:R-:W-:Y:S01]  /*43b0*/  @!P6 PRMT R53, R31.reuse, 0x7610, R53 ;  /* 0x000076101f35e816 */ /* 0x040fe20000000035 */
[----:B------:R0:W-:Y:S01]  /*43c0*/  STL [R1+0xa4], R10 ;  /* 0x0000a40a01007387 */ /* 0x0001e20000100800 */
[----:B------:R-:W-:Y:S02]  /*43d0*/  @!P6 PRMT R54, R31, 0x7632, R54 ;  /* 0x000076321f36e816 */ /* 0x000fe40000000036 */
[C---:B------:R-:W-:Y:S02]  /*43e0*/  @!P6 PRMT R55, R32.reuse, 0x7610, R55 ;  /* 0x000076102037e816 */ /* 0x040fe40000000037 */
[----:B------:R-:W-:Y:S02]  /*43f0*/  @!P6 PRMT R108, R32, 0x7632, R108 ;  /* 0x00007632206ce816 */ /* 0x000fe4000000006c */
[----:B------:R-:W-:Y:S01]  /*4400*/  LOP3.LUT P6, RZ, R106, 0x1, RZ, 0xc0, !PT ;  /* 0x000000016aff7812 */ /* 0x000fe200078cc0ff */
[----:B------:R1:W4:Y:S01]  /*4410*/  @!P5 LDG.E R11, desc[UR10][R64.64] ;  /* 0x0000000a400bd981 */ /* 0x000322000c1e1900 */
[----:B------:R-:W-:-:S02]  /*4420*/  PRMT R62, RZ, 0x7610, R62 ;  /* 0x00007610ff3e7816 */ /* 0x000fc4000000003e */
[----:B0-----:R-:W-:Y:S02]  /*4430*/  PRMT R10, RZ, 0x7610, R10 ;  /* 0x00007610ff0a7816 */ /* 0x001fe4000000000a */
[----:B------:R-:W-:Y:S02]  /*4440*/  PRMT R63, RZ, 0x7610, R63 ;  /* 0x00007610ff3f7816 */ /* 0x000fe4000000003f */
[----:B------:R-:W-:Y:S02]  /*4450*/  @P1 LOP3.LUT R107, R107, 0x4, RZ, 0xfc, !PT ;  /* 0x000000046b6b1812 */ /* 0x000fe400078efcff */
[C---:B---3--:R-:W-:Y:S02]  /*4460*/  @!P0 PRMT R10, R35.reuse, 0x7610, R10 ;  /* 0x00007610230a8816 */ /* 0x048fe4000000000a */
[----:B------:R-:W-:Y:S02]  /*4470*/  @!P0 PRMT R61, R35, 0x7632, R61 ;  /* 0x00007632233d8816 */ /* 0x000fe4000000003d */
[----:B------:R-:W-:-:S02]  /*4480*/  @!P0 PRMT R62, R19, 0x7610, R62 ;  /* 0x00007610133e8816 */ /* 0x000fc4000000003e */
[----:B------:R-:W-:Y:S02]  /*4490*/  @!P0 PRMT R63, R19, 0x7632, R63 ;  /* 0x00007632133f8816 */ /* 0x000fe4000000003f */
[----:B------:R-:W-:Y:S02]  /*44a0*/  LOP3.LUT P0, RZ, R107, 0x2, RZ, 0xc0, !PT ;  /* 0x000000026bff7812 */ /* 0x000fe4000780c0ff */
[----:B-1----:R-:W-:Y:S01]  /*44b0*/  MOV R64, RZ ;  /* 0x000000ff00407202 */ /* 0x002fe20000000f00 */
[----:B------:R0:W3:Y:S01]  /*44c0*/  @!P3 LDG.E R109, desc[UR10][R56.64] ;  /* 0x0000000a386db981 */ /* 0x0000e2000c1e1900 */
[----:B------:R-:W-:Y:S02]  /*44d0*/  LOP3.LUT P1, RZ, R106, 0x100, RZ, 0xc0, !PT ;  /* 0x000001006aff7812 */ /* 0x000fe4000782c0ff */
[----:B------:R-:W-:Y:S01]  /*44e0*/  PRMT R65, RZ, 0x7610, R65 ;  /* 0x00007610ff417816 */ /* 0x000fe20000000041 */
[----:B------:R1:W-:Y:S04]  /*44f0*/  STL [R1+0xa8], R12 ;  /* 0x0000a80c01007387 */ /* 0x0003e80000100800 */
[----:B------:R1:W3:Y:S01]  /*4500*/  @!P6 LDG.E R64, desc[UR10][R66.64] ;  /* 0x0000000a4240e981 */ /* 0x0002e2000c1e1900 */
[----:B0-----:R-:W-:-:S03]  /*4510*/  MOV R56, RZ ;  /* 0x000000ff00387202 */ /* 0x001fc60000000f00 */
[----:B------:R0:W-:Y:S01]  /*4520*/  STL [R1+0x2c], R13 ;  /* 0x00002c0d01007387 */ /* 0x0001e20000100800 */
[----:B-1----:R-:W-:-:S03]  /*4530*/  PRMT R12, RZ, 0x7610, R12 ;  /* 0x00007610ff0c7816 */ /* 0x002fc6000000000c */
[----:B------:R1:W3:Y:S01]  /*4540*/  @!P4 LDG.E R56, desc[UR10][R58.64] ;  /* 0x0000000a3a38c981 */ /* 0x0002e2000c1e1900 */
[----:B------:R-:W-:Y:S02]  /*4550*/  PRMT R66, RZ, 0x7610, R66 ;  /* 0x00007610ff427816 */ /* 0x000fe40000000042 */
[----:B------:R-:W-:Y:S01]  /*4560*/  PRMT R67, RZ, 0x7610, R67 ;  /* 0x00007610ff437816 */ /* 0x000fe20000000043 */
[----:B0-----:R-:W-:Y:S01]  /*4570*/  HFMA2 R13, -RZ, RZ, 0, 0 ;  /* 0x00000000ff0d7431 */ /* 0x001fe200000001ff */
[----:B------:R0:W-:Y:S01]  /*4580*/  STL [R1+0xa0], R8 ;  /* 0x0000a00801007387 */ /* 0x0001e20000100800 */
[C---:B------:R-:W-:Y:S02]  /*4590*/  @!P0 PRMT R12, R36.reuse, 0x7610, R12 ;  /* 0x00007610240c8816 */ /* 0x040fe4000000000c */
[----:B------:R-:W-:Y:S02]  /*45a0*/  @!P0 PRMT R65, R36, 0x7632, R65 ;  /* 0x0000763224418816 */ /* 0x000fe40000000041 */
[----:B------:R-:W-:-:S02]  /*45b0*/  @!P0 PRMT R66, R0, 0x7610, R66 ;  /* 0x0000761000428816 */ /* 0x000fc40000000042 */
[----:B------:R-:W-:Y:S02]  /*45c0*/  @!P0 PRMT R67, R0, 0x7632, R67 ;  /* 0x0000763200438816 */ /* 0x000fe40000000043 */
[----:B------:R-:W-:Y:S01]  /*45d0*/  PRMT R57, RZ, 0x7610, R57 ;  /* 0x00007610ff397816 */ /* 0x000fe20000000039 */
[----:B------:R1:W3:Y:S01]  /*45e0*/  @!P6 LDG.E R13, desc[UR10][R68.64] ;  /* 0x0000000a440de981 */ /* 0x0002e2000c1e1900 */
[----:B0-----:R-:W-:Y:S02]  /*45f0*/  PRMT R8, RZ, 0x7610, R8 ;  /* 0x00007610ff087816 */ /* 0x001fe40000000008 */
[----:B-1----:R-:W-:Y:S02]  /*4600*/  PRMT R58, RZ, 0x7610, R58 ;  /* 0x00007610ff3a7816 */ /* 0x002fe4000000003a */
[----:B------:R-:W-:Y:S02]  /*4610*/  PRMT R59, RZ, 0x7610, R59 ;  /* 0x00007610ff3b7816 */ /* 0x000fe4000000003b */
[----:B------:R-:W-:-:S02]  /*4620*/  LOP3.LUT P0, RZ, R107, 0x1, RZ, 0xc0, !PT ;  /* 0x000000016bff7812 */ /* 0x000fc4000780c0ff */
[C---:B------:R-:W-:Y:S02]  /*4630*/  @!P1 PRMT R8, R33.reuse, 0x7610, R8 ;  /* 0x0000761021089816 */ /* 0x040fe40000000008 */
[----:B------:R-:W-:Y:S02]  /*4640*/  @!P1 PRMT R57, R33, 0x7632, R57 ;  /* 0x0000763221399816 */ /* 0x000fe40000000039 */
[C---:B------:R-:W-:Y:S02]  /*4650*/  @!P1 PRMT R58, R34.reuse, 0x7610, R58 ;  /* 0x00007610223a9816 */ /* 0x040fe4000000003a */
[----:B------:R-:W-:Y:S02]  /*4660*/  @!P1 PRMT R59, R34, 0x7632, R59 ;  /* 0x00007632223b9816 */ /* 0x000fe4000000003b */
[----:B------:R-:W-:Y:S02]  /*4670*/  LOP3.LUT P1, RZ, R107, 0x4, RZ, 0xc0, !PT ;  /* 0x000000046bff7812 */ /* 0x000fe4000782c0ff */
[----:B------:R-:W-:Y:S01]  /*4680*/  MOV R68, RZ ;  /* 0x000000ff00447202 */ /* 0x000fe20000000f00 */
[----:B------:R0:W-:Y:S01]  /*4690*/  STL [R1+0xac], R14 ;  /* 0x0000ac0e01007387 */ /* 0x0001e20000100800 */
[----:B------:R-:W-:-:S03]  /*46a0*/  PRMT R69, RZ, 0x7610, R69 ;  /* 0x00007610ff457816 */ /* 0x000fc60000000045 */
[----:B------:R1:W-:Y:S04]  /*46b0*/  STL [R1+0x30], R15 ;  /* 0x0000300f01007387 */ /* 0x0003e80000100800 */
[----:B------:R1:W3:Y:S01]  /*46c0*/  @!P0 LDG.E R68, desc[UR10][R70.64] ;  /* 0x0000000a46448981 */ /* 0x0002e2000c1e1900 */
[----:B0-----:R-:W-:Y:S01]  /*46d0*/  PRMT R14, RZ, 0x7610, R14 ;  /* 0x00007610ff0e7816 */ /* 0x001fe2000000000e */
[----:B-1----:R-:W-:Y:S01]  /*46e0*/  HFMA2 R15, -RZ, RZ, 0, 0 ;  /* 0x00000000ff0f7431 */ /* 0x002fe200000001ff */
[----:B------:R-:W-:Y:S02]  /*46f0*/  PRMT R70, RZ, 0x7610, R70 ;  /* 0x00007610ff467816 */ /* 0x000fe40000000046 */
[----:B------:R-:W-:-:S03]  /*4700*/  PRMT R71, RZ, 0x7610, R71 ;  /* 0x00007610ff477816 */ /* 0x000fc60000000047 */
[----:B------:R0:W3:Y:S04]  /*4710*/  @!P0 LDG.E R15, desc[UR10][R72.64] ;  /* 0x0000000a480f8981 */ /* 0x0000e8000c1e1900 */
[----:B------:R1:W-:Y:S01]  /*4720*/  STL [R1+0xb0], R16 ;  /* 0x0000b01001007387 */ /* 0x0003e20000100800 */
[----:B0-----:R-:W-:-:S03]  /*4730*/  MOV R72, RZ ;  /* 0x000000ff00487202 */ /* 0x001fc60000000f00 */
[----:B------:R0:W-:Y:S01]  /*4740*/  STL [R1+0x34], R18 ;  /* 0x0000341201007387 */ /* 0x0001e20000100800 */
[----:B------:R-:W-:Y:S02]  /*4750*/  PRMT R73, RZ, 0x7610, R73 ;  /* 0x00007610ff497816 */ /* 0x000fe40000000049 */
[----:B-1----:R-:W-:Y:S01]  /*4760*/  PRMT R16, RZ, 0x7610, R16 ;  /* 0x00007610ff107816 */ /* 0x002fe20000000010 */
[----:B0-----:R-:W-:Y:S01]  /*4770*/  HFMA2 R18, -RZ, RZ, 0, 0 ;  /* 0x00000000ff127431 */ /* 0x001fe200000001ff */
[C---:B--2---:R-:W-:Y:S02]  /*4780*/  @!P1 PRMT R14, R44.reuse, 0x7610, R14 ;  /* 0x000076102c0e9816 */ /* 0x044fe4000000000e */
[----:B------:R-:W-:Y:S02]  /*4790*/  @!P1 PRMT R69, R44, 0x7632, R69 ;  /* 0x000076322c459816 */ /* 0x000fe40000000045 */
[C---:B------:R-:W-:Y:S02]  /*47a0*/  @!P1 PRMT R70, R3.reuse, 0x7610, R70 ;  /* 0x0000761003469816 */ /* 0x040fe40000000046 */
[----:B------:R-:W-:-:S02]  /*47b0*/  @!P1 PRMT R71, R3, 0x7632, R71 ;  /* 0x0000763203479816 */ /* 0x000fc40000000047 */
[----:B------:R-:W-:-:S13]  /*47c0*/  LOP3.LUT P1, RZ, R106, 0x80000000, RZ, 0xc0, !PT ;  /* 0x800000006aff7812 */ /* 0x000fda000782c0ff */
[----:B------:R0:W2:Y:S04]  /*47d0*/  @!P1 LDG.E R72, desc[UR10][R74.64] ;  /* 0x0000000a4a489981 */ /* 0x0000a8000c1e1900 */
[----:B------:R1:W2:Y:S01]  /*47e0*/  @!P1 LDG.E R18, desc[UR10][R76.64] ;  /* 0x0000000a4c129981 */ /* 0x0002a2000c1e1900 */
[C---:B------:R-:W-:Y:S02]  /*47f0*/  @!P2 PRMT R16, R48.reuse, 0x7610, R16 ;  /* 0x000076103010a816 */ /* 0x040fe40000000010 */
[----:B0-----:R-:W-:Y:S02]  /*4800*/  PRMT R74, RZ, 0x7610, R74 ;  /* 0x00007610ff4a7816 */ /* 0x001fe4000000004a */
[----:B------:R-:W-:Y:S02]  /*4810*/  PRMT R75, RZ, 0x7610, R75 ;  /* 0x00007610ff4b7816 */ /* 0x000fe4000000004b */
[----:B------:R-:W-:-:S02]  /*4820*/  @!P2 PRMT R73, R48, 0x7632, R73 ;  /* 0x000076323049a816 */ /* 0x000fc40000000049 */
[C---:B------:R-:W-:Y:S02]  /*4830*/  @!P2 PRMT R74, R99.reuse, 0x7610, R74 ;  /* 0x00007610634aa816 */ /* 0x040fe4000000004a */
[----:B------:R-:W-:Y:S02]  /*4840*/  @!P2 PRMT R75, R99, 0x7632, R75 ;  /* 0x00007632634ba816 */ /* 0x000fe4000000004b */
[----:B------:R-:W-:Y:S02]  /*4850*/  LOP3.LUT P2, RZ, R106, 0x40000000, RZ, 0xc0, !PT ;  /* 0x400000006aff7812 */ /* 0x000fe4000784c0ff */
[----:B-1----:R-:W-:-:S11]  /*4860*/  MOV R76, RZ ;  /* 0x000000ff004c7202 */ /* 0x002fd60000000f00 */
[----:B------:R0:W2:Y:S04]  /*4870*/  @!P2 LDG.E R76, desc[UR10][R114.64] ;  /* 0x0000000a724ca981 */ /* 0x0000a8000c1e1900 */
[----:B------:R-:W2:Y:S01]  /*4880*/  LDL.LU R114, [R1+0x1dc] ;  /* 0x0001dc0001727983 */ /* 0x000ea20000300800 */
[----:B------:R-:W-:Y:S02]  /*4890*/  PRMT R77, RZ, 0x7610, R77 ;  /* 0x00007610ff4d7816 */ /* 0x000fe4000000004d */
[----:B------:R-:W-:Y:S01]  /*48a0*/  PRMT R107, RZ, 0x7610, R107 ;  /* 0x00007610ff6b7816 */ /* 0x000fe2000000006b */
[----:B------:R1:W-:Y:S01]  /*48b0*/  STL [R1+0xb4], R20 ;  /* 0x0000b41401007387 */ /* 0x0003e20000100800 */
[----:B------:R-:W-:Y:S02]  /*48c0*/  PRMT R110, RZ, 0x7610, R110 ;  /* 0x00007610ff6e7816 */ /* 0x000fe4000000006e */
[----:B-1----:R-:W-:Y:S01]  /*48d0*/  PRMT R20, RZ, 0x7610, R20 ;  /* 0x00007610ff147816 */ /* 0x002fe20000000014 */
[----:B------:R1:W-:Y:S01]  /*48e0*/  STL [R1+0x38], R21 ;  /* 0x0000381501007387 */ /* 0x0003e20000100800 */
[----:B------:R-:W-:-:S02]  /*48f0*/  PRMT R112, RZ, 0x7610, R112 ;  /* 0x00007610ff707816 */ /* 0x000fc40000000070 */
[----:B------:R-:W-:Y:S01]  /*4900*/  PRMT R113, RZ, 0x7610, R113 ;  /* 0x00007610ff717816 */ /* 0x000fe20000000071 */
[----:B------:R0:W-:Y:S01]  /*4910*/  STL [R1+0xb8], R22 ;  /* 0x0000b81601007387 */ /* 0x0001e20000100800 */
[----:B-1----:R-:W-:-:S03]  /*4920*/  HFMA2 R21, -RZ, RZ, 0, 0 ;  /* 0x00000000ff157431 */ /* 0x002fc600000001ff */
[----:B------:R1:W-:Y:S01]  /*4930*/  STL.S16 [R1+0x188], R111 ;  /* 0x0001886f01007387 */ /* 0x0003e20000100600 */
[----:B----4-:R-:W-:-:S03]  /*4940*/  @!P3 PRMT R20, R52, 0x7610, R20 ;  /* 0x000076103414b816 */ /* 0x010fc60000000014 */
[----:B------:R4:W4:Y:S01]  /*4950*/  @!P2 LDG.E R21, desc[UR10][R118.64] ;  /* 0x0000000a7615a981 */ /* 0x000922000c1e1900 */
[----:B------:R-:W-:Y:S02]  /*4960*/  @!P3 PRMT R77, R52, 0x7632, R77 ;  /* 0x00007632344db816 */ /* 0x000fe4000000004d */
[----:B0-----:R-:W-:Y:S02]  /*4970*/  PRMT R22, RZ, 0x7610, R22 ;  /* 0x00007610ff167816 */ /* 0x001fe40000000016 */
[----:B-1----:R-:W-:Y:S02]  /*4980*/  MOV R111, RZ ;  /* 0x000000ff006f7202 */ /* 0x002fe40000000f00 */
[----:B------:R-:W-:Y:S01]  /*4990*/  @!P4 PRMT R113, R9, 0x7610, R113 ;  /* 0x000076100971c816 */ /* 0x000fe20000000071 */
[----:B------:R0:W-:Y:S04]  /*49a0*/  STL [R1+0x3c], R23 ;  /* 0x00003c1701007387 */ /* 0x0001e80000100800 */
[----:B------:R1:W-:Y:S04]  /*49b0*/  STL [R1+0x40], R25 ;  /* 0x0000401901007387 */ /* 0x0003e80000100800 */
[----:B------:R-:W4:Y:S01]  /*49c0*/  LDL.LU R118, [R1+0x1d8] ;  /* 0x0001d80001767983 */ /* 0x000f220000300800 */
[----:B0-----:R-:W-:-:S02]  /*49d0*/  HFMA2 R23, -RZ, RZ, 0, 0 ;  /* 0x00000000ff177431 */ /* 0x001fc400000001ff */
[----:B-1----:R-:W-:Y:S01]  /*49e0*/  HFMA2 R25, -RZ, RZ, 0, 0 ;  /* 0x00000000ff197431 */ /* 0x002fe200000001ff */
[C---:B---3--:R-:W-:Y:S02]  /*49f0*/  @!P3 PRMT R107, R109.reuse, 0x7610, R107 ;  /* 0x000076106d6bb816 */ /* 0x048fe4000000006b */
[----:B------:R-:W-:Y:S02]  /*4a00*/  @!P3 PRMT R110, R109, 0x7632, R110 ;  /* 0x000076326d6eb816 */ /* 0x000fe4000000006e */
[----:B------:R-:W-:Y:S02]  /*4a10*/  LOP3.LUT P3, RZ, R106, 0x20000000, RZ, 0xc0, !PT ;  /* 0x200000006aff7812 */ /* 0x000fe4000786c0ff */
[----:B------:R-:W-:-:S11]  /*4a20*/  @!P4 PRMT R22, R56, 0x7610, R22 ;  /* 0x000076103816c816 */ /* 0x000fd60000000016 */
[----:B------:R0:W3:Y:S01]  /*4a30*/  @!P3 LDG.E R111, desc[UR10][R116.64] ;  /* 0x0000000a746fb981 */ /* 0x0000e2000c1e1900 */
[----:B------:R-:W-:-:S03]  /*4a40*/  @!P4 PRMT R112, R56, 0x7632, R112 ;  /* 0x000076323870c816 */ /* 0x000fc60000000070 */
[----:B------:R1:W3:Y:S04]  /*4a50*/  @!P3 LDG.E R23, desc[UR10][R120.64] ;  /* 0x0000000a7817b981 */ /* 0x0002e8000c1e1900 */
[----:B------:R-:W0:Y:S04]  /*4a60*/  LDL.LU.64 R116, [R1+0x1d0] ;  /* 0x0001d00001747983 */ /* 0x000e280000300a00 */
[----:B------:R-:W1:Y:S01]  /*4a70*/  LDL.LU.64 R120, [R1+0x1c8] ;  /* 0x0001c80001787983 */ /* 0x000e620000300a00 */
[----:B------:R-:W-:Y:S02]  /*4a80*/  MOV R115, RZ ;  /* 0x000000ff00737202 */ /* 0x000fe40000000f00 */
[----:B--2---:R-:W-:-:S04]  /*4a90*/  PRMT R114, RZ, 0x7610, R114 ;  /* 0x00007610ff727816 */ /* 0x004fc80000000072 */
[----:B------:R-:W-:Y:S02]  /*4aa0*/  @!P4 PRMT R114, R9, 0x7632, R114 ;  /* 0x000076320972c816 */ /* 0x000fe40000000072 */
[----:B------:R-:W-:-:S13]  /*4ab0*/  LOP3.LUT P4, RZ, R106, 0x10000000, RZ, 0xc0, !PT ;  /* 0x100000006aff7812 */ /* 0x000fda000788c0ff */
[----:B------:R-:W2:Y:S04]  /*4ac0*/  @!P4 LDG.E R25, desc[UR10][R122.64] ;  /* 0x0000000a7a19c981 */ /* 0x000ea8000c1e1900 */
[----:B------:R-:W2:Y:S04]  /*4ad0*/  @!P4 LDG.E R115, desc[UR10][R40.64] ;  /* 0x0000000a2873c981 */ /* 0x000ea8000c1e1900 */
[----:B------:R-:W3:Y:S04]  /*4ae0*/  LDL.LU R122, [R1+0x1b8] ;  /* 0x0001b800017a7983 */ /* 0x000ee80000300800 */
[----:B------:R-:W2:Y:S04]  /*4af0*/  LDL.LU.64 R40, [R1+0x1c0] ;  /* 0x0001c00001287983 */ /* 0x000ea80000300a00 */
[----:B------:R4:W-:Y:S02]  /*4b00*/  STL [R1+0xbc], R24 ;  /* 0x0000bc1801007387 */ /* 0x0009e40000100800 */
[----:B----4-:R-:W-:-:S02]  /*4b10*/  PRMT R24, RZ, 0x7610, R24 ;  /* 0x00007610ff187816 */ /* 0x010fc40000000018 */
[----:B------:R-:W-:Y:S02]  /*4b20*/  PRMT R118, RZ, 0x7610, R118 ;  /* 0x00007610ff767816 */ /* 0x000fe40000000076 */
[----:B------:R-:W-:Y:S02]  /*4b30*/  @!P5 PRMT R24, R60, 0x7610, R24 ;  /* 0x000076103c18d816 */ /* 0x000fe40000000018 */
[----:B------:R-:W-:Y:S01]  /*4b40*/  @!P5 PRMT R118, R11, 0x7632, R118 ;  /* 0x000076320b76d816 */ /* 0x000fe20000000076 */
[----:B------:R4:W-:Y:S04]  /*4b50*/  STL [R1+0x44], R27 ;  /* 0x0000441b01007387 */ /* 0x0009e80000100800 */
[----:B------:R4:W-:Y:S02]  /*4b60*/  STL [R1+0xc0], R26 ;  /* 0x0000c01a01007387 */ /* 0x0009e40000100800 */
[----:B----4-:R-:W-:Y:S01]  /*4b70*/  HFMA2 R27, -RZ, RZ, 0, 0 ;  /* 0x00000000ff1b7431 */ /* 0x010fe200000001ff */
[----:B------:R-:W-:-:S04]  /*4b80*/  PRMT R26, RZ, 0x7610, R26 ;  /* 0x00007610ff1a7816 */ /* 0x000fc8000000001a */
[----:B------:R-:W-:Y:S01]  /*4b90*/  @!P6 PRMT R26, R64, 0x7610, R26 ;  /* 0x00007610401ae816 */ /* 0x000fe2000000001a */
[----:B------:R-:W-:Y:S01]  /*4ba0*/  UIMAD.WIDE UR6, UR8, 0x8, UR6 ;  /* 0x00000008080678a5 */ /* 0x000fe2000f8e0206 */
[----:B0-----:R-:W-:Y:S02]  /*4bb0*/  PRMT R116, RZ, 0x7610, R116 ;  /* 0x00007610ff747816 */ /* 0x001fe40000000074 */
[----:B------:R-:W-:Y:S02]  /*4bc0*/  PRMT R117, RZ, 0x7610, R117 ;  /* 0x00007610ff757816 */ /* 0x000fe40000000075 */
[----:B------:R-:W-:Y:S02]  /*4bd0*/  @!P5 PRMT R116, R60, 0x7632, R116 ;  /* 0x000076323c74d816 */ /* 0x000fe40000000074 */
[----:B------:R-:W-:Y:S02]  /*4be0*/  @!P5 PRMT R117, R11, 0x7610, R117 ;  /* 0x000076100b75d816 */ /* 0x000fe40000000075 */
[----:B------:R-:W-:-:S02]  /*4bf0*/  LOP3.LUT P5, RZ, R106, 0x8000000, RZ, 0xc0, !PT ;  /* 0x080000006aff7812 */ /* 0x000fc400078ac0ff */
[----:B-1----:R-:W-:Y:S02]  /*4c00*/  PRMT R120, RZ, 0x7610, R120 ;  /* 0x00007610ff787816 */ /* 0x002fe40000000078 */
[----:B------:R-:W-:Y:S02]  /*4c10*/  PRMT R121, RZ, 0x7610, R121 ;  /* 0x00007610ff797816 */ /* 0x000fe40000000079 */
[----:B------:R-:W-:Y:S02]  /*4c20*/  @!P6 PRMT R120, R64, 0x7632, R120 ;  /* 0x000076324078e816 */ /* 0x000fe40000000078 */
[----:B------:R-:W-:-:S05]  /*4c30*/  @!P6 PRMT R121, R13, 0x7610, R121 ;  /* 0x000076100d79e816 */ /* 0x000fca0000000079 */
[----:B------:R0:W4:Y:S02]  /*4c40*/  @!P5 LDG.E R27, desc[UR10][R6.64] ;  /* 0x0000000a061bd981 */ /* 0x000124000c1e1900 */
        /* <DEDUP_REMOVED lines=8> */
[----:B-1----:R-:W-:Y:S02]  /*4cd0*/  PRMT R31, RZ, 0x7610, R31 ;  /* 0x00007610ff1f7816 */ /* 0x002fe4000000001f */
[C---:B------:R-:W-:Y:S02]  /*4ce0*/  @!P0 PRMT R28, R68.reuse, 0x7610, R28 ;  /* 0x00007610441c8816 */ /* 0x040fe4000000001c */
[----:B------:R-:W-:Y:S02]  /*4cf0*/  @!P0 PRMT R29, R68, 0x7632, R29 ;  /* 0x00007632441d8816 */ /* 0x000fe4000000001d */
[----:B------:R-:W-:-:S02]  /*4d00*/  @!P0 PRMT R30, R15, 0x7610, R30 ;  /* 0x000076100f1e8816 */ /* 0x000fc4000000001e */
[----:B------:R-:W-:Y:S01]  /*4d10*/  @!P0 PRMT R31, R15, 0x7632, R31 ;  /* 0x000076320f1f8816 */ /* 0x000fe2000000001f */
[----:B------:R-:W-:Y:S01]  /*4d20*/  HFMA2 R123, -RZ, RZ, 0, 0 ;  /* 0x00000000ff7b7431 */ /* 0x000fe200000001ff */
[----:B0-----:R-:W-:-:S05]  /*4d30*/  LOP3.LUT R6, R7, 0xffff, RZ, 0xc0, !PT ;  /* 0x0000ffff07067812 */ /* 0x001fca00078ec0ff */
[----:B------:R-:W-:-:S05]  /*4d40*/  IMAD R6, R6, 0x889, RZ ;  /* 0x0000088906067824 */ /* 0x000fca00078e02ff */
[----:B------:R-:W-:-:S04]  /*4d50*/  SHF.R.U32.HI R6, RZ, 0x10, R6 ;  /* 0x00000010ff067819 */ /* 0x000fc80000011606 */
[----:B------:R-:W-:-:S05]  /*4d60*/  PRMT R6, R6, 0x9910, RZ ;  /* 0x0000991006067816 */ /* 0x000fca00000000ff */
[----:B------:R-:W-:-:S05]  /*4d70*/  IMAD R6, R6, 0x1e, RZ ;  /* 0x0000001e06067824 */ /* 0x000fca00078e02ff */
[----:B------:R-:W-:-:S04]  /*4d80*/  IADD3 R6, PT, PT, RZ, -R6, RZ ;  /* 0x80000006ff067210 */ /* 0x000fc80007ffe0ff */
[----:B------:R-:W-:Y:S01]  /*4d90*/  PRMT R6, R6, 0x7710, RZ ;  /* 0x0000771006067816 */ /* 0x000fe200000000ff */
[----:B------:R-:W-:Y:S03]  /*4da0*/  STL [R1+0x50], R33 ;  /* 0x0000502101007387 */ /* 0x000fe60000100800 */
[----:B------:R-:W-:Y:S01]  /*4db0*/  IADD3 R6, PT, PT, R6, R7, RZ ;  /* 0x0000000706067210 */ /* 0x000fe20007ffe0ff */
[----:B------:R0:W-:Y:S03]  /*4dc0*/  STL.S16 [R1+0x190], R100 ;  /* 0x0001906401007387 */ /* 0x0001e60000100600 */
[----:B------:R-:W-:Y:S01]  /*4dd0*/  SHF.L.U32 R6, R6, 0x1, RZ ;  /* 0x0000000106067819 */ /* 0x000fe200000006ff */
[----:B------:R1:W-:Y:S03]  /*4de0*/  STL [R1+0xcc], R32 ;  /* 0x0000cc2001007387 */ /* 0x0003e60000100800 */
[----:B0-----:R-:W-:-:S05]  /*4df0*/  LOP3.LUT R100, R6, 0xffff, RZ, 0xc0, !PT ;  /* 0x0000ffff06647812 */ /* 0x001fca00078ec0ff */
[----:B------:R0:W-:Y:S01]  /*4e00*/  STL [R1+0x130], R100 ;  /* 0x0001306401007387 */ /* 0x0001e20000100800 */
[----:B---3--:R-:W-:-:S04]  /*4e10*/  PRMT R122, RZ, 0x7610, R122 ;  /* 0x00007610ff7a7816 */ /* 0x008fc8000000007a */
[----:B------:R-:W-:Y:S02]  /*4e20*/  @!P6 PRMT R122, R13, 0x7632, R122 ;  /* 0x000076320d7ae816 */ /* 0x000fe4000000007a */
[----:B------:R-:W-:Y:S02]  /*4e30*/  LOP3.LUT P6, RZ, R106, 0x4000000, RZ, 0xc0, !PT ;  /* 0x040000006aff7812 */ /* 0x000fe400078cc0ff */
[----:B------:R-:W-:-:S11]  /*4e40*/  MOV R106, RZ ;  /* 0x000000ff006a7202 */ /* 0x000fd60000000f00 */
[----:B------:R3:W4:Y:S04]  /*4e50*/  @!P6 LDG.E R106, desc[UR10][R4.64] ;  /* 0x0000000a046ae981 */ /* 0x000728000c1e1900 */
[----:B--2---:R2:W4:Y:S01]  /*4e60*/  @!P6 LDG.E R123, desc[UR10][R40.64] ;  /* 0x0000000a287be981 */ /* 0x004522000c1e1900 */
[----:B---3--:R-:W-:Y:S01]  /*4e70*/  MOV R4, UR6 ;  /* 0x0000000600047c02 */ /* 0x008fe20008000f00 */
[----:B------:R-:W3:Y:S02]  /*4e80*/  LDCU.U8 UR6, c[0x0][0x414] ;  /* 0x00008280ff0677ac */ /* 0x000ee40008000000 */
[----:B---3--:R-:W-:-:S13]  /*4e90*/  ISETP.NE.AND P0, PT, RZ, UR6, PT ;  /* 0x00000006ff007c0c */ /* 0x008fda000bf05270 */
[----:B--2---:R-:W2:Y:S02]  /*4ea0*/  @P0 LDC.64 R40, c[0x0][0x3b0] ;  /* 0x0000ec00ff280b82 */ /* 0x004ea40000000a00 */
[----:B--2---:R-:W-:Y:S02]  /*4eb0*/  MOV R33, R41 ;  /* 0x0000002900217202 */ /* 0x004fe40000000f00 */
[----:B-1----:R-:W-:Y:S02]  /*4ec0*/  MOV R32, R40 ;  /* 0x0000002800207202 */ /* 0x002fe40000000f00 */
[----:B------:R-:W-:Y:S01]  /*4ed0*/  MOV R7, R33 ;  /* 0x0000002100077202 */ /* 0x000fe20000000f00 */
[----:B------:R-:W-:Y:S01]  /*4ee0*/  STL [R1+0xe0], R99 ;  /* 0x0000e06301007387 */ /* 0x000fe20000100800 */
[----:B------:R-:W-:Y:S02]  /*4ef0*/  MOV R33, UR13 ;  /* 0x0000000d00217c02 */ /* 0x000fe40008000f00 */
[----:B------:R-:W-:Y:S01]  /*4f00*/  MOV R6, R32 ;  /* 0x0000002000067202 */ /* 0x000fe20000000f00 */
[----:B------:R-:W5:Y:S02]  /*4f10*/  LDL.LU.64 R40, [R1+0x1a8] ;  /* 0x0001a80001287983 */ /* 0x000f640000300a00 */
[----:B------:R-:W-:-:S04]  /*4f20*/  IMAD R33, R33, 0x3c, R100 ;  /* 0x0000003c21217824 */ /* 0x000fc800078e0264 */
[----:B------:R-:W-:-:S05]  /*4f30*/  @P0 IMAD.WIDE R6, R33, 0x2, R6 ;  /* 0x0000000221060825 */ /* 0x000fca00078e0206 */
[----:B0-----:R-:W2:Y:S01]  /*4f40*/  @P0 LDG.E.U16 R100, desc[UR10][R6.64] ;  /* 0x0000000a06640981 */ /* 0x001ea2000c1e1500 */
[----:B------:R-:W-:-:S03]  /*4f50*/  MOV R5, UR7 ;  /* 0x0000000700057c02 */ /* 0x000fc60008000f00 */
[----:B------:R0:W3:Y:S04]  /*4f60*/  @P0 LDG.E.U16 R32, desc[UR10][R6.64+0x2] ;  /* 0x0000020a06200981 */ /* 0x0000e8000c1e1500 */
[----:B------:R-:W4:Y:S01]  /*4f70*/  LDG.E.64 R4, desc[UR10][R4.64] ;  /* 0x0000000a04047981 */ /* 0x000f22000c1e1b00 */
[----:B------:R-:W-:Y:S01]  /*4f80*/  MOV R119, RZ ;  /* 0x000000ff00777202 */ /* 0x000fe20000000f00 */
[----:B0-----:R-:W0:Y:S05]  /*4f90*/  LDC.64 R6, c[0x0][0x3a8] ;  /* 0x0000ea00ff067b82 */ /* 0x001e2a0000000a00 */
[----:B------:R-:W3:Y:S04]  /*4fa0*/  @!P5 LDG.E R119, desc[UR10][R38.64] ;  /* 0x0000000a2677d981 */ /* 0x000ee8000c1e1900 */
[----:B------:R-:W5:Y:S01]  /*4fb0*/  LDL.LU.64 R38, [R1+0x1b0] ;  /* 0x0001b00001267983 */ /* 0x000f620000300a00 */
[----:B0-----:R-:W-:-:S05]  /*4fc0*/  IMAD.WIDE R6, R33, 0x2, R6 ;  /* 0x0000000221067825 */ /* 0x001fca00078e0206 */
[----:B------:R-:W3:Y:S04]  /*4fd0*/  LDG.E.U16 R33, desc[UR10][R6.64] ;  /* 0x0000000a06217981 */ /* 0x000ee8000c1e1500 */
[----:B------:R0:W3:Y:S04]  /*4fe0*/  LDG.E.U16 R6, desc[UR10][R6.64+0x2] ;  /* 0x0000020a06067981 */ /* 0x0000e8000c1e1500 */
[----:B------:R-:W-:Y:S04]  /*4ff0*/  STL [R1+0x68], R56 ;  /* 0x0000683801007387 */ /* 0x000fe80000100800 */
[----:B------:R1:W-:Y:S01]  /*5000*/  STL [R1+0xd8], R0 ;  /* 0x0000d80001007387 */ /* 0x0003e20000100800 */
[----:B0-----:R-:W-:-:S03]  /*5010*/  PRMT R7, RZ, 0x7610, R7 ;  /* 0x00007610ff077816 */ /* 0x001fc60000000007 */
[----:B------:R0:W-:Y:S01]  /*5020*/  STL [R1+0xdc], R3 ;  /* 0x0000dc0301007387 */ /* 0x0001e20000100800 */
[----:B------:R-:W-:Y:S02]  /*5030*/  @!P1 PRMT R7, R18, 0x7632, R7 ;  /* 0x0000763212079816 */ /* 0x000fe40000000007 */
[----:B-1----:R-:W-:Y:S02]  /*5040*/  PRMT R0, RZ, 0x7610, R0 ;  /* 0x00007610ff007816 */ /* 0x002fe40000000000 */
[----:B0-----:R-:W-:Y:S02]  /*5050*/  PRMT R3, RZ, 0x7610, R3 ;  /* 0x00007610ff037816 */ /* 0x001fe40000000003 */
[----:B--2---:R-:W-:Y:S02]  /*5060*/  MOV R99, R100 ;  /* 0x0000006400637202 */ /* 0x004fe40000000f00 */
[----:B------:R0:W5:Y:S01]  /*5070*/  LDL.LU R100, [R1+0x1a0] ;  /* 0x0001a00001647983 */ /* 0x0001620000300800 */
[----:B----4-:R-:W-:-:S02]  /*5080*/  R2UR UR28, R4 ;  /* 0x00000000041c72ca */ /* 0x010fc400000e0000 */
[----:B------:R-:W-:Y:S02]  /*5090*/  PRMT R4, RZ, 0x7610, R4 ;  /* 0x00007610ff047816 */ /* 0x000fe40000000004 */
[----:B------:R-:W-:-:S09]  /*50a0*/  @!P1 PRMT R0, R72, 0x7610, R0 ;  /* 0x0000761048009816 */ /* 0x000fd20000000000 */
[----:B------:R-:W-:-:S05]  /*50b0*/  MOV R56, UR28 ;  /* 0x0000001c00387c02 */ /* 0x000fca0008000f00 */
[----:B------:R-:W-:Y:S01]  /*50c0*/  FFMA.FTZ R56, -R56, UR28, R5 ;  /* 0x0000001c38387c23 */ /* 0x000fe20008010105 */
[----:B------:R-:W-:Y:S02]  /*50d0*/  @!P1 PRMT R3, R72, 0x7632, R3 ;  /* 0x0000763248039816 */ /* 0x000fe40000000003 */
[----:B------:R-:W-:Y:S02]  /*50e0*/  @!P1 PRMT R4, R18, 0x7610, R4 ;  /* 0x0000761012049816 */ /* 0x000fe40000000004 */
[----:B------:R-:W-:-:S13]  /*50f0*/  FSETP.GTU.FTZ.AND P1, PT, R56, RZ, PT ;  /* 0x000000ff3800720b */ /* 0x000fda0003f3c000 */
[----:B------:R-:W-:-:S05]  /*5100*/  VOTEU.ANY UP0, P1 ;  /* 0x0000000000ff7886 */ /* 0x000fca0000800100 */
[----:B------:R-:W1:Y:S01]  /*5110*/  @UP0 LDCU UR5, c[0x0][0x3c0] ;  /* 0x00007800ff0507ac */ /* 0x000e620008000800 */
[----:B------:R-:W-:Y:S01]  /*5120*/  PLOP3.LUT P1, PT, PT, PT, UP0, 0x80, 0x8 ;  /* 0x000000000008781c */ /* 0x000fe20003f2f008 */
[----:B------:R1:W-:Y:S04]  /*5130*/  STL [R1+0x70], R64 ;  /* 0x0000704001007387 */ /* 0x0003e80000100800 */
[----:B------:R2:W-:Y:S08]  /*5140*/  STL [R1+0xe4], R109 ;  /* 0x0000e46d01007387 */ /* 0x0005f00000100800 */
[----:B-1----:R-:W-:Y:S01]  /*5150*/  @P1 FADD.FTZ R64, R56, UR5 ;  /* 0x0000000538401e21 */ /* 0x002fe20008010000 */
[----:B--2---:R-:W-:-:S05]  /*5160*/  PRMT R109, RZ, 0x7610, R109 ;  /* 0x00007610ff6d7816 */ /* 0x004fca000000006d */
[----:B------:R-:W1:Y:S01]  /*5170*/  @P1 MUFU.RSQ R64, R64 ;  /* 0x0000004000401308 */ /* 0x000e620000001400 */
[----:B------:R-:W-:Y:S01]  /*5180*/  @!P6 PRMT R109, R123, 0x7632, R109 ;  /* 0x000076327b6de816 */ /* 0x000fe2000000006d */
[----:B------:R-:W-:Y:S04]  /*5190*/  STL [R1+0x78], R72 ;  /* 0x0000784801007387 */ /* 0x000fe80000100800 */
[----:B------:R-:W-:Y:S04]  /*51a0*/  STL [R1+0x7c], R76 ;  /* 0x00007c4c01007387 */ /* 0x000fe80000100800 */
[----:B------:R-:W-:Y:S04]  /*51b0*/  STL [R1+0x80], R111 ;  /* 0x0000806f01007387 */ /* 0x000fe80000100800 */
[----:B------:R-:W-:Y:S04]  /*51c0*/  STL [R1+0x84], R115 ;  /* 0x0000847301007387 */ /* 0x000fe80000100800 */
[----:B---3--:R-:W-:Y:S04]  /*51d0*/  STL [R1+0x88], R119 ;  /* 0x0000887701007387 */ /* 0x008fe80000100800 */
[----:B------:R-:W-:Y:S04]  /*51e0*/  STL [R1+0x8c], R106 ;  /* 0x00008c6a01007387 */ /* 0x000fe80000100800 */
[----:B------:R-:W-:Y:S04]  /*51f0*/  STL [R1+0x10c], R123 ;  /* 0x00010c7b01007387 */ /* 0x000fe80000100800 */
[----:B------:R-:W-:Y:S04]  /*5200*/  STL.S16 [R1+0x118], R109 ;  /* 0x0001186d01007387 */ /* 0x000fe80000100600 */
[----:B------:R2:W-:Y:S04]  /*5210*/  STL [R1+0x54], R35 ;  /* 0x0000542301007387 */ /* 0x0005e80000100800 */
[----:B------:R3:W-:Y:S01]  /*5220*/  STL [R1+0xd4], R19 ;  /* 0x0000d41301007387 */ /* 0x0007e20000100800 */
[----:B------:R-:W-:Y:S01]  /*5230*/  UISETP.NE.AND UP1, UPT, UR6, URZ, UPT ;  /* 0x000000ff0600728c */ /* 0x000fe2000bf25270 */
[----:B-1----:R-:W-:-:S02]  /*5240*/  @P1 R2UR UR5, R64 ;  /* 0x00000000400512ca */ /* 0x002fc400000e0000 */
[----:B--2---:R-:W-:Y:S02]  /*5250*/  PRMT R35, RZ, 0x7610, R35 ;  /* 0x00007610ff237816 */ /* 0x004fe40000000023 */
[----:B---3--:R-:W-:Y:S01]  /*5260*/  PRMT R19, RZ, 0x7610, R19 ;  /* 0x00007610ff137816 */ /* 0x008fe20000000013 */
[----:B------:R1:W-:Y:S01]  /*5270*/  STL [R1+0x58], R36 ;  /* 0x0000582401007387 */ /* 0x0003e20000100800 */
[C---:B------:R-:W-:Y:S02]  /*5280*/  @!P3 PRMT R35, R23.reuse, 0x7632, R35 ;  /* 0x000076321723b816 */ /* 0x040fe40000000023 */
[----:B------:R-:W-:Y:S01]  /*5290*/  @!P3 PRMT R19, R23, 0x7610, R19 ;  /* 0x000076101713b816 */ /* 0x000fe20000000013 */
[----:B------:R2:W-:Y:S01]  /*52a0*/  STL [R1+0x60], R48 ;  /* 0x0000603001007387 */ /* 0x0005e20000100800 */
[----:B------:R-:W-:-:S03]  /*52b0*/  HFMA2 R64, -RZ, RZ, 0, 0 ;  /* 0x00000000ff407431 */ /* 0x000fc600000001ff */
[----:B------:R3:W-:Y:S01]  /*52c0*/  STL [R1+0x64], R52 ;  /* 0x0000643401007387 */ /* 0x0007e20000100800 */
[----:B-1----:R-:W-:-:S03]  /*52d0*/  PRMT R36, RZ, 0x7610, R36 ;  /* 0x00007610ff247816 */ /* 0x002fc60000000024 */
[----:B------:R1:W-:Y:S01]  /*52e0*/  STL [R1+0xf4], R15 ;  /* 0x0000f40f01007387 */ /* 0x0003e20000100800 */
[----:B--2---:R-:W-:-:S03]  /*52f0*/  PRMT R48, RZ, 0x7610, R48 ;  /* 0x00007610ff307816 */ /* 0x004fc60000000030 */
[----:B------:R2:W-:Y:S01]  /*5300*/  STL [R1+0xf8], R18 ;  /* 0x0000f81201007387 */ /* 0x0005e20000100800 */
[----:B---3--:R-:W-:-:S03]  /*5310*/  PRMT R52, RZ, 0x7610, R52 ;  /* 0x00007610ff347816 */ /* 0x008fc60000000034 */
[----:B------:R3:W-:Y:S01]  /*5320*/  STL [R1+0x100], R23 ;  /* 0x0001001701007387 */ /* 0x0007e20000100800 */
[----:B-1----:R-:W-:Y:S02]  /*5330*/  PRMT R15, RZ, 0x7610, R15 ;  /* 0x00007610ff0f7816 */ /* 0x002fe4000000000f */
[----:B--2---:R-:W-:Y:S02]  /*5340*/  PRMT R18, RZ, 0x7610, R18 ;  /* 0x00007610ff127816 */ /* 0x004fe40000000012 */
[----:B---3--:R-:W-:Y:S01]  /*5350*/  PRMT R23, RZ, 0x7610, R23 ;  /* 0x00007610ff177816 */ /* 0x008fe20000000017 */
[----:B------:R1:W-:Y:S01]  /*5360*/  STL [R1+0xd0], R34 ;  /* 0x0000d02201007387 */ /* 0x0003e20000100800 */
[C---:B------:R-:W-:Y:S02]  /*5370*/  @!P2 PRMT R18, R21.reuse, 0x7610, R18 ;  /* 0x000076101512a816 */ /* 0x040fe40000000012 */
[----:B------:R-:W-:Y:S01]  /*5380*/  @!P2 PRMT R15, R21, 0x7632, R15 ;  /* 0x00007632150fa816 */ /* 0x000fe2000000000f */
[----:B------:R2:W-:Y:S01]  /*5390*/  STL [R1+0x5c], R44 ;  /* 0x00005c2c01007387 */ /* 0x0005e20000100800 */
[----:B------:R-:W-:-:S02]  /*53a0*/  @!P4 PRMT R36, R25, 0x7610, R36 ;  /* 0x000076101924c816 */ /* 0x000fc40000000024 */
[----:B------:R-:W-:Y:S01]  /*53b0*/  @!P4 PRMT R23, R25, 0x7632, R23 ;  /* 0x000076321917c816 */ /* 0x000fe20000000017 */
[----:B------:R3:W-:Y:S01]  /*53c0*/  STL [R1+0xe8], R9 ;  /* 0x0000e80901007387 */ /* 0x0007e20000100800 */
[C---:B------:R-:W-:Y:S02]  /*53d0*/  @!P5 PRMT R52, R27.reuse, 0x7610, R52 ;  /* 0x000076101b34d816 */ /* 0x040fe40000000034 */
[----:B------:R-:W-:Y:S01]  /*53e0*/  @!P5 PRMT R48, R27, 0x7632, R48 ;  /* 0x000076321b30d816 */ /* 0x000fe20000000030 */
[----:B------:R4:W-:Y:S01]  /*53f0*/  STL [R1+0x6c], R60 ;  /* 0x00006c3c01007387 */ /* 0x0009e20000100800 */
[----:B------:R-:W-:Y:S02]  /*5400*/  PRMT R5, RZ, 0x7610, R5 ;  /* 0x00007610ff057816 */ /* 0x000fe40000000005 */
[----:B-1----:R-:W-:Y:S01]  /*5410*/  PRMT R34, RZ, 0x7610, R34 ;  /* 0x00007610ff227816 */ /* 0x002fe20000000022 */
[----:B------:R1:W-:Y:S01]  /*5420*/  STL [R1+0xec], R11 ;  /* 0x0000ec0b01007387 */ /* 0x0003e20000100800 */
[----:B--2---:R-:W-:-:S02]  /*5430*/  PRMT R44, RZ, 0x7610, R44 ;  /* 0x00007610ff2c7816 */ /* 0x004fc4000000002c */
[----:B---3--:R-:W-:Y:S01]  /*5440*/  PRMT R9, RZ, 0x7610, R9 ;  /* 0x00007610ff097816 */ /* 0x008fe20000000009 */
[----:B------:R2:W-:Y:S01]  /*5450*/  STL [R1+0xf0], R13 ;  /* 0x0000f00d01007387 */ /* 0x0005e20000100800 */
[----:B------:R-:W-:Y:S02]  /*5460*/  PRMT R56, RZ, 0x7610, R56 ;  /* 0x00007610ff387816 */ /* 0x000fe40000000038 */
[----:B----4-:R-:W-:Y:S01]  /*5470*/  PRMT R60, RZ, 0x7610, R60 ;  /* 0x00007610ff3c7816 */ /* 0x010fe2000000003c */
        /* <DEDUP_REMOVED lines=9> */
[----:B------:R-:W-:Y:S02]  /*5510*/  @P0 SHF.L.U32 R64, R99, 0x10, RZ ;  /* 0x0000001063400819 */ /* 0x000fe400000006ff */
[----:B---3--:R-:W-:Y:S02]  /*5520*/  MOV R68, RZ ;  /* 0x000000ff00447202 */ /* 0x008fe40000000f00 */
[C---:B------:R-:W-:Y:S02]  /*5530*/  @!P2 PRMT R9, R76.reuse, 0x7610, R9 ;  /* 0x000076104c09a816 */ /* 0x040fe40000000009 */
[----:B------:R-:W-:-:S02]  /*5540*/  @!P2 PRMT R11, R76, 0x7632, R11 ;  /* 0x000076324c0ba816 */ /* 0x000fc4000000000b */
[C---:B------:R-:W-:Y:S02]  /*5550*/  @!P3 PRMT R13, R111.reuse, 0x7610, R13 ;  /* 0x000076106f0db816 */ /* 0x040fe4000000000d */
[----:B------:R-:W-:Y:S02]  /*5560*/  @!P3 PRMT R5, R111, 0x7632, R5 ;  /* 0x000076326f05b816 */ /* 0x000fe40000000005 */
[C---:B------:R-:W-:Y:S02]  /*5570*/  @!P4 PRMT R34, R115.reuse, 0x7610, R34 ;  /* 0x000076107322c816 */ /* 0x040fe40000000022 */
[----:B------:R-:W-:Y:S02]  /*5580*/  @!P4 PRMT R21, R115, 0x7632, R21 ;  /* 0x000076327315c816 */ /* 0x000fe40000000015 */
[C---:B------:R-:W-:Y:S02]  /*5590*/  @!P5 PRMT R44, R119.reuse, 0x7610, R44 ;  /* 0x00007610772cd816 */ /* 0x040fe4000000002c */
[----:B------:R-:W-:-:S02]  /*55a0*/  @!P5 PRMT R25, R119, 0x7632, R25 ;  /* 0x000076327719d816 */ /* 0x000fc40000000019 */
[C---:B------:R-:W-:Y:S02]  /*55b0*/  @!P6 PRMT R56, R106.reuse, 0x7610, R56 ;  /* 0x000076106a38e816 */ /* 0x040fe40000000038 */
[----:B------:R-:W-:Y:S02]  /*55c0*/  @!P6 PRMT R27, R106, 0x7632, R27 ;  /* 0x000076326a1be816 */ /* 0x000fe4000000001b */
[----:B------:R-:W-:Y:S02]  /*55d0*/  @!P6 PRMT R60, R123, 0x7610, R60 ;  /* 0x000076107b3ce816 */ /* 0x000fe4000000003c */
[----:B------:R-:W-:Y:S02]  /*55e0*/  @P0 SHF.L.U32 R68, R32, 0x10, RZ ;  /* 0x0000001020440819 */ /* 0x000fe400000006ff */
[----:B------:R-:W-:Y:S02]  /*55f0*/  SHF.L.U32 R33, R33, 0x10, RZ ;  /* 0x0000001021217819 */ /* 0x000fe400000006ff */
[----:B------:R-:W-:Y:S01]  /*5600*/  SHF.L.U32 R99, R6, 0x10, RZ ;  /* 0x0000001006637819 */ /* 0x000fe200000006ff */
        /* <DEDUP_REMOVED lines=15> */
[----:B------:R-:W-:Y:S01]  /*5700*/  FMUL.FTZ R76, R33, R6 ;  /* 0x00000006214c7220 */ /* 0x000fe20000410000 */
[----:B------:R-:W-:Y:S01]  /*5710*/  SHF.L.U32 R72, R72, 0x10, RZ ;  /* 0x0000001048487819 */ /* 0x000fe200000006ff */
[----:B------:R-:W-:Y:S02]  /*5720*/  FADD.FTZ R106, R106, -UR28 ;  /* 0x8000001c6a6a7e21 */ /* 0x000fe40008010000 */
[----:B------:R-:W-:Y:S01]  /*5730*/  FFMA.FTZ R115, R32, R76, RZ ;  /* 0x0000004c20737223 */ /* 0x000fe200000100ff */
[----:B------:R-:W-:Y:S01]  /*5740*/  SHF.L.U32 R111, R109, 0x10, RZ ;  /* 0x000000106d6f7819 */ /* 0x000fe200000006ff */
[----:B------:R-:W-:Y:S01]  /*5750*/  FADD.FTZ R109, RZ, R76 ;  /* 0x0000004cff6d7221 */ /* 0x000fe20000010000 */
[----:B------:R-:W-:Y:S01]  /*5760*/  FMUL.FTZ R76, R99, R72 ;  /* 0x00000048634c7220 */ /* 0x000fe20000410000 */
[----:B------:R-:W-:-:S03]  /*5770*/  FMUL.FTZ R106, R106, UR16 ;  /* 0x000000106a6a7c20 */ /* 0x000fc60008410000 */
[----:B------:R-:W-:Y:S01]  /*5780*/  FADD.FTZ R109, R76, R109 ;  /* 0x0000006d4c6d7221 */ /* 0x000fe20000010000 */
[----:B------:R-:W-:Y:S02]  /*5790*/  FFMA.FTZ R115, R106, R76, R115 ;  /* 0x0000004c6a737223 */ /* 0x000fe40000010073 */
[----:B------:R-:W2:Y:S01]  /*57a0*/  LDL.LU R76, [R1+0x164] ;  /* 0x00016400014c7983 */ /* 0x000ea20000300800 */
[----:B------:R-:W-:Y:S01]  /*57b0*/  FADD.FTZ R111, R111, -UR28 ;  /* 0x8000001c6f6f7e21 */ /* 0x000fe20008010000 */
[----:B------:R-:W-:Y:S01]  /*57c0*/  FFMA.FTZ R32, R6, R32, RZ ;  /* 0x0000002006207223 */ /* 0x000fe200000100ff */
[----:B------:R-:W-:Y:S02]  /*57d0*/  FADD.FTZ R6, RZ, R6 ;  /* 0x00000006ff067221 */ /* 0x000fe40000010000 */
[----:B------:R-:W-:Y:S01]  /*57e0*/  FMUL.FTZ R111, R111, UR16 ;  /* 0x000000106f6f7c20 */ /* 0x000fe20008410000 */
[----:B--2---:R-:W-:-:S05]  /*57f0*/  SHF.L.U32 R76, R76, 0x10, RZ ;  /* 0x000000104c4c7819 */ /* 0x004fca00000006ff */
[C---:B------:R-:W-:Y:S01]  /*5800*/  FADD.FTZ R6, R76.reuse, R6 ;  /* 0x000000064c067221 */ /* 0x040fe20000010000 */
[----:B------:R-:W-:Y:S01]  /*5810*/  FFMA.FTZ R32, R76, R111, R32 ;  /* 0x0000006f4c207223 */ /* 0x000fe20000010020 */
[----:B------:R-:W-:-:S04]  /*5820*/  FMUL.FTZ R76, R33, R76 ;  /* 0x0000004c214c7220 */ /* 0x000fc80000410000 */
[----:B------:R-:W-:Y:S02]  /*5830*/  FFMA.FTZ R115, R111, R76, R115 ;  /* 0x0000004c6f737223 */ /* 0x000fe40000010073 */
[----:B------:R-:W2:Y:S01]  /*5840*/  LDL.LU R111, [R1+0x16c] ;  /* 0x00016c00016f7983 */ /* 0x000ea20000300800 */
[----:B------:R-:W-:Y:S01]  /*5850*/  SHF.L.U32 R119, R119, 0x10, RZ ;  /* 0x0000001077777819 */ /* 0x000fe200000006ff */
[----:B------:R-:W-:Y:S01]  /*5860*/  FADD.FTZ R109, R109, R76 ;  /* 0x0000004c6d6d7221 */ /* 0x000fe20000010000 */
[----:B------:R-:W-:Y:S01]  /*5870*/  FFMA.FTZ R106, R72, R106, RZ ;  /* 0x0000006a486a7223 */ /* 0x000fe200000100ff */
[----:B------:R-:W3:Y:S02]  /*5880*/  LDL.LU R76, [R1+0x160] ;  /* 0x00016000014c7983 */ /* 0x000ee40000300800 */
[----:B------:R-:W-:Y:S01]  /*5890*/  FADD.FTZ R119, R119, -UR28 ;  /* 0x8000001c77777e21 */ /* 0x000fe20008010000 */
[----:B------:R-:W-:-:S03]  /*58a0*/  FADD.FTZ R72, RZ, R72 ;  /* 0x00000048ff487221 */ /* 0x000fc60000010000 */
[----:B------:R-:W-:Y:S01]  /*58b0*/  FMUL.FTZ R119, R119, UR16 ;  /* 0x0000001077777c20 */ /* 0x000fe20008410000 */
[----:B--2---:R-:W-:-:S05]  /*58c0*/  SHF.L.U32 R111, R111, 0x10, RZ ;  /* 0x000000106f6f7819 */ /* 0x004fca00000006ff */
[C---:B------:R-:W-:Y:S01]  /*58d0*/  FADD.FTZ R72, R111.reuse, R72 ;  /* 0x000000486f487221 */ /* 0x040fe20000010000 */
[----:B------:R-:W-:Y:S01]  /*58e0*/  FFMA.FTZ R106, R111, R119, R106 ;  /* 0x000000776f6a7223 */ /* 0x000fe2000001006a */
[----:B------:R-:W-:-:S04]  /*58f0*/  FMUL.FTZ R111, R99, R111 ;  /* 0x0000006f636f7220 */ /* 0x000fc80000410000 */
[----:B------:R-:W-:Y:S02]  /*5900*/  FFMA.FTZ R115, R119, R111, R115 ;  /* 0x0000006f77737223 */ /* 0x000fe40000010073 */
[----:B------:R-:W2:Y:S01]  /*5910*/  LDL.LU R119, [R1+0x170] ;  /* 0x0001700001777983 */ /* 0x000ea20000300800 */
[----:B---3--:R-:W-:Y:S01]  /*5920*/  SHF.L.U32 R76, R76, 0x10, RZ ;  /* 0x000000104c4c7819 */ /* 0x008fe200000006ff */
[----:B------:R-:W-:Y:S01]  /*5930*/  FADD.FTZ R109, R111, R109 ;  /* 0x0000006d6f6d7221 */ /* 0x000fe20000010000 */
[----:B------:R-:W-:-:S03]  /*5940*/  SHF.L.U32 R111, R123, 0x10, RZ ;  /* 0x000000107b6f7819 */ /* 0x000fc600000006ff */
[----:B------:R-:W-:-:S04]  /*5950*/  FADD.FTZ R123, R76, -UR28 ;  /* 0x8000001c4c7b7e21 */ /* 0x000fc80008010000 */
[----:B------:R-:W-:Y:S01]  /*5960*/  FMUL.FTZ R123, R123, UR16 ;  /* 0x000000107b7b7c20 */ /* 0x000fe20008410000 */
[----:B------:R-:W-:-:S03]  /*5970*/  FADD.FTZ R6, R6, R111 ;  /* 0x0000006f06067221 */ /* 0x000fc60000010000 */
[----:B------:R-:W-:Y:S01]  /*5980*/  FFMA.FTZ R32, R111, R123, R32 ;  /* 0x0000007b6f207223 */ /* 0x000fe20000010020 */
[----:B--2---:R-:W-:Y:S01]  /*5990*/  SHF.L.U32 R76, R119, 0x10, RZ ;  /* 0x00000010774c7819 */ /* 0x004fe200000006ff */
[----:B------:R-:W-:Y:S02]  /*59a0*/  FMUL.FTZ R119, R33, R111 ;  /* 0x0000006f21777220 */ /* 0x000fe40000410000 */
[----:B------:R-:W2:Y:S02]  /*59b0*/  LDL.LU R111, [R1+0x17c] ;  /* 0x00017c00016f7983 */ /* 0x000ea40000300800 */
[----:B------:R-:W-:Y:S01]  /*59c0*/  FADD.FTZ R76, R76, -UR28 ;  /* 0x8000001c4c4c7e21 */ /* 0x000fe20008010000 */
[----:B------:R-:W-:Y:S02]  /*59d0*/  FFMA.FTZ R115, R123, R119, R115 ;  /* 0x000000777b737223 */ /* 0x000fe40000010073 */
[----:B------:R-:W3:Y:S01]  /*59e0*/  LDL.LU R123, [R1+0x178] ;  /* 0x00017800017b7983 */ /* 0x000ee20000300800 */
[----:B------:R-:W-:Y:S01]  /*59f0*/  FMUL.FTZ R76, R76, UR16 ;  /* 0x000000104c4c7c20 */ /* 0x000fe20008410000 */
[----:B------:R-:W-:-:S02]  /*5a00*/  FADD.FTZ R109, R109, R119 ;  /* 0x000000776d6d7221 */ /* 0x000fc40000010000 */
[----:B------:R-:W4:Y:S01]  /*5a10*/  LDL.LU R119, [R1+0x180] ;  /* 0x0001800001777983 */ /* 0x000f220000300800 */
[----:B--2---:R-:W-:-:S05]  /*5a20*/  SHF.L.U32 R111, R111, 0x10, RZ ;  /* 0x000000106f6f7819 */ /* 0x004fca00000006ff */
[----:B------:R-:W-:Y:S01]  /*5a30*/  FADD.FTZ R72, R72, R111 ;  /* 0x0000006f48487221 */ /* 0x000fe20000010000 */
[----:B------:R-:W-:Y:S01]  /*5a40*/  FFMA.FTZ R106, R111, R76, R106 ;  /* 0x0000004c6f6a7223 */ /* 0x000fe2000001006a */
[----:B------:R-:W-:-:S04]  /*5a50*/  FMUL.FTZ R111, R99, R111 ;  /* 0x0000006f636f7220 */ /* 0x000fc80000410000 */
[----:B------:R-:W-:Y:S02]  /*5a60*/  FFMA.FTZ R115, R76, R111, R115 ;  /* 0x0000006f4c737223 */ /* 0x000fe40000010073 */
[----:B------:R-:W2:Y:S01]  /*5a70*/  LDL.LU R76, [R1+0x184] ;  /* 0x00018400014c7983 */ /* 0x000ea20000300800 */
[----:B------:R-:W-:-:S03]  /*5a80*/  FADD.FTZ R109, R111, R109 ;  /* 0x0000006d6f6d7221 */ /* 0x000fc60000010000 */
[----:B------:R-:W2:Y:S01]  /*5a90*/  LDL.LU R111, [R1+0x18c] ;  /* 0x00018c00016f7983 */ /* 0x000ea20000300800 */
[----:B---3--:R-:W-:Y:S02]  /*5aa0*/  SHF.L.U32 R123, R123, 0x10, RZ ;  /* 0x000000107b7b7819 */ /* 0x008fe400000006ff */
[----:B----4-:R-:W-:-:S03]  /*5ab0*/  SHF.L.U32 R119, R119, 0x10, RZ ;  /* 0x0000001077777819 */ /* 0x010fc600000006ff */
[----:B------:R-:W-:-:S04]  /*5ac0*/  FADD.FTZ R123, R123, -UR28 ;  /* 0x8000001c7b7b7e21 */ /* 0x000fc80008010000 */
[----:B------:R-:W-:Y:S01]  /*5ad0*/  FMUL.FTZ R123, R123, UR16 ;  /* 0x000000107b7b7c20 */ /* 0x000fe20008410000 */
[----:B------:R-:W-:-:S04]  /*5ae0*/  FADD.FTZ R119, R119, -UR28 ;  /* 0x8000001c77777e21 */ /* 0x000fc80008010000 */
[----:B------:R-:W-:Y:S01]  /*5af0*/  FMUL.FTZ R119, R119, UR16 ;  /* 0x0000001077777c20 */ /* 0x000fe20008410000 */
[----:B--2---:R-:W-:-:S05]  /*5b00*/  SHF.L.U32 R76, R76, 0x10, RZ ;  /* 0x000000104c4c7819 */ /* 0x004fca00000006ff */
[----:B------:R-:W-:Y:S01]  /*5b10*/  FADD.FTZ R6, R6, R76 ;  /* 0x0000004c06067221 */ /* 0x000fe20000010000 */
[----:B------:R-:W-:Y:S01]  /*5b20*/  FFMA.FTZ R32, R76, R123, R32 ;  /* 0x0000007b4c207223 */ /* 0x000fe20000010020 */
[----:B------:R-:W-:Y:S01]  /*5b30*/  FMUL.FTZ R76, R33, R76 ;  /* 0x0000004c214c7220 */ /* 0x000fe20000410000 */
[----:B------:R-:W-:-:S03]  /*5b40*/  SHF.L.U32 R111, R111, 0x10, RZ ;  /* 0x000000106f6f7819 */ /* 0x000fc600000006ff */
[----:B------:R-:W-:Y:S01]  /*5b50*/  FFMA.FTZ R115, R123, R76, R115 ;  /* 0x0000004c7b737223 */ /* 0x000fe20000010073 */
[----:B------:R-:W-:Y:S01]  /*5b60*/  FADD.FTZ R109, R109, R76 ;  /* 0x0000004c6d6d7221 */ /* 0x000fe20000010000 */
[----:B------:R-:W-:Y:S01]  /*5b70*/  FADD.FTZ R72, R72, R111 ;  /* 0x0000006f48487221 */ /* 0x000fe20000010000 */
[----:B------:R-:W2:Y:S01]  /*5b80*/  LDL.LU R76, [R1+0x188] ;  /* 0x00018800014c7983 */ /* 0x000ea20000300800 */
[----:B------:R-:W-:Y:S01]  /*5b90*/  FFMA.FTZ R106, R111, R119, R106 ;  /* 0x000000776f6a7223 */ /* 0x000fe2000001006a */
[----:B------:R-:W-:Y:S02]  /*5ba0*/  FMUL.FTZ R111, R99, R111 ;  /* 0x0000006f636f7220 */ /* 0x000fe40000410000 */
[----:B------:R-:W3:Y:S02]  /*5bb0*/  LDL.LU R123, [R1+0x198] ;  /* 0x00019800017b7983 */ /* 0x000ee40000300800 */
[----:B------:R-:W-:Y:S01]  /*5bc0*/  FFMA.FTZ R115, R119, R111, R115 ;  /* 0x0000006f77737223 */ /* 0x000fe20000010073 */
[----:B------:R-:W-:Y:S01]  /*5bd0*/  FADD.FTZ R109, R111, R109 ;  /* 0x0000006d6f6d7221 */ /* 0x000fe20000010000 */
[----:B------:R-:W4:Y:S04]  /*5be0*/  LDL.LU R119, [R1+0x190] ;  /* 0x0001900001777983 */ /* 0x000f280000300800 */
[----:B------:R-:W3:Y:S01]  /*5bf0*/  LDL.LU R111, [R1+0x194] ;  /* 0x00019400016f7983 */ /* 0x000ee20000300800 */
[----:B--2---:R-:W-:-:S05]  /*5c00*/  SHF.L.U32 R76, R76, 0x10, RZ ;  /* 0x000000104c4c7819 */ /* 0x004fca00000006ff */
[----:B------:R-:W-:-:S04]  /*5c10*/  FADD.FTZ R76, R76, -UR28 ;  /* 0x8000001c4c4c7e21 */ /* 0x000fc80008010000 */
[----:B------:R-:W-:Y:S01]  /*5c20*/  FMUL.FTZ R76, R76, UR16 ;  /* 0x000000104c4c7c20 */ /* 0x000fe20008410000 */
[----:B---3--:R-:W-:-:S05]  /*5c30*/  SHF.L.U32 R111, R111, 0x10, RZ ;  /* 0x000000106f6f7819 */ /* 0x008fca00000006ff */
[----:B------:R-:W-:Y:S01]  /*5c40*/  FADD.FTZ R6, R6, R111 ;  /* 0x0000006f06067221 */ /* 0x000fe20000010000 */
[----:B------:R-:W-:Y:S01]  /*5c50*/  FFMA.FTZ R32, R111, R76, R32 ;  /* 0x0000004c6f207223 */ /* 0x000fe20000010020 */
[----:B------:R-:W-:-:S04]  /*5c60*/  FMUL.FTZ R111, R33, R111 ;  /* 0x0000006f216f7220 */ /* 0x000fc80000410000 */
[----:B------:R-:W-:Y:S01]  /*5c70*/  FADD.FTZ R109, R109, R111 ;  /* 0x0000006f6d6d7221 */ /* 0x000fe20000010000 */
[----:B------:R-:W-:Y:S02]  /*5c80*/  FFMA.FTZ R115, R76, R111, R115 ;  /* 0x0000006f4c737223 */ /* 0x000fe40000010073 */
[----:B------:R-:W2:Y:S01]  /*5c90*/  LDL.LU R111, [R1+0x19c] ;  /* 0x00019c00016f7983 */ /* 0x000ea20000300800 */
[----:B----4-:R-:W-:Y:S02]  /*5ca0*/  SHF.L.U32 R119, R119, 0x10, RZ ;  /* 0x0000001077777819 */ /* 0x010fe400000006ff */
[----:B------:R-:W-:-:S03]  /*5cb0*/  SHF.L.U32 R123, R123, 0x10, RZ ;  /* 0x000000107b7b7819 */ /* 0x000fc600000006ff */
[----:B------:R-:W-:-:S04]  /*5cc0*/  FADD.FTZ R119, R119, -UR28 ;  /* 0x8000001c77777e21 */ /* 0x000fc80008010000 */
[----:B------:R-:W-:Y:S01]  /*5cd0*/  FMUL.FTZ R119, R119, UR16 ;  /* 0x0000001077777c20 */ /* 0x000fe20008410000 */
[----:B------:R-:W-:-:S03]  /*5ce0*/  FADD.FTZ R72, R72, R123 ;  /* 0x0000007b48487221 */ /* 0x000fc60000010000 */
[----:B------:R-:W-:Y:S01]  /*5cf0*/  FFMA.FTZ R106, R123, R119, R106 ;  /* 0x000000777b6a7223 */ /* 0x000fe2000001006a */
[----:B------:R-:W-:-:S04]  /*5d00*/  FMUL.FTZ R123, R99, R123 ;  /* 0x0000007b637b7220 */ /* 0x000fc80000410000 */
[----:B------:R-:W-:Y:S01]  /*5d10*/  FADD.FTZ R109, R123, R109 ;  /* 0x0000006d7b6d7221 */ /* 0x000fe20000010000 */
[----:B------:R-:W-:Y:S02]  /*5d20*/  FFMA.FTZ R115, R119, R123, R115 ;  /* 0x0000007b77737223 */ /* 0x000fe40000010073 */
[----:B------:R-:W3:Y:S01]  /*5d30*/  LDL.LU R123, [R1+0x118] ;  /* 0x00011800017b7983 */ /* 0x000ee20000300800 */
[----:B------:R-:W-:Y:S02]  /*5d40*/  SHF.L.U32 R101, R101, 0x10, RZ ;  /* 0x0000001065657819 */ /* 0x000fe400000006ff */
[----:B------:R-:W-:-:S03]  /*5d50*/  SHF.L.U32 R125, R125, 0x10, RZ ;  /* 0x000000107d7d7819 */ /* 0x000fc600000006ff */
[----:B------:R-:W-:Y:S01]  /*5d60*/  FADD.FTZ R101, R101, -UR28 ;  /* 0x8000001c65657e21 */ /* 0x000fe20008010000 */
[----:B------:R-:W-:-:S03]  /*5d70*/  SHF.L.U32 R124, R124, 0x10, RZ ;  /* 0x000000107c7c7819 */ /* 0x000fc600000006ff */
[----:B------:R-:W-:Y:S01]  /*5d80*/  FMUL.FTZ R76, R101, UR16 ;  /* 0x00000010654c7c20 */ /* 0x000fe20008410000 */
[----:B------:R-:W-:Y:S01]  /*5d90*/  FMUL.FTZ R101, R33, R125 ;  /* 0x0000007d21657220 */ /* 0x000fe20000410000 */
[----:B------:R-:W-:Y:S02]  /*5da0*/  SHF.L.U32 R102, R102, 0x10, RZ ;  /* 0x0000001066667819 */ /* 0x000fe400000006ff */
[----:B------:R-:W-:Y:S01]  /*5db0*/  FFMA.FTZ R32, R125, R76, R32 ;  /* 0x0000004c7d207223 */ /* 0x000fe20000010020 */
[----:B------:R-:W-:Y:S01]  /*5dc0*/  FADD.FTZ R109, R109, R101 ;  /* 0x000000656d6d7221 */ /* 0x000fe20000010000 */
[----:B------:R-:W-:Y:S01]  /*5dd0*/  FFMA.FTZ R115, R76, R101, R115 ;  /* 0x000000654c737223 */ /* 0x000fe20000010073 */
[----:B------:R-:W-:Y:S01]  /*5de0*/  FADD.FTZ R76, R124, -UR28 ;  /* 0x8000001c7c4c7e21 */ /* 0x000fe20008010000 */
[----:B------:R-:W-:Y:S01]  /*5df0*/  FADD.FTZ R102, R102, -UR28 ;  /* 0x8000001c66667e21 */ /* 0x000fe20008010000 */
[----:B------:R-:W-:Y:S02]  /*5e00*/  SHF.L.U32 R119, R104, 0x10, RZ ;  /* 0x0000001068777819 */ /* 0x000fe400000006ff */
[----:B------:R-:W-:Y:S01]  /*5e10*/  SHF.L.U32 R103, R103, 0x10, RZ ;  /* 0x0000001067677819 */ /* 0x000fe200000006ff */
[----:B------:R-:W-:Y:S01]  /*5e20*/  FMUL.FTZ R76, R76, UR16 ;  /* 0x000000104c4c7c20 */ /* 0x000fe20008410000 */
[----:B------:R-:W-:-:S03]  /*5e30*/  SHF.L.U32 R105, R105, 0x10, RZ ;  /* 0x0000001069697819 */ /* 0x000fc600000006ff */
[----:B------:R-:W-:Y:S01]  /*5e40*/  FADD.FTZ R103, R103, -UR28 ;  /* 0x8000001c67677e21 */ /* 0x000fe20008010000 */
[----:B------:R-:W-:Y:S01]  /*5e50*/  SHF.L.U32 R95, R95, 0x10, RZ ;  /* 0x000000105f5f7819 */ /* 0x000fe200000006ff */
[----:B------:R-:W-:Y:S02]  /*5e60*/  FADD.FTZ R6, R6, R125 ;  /* 0x0000007d06067221 */ /* 0x000fe40000010000 */
[----:B------:R-:W-:Y:S02]  /*5e70*/  FMUL.FTZ R103, R103, UR16 ;  /* 0x0000001067677c20 */ /* 0x000fe40008410000 */
[----:B------:R-:W-:Y:S01]  /*5e80*/  FADD.FTZ R6, R6, R119 ;  /* 0x0000007706067221 */ /* 0x000fe20000010000 */
[----:B------:R-:W-:Y:S01]  /*5e90*/  FADD.FTZ R95, R95, -UR28 ;  /* 0x8000001c5f5f7e21 */ /* 0x000fe20008010000 */
[----:B------:R-:W-:-:S03]  /*5ea0*/  SHF.L.U32 R97, R97, 0x10, RZ ;  /* 0x0000001061617819 */ /* 0x000fc600000006ff */
[----:B------:R-:W-:Y:S01]  /*5eb0*/  FMUL.FTZ R95, R95, UR16 ;  /* 0x000000105f5f7c20 */ /* 0x000fe20008410000 */
[----:B------:R-:W-:Y:S02]  /*5ec0*/  SHF.L.U32 R91, R91, 0x10, RZ ;  /* 0x000000105b5b7819 */ /* 0x000fe400000006ff */
[----:B------:R-:W-:-:S03]  /*5ed0*/  SHF.L.U32 R86, R86, 0x10, RZ ;  /* 0x0000001056567819 */ /* 0x000fc600000006ff */
[----:B------:R-:W-:Y:S01]  /*5ee0*/  FADD.FTZ R91, R91, -UR28 ;  /* 0x8000001c5b5b7e21 */ /* 0x000fe20008010000 */
[----:B------:R-:W-:Y:S01]  /*5ef0*/  SHF.L.U32 R93, R93, 0x10, RZ ;  /* 0x000000105d5d7819 */ /* 0x000fe200000006ff */
[----:B------:R-:W-:Y:S02]  /*5f00*/  FADD.FTZ R86, R86, -UR28 ;  /* 0x8000001c56567e21 */ /* 0x000fe40008010000 */
[----:B------:R-:W-:Y:S01]  /*5f10*/  FMUL.FTZ R91, R91, UR16 ;  /* 0x000000105b5b7c20 */ /* 0x000fe20008410000 */
[----:B------:R-:W-:Y:S02]  /*5f20*/  SHF.L.U32 R87, R87, 0x10, RZ ;  /* 0x0000001057577819 */ /* 0x000fe400000006ff */
[----:B------:R-:W-:-:S03]  /*5f30*/  SHF.L.U32 R89, R89, 0x10, RZ ;  /* 0x0000001059597819 */ /* 0x000fc600000006ff */
[----:B------:R-:W-:Y:S01]  /*5f40*/  FADD.FTZ R87, R87, -UR28 ;  /* 0x8000001c57577e21 */ /* 0x000fe20008010000 */
[----:B------:R-:W-:Y:S02]  /*5f50*/  SHF.L.U32 R82, R82, 0x10, RZ ;  /* 0x0000001052527819 */ /* 0x000fe400000006ff */
[----:B------:R-:W-:Y:S01]  /*5f60*/  SHF.L.U32 R83, R83, 0x10, RZ ;  /* 0x0000001053537819 */ /* 0x000fe200000006ff */
[----:B------:R-:W-:Y:S02]  /*5f70*/  FMUL.FTZ R87, R87, UR16 ;  /* 0x0000001057577c20 */ /* 0x000fe40008410000 */
[----:B------:R-:W-:Y:S02]  /*5f80*/  FADD.FTZ R82, R82, -UR28 ;  /* 0x8000001c52527e21 */ /* 0x000fe40008010000 */
[----:B------:R-:W-:Y:S01]  /*5f90*/  FADD.FTZ R83, R83, -UR28 ;  /* 0x8000001c53537e21 */ /* 0x000fe20008010000 */
[----:B------:R-:W-:-:S03]  /*5fa0*/  SHF.L.U32 R85, R85, 0x10, RZ ;  /* 0x0000001055557819 */ /* 0x000fc600000006ff */
        /* <DEDUP_REMOVED lines=8> */
[----:B------:R-:W-:-:S04]  /*6030*/  FADD.FTZ R37, R37, -UR28 ;  /* 0x8000001c25257e21 */ /* 0x000fc80008010000 */
[----:B------:R-:W-:Y:S01]  /*6040*/  FMUL.FTZ R37, R37, UR16 ;  /* 0x0000001025257c20 */ /* 0x000fe20008410000 */
[----:B------:R-:W-:Y:S02]  /*6050*/  SHF.L.U32 R45, R45, 0x10, RZ ;  /* 0x000000102d2d7819 */ /* 0x000fe400000006ff */
[----:B------:R-:W-:Y:S02]  /*6060*/  SHF.L.U32 R49, R49, 0x10, RZ ;  /* 0x0000001031317819 */ /* 0x000fe400000006ff */
[----:B------:R-:W-:Y:S01]  /*6070*/  SHF.L.U32 R50, R50, 0x10, RZ ;  /* 0x0000001032327819 */ /* 0x000fe200000006ff */
[----:B------:R-:W-:Y:S01]  /*6080*/  FADD.FTZ R45, R45, -UR28 ;  /* 0x8000001c2d2d7e21 */ /* 0x000fe20008010000 */
[----:B------:R-:W-:Y:S01]  /*6090*/  SHF.L.U32 R47, R47, 0x10, RZ ;  /* 0x000000102f2f7819 */ /* 0x000fe200000006ff */
[----:B------:R-:W-:Y:S01]  /*60a0*/  FADD.FTZ R49, R49, -UR28 ;  /* 0x8000001c31317e21 */ /* 0x000fe20008010000 */
[----:B------:R-:W-:Y:S01]  /*60b0*/  SHF.L.U32 R51, R51, 0x10, RZ ;  /* 0x0000001033337819 */ /* 0x000fe200000006ff */
[----:B------:R-:W-:Y:S01]  /*60c0*/  FMUL.FTZ R45, R45, UR16 ;  /* 0x000000102d2d7c20 */ /* 0x000fe20008410000 */
[----:B------:R-:W-:Y:S01]  /*60d0*/  FADD.FTZ R50, R50, -UR28 ;  /* 0x8000001c32327e21 */ /* 0x000fe20008010000 */
[----:B------:R-:W-:Y:S01]  /*60e0*/  FMUL.FTZ R49, R49, UR16 ;  /* 0x0000001031317c20 */ /* 0x000fe20008410000 */
[----:B------:R-:W-:-:S02]  /*60f0*/  SHF.L.U32 R53, R53, 0x10, RZ ;  /* 0x0000001035357819 */ /* 0x000fc400000006ff */
[----:B------:R-:W-:Y:S01]  /*6100*/  FMUL.FTZ R50, R50, UR16 ;  /* 0x0000001032327c20 */ /* 0x000fe20008410000 */
[----:B------:R-:W-:Y:S02]  /*6110*/  SHF.L.U32 R54, R54, 0x10, RZ ;  /* 0x0000001036367819 */ /* 0x000fe400000006ff */
[----:B------:R-:W-:Y:S01]  /*6120*/  FADD.FTZ R53, R53, -UR28 ;  /* 0x8000001c35357e21 */ /* 0x000fe20008010000 */
[----:B------:R-:W-:Y:S02]  /*6130*/  SHF.L.U32 R55, R55, 0x10, RZ ;  /* 0x0000001037377819 */ /* 0x000fe400000006ff */
[----:B------:R-:W-:Y:S01]  /*6140*/  FADD.FTZ R54, R54, -UR28 ;  /* 0x8000001c36367e21 */ /* 0x000fe20008010000 */
[----:B------:R-:W-:-:S03]  /*6150*/  SHF.L.U32 R8, R8, 0x10, RZ ;  /* 0x0000001008087819 */ /* 0x000fc600000006ff */
        /* <DEDUP_REMOVED lines=10> */
[----:B------:R-:W-:Y:S01]  /*6200*/  SHF.L.U32 R12, R12, 0x10, RZ ;  /* 0x000000100c0c7819 */ /* 0x000fe200000006ff */
[----:B------:R-:W-:Y:S01]  /*6210*/  FADD.FTZ R61, R61, -UR28 ;  /* 0x8000001c3d3d7e21 */ /* 0x000fe20008010000 */
[----:B------:R-:W-:-:S02]  /*6220*/  SHF.L.U32 R63, R63, 0x10, RZ ;  /* 0x000000103f3f7819 */ /* 0x000fc400000006ff */
[----:B------:R-:W-:Y:S01]  /*6230*/  SHF.L.U32 R65, R65, 0x10, RZ ;  /* 0x0000001041417819 */ /* 0x000fe200000006ff */
[----:B------:R-:W-:Y:S01]  /*6240*/  FADD.FTZ R12, R12, -UR28 ;  /* 0x8000001c0c0c7e21 */ /* 0x000fe20008010000 */
[----:B------:R-:W-:Y:S01]  /*6250*/  FMUL.FTZ R61, R61, UR16 ;  /* 0x000000103d3d7c20 */ /* 0x000fe20008410000 */
[----:B------:R-:W-:Y:S02]  /*6260*/  SHF.L.U32 R14, R14, 0x10, RZ ;  /* 0x000000100e0e7819 */ /* 0x000fe400000006ff */
[----:B------:R-:W-:Y:S01]  /*6270*/  SHF.L.U32 R67, R67, 0x10, RZ ;  /* 0x0000001043437819 */ /* 0x000fe200000006ff */
[----:B------:R-:W-:Y:S01]  /*6280*/  FADD.FTZ R65, R65, -UR28 ;  /* 0x8000001c41417e21 */ /* 0x000fe20008010000 */
[----:B--2---:R-:W-:Y:S01]  /*6290*/  SHF.L.U32 R101, R111, 0x10, RZ ;  /* 0x000000106f657819 */ /* 0x004fe200000006ff */
[----:B------:R-:W-:-:S04]  /*62a0*/  FMUL.FTZ R111, R102, UR16 ;  /* 0x00000010666f7c20 */ /* 0x000fc80008410000 */
[----:B------:R-:W-:Y:S01]  /*62b0*/  FMUL.FTZ R104, R99, R101 ;  /* 0x0000006563687220 */ /* 0x000fe20000410000 */
[----:B------:R-:W-:Y:S01]  /*62c0*/  FADD.FTZ R72, R72, R101 ;  /* 0x0000006548487221 */ /* 0x000fe20000010000 */
[----:B------:R-:W-:Y:S01]  /*62d0*/  FFMA.FTZ R106, R101, R76, R106 ;  /* 0x0000004c656a7223 */ /* 0x000fe2000001006a */
[----:B------:R-:W-:Y:S01]  /*62e0*/  FMUL.FTZ R102, R33, R119 ;  /* 0x0000007721667220 */ /* 0x000fe20000410000 */
[----:B------:R-:W-:Y:S01]  /*62f0*/  FADD.FTZ R109, R104, R109 ;  /* 0x0000006d686d7221 */ /* 0x000fe20000010000 */
[----:B------:R-:W-:Y:S01]  /*6300*/  FFMA.FTZ R104, R76, R104, R115 ;  /* 0x000000684c687223 */ /* 0x000fe20000010073 */
[----:B------:R-:W-:Y:S01]  /*6310*/  SHF.L.U32 R101, R94, 0x10, RZ ;  /* 0x000000105e657819 */ /* 0x000fe200000006ff */
[----:B------:R-:W-:Y:S01]  /*6320*/  FMUL.FTZ R94, R99, R105 ;  /* 0x00000069635e7220 */ /* 0x000fe20000410000 */
[----:B------:R-:W-:Y:S01]  /*6330*/  FADD.FTZ R76, R109, R102 ;  /* 0x000000666d4c7221 */ /* 0x000fe20000010000 */
[----:B------:R-:W-:Y:S02]  /*6340*/  FFMA.FTZ R104, R111, R102, R104 ;  /* 0x000000666f687223 */ /* 0x000fe40000010068 */
[----:B------:R-:W-:Y:S01]  /*6350*/  FADD.FTZ R102, R101, -UR28 ;  /* 0x8000001c65667e21 */ /* 0x000fe20008010000 */
[----:B------:R-:W-:Y:S01]  /*6360*/  FADD.FTZ R76, R94, R76 ;  /* 0x0000004c5e4c7221 */ /* 0x000fe20000010000 */
[----:B------:R-:W-:Y:S01]  /*6370*/  FFMA.FTZ R106, R105, R103, R106 ;  /* 0x00000067696a7223 */ /* 0x000fe2000001006a */
[----:B------:R-:W-:Y:S01]  /*6380*/  FFMA.FTZ R94, R103, R94, R104 ;  /* 0x0000005e675e7223 */ /* 0x000fe20000010068 */
[----:B------:R-:W-:Y:S01]  /*6390*/  SHF.L.U32 R101, R96, 0x10, RZ ;  /* 0x0000001060657819 */ /* 0x000fe200000006ff */
[----:B------:R-:W-:Y:S01]  /*63a0*/  FFMA.FTZ R32, R119, R111, R32 ;  /* 0x0000006f77207223 */ /* 0x000fe20000010020 */
[----:B------:R-:W-:Y:S01]  /*63b0*/  FMUL.FTZ R103, R102, UR16 ;  /* 0x0000001066677c20 */ /* 0x000fe20008410000 */
[----:B------:R-:W-:-:S02]  /*63c0*/  FADD.FTZ R72, R72, R105 ;  /* 0x0000006948487221 */ /* 0x000fc40000010000 */
        /* <DEDUP_REMOVED lines=15> */
[----:B------:R-:W-:Y:S02]  /*64c0*/  FADD.FTZ R6, R6, R101 ;  /* 0x0000006506067221 */ /* 0x000fe40000010000 */
[----:B------:R-:W-:Y:S01]  /*64d0*/  FFMA.FTZ R32, R101, R95, R32 ;  /* 0x0000005f65207223 */ /* 0x000fe20000010020 */
[----:B------:R-:W-:Y:S01]  /*64e0*/  FFMA.FTZ R94, R95, R97, R94 ;  /* 0x000000615f5e7223 */ /* 0x000fe2000001005e */
[----:B------:R-:W-:Y:S01]  /*64f0*/  FADD.FTZ R76, R76, R97 ;  /* 0x000000614c4c7221 */ /* 0x000fe20000010000 */
[----:B------:R-:W-:Y:S01]  /*6500*/  SHF.L.U32 R95, R88, 0x10, RZ ;  /* 0x00000010585f7819 */ /* 0x000fe200000006ff */
        /* <DEDUP_REMOVED lines=11> */
[----:B------:R-:W-:Y:S01]  /*65c0*/  FMUL.FTZ R76, R99, R89 ;  /* 0x00000059634c7220 */ /* 0x000fe20000410000 */
[----:B------:R-:W-:Y:S01]  /*65d0*/  FFMA.FTZ R106, R89, R87, R106 ;  /* 0x00000057596a7223 */ /* 0x000fe2000001006a */
[----:B------:R-:W-:Y:S02]  /*65e0*/  FADD.FTZ R72, R72, R89 ;  /* 0x0000005948487221 */ /* 0x000fe40000010000 */
[----:B------:R-:W-:Y:S01]  /*65f0*/  FFMA.FTZ R94, R87, R76, R94 ;  /* 0x0000004c575e7223 */ /* 0x000fe2000001005e */
[----:B------:R-:W-:Y:S01]  /*6600*/  SHF.L.U32 R87, R84, 0x10, RZ ;  /* 0x0000001054577819 */ /* 0x000fe200000006ff */
[----:B------:R-:W-:Y:S01]  /*6610*/  FMUL.FTZ R89, R82, UR16 ;  /* 0x0000001052597c20 */ /* 0x000fe20008410000 */
[----:B------:R-:W-:Y:S01]  /*6620*/  FADD.FTZ R91, R76, R91 ;  /* 0x0000005b4c5b7221 */ /* 0x000fe20000010000 */
[----:B------:R-:W-:-:S02]  /*6630*/  SHF.L.U32 R84, R78, 0x10, RZ ;  /* 0x000000104e547819 */ /* 0x000fc400000006ff */
[----:B------:R-:W-:Y:S01]  /*6640*/  FMUL.FTZ R82, R33, R87 ;  /* 0x0000005721527220 */ /* 0x000fe20000410000 */
[----:B------:R-:W-:Y:S01]  /*6650*/  FFMA.FTZ R78, R87, R89, R32 ;  /* 0x00000059574e7223 */ /* 0x000fe20000010020 */
[----:B------:R-:W-:Y:S01]  /*6660*/  FADD.FTZ R76, R6, R87 ;  /* 0x00000057064c7221 */ /* 0x000fe20000010000 */
        /* <DEDUP_REMOVED lines=16> */
[----:B------:R-:W-:Y:S01]  /*6770*/  FFMA.FTZ R78, R85, R83, R78 ;  /* 0x00000053554e7223 */ /* 0x000fe2000001004e */
[----:B------:R-:W-:Y:S01]  /*6780*/  FADD.FTZ R76, R76, R85 ;  /* 0x000000554c4c7221 */ /* 0x000fe20000010000 */
[----:B------:R-:W-:Y:S01]  /*6790*/  FMUL.FTZ R83, R72, UR16 ;  /* 0x0000001048537c20 */ /* 0x000fe20008410000 */
[----:B------:R-:W-:Y:S01]  /*67a0*/  FMUL.FTZ R72, R33, R17 ;  /* 0x0000001121487220 */ /* 0x000fe20000410000 */
[----:B------:R-:W-:Y:S01]  /*67b0*/  FADD.FTZ R91, R42, R91 ;  /* 0x0000005b2a5b7221 */ /* 0x000fe20000010000 */
[----:B------:R-:W-:Y:S01]  /*67c0*/  FFMA.FTZ R94, R79, R42, R94 ;  /* 0x0000002a4f5e7223 */ /* 0x000fe2000001005e */
[----:B------:R-:W-:Y:S01]  /*67d0*/  FADD.FTZ R76, R76, R17 ;  /* 0x000000114c4c7221 */ /* 0x000fe20000010000 */
[----:B------:R-:W-:Y:S01]  /*67e0*/  FFMA.FTZ R78, R17, R83, R78 ;  /* 0x00000053114e7223 */ /* 0x000fe2000001004e */
[----:B------:R-:W-:Y:S01]  /*67f0*/  SHF.L.U32 R17, R2, 0x10, RZ ;  /* 0x0000001002117819 */ /* 0x000fe200000006ff */
[----:B------:R-:W-:Y:S01]  /*6800*/  FADD.FTZ R91, R91, R72 ;  /* 0x000000485b5b7221 */ /* 0x000fe20000010000 */
[----:B------:R-:W-:Y:S01]  /*6810*/  FFMA.FTZ R94, R83, R72, R94 ;  /* 0x00000048535e7223 */ /* 0x000fe2000001005e */
[----:B------:R-:W-:Y:S01]  /*6820*/  FMUL.FTZ R2, R99, R43 ;  /* 0x0000002b63027220 */ /* 0x000fe20000410000 */
[----:B------:R-:W-:-:S03]  /*6830*/  FFMA.FTZ R6, R81, R79, R6 ;  /* 0x0000004f51067223 */ /* 0x000fc60000010006 */
[----:B------:R-:W-:Y:S01]  /*6840*/  FADD.FTZ R91, R2, R91 ;  /* 0x0000005b025b7221 */ /* 0x000fe20000010000 */
[----:B------:R-:W-:Y:S01]  /*6850*/  FFMA.FTZ R94, R37, R2, R94 ;  /* 0x00000002255e7223 */ /* 0x000fe2000001005e */
[----:B------:R-:W-:Y:S01]  /*6860*/  FADD.FTZ R2, R17, -UR28 ;  /* 0x8000001c11027e21 */ /* 0x000fe20008010000 */
[----:B------:R-:W-:Y:S01]  /*6870*/  SHF.L.U32 R17, R46, 0x10, RZ ;  /* 0x000000102e117819 */ /* 0x000fe200000006ff */
[----:B------:R-:W-:Y:S01]  /*6880*/  FFMA.FTZ R6, R43, R37, R6 ;  /* 0x000000252b067223 */ /* 0x000fe20000010006 */
[----:B------:R-:W-:Y:S01]  /*6890*/  FADD.FTZ R32, R32, R81 ;  /* 0x0000005120207221 */ /* 0x000fe20000010000 */
[----:B------:R-:W-:Y:S02]  /*68a0*/  FMUL.FTZ R37, R2, UR16 ;  /* 0x0000001002257c20 */ /* 0x000fe40008410000 */
[----:B------:R-:W-:Y:S01]  /*68b0*/  FMUL.FTZ R2, R33, R17 ;  /* 0x0000001121027220 */ /* 0x000fe20000410000 */
[----:B------:R-:W-:Y:S01]  /*68c0*/  FADD.FTZ R32, R32, R43 ;  /* 0x0000002b20207221 */ /* 0x000fe20000010000 */
[----:B------:R-:W-:Y:S01]  /*68d0*/  FMUL.FTZ R42, R99, R47 ;  /* 0x0000002f632a7220 */ /* 0x000fe20000410000 */
[----:B------:R-:W-:Y:S01]  /*68e0*/  FADD.FTZ R76, R76, R17 ;  /* 0x000000114c4c7221 */ /* 0x000fe20000010000 */
[----:B------:R-:W-:Y:S01]  /*68f0*/  FADD.FTZ R91, R91, R2 ;  /* 0x000000025b5b7221 */ /* 0x000fe20000010000 */
[----:B------:R-:W-:Y:S01]  /*6900*/  FFMA.FTZ R94, R37, R2, R94 ;  /* 0x00000002255e7223 */ /* 0x000fe2000001005e */
[----:B------:R-:W-:Y:S01]  /*6910*/  FFMA.FTZ R78, R17, R37, R78 ;  /* 0x00000025114e7223 */ /* 0x000fe2000001004e */
[----:B------:R-:W-:Y:S01]  /*6920*/  SHF.L.U32 R17, R98, 0x10, RZ ;  /* 0x0000001062117819 */ /* 0x000fe200000006ff */
[----:B------:R-:W-:Y:S01]  /*6930*/  FADD.FTZ R32, R32, R47 ;  /* 0x0000002f20207221 */ /* 0x000fe20000010000 */
[----:B------:R-:W-:Y:S01]  /*6940*/  FFMA.FTZ R6, R47, R45, R6 ;  /* 0x0000002d2f067223 */ /* 0x000fe20000010006 */
[----:B------:R-:W-:Y:S01]  /*6950*/  FADD.FTZ R91, R42, R91 ;  /* 0x0000005b2a5b7221 */ /* 0x000fe20000010000 */
[----:B------:R-:W-:Y:S01]  /*6960*/  FFMA.FTZ R94, R45, R42, R94 ;  /* 0x0000002a2d5e7223 */ /* 0x000fe2000001005e */
        /* <DEDUP_REMOVED lines=8> */
[----:B------:R-:W-:-:S02]  /*69f0*/  FMUL.FTZ R2, R53, UR16 ;  /* 0x0000001035027c20 */ /* 0x000fc40008410000 */
[----:B------:R-:W-:Y:S01]  /*6a00*/  FADD.FTZ R42, R17, R42 ;  /* 0x0000002a112a7221 */ /* 0x000fe20000010000 */
[----:B------:R-:W-:Y:S01]  /*6a10*/  FFMA.FTZ R49, R50, R17, R49 ;  /* 0x0000001132317223 */ /* 0x000fe20000010031 */
[----:B------:R-:W-:Y:S01]  /*6a20*/  SHF.L.U32 R17, R108, 0x10, RZ ;  /* 0x000000106c117819 */ /* 0x000fe200000006ff */
[----:B------:R-:W-:Y:S01]  /*6a30*/  FADD.FTZ R76, R76, R55 ;  /* 0x000000374c4c7221 */ /* 0x000fe20000010000 */
[----:B------:R-:W-:Y:S01]  /*6a40*/  FFMA.FTZ R78, R55, R2, R78 ;  /* 0x00000002374e7223 */ /* 0x000fe2000001004e */
[----:B------:R-:W-:Y:S02]  /*6a50*/  FMUL.FTZ R55, R33, R55 ;  /* 0x0000003721377220 */ /* 0x000fe40000410000 */
[----:B------:R-:W-:Y:S01]  /*6a60*/  FMUL.FTZ R37, R99, R17 ;  /* 0x0000001163257220 */ /* 0x000fe20000410000 */
[----:B------:R-:W-:Y:S01]  /*6a70*/  FADD.FTZ R32, R32, R17 ;  /* 0x0000001120207221 */ /* 0x000fe20000010000 */
[----:B------:R-:W-:Y:S01]  /*6a80*/  FFMA.FTZ R6, R17, R54, R6 ;  /* 0x0000003611067223 */ /* 0x000fe20000010006 */
[----:B------:R-:W-:Y:S01]  /*6a90*/  SHF.L.U32 R17, R58, 0x10, RZ ;  /* 0x000000103a117819 */ /* 0x000fe200000006ff */
[----:B------:R-:W-:Y:S01]  /*6aa0*/  FADD.FTZ R42, R42, R55 ;  /* 0x000000372a2a7221 */ /* 0x000fe20000010000 */
[----:B------:R-:W-:-:S03]  /*6ab0*/  FFMA.FTZ R49, R2, R55, R49 ;  /* 0x0000003702317223 */ /* 0x000fc60000010031 */
[----:B------:R-:W-:Y:S01]  /*6ac0*/  FADD.FTZ R76, R76, R17 ;  /* 0x000000114c4c7221 */ /* 0x000fe20000010000 */
[----:B------:R-:W-:Y:S01]  /*6ad0*/  FFMA.FTZ R78, R17, R8, R78 ;  /* 0x00000008114e7223 */ /* 0x000fe2000001004e */
[----:B------:R-:W-:Y:S01]  /*6ae0*/  FADD.FTZ R42, R37, R42 ;  /* 0x0000002a252a7221 */ /* 0x000fe20000010000 */
[----:B------:R-:W-:Y:S01]  /*6af0*/  FFMA.FTZ R49, R54, R37, R49 ;  /* 0x0000002536317223 */ /* 0x000fe20000010031 */
[----:B------:R-:W-:Y:S01]  /*6b00*/  FMUL.FTZ R17, R33, R17 ;  /* 0x0000001121117220 */ /* 0x000fe20000410000 */
[----:B------:R-:W-:-:S03]  /*6b10*/  FMUL.FTZ R2, R99, R59 ;  /* 0x0000003b63027220 */ /* 0x000fc60000410000 */
[----:B------:R-:W-:Y:S01]  /*6b20*/  FADD.FTZ R37, R42, R17 ;  /* 0x000000112a257221 */ /* 0x000fe20000010000 */
[----:B------:R-:W-:Y:S01]  /*6b30*/  FFMA.FTZ R8, R8, R17, R49 ;  /* 0x0000001108087223 */ /* 0x000fe20000010031 */
[----:B------:R-:W-:Y:S01]  /*6b40*/  SHF.L.U32 R17, R62, 0x10, RZ ;  /* 0x000000103e117819 */ /* 0x000fe200000006ff */
[----:B------:R-:W-:Y:S01]  /*6b50*/  FMUL.FTZ R43, R10, UR16 ;  /* 0x000000100a2b7c20 */ /* 0x000fe20008410000 */
[----:B------:R-:W-:Y:S01]  /*6b60*/  FADD.FTZ R37, R2, R37 ;  /* 0x0000002502257221 */ /* 0x000fe20000010000 */
[----:B------:R-:W-:Y:S02]  /*6b70*/  FFMA.FTZ R8, R57, R2, R8 ;  /* 0x0000000239087223 */ /* 0x000fe40000010008 */
[----:B------:R-:W-:Y:S01]  /*6b80*/  FMUL.FTZ R2, R33, R17 ;  /* 0x0000001121027220 */ /* 0x000fe20000410000 */
[----:B------:R-:W-:Y:S01]  /*6b90*/  FADD.FTZ R76, R76, R17 ;  /* 0x000000114c4c7221 */ /* 0x000fe20000010000 */
[----:B------:R-:W-:Y:S01]  /*6ba0*/  FFMA.FTZ R78, R17, R43, R78 ;  /* 0x0000002b114e7223 */ /* 0x000fe2000001004e */
[----:B------:R-:W-:Y:S01]  /*6bb0*/  SHF.L.U32 R17, R66, 0x10, RZ ;  /* 0x0000001042117819 */ /* 0x000fe200000006ff */
[----:B------:R-:W-:Y:S01]  /*6bc0*/  FADD.FTZ R37, R37, R2 ;  /* 0x0000000225257221 */ /* 0x000fe20000010000 */
[----:B------:R-:W-:Y:S01]  /*6bd0*/  FFMA.FTZ R8, R43, R2, R8 ;  /* 0x000000022b087223 */ /* 0x000fe20000010008 */
[----:B------:R-:W-:Y:S01]  /*6be0*/  FMUL.FTZ R2, R99, R63 ;  /* 0x0000003f63027220 */ /* 0x000fe20000410000 */
[----:B------:R-:W-:Y:S01]  /*6bf0*/  FMUL.FTZ R43, R12, UR16 ;  /* 0x000000100c2b7c20 */ /* 0x000fe20008410000 */
[----:B------:R-:W-:-:S02]  /*6c00*/  FMUL.FTZ R10, R33, R17 ;  /* 0x00000011210a7220 */ /* 0x000fc40000410000 */
[----:B------:R-:W-:Y:S01]  /*6c10*/  FADD.FTZ R37, R2, R37 ;  /* 0x0000002502257221 */ /* 0x000fe20000010000 */
[----:B------:R-:W-:Y:S01]  /*6c20*/  FFMA.FTZ R8, R61, R2, R8 ;  /* 0x000000023d087223 */ /* 0x000fe20000010008 */
[----:B------:R-:W-:Y:S01]  /*6c30*/  FADD.FTZ R76, R76, R17 ;  /* 0x000000114c4c7221 */ /* 0x000fe20000010000 */
[----:B------:R-:W-:Y:S01]  /*6c40*/  FFMA.FTZ R78, R17, R43, R78 ;  /* 0x0000002b114e7223 */ /* 0x000fe2000001004e */
[----:B------:R-:W-:Y:S01]  /*6c50*/  FADD.FTZ R14, R14, -UR28 ;  /* 0x8000001c0e0e7e21 */ /* 0x000fe20008010000 */
[----:B------:R-:W-:Y:S01]  /*6c60*/  FADD.FTZ R37, R37, R10 ;  /* 0x0000000a25257221 */ /* 0x000fe20000010000 */
[----:B------:R-:W-:Y:S01]  /*6c70*/  FFMA.FTZ R8, R43, R10, R8 ;  /* 0x0000000a2b087223 */ /* 0x000fe20000010008 */
[----:B------:R-:W-:Y:S01]  /*6c80*/  FMUL.FTZ R65, R65, UR16 ;  /* 0x0000001041417c20 */ /* 0x000fe20008410000 */
[----:B------:R-:W-:Y:S01]  /*6c90*/  FMUL.FTZ R2, R99, R67 ;  /* 0x0000004363027220 */ /* 0x000fe20000410000 */
[----:B------:R-:W-:Y:S02]  /*6ca0*/  SHF.L.U32 R69, R69, 0x10, RZ ;  /* 0x0000001045457819 */ /* 0x000fe400000006ff */
[----:B------:R-:W-:Y:S01]  /*6cb0*/  SHF.L.U32 R17, R70, 0x10, RZ ;  /* 0x0000001046117819 */ /* 0x000fe200000006ff */
[----:B------:R-:W-:Y:S01]  /*6cc0*/  FMUL.FTZ R43, R14, UR16 ;  /* 0x000000100e2b7c20 */ /* 0x000fe20008410000 */
[----:B------:R-:W-:Y:S01]  /*6cd0*/  FADD.FTZ R37, R2, R37 ;  /* 0x0000002502257221 */ /* 0x000fe20000010000 */
[----:B------:R-:W-:Y:S01]  /*6ce0*/  FFMA.FTZ R8, R65, R2, R8 ;  /* 0x0000000241087223 */ /* 0x000fe20000010008 */
[----:B------:R-:W-:Y:S01]  /*6cf0*/  SHF.L.U32 R71, R71, 0x10, RZ ;  /* 0x0000001047477819 */ /* 0x000fe200000006ff */
[----:B------:R-:W-:Y:S01]  /*6d00*/  FADD.FTZ R69, R69, -UR28 ;  /* 0x8000001c45457e21 */ /* 0x000fe20008010000 */
[----:B------:R-:W-:Y:S01]  /*6d10*/  SHF.L.U32 R16, R16, 0x10, RZ ;  /* 0x0000001010107819 */ /* 0x000fe200000006ff */
[----:B------:R-:W-:Y:S01]  /*6d20*/  FMUL.FTZ R2, R33, R17 ;  /* 0x0000001121027220 */ /* 0x000fe20000410000 */
[----:B------:R-:W-:Y:S01]  /*6d30*/  FADD.FTZ R76, R76, R17 ;  /* 0x000000114c4c7221 */ /* 0x000fe20000010000 */
[----:B------:R-:W-:Y:S01]  /*6d40*/  FFMA.FTZ R78, R17, R43, R78 ;  /* 0x0000002b114e7223 */ /* 0x000fe2000001004e */
[----:B------:R-:W-:Y:S01]  /*6d50*/  FADD.FTZ R32, R32, R59 ;  /* 0x0000003b20207221 */ /* 0x000fe20000010000 */
[----:B------:R-:W-:Y:S01]  /*6d60*/  FFMA.FTZ R6, R59, R57, R6 ;  /* 0x000000393b067223 */ /* 0x000fe20000010006 */
[----:B------:R-:W-:Y:S01]  /*6d70*/  SHF.L.U32 R17, R74, 0x10, RZ ;  /* 0x000000104a117819 */ /* 0x000fe200000006ff */
[----:B------:R-:W-:Y:S01]  /*6d80*/  FMUL.FTZ R69, R69, UR16 ;  /* 0x0000001045457c20 */ /* 0x000fe20008410000 */
[----:B------:R-:W-:Y:S01]  /*6d90*/  FMUL.FTZ R10, R99, R71 ;  /* 0x00000047630a7220 */ /* 0x000fe20000410000 */
[----:B------:R-:W-:Y:S01]  /*6da0*/  FADD.FTZ R37, R37, R2 ;  /* 0x0000000225257221 */ /* 0x000fe20000010000 */
[----:B------:R-:W-:Y:S01]  /*6db0*/  FFMA.FTZ R8, R43, R2, R8 ;  /* 0x000000022b087223 */ /* 0x000fe20000010008 */
[----:B------:R-:W-:Y:S01]  /*6dc0*/  FADD.FTZ R16, R16, -UR28 ;  /* 0x8000001c10107e21 */ /* 0x000fe20008010000 */
[----:B------:R-:W-:Y:S01]  /*6dd0*/  SHF.L.U32 R73, R73, 0x10, RZ ;  /* 0x0000001049497819 */ /* 0x000fe200000006ff */
[----:B------:R-:W-:Y:S01]  /*6de0*/  FADD.FTZ R32, R32, R63 ;  /* 0x0000003f20207221 */ /* 0x000fe20000010000 */
[----:B------:R-:W-:Y:S01]  /*6df0*/  FFMA.FTZ R6, R63, R61, R6 ;  /* 0x0000003d3f067223 */ /* 0x000fe20000010006 */
        /* <DEDUP_REMOVED lines=8> */
[----:B------:R-:W-:Y:S01]  /*6e80*/  SHF.L.U32 R77, R77, 0x10, RZ ;  /* 0x000000104d4d7819 */ /* 0x000fe200000006ff */
[----:B------:R-:W-:Y:S01]  /*6e90*/  FFMA.FTZ R6, R67, R65, R6 ;  /* 0x0000004143067223 */ /* 0x000fe20000010006 */
[----:B------:R-:W-:Y:S01]  /*6ea0*/  FADD.FTZ R37, R37, R2 ;  /* 0x0000000225257221 */ /* 0x000fe20000010000 */
[----:B------:R-:W-:Y:S01]  /*6eb0*/  FFMA.FTZ R8, R43, R2, R8 ;  /* 0x000000022b087223 */ /* 0x000fe20000010008 */
[----:B------:R-:W-:Y:S01]  /*6ec0*/  SHF.L.U32 R107, R107, 0x10, RZ ;  /* 0x000000106b6b7819 */ /* 0x000fe200000006ff */
[----:B------:R-:W-:Y:S01]  /*6ed0*/  FADD.FTZ R20, R20, -UR28 ;  /* 0x8000001c14147e21 */ /* 0x000fe20008010000 */
[----:B------:R-:W-:Y:S01]  /*6ee0*/  FMUL.FTZ R73, R73, UR16 ;  /* 0x0000001049497c20 */ /* 0x000fe20008410000 */
[----:B------:R-:W-:Y:S01]  /*6ef0*/  FMUL.FTZ R2, R99, R75 ;  /* 0x0000004b63027220 */ /* 0x000fe20000410000 */
[----:B------:R-:W-:Y:S01]  /*6f00*/  FADD.FTZ R32, R32, R71 ;  /* 0x0000004720207221 */ /* 0x000fe20000010000 */
[----:B------:R-:W-:Y:S01]  /*6f10*/  FFMA.FTZ R6, R71, R69, R6 ;  /* 0x0000004547067223 */ /* 0x000fe20000010006 */
[----:B------:R-:W-:Y:S01]  /*6f20*/  FADD.FTZ R76, R76, R17 ;  /* 0x000000114c4c7221 */ /* 0x000fe20000010000 */
[----:B------:R-:W-:Y:S01]  /*6f30*/  FFMA.FTZ R78, R17, R43, R78 ;  /* 0x0000002b114e7223 */ /* 0x000fe2000001004e */
[----:B------:R-:W-:Y:S01]  /*6f40*/  FADD.FTZ R77, R77, -UR28 ;  /* 0x8000001c4d4d7e21 */ /* 0x000fe20008010000 */
[----:B------:R-:W-:Y:S01]  /*6f50*/  SHF.L.U32 R17, R110, 0x10, RZ ;  /* 0x000000106e117819 */ /* 0x000fe200000006ff */
[----:B------:R-:W-:Y:S01]  /*6f60*/  FMUL.FTZ R43, R20, UR16 ;  /* 0x00000010142b7c20 */ /* 0x000fe20008410000 */
[----:B------:R-:W-:Y:S01]  /*6f70*/  SHF.L.U32 R22, R22, 0x10, RZ ;  /* 0x0000001016167819 */ /* 0x000fe200000006ff */
[----:B------:R-:W-:Y:S01]  /*6f80*/  FMUL.FTZ R10, R33, R107 ;  /* 0x0000006b210a7220 */ /* 0x000fe20000410000 */
[----:B------:R-:W-:Y:S01]  /*6f90*/  SHF.L.U32 R112, R112, 0x10, RZ ;  /* 0x0000001070707819 */ /* 0x000fe200000006ff */
[----:B------:R-:W-:Y:S01]  /*6fa0*/  FADD.FTZ R37, R2, R37 ;  /* 0x0000002502257221 */ /* 0x000fe20000010000 */
[----:B------:R-:W-:Y:S01]  /*6fb0*/  FFMA.FTZ R8, R73, R2, R8 ;  /* 0x0000000249087223 */ /* 0x000fe20000010008 */
        /* <DEDUP_REMOVED lines=39> */
[----:B------:R-:W-:Y:S01]  /*7230*/  SHF.L.U32 R120, R120, 0x10, RZ ;  /* 0x0000001078787819 */ /* 0x000fe200000006ff */
[----:B------:R-:W-:Y:S01]  /*7240*/  FADD.FTZ R26, R26, -UR28 ;  /* 0x8000001c1a1a7e21 */ /* 0x000fe20008010000 */
[----:B------:R-:W-:Y:S01]  /*7250*/  FADD.FTZ R32, R32, R17 ;  /* 0x0000001120207221 */ /* 0x000fe20000010000 */
[----:B------:R-:W-:Y:S01]  /*7260*/  FFMA.FTZ R6, R17, R116, R6 ;  /* 0x0000007411067223 */ /* 0x000fe20000010006 */
[----:B------:R-:W-:Y:S01]  /*7270*/  FADD.FTZ R76, R76, R113 ;  /* 0x000000714c4c7221 */ /* 0x000fe20000010000 */
[----:B------:R-:W-:Y:S01]  /*7280*/  FMUL.FTZ R17, R99, R17 ;  /* 0x0000001163117220 */ /* 0x000fe20000410000 */
        /* <DEDUP_REMOVED lines=8> */
[----:B------:R-:W-:Y:S01]  /*7310*/  SHF.L.U32 R17, R122, 0x10, RZ ;  /* 0x000000107a117819 */ /* 0x000fe200000006ff */
[----:B------:R-:W-:Y:S01]  /*7320*/  FMUL.FTZ R120, R120, UR16 ;  /* 0x0000001078787c20 */ /* 0x000fe20008410000 */
[----:B------:R-:W-:Y:S01]  /*7330*/  SHF.L.U32 R29, R29, 0x10, RZ ;  /* 0x000000101d1d7819 */ /* 0x000fe200000006ff */
[----:B------:R-:W-:Y:S01]  /*7340*/  FADD.FTZ R76, R76, R121 ;  /* 0x000000794c4c7221 */ /* 0x000fe20000010000 */
[----:B------:R-:W-:Y:S01]  /*7350*/  FFMA.FTZ R78, R121, R26, R78 ;  /* 0x0000001a794e7223 */ /* 0x000fe2000001004e */
[----:B------:R-:W-:Y:S01]  /*7360*/  FADD.FTZ R28, R28, -UR28 ;  /* 0x8000001c1c1c7e21 */ /* 0x000fe20008010000 */
[----:B------:R-:W-:Y:S01]  /*7370*/  FMUL.FTZ R121, R33, R121 ;  /* 0x0000007921797220 */ /* 0x000fe20000410000 */
[----:B------:R-:W-:Y:S01]  /*7380*/  FMUL.FTZ R37, R99, R17 ;  /* 0x0000001163257220 */ /* 0x000fe20000410000 */
[----:B------:R-:W-:Y:S01]  /*7390*/  FADD.FTZ R32, R32, R17 ;  /* 0x0000001120207221 */ /* 0x000fe20000010000 */
[----:B------:R-:W-:Y:S01]  /*73a0*/  FFMA.FTZ R6, R17, R120, R6 ;  /* 0x0000007811067223 */ /* 0x000fe20000010006 */
[----:B------:R-:W-:Y:S01]  /*73b0*/  SHF.L.U32 R17, R30, 0x10, RZ ;  /* 0x000000101e117819 */ /* 0x000fe200000006ff */
[----:B------:R-:W-:Y:S01]  /*73c0*/  FADD.FTZ R29, R29, -UR28 ;  /* 0x8000001c1d1d7e21 */ /* 0x000fe20008010000 */
[----:B------:R-:W-:Y:S01]  /*73d0*/  FMUL.FTZ R28, R28, UR16 ;  /* 0x000000101c1c7c20 */ /* 0x000fe20008410000 */
[----:B------:R-:W-:Y:S01]  /*73e0*/  FADD.FTZ R10, R10, R121 ;  /* 0x000000790a0a7221 */ /* 0x000fe20000010000 */
[----:B------:R-:W-:Y:S01]  /*73f0*/  FFMA.FTZ R43, R26, R121, R43 ;  /* 0x000000791a2b7223 */ /* 0x000fe2000001002b */
[----:B------:R-:W-:Y:S01]  /*7400*/  SHF.L.U32 R31, R31, 0x10, RZ ;  /* 0x000000101f1f7819 */ /* 0x000fe200000006ff */
[----:B------:R-:W-:Y:S01]  /*7410*/  FMUL.FTZ R29, R29, UR16 ;  /* 0x000000101d1d7c20 */ /* 0x000fe20008410000 */
        /* <DEDUP_REMOVED lines=14> */
[----:B------:R-:W-:Y:S01]  /*7500*/  FFMA.FTZ R28, R29, R0, R28 ;  /* 0x000000001d1c7223 */ /* 0x000fe2000001001c */
[----:B------:R-:W-:Y:S01]  /*7510*/  SHF.L.U32 R9, R9, 0x10, RZ ;  /* 0x0000001009097819 */ /* 0x000fe200000006ff */
[----:B------:R-:W-:Y:S01]  /*7520*/  FMUL.FTZ R29, R2, UR16 ;  /* 0x00000010021d7c20 */ /* 0x000fe20008410000 */
[----:B------:R-:W-:Y:S01]  /*7530*/  FMUL.FTZ R0, R33, R17 ;  /* 0x0000001121007220 */ /* 0x000fe20000410000 */
[----:B------:R-:W-:-:S02]  /*7540*/  SHF.L.U32 R3, R3, 0x10, RZ ;  /* 0x0000001003037819 */ /* 0x000fc400000006ff */
[----:B------:R-:W-:Y:S01]  /*7550*/  SHF.L.U32 R7, R7, 0x10, RZ ;  /* 0x0000001007077819 */ /* 0x000fe200000006ff */
[----:B------:R-:W-:Y:S01]  /*7560*/  FADD.FTZ R31, R31, R0 ;  /* 0x000000001f1f7221 */ /* 0x000fe20000010000 */
[----:B------:R-:W-:Y:S01]  /*7570*/  FFMA.FTZ R28, R29, R0, R28 ;  /* 0x000000001d1c7223 */ /* 0x000fe2000001001c */
[----:B------:R-:W-:Y:S01]  /*7580*/  FADD.FTZ R0, R9, -UR28 ;  /* 0x8000001c09007e21 */ /* 0x000fe20008010000 */
[----:B------:R-:W-:Y:S01]  /*7590*/  FADD.FTZ R3, R3, -UR28 ;  /* 0x8000001c03037e21 */ /* 0x000fe20008010000 */
[----:B------:R-:W-:Y:S01]  /*75a0*/  FADD.FTZ R76, R76, R17 ;  /* 0x000000114c4c7221 */ /* 0x000fe20000010000 */
[----:B------:R-:W-:Y:S01]  /*75b0*/  FFMA.FTZ R78, R17, R29, R78 ;  /* 0x0000001d114e7223 */ /* 0x000fe2000001004e */
[----:B------:R-:W-:Y:S01]  /*75c0*/  SHF.L.U32 R11, R11, 0x10, RZ ;  /* 0x000000100b0b7819 */ /* 0x000fe200000006ff */
[----:B------:R-:W-:Y:S01]  /*75d0*/  FMUL.FTZ R17, R0, UR16 ;  /* 0x0000001000117c20 */ /* 0x000fe20008410000 */
[----:B------:R-:W-:Y:S01]  /*75e0*/  SHF.L.U32 R9, R18, 0x10, RZ ;  /* 0x0000001012097819 */ /* 0x000fe200000006ff */
[----:B------:R-:W-:Y:S01]  /*75f0*/  FMUL.FTZ R3, R3, UR16 ;  /* 0x0000001003037c20 */ /* 0x000fe20008410000 */
[----:B------:R-:W-:Y:S01]  /*7600*/  FMUL.FTZ R0, R99, R7 ;  /* 0x0000000763007220 */ /* 0x000fe20000410000 */
[----:B------:R-:W-:Y:S01]  /*7610*/  SHF.L.U32 R15, R15, 0x10, RZ ;  /* 0x000000100f0f7819 */ /* 0x000fe200000006ff */
[----:B------:R-:W-:Y:S01]  /*7620*/  FADD.FTZ R11, R11, -UR28 ;  /* 0x8000001c0b0b7e21 */ /* 0x000fe20008010000 */
[----:B------:R-:W-:Y:S01]  /*7630*/  FMUL.FTZ R2, R33, R9 ;  /* 0x0000000921027220 */ /* 0x000fe20000410000 */
[----:B------:R-:W-:Y:S01]  /*7640*/  FADD.FTZ R31, R0, R31 ;  /* 0x0000001f001f7221 */ /* 0x000fe20000010000 */
[----:B------:R-:W-:Y:S01]  /*7650*/  FFMA.FTZ R28, R3, R0, R28 ;  /* 0x00000000031c7223 */ /* 0x000fe2000001001c */
[----:B------:R-:W-:Y:S01]  /*7660*/  SHF.L.U32 R13, R13, 0x10, RZ ;  /* 0x000000100d0d7819 */ /* 0x000fe200000006ff */
[----:B------:R-:W-:Y:S01]  /*7670*/  FMUL.FTZ R11, R11, UR16 ;  /* 0x000000100b0b7c20 */ /* 0x000fe20008410000 */
        /* <DEDUP_REMOVED lines=8> */
[----:B------:R-:W-:Y:S01]  /*7700*/  SHF.L.U32 R35, R35, 0x10, RZ ;  /* 0x0000001023237819 */ /* 0x000fe200000006ff */
[----:B------:R-:W-:Y:S01]  /*7710*/  FFMA.FTZ R6, R7, R3, R6 ;  /* 0x0000000307067223 */ /* 0x000fe20000010006 */
[----:B------:R-:W-:Y:S01]  /*7720*/  FADD.FTZ R5, R5, -UR28 ;  /* 0x8000001c05057e21 */ /* 0x000fe20008010000 */
[----:B------:R-:W-:Y:S01]  /*7730*/  FMUL.FTZ R13, R13, UR16 ;  /* 0x000000100d0d7c20 */ /* 0x000fe20008410000 */
[----:B------:R-:W-:Y:S01]  /*7740*/  SHF.L.U32 R34, R34, 0x10, RZ ;  /* 0x0000001022227819 */ /* 0x000fe200000006ff */
[----:B------:R-:W-:Y:S01]  /*7750*/  FMUL.FTZ R0, R33, R19 ;  /* 0x0000001321007220 */ /* 0x000fe20000410000 */
[----:B------:R-:W-:Y:S01]  /*7760*/  FFMA.FTZ R6, R15, R11, R6 ;  /* 0x0000000b0f067223 */ /* 0x000fe20000010006 */
[----:B------:R-:W-:Y:S01]  /*7770*/  FMUL.FTZ R5, R5, UR16 ;  /* 0x0000001005057c20 */ /* 0x000fe20008410000 */
[----:B------:R-:W-:Y:S01]  /*7780*/  FMUL.FTZ R2, R99, R35 ;  /* 0x0000002363027220 */ /* 0x000fe20000410000 */
[----:B------:R-:W-:Y:S01]  /*7790*/  FFMA.FTZ R28, R13, R0, R28 ;  /* 0x000000000d1c7223 */ /* 0x000fe2000001001c */
[----:B------:R-:W-:Y:S01]  /*77a0*/  SHF.L.U32 R3, R36, 0x10, RZ ;  /* 0x0000001024037819 */ /* 0x000fe200000006ff */
[----:B------:R-:W-:Y:S01]  /*77b0*/  FADD.FTZ R76, R76, R9 ;  /* 0x000000094c4c7221 */ /* 0x000fe20000010000 */
[----:B------:R-:W-:Y:S01]  /*77c0*/  FFMA.FTZ R78, R9, R17, R78 ;  /* 0x00000011094e7223 */ /* 0x000fe2000001004e */
[----:B------:R-:W-:Y:S01]  /*77d0*/  FADD.FTZ R31, R31, R0 ;  /* 0x000000001f1f7221 */ /* 0x000fe20000010000 */
[----:B------:R-:W-:Y:S01]  /*77e0*/  FADD.FTZ R34, R34, -UR28 ;  /* 0x8000001c22227e21 */ /* 0x000fe20008010000 */
[----:B------:R-:W-:Y:S01]  /*77f0*/  SHF.L.U32 R21, R21, 0x10, RZ ;  /* 0x0000001015157819 */ /* 0x000fe200000006ff */
[----:B------:R-:W-:Y:S01]  /*7800*/  FFMA.FTZ R6, R35, R5, R6 ;  /* 0x0000000523067223 */ /* 0x000fe20000010006 */
[----:B------:R-:W-:Y:S01]  /*7810*/  FFMA.FTZ R28, R5, R2, R28 ;  /* 0x00000002051c7223 */ /* 0x000fe2000001001c */
[----:B------:R-:W-:Y:S01]  /*7820*/  FADD.FTZ R76, R76, R19 ;  /* 0x000000134c4c7221 */ /* 0x000fe20000010000 */
[----:B------:R-:W-:Y:S01]  /*7830*/  FFMA.FTZ R78, R19, R13, R78 ;  /* 0x0000000d134e7223 */ /* 0x000fe2000001004e */
[----:B------:R-:W-:Y:S01]  /*7840*/  FADD.FTZ R31, R2, R31 ;  /* 0x0000001f021f7221 */ /* 0x000fe20000010000 */
[----:B------:R-:W-:Y:S01]  /*7850*/  FMUL.FTZ R5, R34, UR16 ;  /* 0x0000001022057c20 */ /* 0x000fe20008410000 */
[----:B------:R-:W-:Y:S01]  /*7860*/  FMUL.FTZ R0, R33, R3 ;  /* 0x0000000321007220 */ /* 0x000fe20000410000 */
[----:B------:R-:W-:Y:S01]  /*7870*/  SHF.L.U32 R23, R23, 0x10, RZ ;  /* 0x0000001017177819 */ /* 0x000fe200000006ff */
[----:B------:R-:W-:Y:S01]  /*7880*/  FADD.FTZ R21, R21, -UR28 ;  /* 0x8000001c15157e21 */ /* 0x000fe20008010000 */
[----:B------:R-:W-:Y:S01]  /*7890*/  SHF.L.U32 R44, R44, 0x10, RZ ;  /* 0x000000102c2c7819 */ /* 0x000fe200000006ff */
[----:B------:R-:W-:Y:S01]  /*78a0*/  FADD.FTZ R76, R76, R3 ;  /* 0x000000034c4c7221 */ /* 0x000fe20000010000 */
[----:B------:R-:W-:Y:S01]  /*78b0*/  FFMA.FTZ R78, R3, R5, R78 ;  /* 0x00000005034e7223 */ /* 0x000fe2000001004e */
        /* <DEDUP_REMOVED lines=8> */
[----:B------:R-:W-:Y:S01]  /*7940*/  FADD.FTZ R31, R0, R31 ;  /* 0x0000001f001f7221 */ /* 0x000fe20000010000 */
[----:B------:R-:W-:Y:S01]  /*7950*/  FFMA.FTZ R28, R21, R0, R28 ;  /* 0x00000000151c7223 */ /* 0x000fe2000001001c */
[----:B------:R-:W-:Y:S01]  /*7960*/  FMUL.FTZ R0, R33, R3 ;  /* 0x0000000321007220 */ /* 0x000fe20000410000 */
[----:B------:R-:W-:Y:S01]  /*7970*/  FMUL.FTZ R7, R44, UR16 ;  /* 0x000000102c077c20 */ /* 0x000fe20008410000 */
[----:B------:R-:W-:Y:S01]  /*7980*/  SHF.L.U32 R5, R48, 0x10, RZ ;  /* 0x0000001030057819 */ /* 0x000fe200000006ff */
[----:B------:R-:W-:Y:S01]  /*7990*/  FADD.FTZ R25, R25, -UR28 ;  /* 0x8000001c19197e21 */ /* 0x000fe20008010000 */
[----:B------:R-:W-:Y:S01]  /*79a0*/  SHF.L.U32 R56, R56, 0x10, RZ ;  /* 0x0000001038387819 */ /* 0x000fe200000006ff */
[----:B------:R-:W-:Y:S01]  /*79b0*/  FADD.FTZ R32, R32, R15 ;  /* 0x0000000f20207221 */ /* 0x000fe20000010000 */
[----:B------:R-:W-:Y:S01]  /*79c0*/  FADD.FTZ R31, R31, R0 ;  /* 0x000000001f1f7221 */ /* 0x000fe20000010000 */
[----:B------:R-:W-:Y:S01]  /*79d0*/  FFMA.FTZ R28, R7, R0, R28 ;  /* 0x00000000071c7223 */ /* 0x000fe2000001001c */
[----:B------:R-:W-:Y:S01]  /*79e0*/  FMUL.FTZ R0, R99, R5 ;  /* 0x0000000563007220 */ /* 0x000fe20000410000 */
[----:B------:R-:W-:Y:S01]  /*79f0*/  FMUL.FTZ R25, R25, UR16 ;  /* 0x0000001019197c20 */ /* 0x000fe20008410000 */
[----:B------:R-:W-:Y:S01]  /*7a00*/  SHF.L.U32 R9, R60, 0x10, RZ ;  /* 0x000000103c097819 */ /* 0x000fe200000006ff */
[----:B------:R-:W-:Y:S01]  /*7a10*/  FADD.FTZ R56, R56, -UR28 ;  /* 0x8000001c38387e21 */ /* 0x000fe20008010000 */
[----:B------:R-:W-:Y:S01]  /*7a20*/  FADD.FTZ R32, R32, R35 ;  /* 0x0000002320207221 */ /* 0x000fe20000010000 */
[----:B------:R-:W-:Y:S01]  /*7a30*/  SHF.L.U32 R27, R27, 0x10, RZ ;  /* 0x000000101b1b7819 */ /* 0x000fe200000006ff */
[----:B------:R-:W-:Y:S01]  /*7a40*/  FADD.FTZ R31, R0, R31 ;  /* 0x0000001f001f7221 */ /* 0x000fe20000010000 */
[----:B------:R-:W-:Y:S01]  /*7a50*/  FFMA.FTZ R28, R25, R0, R28 ;  /* 0x00000000191c7223 */ /* 0x000fe2000001001c */
[----:B---3--:R-:W-:Y:S01]  /*7a60*/  SHF.L.U32 R57, R123, 0x10, RZ ;  /* 0x000000107b397819 */ /* 0x008fe200000006ff */
[----:B------:R-:W-:Y:S01]  /*7a70*/  FMUL.FTZ R0, R33, R9 ;  /* 0x0000000921007220 */ /* 0x000fe20000410000 */
[----:B------:R-:W-:Y:S01]  /*7a80*/  FMUL.FTZ R11, R56, UR16 ;  /* 0x00000010380b7c20 */ /* 0x000fe20008410000 */
[----:B------:R-:W-:Y:S01]  /*7a90*/  FADD.FTZ R32, R32, R23 ;  /* 0x0000001720207221 */ /* 0x000fe20000010000 */
[----:B------:R-:W-:Y:S01]  /*7aa0*/  FFMA.FTZ R6, R23, R21, R6 ;  /* 0x0000001517067223 */ /* 0x000fe20000010006 */
[----:B------:R-:W-:Y:S01]  /*7ab0*/  FADD.FTZ R27, R27, -UR28 ;  /* 0x8000001c1b1b7e21 */ /* 0x000fe20008010000 */
[----:B------:R-:W-:Y:S01]  /*7ac0*/  FADD.FTZ R31, R31, R0 ;  /* 0x000000001f1f7221 */ /* 0x000fe20000010000 */
[----:B------:R-:W-:Y:S01]  /*7ad0*/  FFMA.FTZ R28, R11, R0, R28 ;  /* 0x000000000b1c7223 */ /* 0x000fe2000001001c */
        /* <DEDUP_REMOVED lines=13> */
.L_x_380:
[----:B------:R-:W2:Y:S04]  /*7bb0*/  LDL.LU R6, [R1+0x150] ;  /* 0x0001500001067983 */ /* 0x000ea80000300800 */
[----:B------:R-:W3:Y:S04]  /*7bc0*/  LDL.LU R76, [R1+0x158] ;  /* 0x00015800014c7983 */ /* 0x000ee80000300800 */
[----:B------:R-:W4:Y:S04]  /*7bd0*/  LDL.LU R106, [R1+0x154] ;  /* 0x00015400016a7983 */ /* 0x000f280000300800 */
[----:B------:R-:W4:Y:S04]  /*7be0*/  LDL.LU R109, [R1+0x15c] ;  /* 0x00015c00016d7983 */ /* 0x000f280000300800 */
[----:B------:R-:W4:Y:S04]  /*7bf0*/  LDL.LU R111, [R1+0x14c] ;  /* 0x00014c00016f7983 */ /* 0x000f280000300800 */
[----:B------:R-:W4:Y:S04]  /*7c00*/  LDL.LU R123, [R1+0x164] ;  /* 0x00016400017b7983 */ /* 0x000f280000300800 */
[----:B-----5:R0:W-:Y:S04]  /*7c10*/  STL [R1+0x1b0], R41 ;  /* 0x0001b02901007387 */ /* 0x0201e80000100800 */
[----:B------:R1:W-:Y:S04]  /*7c20*/  STL [R1+0x1b4], R100 ;  /* 0x0001b46401007387 */ /* 0x0003e80000100800 */
[----:B------:R1:W-:Y:S04]  /*7c30*/  STL [R1+0x1a0], R38 ;  /* 0x0001a02601007387 */ /* 0x0003e80000100800 */
[----:B0-----:R-:W4:Y:S04]  /*7c40*/  LDL.LU R41, [R1+0x168] ;  /* 0x0001680001297983 */ /* 0x001f280000300800 */
[----:B-1----:R-:W4:Y:S04]  /*7c50*/  LDL.LU R100, [R1+0x16c] ;  /* 0x00016c0001647983 */ /* 0x002f280000300800 */
[----:B------:R-:W4:Y:S04]  /*7c60*/  LDL.LU R38, [R1+0x160] ;  /* 0x0001600001267983 */ /* 0x000f280000300800 */
[----:B------:R0:W-:Y:S04]  /*7c70*/  STL [R1+0x1a8], R39 ;  /* 0x0001a82701007387 */ /* 0x0001e80000100800 */
[----:B------:R1:W-:Y:S04]  /*7c80*/  STL [R1+0x1ac], R40 ;  /* 0x0001ac2801007387 */ /* 0x0003e80000100800 */
[----:B0-----:R-:W4:Y:S01]  /*7c90*/  LDL.LU R39, [R1+0x174] ;  /* 0x0001740001277983 */ /* 0x001f220000300800 */
        /* <DEDUP_REMOVED lines=40> */
[----:B------:R-:W-:-:S05]  /*7f20*/  SHF.L.U32 R123, R123, 0x10, RZ ;  /* 0x000000107b7b7819 */ /* 0x000fca00000006ff */
[----:B0-----:R-:W-:Y:S01]  /*7f30*/  FMUL.FTZ R123, R123, R115 ;  /* 0x000000737b7b7220 */ /* 0x001fe20000410000 */
[----:B------:R-:W-:-:S04]  /*7f40*/  FADD.FTZ R115, -R115, 1 ;  /* 0x3f80000073737421 */ /* 0x000fc80000010100 */
[----:B------:R-:W-:Y:S01]  /*7f50*/  FFMA.FTZ R115, R119, R115, 1 ;  /* 0x3f80000077737423 */ /* 0x000fe20000010073 */
[----:B------:R-:W-:Y:S02]  /*7f60*/  SHF.L.U32 R119, R41, 0x10, RZ ;  /* 0x0000001029777819 */ /* 0x000fe400000006ff */
[----:B------:R-:W2:Y:S01]  /*7f70*/  LDL.LU R41, [R1+0x170] ;  /* 0x0001700001297983 */ /* 0x000ea20000300800 */
[----:B------:R-:W-:Y:S01]  /*7f80*/  FMUL.FTZ R115, R123, R115 ;  /* 0x000000737b737220 */ /* 0x000fe20000410000 */
[----:B------:R-:W-:Y:S01]  /*7f90*/  FFMA.FTZ R6, R6, R72, RZ ;  /* 0x0000004806067223 */ /* 0x000fe200000100ff */
[----:B------:R-:W-:-:S03]  /*7fa0*/  FADD.FTZ R119, R119, -UR28 ;  /* 0x8000001c77777e21 */ /* 0x000fc60008010000 */
[----:B------:R-:W-:Y:S01]  /*7fb0*/  FFMA.FTZ R6, R111, R115, R6 ;  /* 0x000000736f067223 */ /* 0x000fe20000010006 */
[----:B------:R-:W-:Y:S01]  /*7fc0*/  FMUL.FTZ R119, R119, UR16 ;  /* 0x0000001077777c20 */ /* 0x000fe20008410000 */
[----:B------:R-:W-:-:S03]  /*7fd0*/  FADD.FTZ R72, RZ, R72 ;  /* 0x00000048ff487221 */ /* 0x000fc60000010000 */
[----:B------:R0:W-:Y:S01]  /*7fe0*/  STL [R1+0x144], R6 ;  /* 0x0001440601007387 */ /* 0x0001e20000100800 */
[----:B-1----:R-:W-:Y:S01]  /*7ff0*/  FADD.FTZ R40, R72, R115 ;  /* 0x0000007348287221 */ /* 0x002fe20000010000 */
[----:B------:R-:W-:Y:S01]  /*8000*/  FMUL.FTZ R115, R33, R115 ;  /* 0x0000007321737220 */ /* 0x000fe20000410000 */
[----:B0-----:R-:W-:-:S04]  /*8010*/  FFMA.FTZ R6, R99, R119, R68 ;  /* 0x0000007763067223 */ /* 0x001fc80000010044 */
[----:B------:R-:W-:Y:S01]  /*8020*/  FMUL.FTZ R72, R6, -1.4426950216293334961 ;  /* 0xbfb8aa3b06487820 */ /* 0x000fe20000410000 */
[----:B------:R0:W-:Y:S01]  /*8030*/  STL [R1+0x148], R40 ;  /* 0x0001482801007387 */ /* 0x0001e20000100800 */
[----:B------:R-:W-:Y:S01]  /*8040*/  FFMA.FTZ R106, R111, R115, R106 ;  /* 0x000000736f6a7223 */ /* 0x000fe2000001006a */
[----:B------:R-:W-:Y:S02]  /*8050*/  SHF.L.U32 R111, R100, 0x10, RZ ;  /* 0x00000010646f7819 */ /* 0x000fe400000006ff */
[----:B------:R-:W3:Y:S01]  /*8060*/  LDL.LU R100, [R1+0x178] ;  /* 0x0001780001647983 */ /* 0x000ee20000300800 */
[----:B------:R-:W1:Y:S03]  /*8070*/  MUFU.EX2 R72, R72 ;  /* 0x0000004800487308 */ /* 0x000e660000000800 */
[----:B0-----:R-:W4:Y:S01]  /*8080*/  LDL.LU R40, [R1+0x17c] ;  /* 0x00017c0001287983 */ /* 0x001f220000300800 */
[----:B-1----:R-:W-:-:S06]  /*8090*/  FADD.FTZ R72, R72, 1 ;  /* 0x3f80000048487421 */ /* 0x002fcc0000010000 */
[----:B------:R-:W0:Y:S01]  /*80a0*/  MUFU.RCP R72, R72 ;  /* 0x0000004800487308 */ /* 0x000e220000001000 */
[----:B------:R-:W-:Y:S01]  /*80b0*/  FFMA.FTZ R32, R32, R76, RZ ;  /* 0x0000004c20207223 */ /* 0x000fe200000100ff */
[----:B------:R-:W-:Y:S01]  /*80c0*/  FADD.FTZ R76, RZ, R76 ;  /* 0x0000004cff4c7221 */ /* 0x000fe20000010000 */
[----:B0-----:R-:W-:Y:S01]  /*80d0*/  FMUL.FTZ R111, R111, R72 ;  /* 0x000000486f6f7220 */ /* 0x001fe20000410000 */
[----:B------:R-:W-:-:S04]  /*80e0*/  FADD.FTZ R72, -R72, 1 ;  /* 0x3f80000048487421 */ /* 0x000fc80000010100 */
[----:B------:R-:W-:-:S04]  /*80f0*/  FFMA.FTZ R72, R6, R72, 1 ;  /* 0x3f80000006487423 */ /* 0x000fc80000010048 */
[----:B------:R-:W-:Y:S02]  /*8100*/  FMUL.FTZ R72, R111, R72 ;  /* 0x000000486f487220 */ /* 0x000fe40000410000 */
[----:B------:R-:W3:Y:S02]  /*8110*/  LDL.LU R111, [R1+0x184] ;  /* 0x00018400016f7983 */ /* 0x000ee40000300800 */
[----:B------:R-:W-:-:S05]  /*8120*/  FADD.FTZ R76, R76, R72 ;  /* 0x000000484c4c7221 */ /* 0x000fca0000010000 */
[----:B------:R-:W-:Y:S01]  /*8130*/  STL [R1+0x13c], R76 ;  /* 0x00013c4c01007387 */ /* 0x000fe20000100800 */
[----:B------:R-:W-:Y:S01]  /*8140*/  FADD.FTZ R6, R109, R115 ;  /* 0x000000736d067221 */ /* 0x000fe20000010000 */
[----:B------:R-:W-:-:S04]  /*8150*/  FFMA.FTZ R32, R119, R72, R32 ;  /* 0x0000004877207223 */ /* 0x000fc80000010020 */
[----:B------:R0:W-:Y:S02]  /*8160*/  STL [R1+0x140], R6 ;  /* 0x0001400601007387 */ /* 0x0001e40000100800 */
[----:B0-----:R-:W-:Y:S01]  /*8170*/  SHF.L.U32 R6, R38, 0x10, RZ ;  /* 0x0000001026067819 */ /* 0x001fe200000006ff */
[----:B------:R-:W-:Y:S01]  /*8180*/  FMUL.FTZ R38, R99, R72 ;  /* 0x0000004863267220 */ /* 0x000fe20000410000 */
[----:B------:R-:W-:Y:S02]  /*8190*/  SHF.L.U32 R72, R39, 0x10, RZ ;  /* 0x0000001027487819 */ /* 0x000fe400000006ff */
[----:B------:R-:W3:Y:S01]  /*81a0*/  LDL.LU R39, [R1+0x188] ;  /* 0x0001880001277983 */ /* 0x000ee20000300800 */
[----:B------:R-:W-:-:S04]  /*81b0*/  FADD.FTZ R6, R6, -UR28 ;  /* 0x8000001c06067e21 */ /* 0x000fc80008010000 */
[----:B------:R-:W-:Y:S01]  /*81c0*/  FMUL.FTZ R123, R6, UR16 ;  /* 0x00000010067b7c20 */ /* 0x000fe20008410000 */
[----:B------:R0:W-:Y:S03]  /*81d0*/  STL [R1+0x138], R32 ;  /* 0x0001382001007387 */ /* 0x0001e60000100800 */
[----:B0-----:R-:W-:-:S04]  /*81e0*/  FFMA.FTZ R32, R33, R123, R64 ;  /* 0x0000007b21207223 */ /* 0x001fc80000010040 */
[----:B------:R-:W-:-:S06]  /*81f0*/  FMUL.FTZ R6, R32, -1.4426950216293334961 ;  /* 0xbfb8aa3b20067820 */ /* 0x000fcc0000410000 */
[----:B------:R-:W0:Y:S01]  /*8200*/  MUFU.EX2 R6, R6 ;  /* 0x0000000600067308 */ /* 0x000e220000000800 */
[----:B--2---:R-:W-:Y:S02]  /*8210*/  SHF.L.U32 R76, R41, 0x10, RZ ;  /* 0x00000010294c7819 */ /* 0x004fe400000006ff */
[----:B------:R-:W2:Y:S01]  /*8220*/  LDL.LU R41, [R1+0x180] ;  /* 0x0001800001297983 */ /* 0x000ea20000300800 */
[----:B0-----:R-:W-:-:S06]  /*8230*/  FADD.FTZ R6, R6, 1 ;  /* 0x3f80000006067421 */ /* 0x001fcc0000010000 */
[----:B------:R-:W0:Y:S01]  /*8240*/  MUFU.RCP R6, R6 ;  /* 0x0000000600067308 */ /* 0x000e220000001000 */
[----:B------:R1:W-:Y:S01]  /*8250*/  STL [R1+0x12c], R38 ;  /* 0x00012c2601007387 */ /* 0x0003e20000100800 */
[----:B------:R-:W-:Y:S01]  /*8260*/  FADD.FTZ R76, R76, -UR28 ;  /* 0x8000001c4c4c7e21 */ /* 0x000fe20008010000 */
[----:B-1----:R-:W-:Y:S01]  /*8270*/  FFMA.FTZ R38, R119, R38, R106 ;  /* 0x0000002677267223 */ /* 0x002fe2000001006a */
[----:B0-----:R-:W-:Y:S01]  /*8280*/  FMUL.FTZ R72, R72, R6 ;  /* 0x0000000648487220 */ /* 0x001fe20000410000 */
[----:B------:R-:W-:-:S03]  /*8290*/  FADD.FTZ R6, -R6, 1 ;  /* 0x3f80000006067421 */ /* 0x000fc60000010100 */
[----:B------:R0:W-:Y:S01]  /*82a0*/  STL [R1+0x134], R38 ;  /* 0x0001342601007387 */ /* 0x0001e20000100800 */
[----:B------:R-:W-:Y:S01]  /*82b0*/  FFMA.FTZ R6, R32, R6, 1 ;  /* 0x3f80000020067423 */ /* 0x000fe20000010006 */
[----:B0-----:R-:W-:-:S03]  /*82c0*/  FMUL.FTZ R38, R76, UR16 ;  /* 0x000000104c267c20 */ /* 0x001fc60008410000 */
[----:B------:R-:W-:Y:S01]  /*82d0*/  FMUL.FTZ R6, R72, R6 ;  /* 0x0000000648067220 */ /* 0x000fe20000410000 */
[----:B------:R-:W-:Y:S01]  /*82e0*/  FFMA.FTZ R72, R99, R38, R68 ;  /* 0x0000002663487223 */ /* 0x000fe20000010044 */
[----:B------:R0:W-:Y:S03]  /*82f0*/  STL [R1+0x128], R38 ;  /* 0x0001282601007387 */ /* 0x0001e60000100800 */
[----:B------:R-:W-:Y:S01]  /*8300*/  FMUL.FTZ R32, R72, -1.4426950216293334961 ;  /* 0xbfb8aa3b48207820 */ /* 0x000fe20000410000 */
[----:B0-----:R-:W2:Y:S05]  /*8310*/  LDL.LU R38, [R1+0x18c] ;  /* 0x00018c0001267983 */ /* 0x001eaa0000300800 */
[----:B------:R-:W0:Y:S02]  /*8320*/  MUFU.EX2 R32, R32 ;  /* 0x0000002000207308 */ /* 0x000e240000000800 */
[----:B0-----:R-:W-:-:S06]  /*8330*/  FADD.FTZ R32, R32, 1 ;  /* 0x3f80000020207421 */ /* 0x001fcc0000010000 */
[----:B------:R-:W0:Y:S01]  /*8340*/  MUFU.RCP R32, R32 ;  /* 0x0000002000207308 */ /* 0x000e220000001000 */
[----:B----4-:R-:W-:Y:S02]  /*8350*/  SHF.L.U32 R76, R40, 0x10, RZ ;  /* 0x00000010284c7819 */ /* 0x010fe400000006ff */
[----:B---3--:R-:W-:Y:S02]  /*8360*/  SHF.L.U32 R106, R100, 0x10, RZ ;  /* 0x00000010646a7819 */ /* 0x008fe400000006ff */
[----:B------:R-:W3:Y:S03]  /*8370*/  LDL.LU R100, [R1+0x190] ;  /* 0x0001900001647983 */ /* 0x000ee60000300800 */
[----:B------:R-:W-:-:S04]  /*8380*/  FADD.FTZ R106, R106, -UR28 ;  /* 0x8000001c6a6a7e21 */ /* 0x000fc80008010000 */
[----:B------:R-:W-:Y:S01]  /*8390*/  FMUL.FTZ R40, R106, UR16 ;  /* 0x000000106a287c20 */ /* 0x000fe20008410000 */
[----:B0-----:R-:W-:Y:S01]  /*83a0*/  FMUL.FTZ R76, R76, R32 ;  /* 0x000000204c4c7220 */ /* 0x001fe20000410000 */
[----:B------:R-:W-:-:S04]  /*83b0*/  FADD.FTZ R32, -R32, 1 ;  /* 0x3f80000020207421 */ /* 0x000fc80000010100 */
[----:B------:R-:W-:Y:S01]  /*83c0*/  FFMA.FTZ R72, R72, R32, 1 ;  /* 0x3f80000048487423 */ /* 0x000fe20000010020 */
[----:B------:R0:W-:Y:S03]  /*83d0*/  STL [R1+0x124], R40 ;  /* 0x0001242801007387 */ /* 0x0001e60000100800 */
[----:B------:R-:W-:Y:S01]  /*83e0*/  FMUL.FTZ R72, R76, R72 ;  /* 0x000000484c487220 */ /* 0x000fe20000410000 */
[----:B------:R-:W-:Y:S02]  /*83f0*/  FFMA.FTZ R76, R33, R40, R64 ;  /* 0x00000028214c7223 */ /* 0x000fe40000010040 */
[----:B0-----:R-:W4:Y:S02]  /*8400*/  LDL.LU R40, [R1+0x194] ;  /* 0x0001940001287983 */ /* 0x001f240000300800 */
        /* <DEDUP_REMOVED lines=9> */
[----:B------:R-:W3:Y:S01]  /*84a0*/  LDL.LU R39, [R1+0x19c] ;  /* 0x00019c0001277983 */ /* 0x000ee20000300800 */
[----:B--2---:R-:W-:-:S05]  /*84b0*/  SHF.L.U32 R109, R41, 0x10, RZ ;  /* 0x00000010296d7819 */ /* 0x004fca00000006ff */
[----:B------:R-:W-:-:S04]  /*84c0*/  FADD.FTZ R109, R109, -UR28 ;  /* 0x8000001c6d6d7e21 */ /* 0x000fc80008010000 */
[----:B------:R-:W-:-:S04]  /*84d0*/  FMUL.FTZ R41, R109, UR16 ;  /* 0x000000106d297c20 */ /* 0x000fc80008410000 */
[----:B------:R-:W-:Y:S01]  /*84e0*/  FFMA.FTZ R76, R99, R41, R68 ;  /* 0x00000029634c7223 */ /* 0x000fe20000010044 */
[----:B------:R0:W-:Y:S04]  /*84f0*/  STL [R1+0x120], R41 ;  /* 0x0001202901007387 */ /* 0x0001e80000100800 */
[----:B0-----:R-:W2:Y:S01]  /*8500*/  LDL.LU R41, [R1+0x198] ;  /* 0x0001980001297983 */ /* 0x001ea20000300800 */
[----:B------:R-:W-:Y:S01]  /*8510*/  FMUL.FTZ R106, R106, R32 ;  /* 0x000000206a6a7220 */ /* 0x000fe20000410000 */
        /* <DEDUP_REMOVED lines=16> */
[----:B----4-:R-:W-:Y:S02]  /*8620*/  SHF.L.U32 R111, R40, 0x10, RZ ;  /* 0x00000010286f7819 */ /* 0x010fe400000006ff */
[----:B---3--:R-:W-:-:S05]  /*8630*/  SHF.L.U32 R115, R100, 0x10, RZ ;  /* 0x0000001064737819 */ /* 0x008fca00000006ff */
[----:B------:R-:W-:Y:S01]  /*8640*/  FADD.FTZ R115, R115, -UR28 ;  /* 0x8000001c73737e21 */ /* 0x000fe20008010000 */
[----:B0-----:R-:W-:Y:S01]  /*8650*/  FMUL.FTZ R111, R111, R76 ;  /* 0x0000004c6f6f7220 */ /* 0x001fe20000410000 */
[----:B------:R-:W-:Y:S02]  /*8660*/  FADD.FTZ R76, -R76, 1 ;  /* 0x3f8000004c4c7421 */ /* 0x000fe40000010100 */
[----:B------:R-:W-:Y:S02]  /*8670*/  FMUL.FTZ R100, R115, UR16 ;  /* 0x0000001073647c20 */ /* 0x000fe40008410000 */
        /* <DEDUP_REMOVED lines=8> */
[----:B------:R-:W-:Y:S01]  /*8700*/  FADD.FTZ R101, R101, -UR28 ;  /* 0x8000001c65657e21 */ /* 0x000fe20008010000 */
[----:B------:R-:W-:Y:S02]  /*8710*/  SHF.L.U32 R124, R124, 0x10, RZ ;  /* 0x000000107c7c7819 */ /* 0x000fe400000006ff */
[----:B------:R-:W-:-:S03]  /*8720*/  SHF.L.U32 R125, R125, 0x10, RZ ;  /* 0x000000107d7d7819 */ /* 0x000fc600000006ff */
[----:B------:R-:W-:-:S04]  /*8730*/  FADD.FTZ R124, R124, -UR28 ;  /* 0x8000001c7c7c7e21 */ /* 0x000fc80008010000 */
[----:B------:R-:W-:Y:S01]  /*8740*/  FMUL.FTZ R40, R124, UR16 ;  /* 0x000000107c287c20 */ /* 0x000fe20008410000 */
[----:B------:R-:W-:Y:S02]  /*8750*/  SHF.L.U32 R102, R102, 0x10, RZ ;  /* 0x0000001066667819 */ /* 0x000fe400000006ff */
[----:B------:R-:W-:Y:S02]  /*8760*/  SHF.L.U32 R119, R39, 0x10, RZ ;  /* 0x0000001027777819 */ /* 0x000fe400000006ff */
[----:B--2---:R-:W-:Y:S01]  /*8770*/  SHF.L.U32 R115, R41, 0x10, RZ ;  /* 0x0000001029737819 */ /* 0x004fe200000006ff */
[----:B------:R-:W-:Y:S01]  /*8780*/  FMUL.FTZ R41, R101, UR16 ;  /* 0x0000001065297c20 */ /* 0x000fe20008410000 */
[----:B------:R-:W-:Y:S02]  /*8790*/  SHF.L.U32 R104, R104, 0x10, RZ ;  /* 0x0000001068687819 */ /* 0x000fe400000006ff */
[----:B------:R-:W-:Y:S01]  /*87a0*/  SHF.L.U32 R103, R103, 0x10, RZ ;  /* 0x0000001067677819 */ /* 0x000fe200000006ff */
[----:B0-----:R-:W-:Y:S01]  /*87b0*/  FMUL.FTZ R115, R115, R109 ;  /* 0x0000006d73737220 */ /* 0x001fe20000410000 */
[----:B------:R-:W-:Y:S01]  /*87c0*/  FADD.FTZ R109, -R109, 1 ;  /* 0x3f8000006d6d7421 */ /* 0x000fe20000010100 */
[----:B------:R0:W-:Y:S03]  /*87d0*/  STL [R1+0x11c], R38 ;  /* 0x00011c2601007387 */ /* 0x0001e60000100800 */
[----:B------:R-:W-:Y:S01]  /*87e0*/  FFMA.FTZ R109, R111, R109, 1 ;  /* 0x3f8000006f6d7423 */ /* 0x000fe2000001006d */
[----:B------:R-:W-:Y:S01]  /*87f0*/  FFMA.FTZ R111, R33, R41, R64 ;  /* 0x00000029216f7223 */ /* 0x000fe20000010040 */
[----:B------:R-:W-:-:S02]  /*8800*/  SHF.L.U32 R105, R105, 0x10, RZ ;  /* 0x0000001069697819 */ /* 0x000fc400000006ff */
[----:B------:R-:W-:Y:S01]  /*8810*/  SHF.L.U32 R94, R94, 0x10, RZ ;  /* 0x000000105e5e7819 */ /* 0x000fe200000006ff */
[----:B------:R-:W-:Y:S01]  /*8820*/  FMUL.FTZ R101, R115, R109 ;  /* 0x0000006d73657220 */ /* 0x000fe20000410000 */
[----:B------:R-:W-:Y:S01]  /*8830*/  FMUL.FTZ R109, R111, -1.4426950216293334961 ;  /* 0xbfb8aa3b6f6d7820 */ /* 0x000fe20000410000 */
[----:B------:R-:W-:Y:S02]  /*8840*/  SHF.L.U32 R95, R95, 0x10, RZ ;  /* 0x000000105f5f7819 */ /* 0x000fe400000006ff */
[----:B------:R-:W-:Y:S02]  /*8850*/  SHF.L.U32 R96, R96, 0x10, RZ ;  /* 0x0000001060607819 */ /* 0x000fe400000006ff */
[----:B------:R-:W-:Y:S01]  /*8860*/  SHF.L.U32 R90, R90, 0x10, RZ ;  /* 0x000000105a5a7819 */ /* 0x000fe200000006ff */
[----:B------:R-:W1:Y:S01]  /*8870*/  MUFU.EX2 R109, R109 ;  /* 0x0000006d006d7308 */ /* 0x000e620000000800 */
[----:B------:R-:W-:Y:S02]  /*8880*/  SHF.L.U32 R97, R97, 0x10, RZ ;  /* 0x0000001061617819 */ /* 0x000fe400000006ff */
        /* <DEDUP_REMOVED lines=8> */
[----:B-1----:R-:W-:Y:S01]  /*8910*/  FADD.FTZ R109, R109, 1 ;  /* 0x3f8000006d6d7421 */ /* 0x002fe20000010000 */
[----:B------:R-:W-:Y:S02]  /*8920*/  SHF.L.U32 R83, R83, 0x10, RZ ;  /* 0x0000001053537819 */ /* 0x000fe400000006ff */
[----:B------:R-:W-:Y:S02]  /*8930*/  SHF.L.U32 R84, R84, 0x10, RZ ;  /* 0x0000001054547819 */ /* 0x000fe400000006ff */
[----:B------:R-:W-:Y:S01]  /*8940*/  SHF.L.U32 R78, R78, 0x10, RZ ;  /* 0x000000104e4e7819 */ /* 0x000fe200000006ff */
[----:B------:R-:W1:Y:S01]  /*8950*/  MUFU.RCP R109, R109 ;  /* 0x0000006d006d7308 */ /* 0x000e620000001000 */
[----:B------:R-:W-:Y:S01]  /*8960*/  FFMA.FTZ R115, R99, R40, R68 ;  /* 0x0000002863737223 */ /* 0x000fe20000010044 */
[----:B------:R-:W-:Y:S02]  /*8970*/  SHF.L.U32 R85, R85, 0x10, RZ ;  /* 0x0000001055557819 */ /* 0x000fe400000006ff */
[----:B------:R-:W-:-:S02]  /*8980*/  SHF.L.U32 R79, R79, 0x10, RZ ;  /* 0x000000104f4f7819 */ /* 0x000fc400000006ff */
[----:B------:R-:W-:Y:S02]  /*8990*/  SHF.L.U32 R80, R80, 0x10, RZ ;  /* 0x0000001050507819 */ /* 0x000fe400000006ff */
[----:B------:R-:W-:Y:S02]  /*89a0*/  SHF.L.U32 R17, R17, 0x10, RZ ;  /* 0x0000001011117819 */ /* 0x000fe400000006ff */
[----:B------:R-:W-:Y:S02]  /*89b0*/  SHF.L.U32 R81, R81, 0x10, RZ ;  /* 0x0000001051517819 */ /* 0x000fe400000006ff */
[----:B------:R-:W-:Y:S02]  /*89c0*/  SHF.L.U32 R37, R37, 0x10, RZ ;  /* 0x0000001025257819 */ /* 0x000fe400000006ff */
[----:B------:R-:W-:Y:S02]  /*89d0*/  SHF.L.U32 R42, R42, 0x10, RZ ;  /* 0x000000102a2a7819 */ /* 0x000fe400000006ff */
[----:B------:R-:W-:Y:S01]  /*89e0*/  SHF.L.U32 R2, R2, 0x10, RZ ;  /* 0x0000001002027819 */ /* 0x000fe200000006ff */
[----:B-1----:R-:W-:Y:S01]  /*89f0*/  FMUL.FTZ R125, R125, R109 ;  /* 0x0000006d7d7d7220 */ /* 0x002fe20000410000 */
[----:B------:R-:W-:Y:S01]  /*8a00*/  FADD.FTZ R109, -R109, 1 ;  /* 0x3f8000006d6d7421 */ /* 0x000fe20000010100 */
[----:B------:R-:W-:-:S02]  /*8a10*/  SHF.L.U32 R43, R43, 0x10, RZ ;  /* 0x000000102b2b7819 */ /* 0x000fc400000006ff */
[----:B------:R-:W-:Y:S01]  /*8a20*/  SHF.L.U32 R45, R45, 0x10, RZ ;  /* 0x000000102d2d7819 */ /* 0x000fe200000006ff */
[----:B------:R-:W-:Y:S01]  /*8a30*/  FFMA.FTZ R109, R111, R109, 1 ;  /* 0x3f8000006f6d7423 */ /* 0x000fe2000001006d */
        /* <DEDUP_REMOVED lines=19> */
[----:B------:R-:W-:Y:S01]  /*8b70*/  FADD.FTZ R102, R102, -UR28 ;  /* 0x8000001c66667e21 */ /* 0x000fe20008010000 */
[----:B------:R-:W-:Y:S02]  /*8b80*/  SHF.L.U32 R61, R61, 0x10, RZ ;  /* 0x000000103d3d7819 */ /* 0x000fe400000006ff */
[----:B------:R-:W-:Y:S01]  /*8b90*/  SHF.L.U32 R62, R62, 0x10, RZ ;  /* 0x000000103e3e7819 */ /* 0x000fe200000006ff */
[----:B------:R-:W-:Y:S01]  /*8ba0*/  FMUL.FTZ R39, R102, UR16 ;  /* 0x0000001066277c20 */ /* 0x000fe20008410000 */
[----:B------:R-:W-:-:S02]  /*8bb0*/  SHF.L.U32 R12, R12, 0x10, RZ ;  /* 0x000000100c0c7819 */ /* 0x000fc400000006ff */
        /* <DEDUP_REMOVED lines=10> */
[----:B------:R-:W-:Y:S01]  /*8c60*/  FFMA.FTZ R115, R33, R39, R64 ;  /* 0x0000002721737223 */ /* 0x000fe20000010040 */
[----:B------:R-:W-:Y:S02]  /*8c70*/  SHF.L.U32 R16, R16, 0x10, RZ ;  /* 0x0000001010107819 */ /* 0x000fe400000006ff */
[----:B------:R-:W-:Y:S01]  /*8c80*/  SHF.L.U32 R71, R71, 0x10, RZ ;  /* 0x0000001047477819 */ /* 0x000fe200000006ff */
[----:B------:R-:W-:Y:S01]  /*8c90*/  FMUL.FTZ R102, R119, R111 ;  /* 0x0000006f77667220 */ /* 0x000fe20000410000 */
[----:B------:R-:W-:Y:S01]  /*8ca0*/  FMUL.FTZ R111, R115, -1.4426950216293334961 ;  /* 0xbfb8aa3b736f7820 */ /* 0x000fe20000410000 */
[----:B------:R-:W-:Y:S02]  /*8cb0*/  SHF.L.U32 R73, R73, 0x10, RZ ;  /* 0x0000001049497819 */ /* 0x000fe400000006ff */
[----:B------:R-:W-:-:S02]  /*8cc0*/  SHF.L.U32 R74, R74, 0x10, RZ ;  /* 0x000000104a4a7819 */ /* 0x000fc400000006ff */
[----:B------:R-:W-:Y:S01]  /*8cd0*/  SHF.L.U32 R20, R20, 0x10, RZ ;  /* 0x0000001014147819 */ /* 0x000fe200000006ff */
[----:B------:R-:W1:Y:S01]  /*8ce0*/  MUFU.EX2 R111, R111 ;  /* 0x0000006f006f7308 */ /* 0x000e620000000800 */
[----:B------:R-:W-:Y:S02]  /*8cf0*/  SHF.L.U32 R75, R75, 0x10, RZ ;  /* 0x000000104b4b7819 */ /* 0x000fe400000006ff */
[----:B------:R-:W-:Y:S02]  /*8d00*/  SHF.L.U32 R77, R77, 0x10, RZ ;  /* 0x000000104d4d7819 */ /* 0x000fe400000006ff */
[----:B------:R-:W-:Y:S02]  /*8d10*/  SHF.L.U32 R107, R107, 0x10, RZ ;  /* 0x000000106b6b7819 */ /* 0x000fe400000006ff */
[----:B------:R-:W-:Y:S02]  /*8d20*/  SHF.L.U32 R110, R110, 0x10, RZ ;  /* 0x000000106e6e7819 */ /* 0x000fe400000006ff */
[----:B------:R-:W-:-:S02]  /*8d30*/  SHF.L.U32 R22, R22, 0x10, RZ ;  /* 0x0000001016167819 */ /* 0x000fc400000006ff */
[----:B------:R-:W-:Y:S02]  /*8d40*/  SHF.L.U32 R113, R113, 0x10, RZ ;  /* 0x0000001071717819 */ /* 0x000fe400000006ff */
[----:B------:R-:W-:Y:S02]  /*8d50*/  SHF.L.U32 R112, R112, 0x10, RZ ;  /* 0x0000001070707819 */ /* 0x000fe400000006ff */
[----:B------:R-:W-:Y:S02]  /*8d60*/  SHF.L.U32 R114, R114, 0x10, RZ ;  /* 0x0000001072727819 */ /* 0x000fe400000006ff */
[----:B------:R-:W-:Y:S01]  /*8d70*/  SHF.L.U32 R24, R24, 0x10, RZ ;  /* 0x0000001018187819 */ /* 0x000fe200000006ff */
[----:B-1----:R-:W-:Y:S01]  /*8d80*/  FADD.FTZ R111, R111, 1 ;  /* 0x3f8000006f6f7421 */ /* 0x002fe20000010000 */
[----:B------:R-:W-:Y:S02]  /*8d90*/  SHF.L.U32 R117, R117, 0x10, RZ ;  /* 0x0000001075757819 */ /* 0x000fe400000006ff */
[----:B------:R-:W-:-:S02]  /*8da0*/  SHF.L.U32 R116, R116, 0x10, RZ ;  /* 0x0000001074747819 */ /* 0x000fc400000006ff */
[----:B------:R-:W-:Y:S01]  /*8db0*/  SHF.L.U32 R118, R118, 0x10, RZ ;  /* 0x0000001076767819 */ /* 0x000fe200000006ff */
[----:B------:R-:W1:Y:S01]  /*8dc0*/  MUFU.RCP R111, R111 ;  /* 0x0000006f006f7308 */ /* 0x000e620000001000 */
[----:B------:R-:W-:Y:S01]  /*8dd0*/  FADD.FTZ R103, R103, -UR28 ;  /* 0x8000001c67677e21 */ /* 0x000fe20008010000 */
[----:B------:R-:W-:Y:S02]  /*8de0*/  SHF.L.U32 R26, R26, 0x10, RZ ;  /* 0x000000101a1a7819 */ /* 0x000fe400000006ff */
[----:B------:R-:W-:Y:S01]  /*8df0*/  SHF.L.U32 R121, R121, 0x10, RZ ;  /* 0x0000001079797819 */ /* 0x000fe200000006ff */
[----:B0-----:R-:W-:Y:S01]  /*8e00*/  FMUL.FTZ R38, R103, UR16 ;  /* 0x0000001067267c20 */ /* 0x001fe20008410000 */
[----:B------:R-:W-:Y:S02]  /*8e10*/  SHF.L.U32 R120, R120, 0x10, RZ ;  /* 0x0000001078787819 */ /* 0x000fe400000006ff */
[----:B------:R-:W-:Y:S02]  /*8e20*/  SHF.L.U32 R122, R122, 0x10, RZ ;  /* 0x000000107a7a7819 */ /* 0x000fe400000006ff */
[----:B------:R-:W-:-:S02]  /*8e30*/  SHF.L.U32 R28, R28, 0x10, RZ ;  /* 0x000000101c1c7819 */ /* 0x000fc400000006ff */
[----:B------:R-:W-:Y:S02]  /*8e40*/  SHF.L.U32 R29, R29, 0x10, RZ ;  /* 0x000000101d1d7819 */ /* 0x000fe400000006ff */
[----:B------:R-:W-:Y:S02]  /*8e50*/  SHF.L.U32 R30, R30, 0x10, RZ ;  /* 0x000000101e1e7819 */ /* 0x000fe400000006ff */
[----:B------:R-:W-:Y:S01]  /*8e60*/  SHF.L.U32 R0, R0, 0x10, RZ ;  /* 0x0000001000007819 */ /* 0x000fe200000006ff */
[----:B-1----:R-:W-:Y:S01]  /*8e70*/  FMUL.FTZ R104, R104, R111 ;  /* 0x0000006f68687220 */ /* 0x002fe20000410000 */
[----:B------:R-:W-:Y:S01]  /*8e80*/  FADD.FTZ R111, -R111, 1 ;  /* 0x3f8000006f6f7421 */ /* 0x000fe20000010100 */
[----:B------:R-:W-:Y:S02]  /*8e90*/  SHF.L.U32 R31, R31, 0x10, RZ ;  /* 0x000000101f1f7819 */ /* 0x000fe400000006ff */
[----:B------:R-:W-:Y:S01]  /*8ea0*/  SHF.L.U32 R3, R3, 0x10, RZ ;  /* 0x0000001003037819 */ /* 0x000fe200000006ff */
[----:B------:R-:W-:Y:S01]  /*8eb0*/  FFMA.FTZ R111, R115, R111, 1 ;  /* 0x3f800000736f7423 */ /* 0x000fe2000001006f */
[----:B------:R-:W-:-:S02]  /*8ec0*/  SHF.L.U32 R4, R4, 0x10, RZ ;  /* 0x0000001004047819 */ /* 0x000fc400000006ff */
[----:B------:R-:W-:Y:S01]  /*8ed0*/  SHF.L.U32 R9, R9, 0x10, RZ ;  /* 0x0000001009097819 */ /* 0x000fe200000006ff */
[----:B------:R-:W-:Y:S01]  /*8ee0*/  FMUL.FTZ R103, R104, R111 ;  /* 0x0000006f68677220 */ /* 0x000fe20000410000 */
[----:B------:R-:W-:Y:S01]  /*8ef0*/  FFMA.FTZ R111, R99, R38, R68 ;  /* 0x00000026636f7223 */ /* 0x000fe20000010044 */
[----:B------:R-:W-:Y:S02]  /*8f00*/  SHF.L.U32 R7, R7, 0x10, RZ ;  /* 0x0000001007077819 */ /* 0x000fe400000006ff */
[----:B------:R-:W-:Y:S01]  /*8f10*/  SHF.L.U32 R11, R11, 0x10, RZ ;  /* 0x000000100b0b7819 */ /* 0x000fe200000006ff */
[----:B------:R-:W-:Y:S01]  /*8f20*/  FMUL.FTZ R104, R111, -1.4426950216293334961 ;  /* 0xbfb8aa3b6f687820 */ /* 0x000fe20000410000 */
        /* <DEDUP_REMOVED lines=20> */
[----:B------:R-:W-:Y:S01]  /*9070*/  SHF.L.U32 R27, R27, 0x10, RZ ;  /* 0x000000101b1b7819 */ /* 0x000fe200000006ff */
[----:B------:R1:W-:Y:S04]  /*9080*/  STL [R1+0x1c0], R72 ;  /* 0x0001c04801007387 */ /* 0x0003e80000100800 */
[----:B------:R2:W-:Y:S04]  /*9090*/  STL [R1+0x1bc], R106 ;  /* 0x0001bc6a01007387 */ /* 0x0005e80000100800 */
[----:B------:R3:W-:Y:S01]  /*90a0*/  STL [R1+0x1c4], R76 ;  /* 0x0001c44c01007387 */ /* 0x0007e20000100800 */
[----:B0-----:R-:W-:Y:S01]  /*90b0*/  FMUL.FTZ R105, R105, R104 ;  /* 0x0000006869697220 */ /* 0x001fe20000410000 */
[----:B------:R-:W-:Y:S01]  /*90c0*/  FADD.FTZ R104, -R104, 1 ;  /* 0x3f80000068687421 */ /* 0x000fe20000010100 */
[----:B------:R-:W-:Y:S01]  /*90d0*/  FADD.FTZ R95, R95, -UR28 ;  /* 0x8000001c5f5f7e21 */ /* 0x000fe20008010000 */
[----:B------:R-:W-:Y:S01]  /*90e0*/  FADD.FTZ R90, R90, -UR28 ;  /* 0x8000001c5a5a7e21 */ /* 0x000fe20008010000 */
[----:B------:R-:W-:Y:S01]  /*90f0*/  FADD.FTZ R91, R91, -UR28 ;  /* 0x8000001c5b5b7e21 */ /* 0x000fe20008010000 */
[----:B------:R-:W-:Y:S01]  /*9100*/  FFMA.FTZ R111, R111, R104, 1 ;  /* 0x3f8000006f6f7423 */ /* 0x000fe20000010068 */
[----:B------:R-:W-:Y:S01]  /*9110*/  FMUL.FTZ R104, R94, UR16 ;  /* 0x000000105e687c20 */ /* 0x000fe20008410000 */
[----:B------:R-:W-:Y:S01]  /*9120*/  FADD.FTZ R86, R86, -UR28 ;  /* 0x8000001c56567e21 */ /* 0x000fe20008010000 */
[----:B------:R-:W-:Y:S01]  /*9130*/  FADD.FTZ R87, R87, -UR28 ;  /* 0x8000001c57577e21 */ /* 0x000fe20008010000 */
[----:B------:R-:W-:Y:S01]  /*9140*/  FMUL.FTZ R94, R105, R111 ;  /* 0x0000006f695e7220 */ /* 0x000fe20000410000 */
[----:B------:R-:W-:Y:S01]  /*9150*/  FFMA.FTZ R111, R33, R104, R64 ;  /* 0x00000068216f7223 */ /* 0x000fe20000010040 */
[----:B------:R-:W-:Y:S01]  /*9160*/  FADD.FTZ R82, R82, -UR28 ;  /* 0x8000001c52527e21 */ /* 0x000fe20008010000 */
[----:B------:R-:W-:Y:S01]  /*9170*/  FADD.FTZ R83, R83, -UR28 ;  /* 0x8000001c53537e21 */ /* 0x000fe20008010000 */
[----:B------:R-:W-:Y:S01]  /*9180*/  FADD.FTZ R78, R78, -UR28 ;  /* 0x8000001c4e4e7e21 */ /* 0x000fe20008010000 */
[----:B------:R-:W-:Y:S01]  /*9190*/  FMUL.FTZ R105, R111, -1.4426950216293334961 ;  /* 0xbfb8aa3b6f697820 */ /* 0x000fe20000410000 */
[----:B------:R-:W-:Y:S01]  /*91a0*/  FADD.FTZ R79, R79, -UR28 ;  /* 0x8000001c4f4f7e21 */ /* 0x000fe20008010000 */
[----:B------:R-:W-:Y:S01]  /*91b0*/  FADD.FTZ R17, R17, -UR28 ;  /* 0x8000001c11117e21 */ /* 0x000fe20008010000 */
[----:B------:R-:W-:Y:S01]  /*91c0*/  FADD.FTZ R37, R37, -UR28 ;  /* 0x8000001c25257e21 */ /* 0x000fe20008010000 */
[----:B------:R-:W-:Y:S01]  /*91d0*/  FADD.FTZ R2, R2, -UR28 ;  /* 0x8000001c02027e21 */ /* 0x000fe20008010000 */
[----:B------:R-:W-:Y:S01]  /*91e0*/  FADD.FTZ R45, R45, -UR28 ;  /* 0x8000001c2d2d7e21 */ /* 0x000fe20008010000 */
[----:B------:R-:W0:Y:S01]  /*91f0*/  MUFU.EX2 R105, R105 ;  /* 0x0000006900697308 */ /* 0x000e220000000800 */
[----:B------:R-:W-:Y:S01]  /*9200*/  FADD.FTZ R49, R49, -UR28 ;  /* 0x8000001c31317e21 */ /* 0x000fe20008010000 */
        /* <DEDUP_REMOVED lines=15> */
[----:B0-----:R-:W-:Y:S01]  /*9300*/  FADD.FTZ R105, R105, 1 ;  /* 0x3f80000069697421 */ /* 0x001fe20000010000 */
[----:B------:R-:W-:Y:S01]  /*9310*/  FADD.FTZ R22, R22, -UR28 ;  /* 0x8000001c16167e21 */ /* 0x000fe20008010000 */
[----:B------:R-:W-:Y:S01]  /*9320*/  FADD.FTZ R112, R112, -UR28 ;  /* 0x8000001c70707e21 */ /* 0x000fe20008010000 */
[----:B------:R-:W-:Y:S01]  /*9330*/  FADD.FTZ R24, R24, -UR28 ;  /* 0x8000001c18187e21 */ /* 0x000fe20008010000 */
[----:B------:R-:W-:Y:S01]  /*9340*/  FADD.FTZ R116, R116, -UR28 ;  /* 0x8000001c74747e21 */ /* 0x000fe20008010000 */
[----:B------:R-:W-:Y:S01]  /*9350*/  FADD.FTZ R26, R26, -UR28 ;  /* 0x8000001c1a1a7e21 */ /* 0x000fe20008010000 */
[----:B------:R-:W0:Y:S01]  /*9360*/  MUFU.RCP R105, R105 ;  /* 0x0000006900697308 */ /* 0x000e220000001000 */
        /* <DEDUP_REMOVED lines=15> */
[----:B------:R-:W-:Y:S01]  /*9460*/  FMUL.FTZ R109, R125, R109 ;  /* 0x0000006d7d6d7220 */ /* 0x000fe20000410000 */
[----:B0-----:R-:W-:Y:S01]  /*9470*/  FMUL.FTZ R115, R96, R105 ;  /* 0x0000006960737220 */ /* 0x001fe20000410000 */
[----:B------:R-:W-:Y:S01]  /*9480*/  FADD.FTZ R105, -R105, 1 ;  /* 0x3f80000069697421 */ /* 0x000fe20000010100 */
[----:B------:R-:W-:Y:S01]  /*9490*/  FMUL.FTZ R96, R95, UR16 ;  /* 0x000000105f607c20 */ /* 0x000fe20008410000 */
[----:B------:R-:W-:Y:S01]  /*94a0*/  FMUL.FTZ R49, R49, UR16 ;  /* 0x0000001031317c20 */ /* 0x000fe20008410000 */
[----:B------:R-:W-:Y:S01]  /*94b0*/  FMUL.FTZ R9, R9, UR16 ;  /* 0x0000001009097c20 */ /* 0x000fe20008410000 */
[----:B------:R-:W-:Y:S01]  /*94c0*/  FFMA.FTZ R105, R111, R105, 1 ;  /* 0x3f8000006f697423 */ /* 0x000fe20000010069 */
[----:B------:R-:W-:Y:S01]  /*94d0*/  FFMA.FTZ R111, R99, R96, R68 ;  /* 0x00000060636f7223 */ /* 0x000fe20000010044 */
[----:B------:R-:W-:Y:S01]  /*94e0*/  FMUL.FTZ R44, R44, UR16 ;  /* 0x000000102c2c7c20 */ /* 0x000fe20008410000 */
[----:B------:R-:W-:Y:S01]  /*94f0*/  FMUL.FTZ R56, R56, UR16 ;  /* 0x0000001038387c20 */ /* 0x000fe20008410000 */
[----:B------:R-:W-:Y:S01]  /*9500*/  FMUL.FTZ R95, R115, R105 ;  /* 0x00000069735f7220 */ /* 0x000fe20000410000 */
[----:B------:R-:W-:Y:S01]  /*9510*/  FMUL.FTZ R105, R111, -1.4426950216293334961 ;  /* 0xbfb8aa3b6f697820 */ /* 0x000fe20000410000 */
[----:B------:R-:W4:Y:S04]  /*9520*/  LDL.LU R125, [R1+0x144] ;  /* 0x00014400017d7983 */ /* 0x000f280000300800 */
[----:B-1----:R-:W4:Y:S01]  /*9530*/  LDL.LU R72, [R1+0x134] ;  /* 0x0001340001487983 */ /* 0x002f220000300800 */
[----:B------:R-:W0:Y:S03]  /*9540*/  MUFU.EX2 R105, R105 ;  /* 0x0000006900697308 */ /* 0x000e260000000800 */
[----:B--2---:R-:W2:Y:S04]  /*9550*/  LDL.LU R106, [R1+0x128] ;  /* 0x00012800016a7983 */ /* 0x004ea80000300800 */
[----:B---3--:R-:W3:Y:S04]  /*9560*/  LDL.LU R76, [R1+0x140] ;  /* 0x00014000014c7983 */ /* 0x008ee80000300800 */
[----:B------:R-:W3:Y:S01]  /*9570*/  LDL.LU R124, [R1+0x12c] ;  /* 0x00012c00017c7983 */ /* 0x000ee20000300800 */
        /* <DEDUP_REMOVED lines=320> */
[----:B------:R-:W-:Y:S01]  /*a980*/  FMUL.FTZ R113, R117, R113 ;  /* 0x0000007175717220 */ /* 0x000fe20000410000 */
[----:B0-----:R-:W-:Y:S01]  /*a990*/  FMUL.FTZ R118, R118, R115 ;  /* 0x0000007376767220 */ /* 0x001fe20000410000 */
[----:B------:R-:W-:-:S04]  /*a9a0*/  FADD.FTZ R115, -R115, 1 ;  /* 0x3f80000073737421 */ /* 0x000fc80000010100 */
[----:B------:R-:W-:Y:S01]  /*a9b0*/  FFMA.FTZ R116, R116, R115, 1 ;  /* 0x3f80000074747423 */ /* 0x000fe20000010073 */
[----:B------:R-:W-:-:S04]  /*a9c0*/  FMUL.FTZ R115, R26, UR16 ;  /* 0x000000101a737c20 */ /* 0x000fc80008410000 */
[----:B------:R-:W-:Y:S01]  /*a9d0*/  FFMA.FTZ R117, R33, R115, R64 ;  /* 0x0000007321757223 */ /* 0x000fe20000010040 */
[----:B------:R-:W-:-:S03]  /*a9e0*/  FMUL.FTZ R26, R118, R116 ;  /* 0x00000074761a7220 */ /* 0x000fc60000410000 */
        /* <DEDUP_REMOVED lines=17> */
[----:B------:R-:W-:Y:S01]  /*ab00*/  FFMA.FTZ R120, R33, R118, R64 ;  /* 0x0000007621787223 */ /* 0x000fe20000010040 */
[----:B------:R-:W-:Y:S01]  /*ab10*/  FMUL.FTZ R28, R122, R119 ;  /* 0x000000777a1c7220 */ /* 0x000fe20000410000 */
[----:B------:R-:W-:Y:S01]  /*ab20*/  FMUL.FTZ R116, R121, R116 ;  /* 0x0000007479747220 */ /* 0x000fe20000410000 */
[----:B------:R-:W2:Y:S01]  /*ab30*/  LDL.LU R122, [R1+0x138] ;  /* 0x00013800017a7983 */ /* 0x000ea20000300800 */
        /* <DEDUP_REMOVED lines=105> */
[----:B------:R-:W-:-:S04]  /*b1d0*/  FFMA.FTZ R119, R120, R119, 1 ;  /* 0x3f80000078777423 */ /* 0x000fc80000010077 */
[----:B------:R-:W-:Y:S02]  /*b1e0*/  FMUL.FTZ R25, R121, R119 ;  /* 0x0000007779197220 */ /* 0x000fe40000410000 */
[----:B------:R-:W4:Y:S01]  /*b1f0*/  LDL.LU R121, [R1+0x118] ;  /* 0x0001180001797983 */ /* 0x000f220000300800 */
        /* <DEDUP_REMOVED lines=24> */
[----:B----4-:R-:W-:-:S05]  /*b380*/  SHF.L.U32 R121, R121, 0x10, RZ ;  /* 0x0000001079797819 */ /* 0x010fca00000006ff */
[----:B0-----:R-:W-:Y:S01]  /*b390*/  FMUL.FTZ R121, R121, R120 ;  /* 0x0000007879797220 */ /* 0x001fe20000410000 */
[----:B------:R-:W-:-:S04]  /*b3a0*/  FADD.FTZ R120, -R120, 1 ;  /* 0x3f80000078787421 */ /* 0x000fc80000010100 */
[----:B------:R-:W-:Y:S02]  /*b3b0*/  FFMA.FTZ R60, R60, R120, 1 ;  /* 0x3f8000003c3c7423 */ /* 0x000fe40000010078 */
[----:B------:R-:W4:Y:S02]  /*b3c0*/  LDL.LU R120, [R1+0x148] ;  /* 0x0001480001787983 */ /* 0x000f240000300800 */
[----:B------:R-:W-:Y:S01]  /*b3d0*/  FMUL.FTZ R60, R121, R60 ;  /* 0x0000003c793c7220 */ /* 0x000fe20000410000 */
[----:B----4-:R-:W-:Y:S01]  /*b3e0*/  FADD.FTZ R121, R120, R6 ;  /* 0x0000000678797221 */ /* 0x010fe20000010000 */
[-C--:B------:R-:W-:Y:S01]  /*b3f0*/  FFMA.FTZ R120, R123, R6.reuse, R125 ;  /* 0x000000067b787223 */ /* 0x080fe2000001007d */
[----:B------:R-:W-:Y:S02]  /*b400*/  FMUL.FTZ R125, R33, R6 ;  /* 0x00000006217d7220 */ /* 0x000fe40000410000 */
[----:B------:R-:W4:Y:S02]  /*b410*/  LDL.LU R6, [R1+0x13c] ;  /* 0x00013c0001067983 */ /* 0x000f240000300800 */
[----:B------:R-:W-:-:S02]  /*b420*/  FFMA.FTZ R123, R123, R125, R72 ;  /* 0x0000007d7b7b7223 */ /* 0x000fc40000010048 */
[----:B------:R-:W4:Y:S04]  /*b430*/  LDL.LU R72, [R1+0x1c0] ;  /* 0x0001c00001487983 */ /* 0x000f280000300800 */
[----:B------:R0:W-:Y:S04]  /*b440*/  STL [R1+0x1b8], R32 ;  /* 0x0001b82001007387 */ /* 0x0001e80000100800 */
[----:B0-----:R-:W3:Y:S01]  /*b450*/  LDL.LU R32, [R1+0x124] ;  /* 0x0001240001207983 */ /* 0x001ee20000300800 */
[----:B----4-:R-:W-:Y:S01]  /*b460*/  FADD.FTZ R6, R6, R72 ;  /* 0x0000004806067221 */ /* 0x010fe20000010000 */
[-C--:B--2---:R-:W-:Y:S01]  /*b470*/  FFMA.FTZ R122, R106, R72.reuse, R122 ;  /* 0x000000486a7a7223 */ /* 0x084fe2000001007a */
[----:B------:R-:W-:-:S04]  /*b480*/  FMUL.FTZ R72, R99, R72 ;  /* 0x0000004863487220 */ /* 0x000fc80000410000 */
[----:B------:R-:W-:Y:S02]  /*b490*/  FFMA.FTZ R123, R106, R72, R123 ;  /* 0x000000486a7b7223 */ /* 0x000fe4000001007b */
[----:B------:R-:W2:Y:S01]  /*b4a0*/  LDL.LU R106, [R1+0x1bc] ;  /* 0x0001bc00016a7983 */ /* 0x000ea20000300800 */
[----:B---3--:R-:W-:-:S03]  /*b4b0*/  FADD.FTZ R124, R124, R76 ;  /* 0x0000004c7c7c7221 */ /* 0x008fc60000010000 */
[----:B------:R-:W3:Y:S01]  /*b4c0*/  LDL.LU R76, [R1+0x1c4] ;  /* 0x0001c400014c7983 */ /* 0x000ee20000300800 */
[----:B------:R-:W-:-:S03]  /*b4d0*/  FADD.FTZ R124, R124, R125 ;  /* 0x0000007d7c7c7221 */ /* 0x000fc60000010000 */
[----:B------:R-:W4:Y:S01]  /*b4e0*/  LDL.LU R125, [R1+0x11c] ;  /* 0x00011c00017d7983 */ /* 0x000f220000300800 */
[----:B------:R-:W-:-:S03]  /*b4f0*/  FADD.FTZ R124, R72, R124 ;  /* 0x0000007c487c7221 */ /* 0x000fc60000010000 */
[----:B------:R-:W4:Y:S01]  /*b500*/  LDL.LU R72, [R1+0x120] ;  /* 0x0001200001487983 */ /* 0x000f220000300800 */
[----:B--2---:R-:W-:Y:S01]  /*b510*/  FADD.FTZ R121, R121, R106 ;  /* 0x0000006a79797221 */ /* 0x004fe20000010000 */
[-C--:B------:R-:W-:Y:S01]  /*b520*/  FFMA.FTZ R120, R32, R106.reuse, R120 ;  /* 0x0000006a20787223 */ /* 0x080fe20000010078 */
[----:B------:R-:W-:-:S04]  /*b530*/  FMUL.FTZ R106, R33, R106 ;  /* 0x0000006a216a7220 */ /* 0x000fc80000410000 */
[----:B------:R-:W-:Y:S02]  /*b540*/  FFMA.FTZ R123, R32, R106, R123 ;  /* 0x0000006a207b7223 */ /* 0x000fe4000001007b */
[----:B------:R-:W2:Y:S01]  /*b550*/  LDL.LU R32, [R1+0x1b8] ;  /* 0x0001b80001207983 */ /* 0x000ea20000300800 */
[----:B------:R-:W-:Y:S01]  /*b560*/  FADD.FTZ R124, R124, R106 ;  /* 0x0000006a7c7c7221 */ /* 0x000fe20000010000 */
[----:B---3--:R-:W-:Y:S01]  /*b570*/  FADD.FTZ R121, R121, R76 ;  /* 0x0000004c79797221 */ /* 0x008fe20000010000 */
[----:B----4-:R-:W-:-:S04]  /*b580*/  FFMA.FTZ R120, R125, R76, R120 ;  /* 0x0000004c7d787223 */ /* 0x010fc80000010078 */
[----:B------:R-:W-:Y:S01]  /*b590*/  FFMA.FTZ R120, R41, R109, R120 ;  /* 0x0000006d29787223 */ /* 0x000fe20000010078 */
[----:B--2---:R-:W-:Y:S01]  /*b5a0*/  FADD.FTZ R6, R6, R32 ;  /* 0x0000002006067221 */ /* 0x004fe20000010000 */
        /* <DEDUP_REMOVED lines=9> */
[C---:B------:R-:W-:Y:S01]  /*b640*/  FFMA.FTZ R123, R100.reuse, R32, R123 ;  /* 0x00000020647b7223 */ /* 0x040fe2000001007b */
[----:B------:R-:W-:Y:S01]  /*b650*/  FFMA.FTZ R122, R100, R101, R122 ;  /* 0x00000065647a7223 */ /* 0x000fe2000001007a */
[----:B------:R-:W-:Y:S01]  /*b660*/  FADD.FTZ R6, R6, R101 ;  /* 0x0000006506067221 */ /* 0x000fe20000010000 */
[----:B------:R-:W-:Y:S01]  /*b670*/  FADD.FTZ R101, R32, R124 ;  /* 0x0000007c20657221 */ /* 0x000fe20000010000 */
[----:B------:R-:W-:Y:S01]  /*b680*/  FFMA.FTZ R123, R41, R72, R123 ;  /* 0x00000048297b7223 */ /* 0x000fe2000001007b */
[----:B------:R-:W-:Y:S01]  /*b690*/  FMUL.FTZ R32, R99, R102 ;  /* 0x0000006663207220 */ /* 0x000fe20000410000 */
[----:B------:R-:W-:Y:S01]  /*b6a0*/  FADD.FTZ R76, R121, R109 ;  /* 0x0000006d794c7221 */ /* 0x000fe20000010000 */
[----:B------:R-:W-:Y:S01]  /*b6b0*/  FADD.FTZ R101, R101, R72 ;  /* 0x0000004865657221 */ /* 0x000fe20000010000 */
[-C--:B------:R-:W-:Y:S01]  /*b6c0*/  FMUL.FTZ R72, R33, R103.reuse ;  /* 0x0000006721487220 */ /* 0x080fe20000410000 */
[----:B------:R-:W-:Y:S01]  /*b6d0*/  FFMA.FTZ R123, R40, R32, R123 ;  /* 0x00000020287b7223 */ /* 0x000fe2000001007b */
[----:B------:R-:W-:Y:S01]  /*b6e0*/  FADD.FTZ R121, R6, R102 ;  /* 0x0000006606797221 */ /* 0x000fe20000010000 */
[----:B------:R-:W-:Y:S01]  /*b6f0*/  FFMA.FTZ R109, R40, R102, R122 ;  /* 0x00000066286d7223 */ /* 0x000fe2000001007a */
[----:B------:R-:W-:Y:S01]  /*b700*/  FMUL.FTZ R6, R99, R94 ;  /* 0x0000005e63067220 */ /* 0x000fe20000410000 */
[C---:B------:R-:W-:Y:S01]  /*b710*/  FFMA.FTZ R123, R39.reuse, R72, R123 ;  /* 0x00000048277b7223 */ /* 0x040fe2000001007b */
        /* <DEDUP_REMOVED lines=10> */
[----:B------:R-:W-:Y:S01]  /*b7c0*/  FMUL.FTZ R32, R33, R95 ;  /* 0x0000005f21207220 */ /* 0x000fe20000410000 */
[----:B------:R-:W-:-:S02]  /*b7d0*/  FADD.FTZ R76, R76, R103 ;  /* 0x000000674c4c7221 */ /* 0x000fc40000010000 */
        /* <DEDUP_REMOVED lines=8> */
[C---:B------:R-:W-:Y:S02]  /*b860*/  FFMA.FTZ R6, R97.reuse, R91, R6 ;  /* 0x0000005b61067223 */ /* 0x040fe40000010006 */
[----:B------:R-:W-:Y:S01]  /*b870*/  FFMA.FTZ R104, R97, R95, R104 ;  /* 0x0000005f61687223 */ /* 0x000fe20000010068 */
[----:B------:R-:W-:Y:S01]  /*b880*/  FMUL.FTZ R97, R99, R86 ;  /* 0x0000005663617220 */ /* 0x000fe20000410000 */
[----:B------:R-:W-:Y:S01]  /*b890*/  FADD.FTZ R32, R101, R32 ;  /* 0x0000002065207221 */ /* 0x000fe20000010000 */
[----:B------:R-:W-:Y:S01]  /*b8a0*/  FADD.FTZ R76, R76, R91 ;  /* 0x0000005b4c4c7221 */ /* 0x000fe20000010000 */
[----:B------:R-:W-:Y:S01]  /*b8b0*/  FMUL.FTZ R91, R33, R87 ;  /* 0x00000057215b7220 */ /* 0x000fe20000410000 */
[----:B------:R-:W-:Y:S01]  /*b8c0*/  FFMA.FTZ R104, R92, R97, R104 ;  /* 0x000000615c687223 */ /* 0x000fe20000010068 */
[----:B------:R-:W-:Y:S01]  /*b8d0*/  FADD.FTZ R32, R32, R95 ;  /* 0x0000005f20207221 */ /* 0x000fe20000010000 */
[----:B------:R-:W-:-:S02]  /*b8e0*/  FFMA.FTZ R6, R93, R87, R6 ;  /* 0x000000575d067223 */ /* 0x000fc40000010006 */
[----:B------:R-:W-:Y:S01]  /*b8f0*/  FFMA.FTZ R104, R93, R91, R104 ;  /* 0x0000005b5d687223 */ /* 0x000fe20000010068 */
[----:B------:R-:W-:Y:S01]  /*b900*/  FADD.FTZ R32, R97, R32 ;  /* 0x0000002061207221 */ /* 0x000fe20000010000 */
[----:B------:R-:W-:Y:S01]  /*b910*/  FMUL.FTZ R93, R99, R82 ;  /* 0x00000052635d7220 */ /* 0x000fe20000410000 */
[----:B------:R-:W-:Y:S01]  /*b920*/  FADD.FTZ R76, R76, R87 ;  /* 0x000000574c4c7221 */ /* 0x000fe20000010000 */
[----:B------:R-:W-:Y:S01]  /*b930*/  FMUL.FTZ R87, R33, R83 ;  /* 0x0000005321577220 */ /* 0x000fe20000410000 */
[----:B------:R-:W-:Y:S01]  /*b940*/  FADD.FTZ R32, R32, R91 ;  /* 0x0000005b20207221 */ /* 0x000fe20000010000 */
[----:B------:R-:W-:Y:S01]  /*b950*/  FFMA.FTZ R104, R88, R93, R104 ;  /* 0x0000005d58687223 */ /* 0x000fe20000010068 */
[----:B------:R-:W-:Y:S02]  /*b960*/  FFMA.FTZ R6, R89, R83, R6 ;  /* 0x0000005359067223 */ /* 0x000fe40000010006 */
[----:B------:R-:W-:Y:S01]  /*b970*/  FADD.FTZ R32, R93, R32 ;  /* 0x000000205d207221 */ /* 0x000fe20000010000 */
[----:B------:R-:W-:Y:S01]  /*b980*/  FFMA.FTZ R104, R89, R87, R104 ;  /* 0x0000005759687223 */ /* 0x000fe20000010068 */
[----:B------:R-:W-:Y:S01]  /*b990*/  FMUL.FTZ R89, R99, R78 ;  /* 0x0000004e63597220 */ /* 0x000fe20000410000 */
[----:B------:R-:W-:Y:S01]  /*b9a0*/  FADD.FTZ R121, R121, R94 ;  /* 0x0000005e79797221 */ /* 0x000fe20000010000 */
        /* <DEDUP_REMOVED lines=8> */
[C---:B------:R-:W-:Y:S01]  /*ba30*/  FFMA.FTZ R6, R85.reuse, R79, R6 ;  /* 0x0000004f55067223 */ /* 0x040fe20000010006 */
[----:B------:R-:W-:Y:S01]  /*ba40*/  FFMA.FTZ R104, R85, R83, R104 ;  /* 0x0000005355687223 */ /* 0x000fe20000010068 */
[----:B------:R-:W-:Y:S01]  /*ba50*/  FADD.FTZ R121, R121, R86 ;  /* 0x0000005679797221 */ /* 0x000fe20000010000 */
[----:B------:R-:W-:Y:S01]  /*ba60*/  FMUL.FTZ R85, R99, R17 ;  /* 0x0000001163557220 */ /* 0x000fe20000410000 */
[----:B------:R-:W-:Y:S01]  /*ba70*/  FADD.FTZ R32, R32, R83 ;  /* 0x0000005320207221 */ /* 0x000fe20000010000 */
[----:B------:R-:W-:Y:S01]  /*ba80*/  FFMA.FTZ R109, R88, R82, R109 ;  /* 0x00000052586d7223 */ /* 0x000fe2000001006d */
[----:B------:R-:W-:Y:S01]  /*ba90*/  FADD.FTZ R76, R76, R79 ;  /* 0x0000004f4c4c7221 */ /* 0x000fe20000010000 */
[----:B------:R-:W-:Y:S01]  /*baa0*/  FADD.FTZ R121, R121, R82 ;  /* 0x0000005279797221 */ /* 0x000fe20000010000 */
[----:B------:R-:W-:Y:S01]  /*bab0*/  FFMA.FTZ R104, R80, R85, R104 ;  /* 0x0000005550687223 */ /* 0x000fe20000010068 */
[-C--:B------:R-:W-:Y:S01]  /*bac0*/  FMUL.FTZ R79, R33, R37.reuse ;  /* 0x00000025214f7220 */ /* 0x080fe20000410000 */
[----:B------:R-:W-:Y:S01]  /*bad0*/  FADD.FTZ R32, R85, R32 ;  /* 0x0000002055207221 */ /* 0x000fe20000010000 */
[----:B------:R-:W-:Y:S01]  /*bae0*/  FFMA.FTZ R109, R84, R78, R109 ;  /* 0x0000004e546d7223 */ /* 0x000fe2000001006d */
[----:B------:R-:W-:Y:S01]  /*baf0*/  FADD.FTZ R78, R121, R78 ;  /* 0x0000004e794e7221 */ /* 0x000fe20000010000 */
[C---:B------:R-:W-:Y:S01]  /*bb00*/  FFMA.FTZ R6, R81.reuse, R37, R6 ;  /* 0x0000002551067223 */ /* 0x040fe20000010006 */
[----:B------:R-:W-:Y:S01]  /*bb10*/  FFMA.FTZ R104, R81, R79, R104 ;  /* 0x0000004f51687223 */ /* 0x000fe20000010068 */
[-C--:B------:R-:W-:Y:S01]  /*bb20*/  FMUL.FTZ R81, R99, R2.reuse ;  /* 0x0000000263517220 */ /* 0x080fe20000410000 */
[----:B------:R-:W-:Y:S01]  /*bb30*/  FADD.FTZ R32, R32, R79 ;  /* 0x0000004f20207221 */ /* 0x000fe20000010000 */
[----:B------:R-:W-:Y:S01]  /*bb40*/  FFMA.FTZ R109, R80, R17, R109 ;  /* 0x00000011506d7223 */ /* 0x000fe2000001006d */
        /* <DEDUP_REMOVED lines=10> */
[----:B------:R-:W-:Y:S01]  /*bbf0*/  FFMA.FTZ R6, R43, R45, R6 ;  /* 0x0000002d2b067223 */ /* 0x000fe20000010006 */
[-C--:B------:R-:W-:Y:S01]  /*bc00*/  FMUL.FTZ R37, R33, R50.reuse ;  /* 0x0000003221257220 */ /* 0x080fe20000410000 */
[----:B------:R-:W-:Y:S01]  /*bc10*/  FFMA.FTZ R104, R46, R17, R104 ;  /* 0x000000112e687223 */ /* 0x000fe20000010068 */
[----:B------:R-:W-:Y:S01]  /*bc20*/  FADD.FTZ R42, R17, R42 ;  /* 0x0000002a112a7221 */ /* 0x000fe20000010000 */
[----:B------:R-:W-:Y:S01]  /*bc30*/  FFMA.FTZ R17, R49, R50, R6 ;  /* 0x0000003231117223 */ /* 0x000fe20000010006 */
[----:B------:R-:W-:Y:S01]  /*bc40*/  FMUL.FTZ R6, R99, R53 ;  /* 0x0000003563067220 */ /* 0x000fe20000410000 */
[----:B------:R-:W-:Y:S01]  /*bc50*/  FFMA.FTZ R49, R49, R37, R104 ;  /* 0x0000002531317223 */ /* 0x000fe20000010068 */
[----:B------:R-:W-:Y:S01]  /*bc60*/  FADD.FTZ R37, R42, R37 ;  /* 0x000000252a257221 */ /* 0x000fe20000010000 */
[----:B------:R-:W-:Y:S01]  /*bc70*/  FFMA.FTZ R32, R46, R47, R109 ;  /* 0x0000002f2e207223 */ /* 0x000fe2000001006d */
[----:B------:R-:W-:Y:S01]  /*bc80*/  FMUL.FTZ R42, R33, R54 ;  /* 0x00000036212a7220 */ /* 0x000fe20000410000 */
[C---:B------:R-:W-:Y:S01]  /*bc90*/  FFMA.FTZ R49, R51.reuse, R6, R49 ;  /* 0x0000000633317223 */ /* 0x040fe20000010031 */
[----:B------:R-:W-:Y:S01]  /*bca0*/  FADD.FTZ R2, R2, R47 ;  /* 0x0000002f02027221 */ /* 0x000fe20000010000 */
        /* <DEDUP_REMOVED lines=9> */
[C---:B------:R-:W-:Y:S01]  /*bd40*/  FFMA.FTZ R17, R55.reuse, R8, R32 ;  /* 0x0000000837117223 */ /* 0x040fe20000010020 */
[----:B------:R-:W-:Y:S01]  /*bd50*/  FFMA.FTZ R32, R55, R6, R49 ;  /* 0x0000000637207223 */ /* 0x000fe20000010031 */
[----:B------:R-:W-:Y:S01]  /*bd60*/  FMUL.FTZ R43, R33, R57 ;  /* 0x00000039212b7220 */ /* 0x000fe20000410000 */
[----:B------:R-:W-:Y:S01]  /*bd70*/  FADD.FTZ R37, R6, R37 ;  /* 0x0000002506257221 */ /* 0x000fe20000010000 */
[----:B------:R-:W-:Y:S01]  /*bd80*/  FADD.FTZ R54, R45, R54 ;  /* 0x000000362d367221 */ /* 0x000fe20000010000 */
        /* <DEDUP_REMOVED lines=15> */
[----:B------:R-:W-:Y:S01]  /*be80*/  FFMA.FTZ R2, R105, R57, R2 ;  /* 0x0000003969027223 */ /* 0x000fe20000010002 */
[----:B------:R-:W-:Y:S01]  /*be90*/  FMUL.FTZ R37, R33, R69 ;  /* 0x0000004521257220 */ /* 0x000fe20000410000 */
[----:B------:R-:W-:Y:S01]  /*bea0*/  FFMA.FTZ R32, R66, R43, R32 ;  /* 0x0000002b42207223 */ /* 0x000fe20000010020 */
[----:B------:R-:W-:Y:S01]  /*beb0*/  FADD.FTZ R6, R43, R6 ;  /* 0x000000062b067221 */ /* 0x000fe20000010000 */
[----:B------:R-:W-:Y:S01]  /*bec0*/  FFMA.FTZ R17, R58, R10, R17 ;  /* 0x0000000a3a117223 */ /* 0x000fe20000010011 */
[----:B------:R-:W-:Y:S01]  /*bed0*/  FFMA.FTZ R2, R59, R61, R2 ;  /* 0x0000003d3b027223 */ /* 0x000fe20000010002 */
[----:B------:R-:W-:Y:S01]  /*bee0*/  FFMA.FTZ R32, R67, R37, R32 ;  /* 0x0000002543207223 */ /* 0x000fe20000010020 */
[----:B------:R-:W-:Y:S01]  /*bef0*/  FMUL.FTZ R43, R99, R16 ;  /* 0x00000010632b7220 */ /* 0x000fe20000410000 */
        /* <DEDUP_REMOVED lines=8> */
[----:B------:R-:W-:Y:S01]  /*bf80*/  FADD.FTZ R53, R53, R8 ;  /* 0x0000000835357221 */ /* 0x000fe20000010000 */
[----:B------:R-:W-:Y:S01]  /*bf90*/  FFMA.FTZ R32, R71, R37, R32 ;  /* 0x0000002547207223 */ /* 0x000fe20000010020 */
[----:B------:R-:W-:Y:S01]  /*bfa0*/  FMUL.FTZ R43, R99, R20 ;  /* 0x00000014632b7220 */ /* 0x000fe20000410000 */
[----:B------:R-:W-:Y:S01]  /*bfb0*/  FADD.FTZ R8, R6, R37 ;  /* 0x0000002506087221 */ /* 0x000fe20000010000 */
[----:B------:R-:W-:Y:S01]  /*bfc0*/  FFMA.FTZ R17, R70, R16, R17 ;  /* 0x0000001046117223 */ /* 0x000fe20000010011 */
[----:B------:R-:W-:Y:S01]  /*bfd0*/  FFMA.FTZ R2, R71, R73, R2 ;  /* 0x0000004947027223 */ /* 0x000fe20000010002 */
[C---:B------:R-:W-:Y:S01]  /*bfe0*/  FFMA.FTZ R32, R74.reuse, R43, R32 ;  /* 0x0000002b4a207223 */ /* 0x040fe20000010020 */
[-C--:B------:R-:W-:Y:S01]  /*bff0*/  FMUL.FTZ R37, R33, R77.reuse ;  /* 0x0000004d21257220 */ /* 0x080fe20000410000 */
        /* <DEDUP_REMOVED lines=63> */
[----:B------:R-:W-:Y:S01]  /*c3f0*/  FFMA.FTZ R37, R30, R0, R37 ;  /* 0x000000001e257223 */ /* 0x000fe20000010025 */
[----:B------:R-:W-:Y:S01]  /*c400*/  FADD.FTZ R0, R53, R0 ;  /* 0x0000000035007221 */ /* 0x000fe20000010000 */
[----:B------:R-:W-:Y:S01]  /*c410*/  FFMA.FTZ R2, R31, R3, R2 ;  /* 0x000000031f027223 */ /* 0x000fe20000010002 */
        /* <DEDUP_REMOVED lines=44> */
[----:B------:R-:W-:Y:S01]  /*c6e0*/  FADD.FTZ R116, R116, R25 ;  /* 0x0000001974747221 */ /* 0x000fe20000010000 */
[----:B------:R-:W-:Y:S01]  /*c6f0*/  FMUL.FTZ R2, R99, R60 ;  /* 0x0000003c63027220 */ /* 0x000fe20000410000 */
[----:B------:R-:W-:Y:S01]  /*c700*/  FADD.FTZ R7, R0, R7 ;  /* 0x0000000700077221 */ /* 0x000fe20000010000 */
[----:B------:R-:W-:Y:S01]  /*c710*/  FFMA.FTZ R52, R52, R48, R3 ;  /* 0x0000003034347223 */ /* 0x000fe20000010003 */
[----:B------:R-:W-:Y:S01]  /*c720*/  FADD.FTZ R23, R23, R48 ;  /* 0x0000003017177221 */ /* 0x000fe20000010000 */
[C---:B------:R-:W-:Y:S01]  /*c730*/  FFMA.FTZ R0, R119.reuse, R2, R4 ;  /* 0x0000000277007223 */ /* 0x040fe20000010004 */
[----:B------:R-:W-:Y:S01]  /*c740*/  FADD.FTZ R31, R2, R7 ;  /* 0x00000007021f7221 */ /* 0x000fe20000010000 */
[----:B------:R-:W-:Y:S01]  /*c750*/  FFMA.FTZ R56, R56, R27, R5 ;  /* 0x0000001b38387223 */ /* 0x000fe20000010005 */
[----:B------:R-:W-:Y:S01]  /*c760*/  FADD.FTZ R58, R116, R27 ;  /* 0x0000001b743a7221 */ /* 0x000fe20000010000 */
[----:B------:R-:W-:Y:S01]  /*c770*/  FFMA.FTZ R57, R119, R60, R52 ;  /* 0x0000003c77397223 */ /* 0x000fe20000010034 */
[----:B0-----:R-:W-:-:S07]  /*c780*/  FADD.FTZ R59, R23, R60 ;  /* 0x0000003c173b7221 */ /* 0x001fce0000010000 */
.L_x_381:
[----:B------:R-:W0:Y:S01]  /*c790*/  S2R R5, SR_LANEID ;  /* 0x0000000000057919 */ /* 0x000e220000000000 */
[----:B------:R-:W-:Y:S01]  /*c7a0*/  MOV R3, R0 ;  /* 0x0000000000037202 */ /* 0x000fe20000000f00 */
[----:B------:R-:W1:Y:S01]  /*c7b0*/  S2UR UR7, SR_CgaCtaId ;  /* 0x00000000000779c3 */ /* 0x000e620000008800 */
[----:B------:R-:W-:Y:S01]  /*c7c0*/  UMOV UR6, 0x400 ;  /* 0x0000040000067882 */ /* 0x000fe20000000000 */
[----:B------:R-:W-:Y:S01]  /*c7d0*/  SHFL.DOWN PT, R2, R31, 0x1, 0x1f ;  /* 0x08201f001f027f89 */ /* 0x000fe200000e0000 */
[----:B------:R-:W-:Y:S01]  /*c7e0*/  UIADD3 UR5, UPT, UPT, UR6, 0xa0, URZ ;  /* 0x000000a006057890 */ /* 0x000fe2000fffe0ff */
[----:B------:R-:W-:Y:S01]  /*c7f0*/  BSSY.RECONVERGENT B0, `(.L_x_382) ;  /* 0x000002a000007945 */ /* 0x000fe20003800200 */
[----:B------:R-:W2:Y:S01]  /*c800*/  LDCU UR9, c[0x0][0x374] ;  /* 0x00006e80ff0977ac */ /* 0x000ea20008000800 */
[----:B------:R-:W3:Y:S01]  /*c810*/  SHFL.DOWN PT, R0, R3, 0x1, 0x1f ;  /* 0x08201f0003007f89 */ /* 0x000ee200000e0000 */
[----:B------:R-:W4:Y:S01]  /*c820*/  LDCU UR12, c[0x0][0x370] ;  /* 0x00006e00ff0c77ac */ /* 0x000f220008000800 */
[----:B------:R-:W2:Y:S01]  /*c830*/  S2R R4, SR_TID.X ;  /* 0x0000000000047919 */ /* 0x000ea20000002100 */
[----:B-1----:R-:W-:Y:S01]  /*c840*/  ULEA UR5, UR7, UR5, 0x18 ;  /* 0x0000000507057291 */ /* 0x002fe2000f8ec0ff */
[----:B0-----:R-:W-:-:S02]  /*c850*/  ISETP.GT.AND P0, PT, R5, 0x1e, PT ;  /* 0x0000001e0500780c */ /* 0x001fc40003f04270 */
[C---:B------:R-:W-:Y:S02]  /*c860*/  ISETP.GT.AND P2, PT, R5.reuse, 0xf, PT ;  /* 0x0000000f0500780c */ /* 0x040fe40003f44270 */
[----:B------:R-:W-:Y:S02]  /*c870*/  ISETP.GT.AND P1, PT, R5, 0x17, PT ;  /* 0x000000170500780c */ /* 0x000fe40003f24270 */
[----:B--2---:R-:W-:-:S07]  /*c880*/  ISETP.GT.U32.AND P3, PT, R4, 0x1d, PT ;  /* 0x0000001d0400780c */ /* 0x004fce0003f64070 */
[----:B---3--:R-:W-:Y:S01]  /*c890*/  @!P0 FADD.FTZ R3, R0, R3 ;  /* 0x0000000300038221 */ /* 0x008fe20000010000 */
[----:B------:R-:W-:Y:S01]  /*c8a0*/  @!P0 FADD.FTZ R31, R2, R31 ;  /* 0x0000001f021f8221 */ /* 0x000fe20000010000 */
        /* <DEDUP_REMOVED lines=30> */
.L_x_383:
[----:B------:R-:W-:Y:S05]  /*ca90*/  BSYNC.RECONVERGENT B0 ;  /* 0x0000000000007941 */ /* 0x000fea0003800200 */
.L_x_382:
[----:B------:R-:W-:Y:S06]  /*caa0*/  BAR.SYNC.DEFER_BLOCKING 0x0 ;  /* 0x0000000000007b1d */ /* 0x000fec0000010000 */
[----:B------:R-:W-:Y:S04]  /*cab0*/  BSSY.RECONVERGENT B0, `(.L_x_384) ;  /* 0x0000027000007945 */ /* 0x000fe80003800200 */
[----:B------:R-:W-:Y:S05]  /*cac0*/  @P0 BRA `(.L_x_385) ;  /* 0x0000000000940947 */ /* 0x000fea0003800000 */
[----:B------:R-:W-:-:S09]  /*cad0*/  ULEA UR5, UR7, UR6, 0x18 ;  /* 0x0000000607057291 */ /* 0x000fd2000f8ec0ff */
[----:B-1----:R-:W3:Y:S04]  /*cae0*/  LDS.64 R6, [UR5+0x18] ;  /* 0x00001805ff067984 */ /* 0x002ee80008000a00 */
[----:B------:R-:W1:Y:S04]  /*caf0*/  LDS.128 R24, [UR5+0x20] ;  /* 0x00002005ff187984 */ /* 0x000e680008000c00 */
[----:B------:R-:W4:Y:S04]  /*cb00*/  LDS.128 R28, [UR5+0x30] ;  /* 0x00003005ff1c7984 */ /* 0x000f280008000c00 */
[----:B------:R-:W4:Y:S04]  /*cb10*/  LDS.128 R16, [UR5+0x40] ;  /* 0x00004005ff107984 */ /* 0x000f280008000c00 */
[----:B------:R-:W4:Y:S04]  /*cb20*/  LDS.128 R12, [UR5+0x50] ;  /* 0x00005005ff0c7984 */ /* 0x000f280008000c00 */
[----:B--2---:R-:W2:Y:S04]  /*cb30*/  LDS.128 R8, [UR5+0x60] ;  /* 0x00006005ff087984 */ /* 0x004ea80008000c00 */
[----:B------:R-:W2:Y:S01]  /*cb40*/  LDS.128 R20, [UR5+0x70] ;  /* 0x00007005ff147984 */ /* 0x000ea20008000c00 */
[----:B---3--:R-:W-:Y:S01]  /*cb50*/  FADD.FTZ R5, R2, R6 ;  /* 0x0000000602057221 */ /* 0x008fe20000010000 */
[----:B0-----:R-:W-:-:S03]  /*cb60*/  FADD.FTZ R2, R3, R7 ;  /* 0x0000000703027221 */ /* 0x001fc60000010000 */
[----:B-1----:R-:W-:Y:S01]  /*cb70*/  FADD.FTZ R5, R5, R24 ;  /* 0x0000001805057221 */ /* 0x002fe20000010000 */
        /* <DEDUP_REMOVED lines=16> */
[----:B--2---:R-:W-:Y:S01]  /*cc80*/  FADD.FTZ R5, R5, R8 ;  /* 0x0000000805057221 */ /* 0x004fe20000010000 */
        /* <DEDUP_REMOVED lines=9> */
.L_x_385:
[----:B------:R-:W-:Y:S05]  /*cd20*/  BSYNC.RECONVERGENT B0 ;  /* 0x0000000000007941 */ /* 0x000fea0003800200 */
.L_x_384:
[----:B------:R-:W-:Y:S06]  /*cd30*/  BAR.SYNC.DEFER_BLOCKING 0x0 ;  /* 0x0000000000007b1d */ /* 0x000fec0000010000 */
[----:B------:R-:W-:Y:S04]  /*cd40*/  BSSY.RECONVERGENT B0, `(.L_x_386) ;  /* 0x000004d000007945 */ /* 0x000fe80003800200 */
[----:B------:R-:W-:Y:S05]  /*cd50*/  @P3 BRA `(.L_x_387) ;  /* 0x00000004002c3947 */ /* 0x000fea0003800000 */
[----:B------:R-:W3:Y:S04]  /*cd60*/  LDS.128 R52, [R0+0x1e0] ;  /* 0x0001e00000347984 */ /* 0x000ee80000000c00 */
[----:B------:R-:W4:Y:S04]  /*cd70*/  LDS.128 R60, [R0+0x3c0] ;  /* 0x0003c000003c7984 */ /* 0x000f280000000c00 */
[----:B------:R-:W0:Y:S04]  /*cd80*/  LDS.128 R48, [R0+0x5a0] ;  /* 0x0005a00000307984 */ /* 0x000e280000000c00 */
[----:B------:R-:W0:Y:S04]  /*cd90*/  LDS.128 R44, [R0+0x780] ;  /* 0x00078000002c7984 */ /* 0x000e280000000c00 */
[----:B--2---:R-:W2:Y:S04]  /*cda0*/  LDS.128 R8, [R0+0x960] ;  /* 0x0009600000087984 */ /* 0x004ea80000000c00 */
[----:B------:R-:W2:Y:S04]  /*cdb0*/  LDS.128 R12, [R0+0xb40] ;  /* 0x000b4000000c7984 */ /* 0x000ea80000000c00 */
[----:B------:R-:W2:Y:S04]  /*cdc0*/  LDS.128 R16, [R0+0xd20] ;  /* 0x000d200000107984 */ /* 0x000ea80000000c00 */
[----:B------:R-:W2:Y:S04]  /*cdd0*/  LDS.128 R20, [R0+0xf00] ;  /* 0x000f000000147984 */ /* 0x000ea80000000c00 */
[----:B------:R-:W2:Y:S04]  /*cde0*/  LDS.128 R24, [R0+0x10e0] ;  /* 0x0010e00000187984 */ /* 0x000ea80000000c00 */
[----:B------:R-:W2:Y:S01]  /*cdf0*/  LDS.128 R28, [R0+0x12c0] ;  /* 0x0012c000001c7984 */ /* 0x000ea20000000c00 */
[----:B---3--:R-:W-:Y:S01]  /*ce00*/  FADD.FTZ R5, R56, R52 ;  /* 0x0000003438057221 */ /* 0x008fe20000010000 */
[----:B------:R-:W-:Y:S01]  /*ce10*/  FADD.FTZ R6, R57, R53 ;  /* 0x0000003539067221 */ /* 0x000fe20000010000 */
[----:B-1----:R-:W-:Y:S01]  /*ce20*/  FADD.FTZ R7, R58, R54 ;  /* 0x000000363a077221 */ /* 0x002fe20000010000 */
[----:B------:R-:W-:Y:S01]  /*ce30*/  FADD.FTZ R32, R59, R55 ;  /* 0x000000373b207221 */ /* 0x000fe20000010000 */
[----:B----4-:R-:W-:Y:S01]  /*ce40*/  FADD.FTZ R5, R5, R60 ;  /* 0x0000003c05057221 */ /* 0x010fe20000010000 */
[----:B------:R-:W1:Y:S01]  /*ce50*/  LDS.128 R52, [R0+0x14a0] ;  /* 0x0014a00000347984 */ /* 0x000e620000000c00 */
[----:B------:R-:W-:Y:S01]  /*ce60*/  FADD.FTZ R6, R6, R61 ;  /* 0x0000003d06067221 */ /* 0x000fe20000010000 */
[----:B------:R-:W-:Y:S01]  /*ce70*/  FADD.FTZ R7, R7, R62 ;  /* 0x0000003e07077221 */ /* 0x000fe20000010000 */
[----:B------:R-:W-:Y:S01]  /*ce80*/  FADD.FTZ R32, R32, R63 ;  /* 0x0000003f20207221 */ /* 0x000fe20000010000 */
[----:B0-----:R-:W0:Y:S01]  /*ce90*/  LDS.128 R56, [R0+0x1680] ;  /* 0x0016800000387984 */ /* 0x001e220000000c00 */
        /* <DEDUP_REMOVED lines=54> */
[----:B------:R-:W-:-:S07]  /*d200*/  FADD.FTZ R59, R32, R47 ;  /* 0x0000002f203b7221 */ /* 0x000fce0000010000 */
.L_x_387:
[----:B------:R-:W-:Y:S05]  /*d210*/  BSYNC.RECONVERGENT B0 ;  /* 0x0000000000007941 */ /* 0x000fea0003800200 */
.L_x_386:
[----:B------:R-:W-:Y:S04]  /*d220*/  BSSY.RECONVERGENT B0, `(.L_x_388) ;  /* 0x000001e000007945 */ /* 0x000fe80003800200 */
[----:B------:R-:W-:Y:S05]  /*d230*/  @P3 BRA `(.L_x_389) ;  /* 0x0000000000703947 */ /* 0x000fea0003800000 */
[----:B------:R-:W2:Y:S01]  /*d240*/  LDC.64 R16, c[0x0][0x3f8] ;  /* 0x0000fe00ff107b82 */ /* 0x000ea20000000a00 */
[----:B------:R-:W-:-:S05]  /*d250*/  MOV R11, UR13 ;  /* 0x0000000d000b7c02 */ /* 0x000fca0008000f00 */
[----:B------:R-:W-:Y:S02]  /*d260*/  IMAD R11, R11, 0x1e, R4 ;  /* 0x0000001e0b0b7824 */ /* 0x000fe400078e0204 */
[----:B-1----:R-:W1:Y:S01]  /*d270*/  LDC.64 R6, c[0x0][0x3d8] ;  /* 0x0000f600ff067b82 */ /* 0x002e620000000a00 */
[----:B--2---:R-:W-:Y:S01]  /*d280*/  IMAD.WIDE.U32 R8, R16, 0x3, RZ ;  /* 0x0000000310087825 */ /* 0x004fe200078e00ff */
[C---:B---3--:R-:W-:Y:S02]  /*d290*/  LEA R5, R17.reuse, R17, 0x1 ;  /* 0x0000001111057211 */ /* 0x048fe400078e08ff */
[----:B------:R-:W-:Y:S02]  /*d2a0*/  LEA.HI R15, P1, R17, R16, RZ, 0x1 ;  /* 0x00000010110f7211 */ /* 0x000fe400078308ff */
[----:B------:R-:W-:Y:S02]  /*d2b0*/  IADD3 R9, PT, PT, R9, R5, RZ ;  /* 0x0000000509097210 */ /* 0x000fe40007ffe0ff */
[----:B0-----:R-:W-:Y:S01]  /*d2c0*/  IADD3.X R0, PT, PT, RZ, R17, RZ, P1, !PT ;  /* 0x00000011ff007210 */ /* 0x001fe20000ffe4ff */
[----:B-1----:R-:W-:Y:S01]  /*d2d0*/  IMAD.WIDE R6, R11, 0x4, R6 ;  /* 0x000000040b067825 */ /* 0x002fe200078e0206 */
        /* <DEDUP_REMOVED lines=18> */
.L_x_389:
[----:B------:R-:W-:Y:S05]  /*d400*/  BSYNC.RECONVERGENT B0 ;  /* 0x0000000000007941 */ /* 0x000fea0003800200 */
.L_x_388:
[----:B------:R-:W-:-:S09]  /*d410*/  UISETP.GE.U32.AND UP0, UPT, UR12, 0x2, UPT ;  /* 0x000000020c00788c */ /* 0x000fd2000bf06070 */
[----:B------:R-:W-:Y:S05]  /*d420*/  BRA.U !UP0, `(.L_x_390) ;  /* 0x0000000d08787547 */ /* 0x000fea000b800000 */
[----:B-1--4-:R-:W1:Y:S01]  /*d430*/  LDC.64 R6, c[0x0][0x3d0] ;  /* 0x0000f400ff067b82 */ /* 0x012e620000000a00 */
        /* <DEDUP_REMOVED lines=8> */
[----:B-1----:R-:W-:Y:S01]  /*d4c0*/  IMAD.WIDE R6, R5, 0x4, R6 ;  /* 0x0000000405067825 */ /* 0x002fe200078e0206 */
[----:B0---4-:R-:W-:Y:S06]  /*d4d0*/  @P0 BRA `(.L_x_392) ;  /* 0x0000000000680947 */ /* 0x011fec0003800000 */
[----:B--2---:R-:W0:Y:S01]  /*d4e0*/  LDC.64 R8, c[0x0][0x3c8] ;  /* 0x0000f200ff087b82 */ /* 0x004e220000000a00 */
        /* <DEDUP_REMOVED lines=20> */
.L_x_393:
[----:B------:R-:W2:Y:S04]  /*d630*/  LDG.E.STRONG.GPU R0, desc[UR10][R10.64] ;  /* 0x0000000a0a007981 */ /* 0x000ea8000c1ef900 */
[----:B--2---:R-:W-:Y:S04]  /*d640*/  CCTL.IVALL ;  /* 0x00000000ff00798f */ /* 0x004fe80002000000 */
[----:B------:R0:W-:Y:S01]  /*d650*/  STL [R1], R0 ;  /* 0x0000000001007387 */ /* 0x0001e20000100800 */
[----:B------:R-:W-:-:S13]  /*d660*/  ISETP.NE.AND P0, PT, R0, UR5, PT ;  /* 0x0000000500007c0c */ /* 0x000fda000bf05270 */
[----:B0-----:R-:W-:Y:S05]  /*d670*/  @P0 BRA `(.L_x_393) ;  /* 0xfffffffc00ec0947 */ /* 0x001fea000383ffff */
.L_x_392:
[----:B------:R-:W-:Y:S05]  /*d680*/  BSYNC.RECONVERGENT B0 ;  /* 0x0000000000007941 */ /* 0x000fea0003800200 */
.L_x_391:
        /* <DEDUP_REMOVED lines=15> */
.L_x_395:
[----:B------:R-:W-:Y:S02]  /*d780*/  ISETP.NE.AND P1, PT, RZ, UR23, PT ;  /* 0x00000017ff007c0c */ /* 0x000fe4000bf25270 */
[----:B--2---:R-:W-:Y:S02]  /*d790*/  MOV R9, UR6 ;  /* 0x0000000600097c02 */ /* 0x004fe40008000f00 */
        /* <DEDUP_REMOVED lines=75> */
.L_x_394:
        /* <DEDUP_REMOVED lines=29> */
[----:B------:R-:W3:Y:S02]  /*de20*/  @!P1 LDG.E.64 R10, desc[UR10][R10.64] ;  /* 0x0000000a0a0a9981 */ /* 0x000ee4000c1e1b00 */
[----:B------:R-:W-:Y:S01]  /*de30*/  @!UP1 UIMAD UR17, UR5, UR9, UR14 ;  /* 0x00000009051192a4 */ /* 0x000fe2000f8e020e */
[----:B------:R-:W-:-:S05]  /*de40*/  VOTEU.ALL UP1, P2 ;  /* 0x0000000000ff7886 */ /* 0x000fca0001020000 */
[----:B--2---:R-:W-:Y:S01]  /*de50*/  MOV R9, UR17 ;  /* 0x0000001100097c02 */ /* 0x004fe20008000f00 */
[----:B------:R-:W-:-:S04]  /*de60*/  @!UP1 UIMAD UR7, UR7, UR9, UR14 ;  /* 0x00000009070792a4 */ /* 0x000fc8000f8e020e */
[----:B------:R-:W-:Y:S02]  /*de70*/  @!P0 IMAD.WIDE.U32 R8, R9, 0x8, R6 ;  /* 0x0000000809088825 */ /* 0x000fe400078e0006 */
[----:B------:R-:W-:-:S04]  /*de80*/  MOV R13, UR7 ;  /* 0x00000007000d7c02 */ /* 0x000fc80008000f00 */
[----:B------:R-:W2:Y:S01]  /*de90*/  @!P0 LDG.E.64 R8, desc[UR10][R8.64] ;  /* 0x0000000a08088981 */ /* 0x000ea2000c1e1b00 */
[----:B------:R-:W-:-:S04]  /*dea0*/  @!P2 IMAD.WIDE.U32 R12, R13, 0x8, R6 ;  /* 0x000000080d0ca825 */ /* 0x000fc800078e0006 */
[----:B------:R-:W-:Y:S02]  /*deb0*/  @!P3 IMAD.WIDE.U32 R14, R15, 0x8, R6 ;  /* 0x000000080f0eb825 */ /* 0x000fe400078e0006 */
[----:B------:R-:W4:Y:S04]  /*dec0*/  @!P2 LDG.E.64 R12, desc[UR10][R12.64] ;  /* 0x0000000a0c0ca981 */ /* 0x000f28000c1e1b00 */
[----:B------:R-:W4:Y:S01]  /*ded0*/  @!P3 LDG.E.64 R14, desc[UR10][R14.64] ;  /* 0x0000000a0e0eb981 */ /* 0x000f22000c1e1b00 */
[----:B------:R-:W-:-:S04]  /*dee0*/  MOV R0, UR5 ;  /* 0x0000000500007c02 */ /* 0x000fc80008000f00 */
[----:B------:R-:W-:-:S04]  /*def0*/  IADD3 R0, PT, PT, R0, 0x4, RZ ;  /* 0x0000000400007810 */ /* 0x000fc80007ffe0ff */
[----:B------:R-:W-:Y:S01]  /*df00*/  R2UR UR5, R0 ;  /* 0x00000000000572ca */ /* 0x000fe200000e0000 */
[----:B--2---:R-:W-:Y:S01]  /*df10*/  @!P0 FADD.FTZ R2, R2, R8 ;  /* 0x0000000802028221 */ /* 0x004fe20000010000 */
[----:B------:R-:W-:-:S03]  /*df20*/  @!P0 FADD.FTZ R3, R3, R9 ;  /* 0x0000000903038221 */ /* 0x000fc60000010000 */
[----:B---3--:R-:W-:Y:S01]  /*df30*/  @!P1 FADD.FTZ R2, R2, R10 ;  /* 0x0000000a02029221 */ /* 0x008fe20000010000 */
[----:B------:R-:W-:-:S03]  /*df40*/  @!P1 FADD.FTZ R3, R3, R11 ;  /* 0x0000000b03039221 */ /* 0x000fc60000010000 */
[----:B----4-:R-:W-:Y:S01]  /*df50*/  @!P2 FADD.FTZ R2, R2, R12 ;  /* 0x0000000c0202a221 */ /* 0x010fe20000010000 */
[----:B------:R-:W-:-:S03]  /*df60*/  @!P2 FADD.FTZ R3, R3, R13 ;  /* 0x0000000d0303a221 */ /* 0x000fc60000010000 */
[----:B------:R-:W-:Y:S01]  /*df70*/  @!P3 FADD.FTZ R2, R2, R14 ;  /* 0x0000000e0202b221 */ /* 0x000fe20000010000 */
[----:B------:R-:W-:-:S07]  /*df80*/  @!P3 FADD.FTZ R3, R3, R15 ;  /* 0x0000000f0303b221 */ /* 0x000fce0000010000 */
.L_x_396:
[----:B------:R-:W-:Y:S05]  /*df90*/  BRA.U !UP0, `(.L_x_390) ;  /* 0x00000001089c7547 */ /* 0x000fea000b800000 */
[----:B------:R-:W0:Y:S01]  /*dfa0*/  S2R R5, SR_CTAID.X ;  /* 0x0000000000057919 */ /* 0x000e220000002500 */
[----:B------:R-:W-:Y:S02]  /*dfb0*/  UISETP.NE.AND UP0, UPT, UR18, 0x1, UPT ;  /* 0x000000011200788c */ /* 0x000fe4000bf05270 */
[----:B------:R-:W-:-:S07]  /*dfc0*/  ULOP3.LUT UR6, UR12, 0x1, URZ, 0xc0, !UPT ;  /* 0x000000010c067892 */ /* 0x000fce000f8ec0ff */
[----:B------:R-:W-:Y:S05]  /*dfd0*/  BRA.U !UP0, `(.L_x_397) ;  /* 0x0000000108587547 */ /* 0x000fea000b800000 */
[----:B------:R-:W1:Y:S01]  /*dfe0*/  S2R R0, SR_CTAID.X ;  /* 0x0000000000007919 */ /* 0x000e620000002500 */
[----:B------:R-:W3:Y:S01]  /*dff0*/  S2R R8, SR_CTAID.Y ;  /* 0x0000000000087919 */ /* 0x000ee20000002600 */
[----:B-1----:R-:W-:Y:S02]  /*e000*/  ISETP.NE.AND P0, PT, R0, UR5, PT ;  /* 0x0000000500007c0c */ /* 0x002fe4000bf05270 */
[----:B------:R-:W-:Y:S02]  /*e010*/  MOV R0, UR5 ;  /* 0x0000000500007c02 */ /* 0x000fe40008000f00 */
[----:B------:R-:W-:Y:S02]  /*e020*/  ISETP.NE.OR P1, PT, R4, RZ, !P0 ;  /* 0x000000ff0400720c */ /* 0x000fe40004725670 */
[----:B--2---:R-:W-:-:S04]  /*e030*/  IADD3 R9, PT, PT, R0, 0x1, RZ ;  /* 0x0000000100097810 */ /* 0x004fc80007ffe0ff */
        /* <DEDUP_REMOVED lines=16> */
.L_x_397:
        /* <DEDUP_REMOVED lines=9> */
[----:B------:R-:W3:Y:S02]  /*e1d0*/  LDG.E.64 R6, desc[UR10][R6.64] ;  /* 0x0000000a06067981 */ /* 0x000ee4000c1e1b00 */
[----:B---3--:R-:W-:Y:S01]  /*e1e0*/  FADD.FTZ R2, R2, R6 ;  /* 0x0000000602027221 */ /* 0x008fe20000010000 */
[----:B------:R-:W-:-:S07]  /*e1f0*/  FADD.FTZ R3, R3, R7 ;  /* 0x0000000703037221 */ /* 0x000fce0000010000 */
.L_x_398:
[----:B------:R-:W-:Y:S05]  /*e200*/  BSYNC.RECONVERGENT B0 ;  /* 0x0000000000007941 */ /* 0x000fea0003800200 */
.L_x_390:
[----:B------:R-:W0:Y:S01]  /*e210*/  S2UR UR6, SR_CgaCtaId ;  /* 0x00000000000679c3 */ /* 0x000e220000008800 */
[----:B------:R-:W-:Y:S01]  /*e220*/  ISETP.NE.AND P0, PT, R4, RZ, PT ;  /* 0x000000ff0400720c */ /* 0x000fe20003f05270 */
[----:B------:R-:W-:Y:S01]  /*e230*/  UMOV UR5, 0x400 ;  /* 0x0000040000057882 */ /* 0x000fe20000000000 */
[----:B------:R-:W1:Y:S01]  /*e240*/  LDCU.U8 UR12, c[0x0][0x414] ;  /* 0x00008280ff0c77ac */ /* 0x000e620008000000 */
[----:B----4-:R-:W-:Y:S01]  /*e250*/  HFMA2 R11, -RZ, RZ, 0, 0 ;  /* 0x00000000ff0b7431 */ /* 0x010fe200000001ff */
[----:B------:R-:W4:Y:S01]  /*e260*/  LDCU.64 UR20, c[0x0][0x3f8] ;  /* 0x00007f00ff1477ac */ /* 0x000f220008000a00 */
[----:B------:R-:W0:Y:S01]  /*e270*/  LDCU.64 UR18, c[0x0][0x400] ;  /* 0x00008000ff1277ac */ /* 0x000e220008000a00 */
        /* <DEDUP_REMOVED lines=10> */
.L_x_404:
[----:B------:R-:W-:-:S05]  /*e320*/  LEA R10, R11, UR15, 0x2 ;  /* 0x0000000f0b0a7c11 */ /* 0x000fca000f8e10ff */
[----:B0-----:R-:W2:Y:S04]  /*e330*/  LDL.64 R4, [R10+0x10] ;  /* 0x000010000a047983 */ /* 0x001ea80000100a00 */
[----:B------:R-:W3:Y:S01]  /*e340*/  LDL.64 R2, [R10+0x90] ;  /* 0x000090000a027983 */ /* 0x000ee20000100a00 */
[----:B------:R-:W-:Y:S01]  /*e350*/  BSSY.RECONVERGENT B0, `(.L_x_399) ;  /* 0x0000036000007945 */ /* 0x000fe20003800200 */
[C---:B--2---:R-:W-:Y:S02]  /*e360*/  SHF.L.U32 R6, R4.reuse, 0x10, RZ ;  /* 0x0000001004067819 */ /* 0x044fe400000006ff */
[----:B------:R-:W-:-:S03]  /*e370*/  PRMT R4, R4, 0x7632, R4 ;  /* 0x0000763204047816 */ /* 0x000fc60000000004 */
[----:B------:R-:W-:Y:S01]  /*e380*/  FADD.FTZ R6, R6, -UR28 ;  /* 0x8000001c06067e21 */ /* 0x000fe20008010000 */
[----:B------:R-:W-:-:S03]  /*e390*/  SHF.L.U32 R4, R4, 0x10, RZ ;  /* 0x0000001004047819 */ /* 0x000fc600000006ff */
[----:B------:R-:W-:Y:S02]  /*e3a0*/  FMUL.FTZ R16, R6, UR16 ;  /* 0x0000001006107c20 */ /* 0x000fe40008410000 */
[----:B------:R-:W-:Y:S02]  /*e3b0*/  FADD.FTZ R4, R4, -UR28 ;  /* 0x8000001c04047e21 */ /* 0x000fe40008010000 */
[----:B------:R-:W-:Y:S02]  /*e3c0*/  @P1 FFMA.FTZ R6, R33, R16, R64 ;  /* 0x0000001021061223 */ /* 0x000fe40000010040 */
[----:B------:R-:W-:Y:S01]  /*e3d0*/  FMUL.FTZ R18, R4, UR16 ;  /* 0x0000001004127c20 */ /* 0x000fe20008410000 */
[----:B---3--:R-:W-:Y:S01]  /*e3e0*/  SHF.L.U32 R4, R2, 0x10, RZ ;  /* 0x0000001002047819 */ /* 0x008fe200000006ff */
[----:B------:R-:W-:Y:S01]  /*e3f0*/  @P1 FMUL.FTZ R8, R6, -1.4426950216293334961 ;  /* 0xbfb8aa3b06081820 */ /* 0x000fe20000410000 */
[----:B------:R-:W-:Y:S01]  /*e400*/  PRMT R2, R2, 0x7632, R2 ;  /* 0x0000763202027816 */ /* 0x000fe20000000002 */
[----:B------:R-:W-:-:S03]  /*e410*/  @P1 FFMA.FTZ R7, R99, R18, R68 ;  /* 0x0000001263071223 */ /* 0x000fc60000010044 */
[----:B------:R-:W-:Y:S01]  /*e420*/  SHF.L.U32 R2, R2, 0x10, RZ ;  /* 0x0000001002027819 */ /* 0x000fe200000006ff */
[----:B------:R-:W0:Y:S01]  /*e430*/  @P1 MUFU.EX2 R8, R8 ;  /* 0x0000000800081308 */ /* 0x000e220000000800 */
[----:B------:R-:W-:-:S07]  /*e440*/  @P1 FMUL.FTZ R12, R7, -1.4426950216293334961 ;  /* 0xbfb8aa3b070c1820 */ /* 0x000fce0000410000 */
[----:B------:R-:W1:Y:S01]  /*e450*/  @P1 MUFU.EX2 R12, R12 ;  /* 0x0000000c000c1308 */ /* 0x000e620000000800 */
[----:B0-----:R-:W-:-:S07]  /*e460*/  @P1 FADD.FTZ R10, R8, 1 ;  /* 0x3f800000080a1421 */ /* 0x001fce0000010000 */
[----:B------:R-:W0:Y:S01]  /*e470*/  @P1 MUFU.RCP R13, R10 ;  /* 0x0000000a000d1308 */ /* 0x000e220000001000 */
[----:B-1----:R-:W-:-:S07]  /*e480*/  @P1 FADD.FTZ R14, R12, 1 ;  /* 0x3f8000000c0e1421 */ /* 0x002fce0000010000 */
[----:B------:R-:W1:Y:S01]  /*e490*/  @P1 MUFU.RCP R15, R14 ;  /* 0x0000000e000f1308 */ /* 0x000e620000001000 */
[----:B0-----:R-:W-:Y:S01]  /*e4a0*/  @P1 FADD.FTZ R17, -R13, 1 ;  /* 0x3f8000000d111421 */ /* 0x001fe20000010100 */
[----:B------:R-:W-:-:S03]  /*e4b0*/  @P1 FMUL.FTZ R13, R4, R13 ;  /* 0x0000000d040d1220 */ /* 0x000fc60000410000 */
[----:B------:R-:W-:Y:S01]  /*e4c0*/  @P1 FFMA.FTZ R6, R6, R17, 1 ;  /* 0x3f80000006061423 */ /* 0x000fe20000010011 */
[----:B-----5:R-:W-:-:S03]  /*e4d0*/  LEA R17, R11, R100, 0x4 ;  /* 0x000000640b117211 */ /* 0x020fc600078e20ff */
[----:B------:R-:W-:Y:S01]  /*e4e0*/  @P1 FMUL.FTZ R4, R13, R6 ;  /* 0x000000060d041220 */ /* 0x000fe20000410000 */
[----:B------:R-:W-:Y:S01]  /*e4f0*/  ISETP.GE.U32.AND P0, PT, R17, UR18, PT ;  /* 0x0000001211007c0c */ /* 0x000fe2000bf06070 */
[----:B-1----:R-:W-:Y:S01]  /*e500*/  @P1 FADD.FTZ R8, -R15, 1 ;  /* 0x3f8000000f081421 */ /* 0x002fe20000010100 */
[----:B------:R-:W-:Y:S01]  /*e510*/  SHF.R.S32.HI R13, RZ, 0x1f, R17 ;  /* 0x0000001fff0d7819 */ /* 0x000fe20000011411 */
[----:B------:R-:W-:Y:S01]  /*e520*/  FFMA.FTZ R6, R0, R16, R9 ;  /* 0x0000001000067223 */ /* 0x000fe20000010009 */
[----:B------:R-:W-:Y:S01]  /*e530*/  @P1 FMUL.FTZ R15, R2, R15 ;  /* 0x0000000f020f1220 */ /* 0x000fe20000410000 */
[----:B------:R-:W-:Y:S01]  /*e540*/  @P1 FFMA.FTZ R8, R7, R8, 1 ;  /* 0x3f80000007081423 */ /* 0x000fe20000010008 */
[----:B------:R-:W-:Y:S01]  /*e550*/  ISETP.GE.AND.EX P0, PT, R13, UR19, PT, P0 ;  /* 0x000000130d007c0c */ /* 0x000fe2000bf06300 */
[----:B------:R-:W-:Y:S01]  /*e560*/  FFMA.FTZ R6, R33, R4, -R6 ;  /* 0x0000000421067223 */ /* 0x000fe20000010806 */
[----:B------:R-:W-:Y:S01]  /*e570*/  PRMT R7, R5, 0x7632, R7 ;  /* 0x0000763205077816 */ /* 0x000fe20000000007 */
[----:B------:R-:W-:Y:S01]  /*e580*/  @P1 FMUL.FTZ R2, R15, R8 ;  /* 0x000000080f021220 */ /* 0x000fe20000410000 */
[----:B------:R-:W-:Y:S01]  /*e590*/  FFMA.FTZ R4, R0, R18, R9 ;  /* 0x0000001200047223 */ /* 0x000fe20000010009 */
[----:B------:R-:W-:-:S02]  /*e5a0*/  SHF.L.U32 R8, R5, 0x10, RZ ;  /* 0x0000001005087819 */ /* 0x000fc400000006ff */
[----:B------:R-:W-:Y:S01]  /*e5b0*/  IADD3 R15, PT, PT, R17, 0x10, RZ ;  /* 0x00000010110f7810 */ /* 0x000fe20007ffe0ff */
[----:B------:R-:W-:Y:S01]  /*e5c0*/  FFMA.FTZ R12, R99, R2, -R4 ;  /* 0x00000002630c7223 */ /* 0x000fe20000010804 */
[----:B------:R-:W-:-:S04]  /*e5d0*/  SHF.L.U32 R10, R7, 0x10, RZ ;  /* 0x00000010070a7819 */ /* 0x000fc800000006ff */
[----:B------:R-:W-:Y:S05]  /*e5e0*/  @P0 BRA `(.L_x_400) ;  /* 0x0000000000300947 */ /* 0x000fea0003800000 */
[----:B------:R-:W-:Y:S01]  /*e5f0*/  MOV R4, R38 ;  /* 0x0000002600047202 */ /* 0x000fe20000000f00 */
[----:B------:R-:W-:Y:S01]  /*e600*/  IMAD R2, R13, UR20, RZ ;  /* 0x000000140d027c24 */ /* 0x000fe2000f8e02ff */
[----:B------:R-:W-:Y:S01]  /*e610*/  MOV R5, R41 ;  /* 0x0000002900057202 */ /* 0x000fe20000000f00 */
[----:B------:R-:W-:Y:S02]  /*e620*/  FMUL.FTZ R13, R6, UR16 ;  /* 0x00000010060d7c20 */ /* 0x000fe40008410000 */
[C---:B------:R-:W-:Y:S02]  /*e630*/  IMAD R7, R17.reuse, UR21, R2 ;  /* 0x0000001511077c24 */ /* 0x040fe4000f8e0202 */
[----:B------:R-:W-:Y:S01]  /*e640*/  FMUL.FTZ R2, R12, UR16 ;  /* 0x000000100c027c20 */ /* 0x000fe20008410000 */
[----:B------:R-:W-:-:S05]  /*e650*/  IMAD.WIDE.U32 R4, R17, UR20, R4 ;  /* 0x0000001411047c25 */ /* 0x000fca000f8e0004 */
[----:B------:R-:W-:Y:S02]  /*e660*/  IADD3 R5, PT, PT, R5, R7, RZ ;  /* 0x0000000705057210 */ /* 0x000fe40007ffe0ff */
[----:B------:R-:W-:-:S04]  /*e670*/  LEA R6, P0, R4, UR6, 0x1 ;  /* 0x0000000604067c11 */ /* 0x000fc8000f8008ff */
[----:B------:R-:W-:Y:S02]  /*e680*/  LEA.HI.X R7, R4, UR7, R5, 0x1, P0 ;  /* 0x0000000704077c11 */ /* 0x000fe400080f0c05 */
[----:B------:R-:W-:-:S05]  /*e690*/  F2FP.BF16.F32.PACK_AB R5, R2, R13 ;  /* 0x0000000d0205723e */ /* 0x000fca00000010ff */
[----:B------:R0:W-:Y:S02]  /*e6a0*/  STG.E desc[UR10][R6.64], R5 ;  /* 0x0000000506007986 */ /* 0x0001e4000c10190a */
.L_x_400:
[----:B------:R-:W-:Y:S05]  /*e6b0*/  BSYNC.RECONVERGENT B0 ;  /* 0x0000000000007941 */ /* 0x000fea0003800200 */
.L_x_399:
[----:B------:R-:W-:Y:S01]  /*e6c0*/  ISETP.NE.AND P1, PT, RZ, UR12, PT ;  /* 0x0000000cff007c0c */ /* 0x000fe2000bf25270 */
[----:B------:R-:W-:Y:S01]  /*e6d0*/  FADD.FTZ R8, R8, -UR28 ;  /* 0x8000001c08087e21 */ /* 0x000fe20008010000 */
[----:B------:R-:W-:Y:S01]  /*e6e0*/  FADD.FTZ R10, R10, -UR28 ;  /* 0x8000001c0a0a7e21 */ /* 0x000fe20008010000 */
[----:B------:R-:W-:Y:S02]  /*e6f0*/  ISETP.GE.U32.AND P0, PT, R15, UR18, PT ;  /* 0x000000120f007c0c */ /* 0x000fe4000bf06070 */
[----:B------:R-:W-:Y:S01]  /*e700*/  SHF.R.S32.HI R17, RZ, 0x1f, R15 ;  /* 0x0000001fff117819 */ /* 0x000fe2000001140f */
[----:B------:R-:W-:Y:S01]  /*e710*/  FMUL.FTZ R8, R8, UR16 ;  /* 0x0000001008087c20 */ /* 0x000fe20008410000 */
[----:B------:R-:W-:Y:S01]  /*e720*/  FMUL.FTZ R10, R10, UR16 ;  /* 0x000000100a0a7c20 */ /* 0x000fe20008410000 */
[----:B------:R-:W-:Y:S02]  /*e730*/  PRMT R2, R3, 0x7632, R2 ;  /* 0x0000763203027816 */ /* 0x000fe40000000002 */
[----:B------:R-:W-:Y:S01]  /*e740*/  ISETP.GE.AND.EX P0, PT, R17, UR19, PT, P0 ;  /* 0x0000001311007c0c */ /* 0x000fe2000bf06300 */
[C-C-:B------:R-:W-:Y:S01]  /*e750*/  FFMA.FTZ R16, R0.reuse, R8, R9.reuse ;  /* 0x0000000800107223 */ /* 0x140fe20000010009 */
[----:B------:R-:W-:Y:S01]  /*e760*/  SHF.L.U32 R4, R3, 0x10, RZ ;  /* 0x0000001003047819 */ /* 0x000fe200000006ff */
[----:B------:R-:W-:Y:S01]  /*e770*/  FFMA.FTZ R18, R0, R10, R9 ;  /* 0x0000000a00127223 */ /* 0x000fe20000010009 */
[----:B------:R-:W-:Y:S01]  /*e780*/  SHF.L.U32 R2, R2, 0x10, RZ ;  /* 0x0000001002027819 */ /* 0x000fe200000006ff */
[----:B------:R-:W-:Y:S08]  /*e790*/  @!P1 BRA `(.L_x_401) ;  /* 0x0000000000489947 */ /* 0x000ff00003800000 */
        /* <DEDUP_REMOVED lines=18> */
.L_x_401:
[----:B------:R-:W-:Y:S01]  /*e8c0*/  BSSY.RECONVERGENT B0, `(.L_x_402) ;  /* 0x0000010000007945 */ /* 0x000fe20003800200 */
[----:B------:R-:W-:Y:S01]  /*e8d0*/  FFMA.FTZ R16, R33, R4, -R16 ;  /* 0x0000000421107223 */ /* 0x000fe20000010810 */
[----:B0-----:R-:W-:Y:S02]  /*e8e0*/  FFMA.FTZ R6, R99, R2, -R18 ;  /* 0x0000000263067223 */ /* 0x001fe40000010812 */
        /* <DEDUP_REMOVED lines=13> */
.L_x_403:
[----:B------:R-:W-:Y:S05]  /*e9c0*/  BSYNC.RECONVERGENT B0 ;  /* 0x0000000000007941 */ /* 0x000fea0003800200 */
.L_x_402:
        /* <DEDUP_REMOVED lines=10> */
.L_x_379:
[----:B------:R-:W1:Y:S01]  /*ea70*/  S2R R6, SR_TID.X ;  /* 0x0000000000067919 */ /* 0x000e620000002100 */
        /* <DEDUP_REMOVED lines=15> */
.L_x_407:
[----:B------:R-:W-:Y:S05]  /*eb70*/  BSYNC.RECONVERGENT B0 ;  /* 0x0000000000007941 */ /* 0x000fea0003800200 */
.L_x_406:
        /* <DEDUP_REMOVED lines=11> */
.L_x_409:
[----:B------:R-:W2:Y:S04]  /*ec30*/  LDG.E.STRONG.GPU R5, desc[UR10][R2.64] ;  /* 0x0000000a02057981 */ /* 0x000ea8000c1ef900 */
[----:B--2---:R-:W-:Y:S01]  /*ec40*/  CCTL.IVALL ;  /* 0x00000000ff00798f */ /* 0x004fe20002000000 */
[----:B------:R-:W-:Y:S05]  /*ec50*/  YIELD ;  /* 0x0000000000007946 */ /* 0x000fea0003800000 */
[----:B------:R-:W-:-:S13]  /*ec60*/  ISETP.NE.AND P0, PT, R5, R0, PT ;  /* 0x000000000500720c */ /* 0x000fda0003f05270 */
[----:B------:R-:W-:Y:S05]  /*ec70*/  @P0 BRA `(.L_x_409) ;  /* 0xfffffffc00ec0947 */ /* 0x000fea000383ffff */
.L_x_408:
        /* <DEDUP_REMOVED lines=59> */
[----:B------:R-:W-:Y:S01]  /*f030*/  UMOV UR4, URZ ;  /* 0x000000ff00047c82 */ /* 0x000fe20008000000 */
[----:B------:R-:W-:-:S02]  /*f040*/  SHF.L.U64.HI R30, R3, 0x2, R2 ;  /* 0x00000002031e7819 */ /* 0x000fc40000010202 */
[----:B------:R-:W-:Y:S02]  /*f050*/  SHF.L.U64.HI R26, R31, 0x2, R32 ;  /* 0x000000021f1a7819 */ /* 0x000fe40000010220 */
[C---:B0-----:R-:W-:Y:S02]  /*f060*/  IADD3 R22, P2, PT, R20.reuse, UR8, RZ ;  /* 0x0000000814167c10 */ /* 0x041fe4000ff5e0ff */
[----:B------:R-:W-:Y:S02]  /*f070*/  IADD3 R33, PT, PT, R7, UR4, RZ ;  /* 0x0000000407217c10 */ /* 0x000fe4000fffe0ff */
[----:B-1----:R-:W-:Y:S02]  /*f080*/  IADD3 R24, P1, PT, R20, UR6, RZ ;  /* 0x0000000614187c10 */ /* 0x002fe4000ff3e0ff */
[----:B------:R-:W-:Y:S01]  /*f090*/  MOV R0, R6 ;  /* 0x0000000600007202 */ /* 0x000fe20000000f00 */
[----:B------:R-:W-:Y:S01]  /*f0a0*/  IMAD.WIDE.U32 R6, R4, 0x4, RZ ;  /* 0x0000000404067825 */ /* 0x000fe200078e00ff */
[----:B------:R-:W-:-:S02]  /*f0b0*/  IADD3.X R23, PT, PT, R21, UR9, RZ, P2, !PT ;  /* 0x0000000915177c10 */ /* 0x000fc400097fe4ff */
[----:B------:R-:W-:Y:S02]  /*f0c0*/  IADD3.X R25, PT, PT, R21, UR7, RZ, P1, !PT ;  /* 0x0000000715197c10 */ /* 0x000fe40008ffe4ff */
[----:B------:R-:W-:Y:S02]  /*f0d0*/  IADD3 R16, P2, PT, RZ, -R9, RZ ;  /* 0x80000009ff107210 */ /* 0x000fe40007f5e0ff */
[----:B--2---:R-:W-:Y:S02]  /*f0e0*/  IADD3 R20, P1, PT, R20, UR12, RZ ;  /* 0x0000000c14147c10 */ /* 0x004fe4000ff3e0ff */
[----:B------:R-:W-:Y:S02]  /*f0f0*/  SHF.L.U32 R9, R5, 0x2, RZ ;  /* 0x0000000205097819 */ /* 0x000fe400000006ff */
[----:B------:R-:W-:Y:S02]  /*f100*/  IADD3.X R21, PT, PT, R21, UR13, RZ, P1, !PT ;  /* 0x0000000d15157c10 */ /* 0x000fe40008ffe4ff */
[----:B------:R-:W-:-:S02]  /*f110*/  IADD3 R28, PT, PT, R7, R9, RZ ;  /* 0x00000009071c7210 */ /* 0x000fc40007ffe0ff */
[----:B------:R-:W-:-:S07]  /*f120*/  IADD3.X R18, PT, PT, RZ, -0x1, RZ, P2, !PT ;  /* 0xffffffffff127810 */ /* 0x000fce00017fe4ff */
.L_x_412:
        /* <DEDUP_REMOVED lines=31> */
.L_x_411:
[----:B------:R-:W-:Y:S05]  /*f320*/  BSYNC.RECONVERGENT B0 ;  /* 0x0000000000007941 */ /* 0x000fea0003800200 */
.L_x_410:
[----:B------:R-:W-:Y:S05]  /*f330*/  @!P0 EXIT ;  /* 0x000000000000894d */ /* 0x000fea0003800000 */
[C---:B------:R-:W-:Y:S01]  /*f340*/  SHF.L.U64.HI R37, R31.reuse, 0x2, R32 ;  /* 0x000000021f257819 */ /* 0x040fe20000010220 */
[----:B------:R-:W1:Y:S01]  /*f350*/  LDCU.64 UR4, c[0x0][0x3d8] ;  /* 0x00007b00ff0477ac */ /* 0x000e620008000a00 */
[----:B------:R-:W-:Y:S02]  /*f360*/  SHF.L.U32 R39, R31, 0x2, RZ ;  /* 0x000000021f277819 */ /* 0x000fe400000006ff */
[C---:B------:R-:W-:Y:S01]  /*f370*/  SHF.L.U64.HI R29, R4.reuse, 0x2, R5 ;  /* 0x00000002041d7819 */ /* 0x040fe20000010205 */
[----:B------:R-:W2:Y:S01]  /*f380*/  LDCU.64 UR6, c[0x0][0x388] ;  /* 0x00007100ff0677ac */ /* 0x000ea20008000a00 */
[----:B------:R-:W-:Y:S02]  /*f390*/  SHF.L.U32 R27, R4, 0x2, RZ ;  /* 0x00000002041b7819 */ /* 0x000fe400000006ff */
[C---:B------:R-:W-:Y:S01]  /*f3a0*/  SHF.L.U64.HI R31, R3.reuse, 0x2, R2 ;  /* 0x00000002031f7819 */ /* 0x040fe20000010202 */
[----:B------:R-:W3:Y:S01]  /*f3b0*/  LDCU.64 UR8, c[0x0][0x390] ;  /* 0x00007200ff0877ac */ /* 0x000ee20008000a00 */
[----:B------:R-:W-:-:S07]  /*f3c0*/  SHF.L.U32 R35, R3, 0x2, RZ ;  /* 0x0000000203237819 */ /* 0x000fce00000006ff */
.L_x_413:
[C---:B------:R-:W-:Y:S02]  /*f3d0*/  SHF.L.U32 R24, R0.reuse, 0x2, RZ ;  /* 0x0000000200187819 */ /* 0x040fe400000006ff */
[----:B------:R-:W-:Y:S02]  /*f3e0*/  SHF.L.U64.HI R26, R0, 0x2, R33 ;  /* 0x00000002001a7819 */ /* 0x000fe40000010221 */
[----:B-1----:R-:W-:-:S04]  /*f3f0*/  IADD3 R4, P0, PT, R24, UR4, RZ ;  /* 0x0000000418047c10 */ /* 0x002fc8000ff1e0ff */
[----:B----4-:R-:W-:Y:S02]  /*f400*/  IADD3.X R5, PT, PT, R26, UR5, RZ, P0, !PT ;  /* 0x000000051a057c10 */ /* 0x010fe400087fe4ff */
[C---:B------:R-:W-:Y:S02]  /*f410*/  IADD3 R6, P0, PT, R4.reuse, R35, RZ ;  /* 0x0000002304067210 */ /* 0x040fe40007f1e0ff */
[C---:B0-----:R-:W-:Y:S02]  /*f420*/  IADD3 R10, P2, PT, R4.reuse, R39, RZ ;  /* 0x00000027040a7210 */ /* 0x041fe40007f5e0ff */
[C---:B------:R-:W-:Y:S02]  /*f430*/  IADD3.X R7, PT, PT, R5.reuse, R31, RZ, P0, !PT ;  /* 0x0000001f05077210 */ /* 0x040fe400007fe4ff */
[----:B------:R-:W-:Y:S02]  /*f440*/  IADD3 R8, P1, PT, R4, R27, RZ ;  /* 0x0000001b04087210 */ /* 0x000fe40007f3e0ff */
[----:B------:R-:W4:Y:S01]  /*f450*/  LDG.E R4, desc[UR10][R4.64] ;  /* 0x0000000a04047981 */ /* 0x000f22000c1e1900 */
[----:B------:R-:W-:-:S02]  /*f460*/  IADD3.X R11, PT, PT, R5, R37, RZ, P2, !PT ;  /* 0x00000025050b7210 */ /* 0x000fc400017fe4ff */
[----:B------:R-:W-:Y:S01]  /*f470*/  IADD3.X R9, PT, PT, R5, R29, RZ, P1, !PT ;  /* 0x0000001d05097210 */ /* 0x000fe20000ffe4ff */
[----:B------:R-:W4:Y:S04]  /*f480*/  LDG.E R7, desc[UR10][R6.64] ;  /* 0x0000000a06077981 */ /* 0x000f28000c1e1900 */
[----:B------:R-:W5:Y:S04]  /*f490*/  LDG.E R8, desc[UR10][R8.64] ;  /* 0x0000000a08087981 */ /* 0x000f68000c1e1900 */
[----:B------:R-:W5:Y:S01]  /*f4a0*/  LDG.E R11, desc[UR10][R10.64] ;  /* 0x0000000a0a0b7981 */ /* 0x000f62000c1e1900 */
[----:B------:R-:W-:-:S02]  /*f4b0*/  LOP3.LUT R16, R24, 0xfffffffc, RZ, 0xc0, !PT ;  /* 0xfffffffc18107812 */ /* 0x000fc400078ec0ff */
[----:B------:R-:W-:Y:S02]  /*f4c0*/  LOP3.LUT R15, R26, 0x1, RZ, 0xc0, !PT ;  /* 0x000000011a0f7812 */ /* 0x000fe400078ec0ff */
[----:B--2---:R-:W-:-:S04]  /*f4d0*/  IADD3 R12, P0, PT, R16, UR6, RZ ;  /* 0x00000006100c7c10 */ /* 0x004fc8000ff1e0ff */
[C---:B------:R-:W-:Y:S02]  /*f4e0*/  IADD3.X R13, PT, PT, R15.reuse, UR7, RZ, P0, !PT ;  /* 0x000000070f0d7c10 */ /* 0x040fe400087fe4ff */
[C---:B---3--:R-:W-:Y:S02]  /*f4f0*/  IADD3 R14, P0, PT, R16.reuse, UR8, RZ ;  /* 0x00000008100e7c10 */ /* 0x048fe4000ff1e0ff */
[----:B------:R-:W-:Y:S02]  /*f500*/  IADD3 R16, P1, PT, R16, UR4, RZ ;  /* 0x0000000410107c10 */ /* 0x000fe4000ff3e0ff */
[----:B------:R-:W-:Y:S02]  /*f510*/  IADD3.X R15, PT, PT, R15, UR9, RZ, P0, !PT ;  /* 0x000000090f0f7c10 */ /* 0x000fe400087fe4ff */
[----:B----4-:R-:W-:Y:S02]  /*f520*/  F2FP.BF16.F32.PACK_AB R19, R7, R4 ;  /* 0x000000040713723e */ /* 0x010fe400000010ff */
        /* <DEDUP_REMOVED lines=45> */
[----:B------:R-:W5:Y:S04]  /*f800*/  LDG.E R6, desc[UR10][R6.64+0x1680] ;  /* 0x0016800a06067981 */ /* 0x000f68000c1e1900 */
[----:B------:R-:W5:Y:S01]  /*f810*/  LDG.E R9, desc[UR10][R8.64+0x1680] ;  /* 0x0016800a08097981 */ /* 0x000f62000c1e1900 */
        /* <DEDUP_REMOVED lines=13> */
[----:B-----5:R-:W-:-:S03]  /*f8f0*/  F2FP.BF16.F32.PACK_AB R7, R9, R6 ;  /* 0x000000060907723e */ /* 0x020fc600000010ff */
[----:B------:R4:W-:Y:S04]  /*f900*/  STG.E desc[UR10][R12.64], R5 ;  /* 0x000000050c007986 */ /* 0x0009e8000c10190a */
[----:B------:R4:W-:Y:S02]  /*f910*/  STG.E desc[UR10][R14.64], R7 ;  /* 0x000000070e007986 */ /* 0x0009e4000c10190a */
[----:B------:R-:W-:Y:S05]  /*f920*/  @P0 BRA `(.L_x_413) ;  /* 0xfffffff800a80947 */ /* 0x000fea000383ffff */
[----:B------:R-:W-:Y:S05]  /*f930*/  EXIT ;  /* 0x000000000000794d */ /* 0x000fea0003800000 */
.L_x_414:
        /* <DEDUP_REMOVED lines=12> */
.L_x_4503:


//--------------------- .text._Z35group_norm_nhwc_bwd_one_pass_kernelI11Bf16IOFp16WLi64ELi60ELi480EEv26Group_norm_nhwc_bwd_params --------------------------
	.section	.text._Z35group_norm_nhwc_bwd_one_pass_kernelI11Bf16IOFp16WLi64ELi60ELi480EEv26Group_norm_nhwc_bwd_params,"ax",@progbits
	.align	128
        .global         _Z35group_norm_nhwc_bwd_one_pass_kernelI11Bf16IOFp16WLi64ELi60ELi480EEv26Group_norm_nhwc_bwd_params
        .type           _Z35group_norm_nhwc_bwd_one_pass_kernelI11Bf16IOFp16WLi64ELi60ELi480EEv26Group_norm_nhwc_bwd_params,@function
        .size           _Z35group_norm_nhwc_bwd_one_pass_kernelI11Bf16IOFp16WLi64ELi60ELi480EEv26Group_norm_nhwc_bwd_params,(.L_x_4504 - _Z35group_norm_nhwc_bwd_one_pass_kernelI11Bf16IOFp16WLi64ELi60ELi480EEv26Group_norm_nhwc_bwd_params)
        .other          _Z35group_norm_nhwc_bwd_one_pass_kernelI11Bf16IOFp16WLi64ELi60ELi480EEv26Group_norm_nhwc_bwd_params,@"STO_CUDA_ENTRY STV_DEFAULT"
_Z35group_norm_nhwc_bwd_one_pass_kernelI11Bf16IOFp16WLi64ELi60ELi480EEv26Group_norm_nhwc_bwd_params:
.text._Z35group_norm_nhwc_bwd_one_pass_kernelI11Bf16IOFp16WLi64ELi60ELi480EEv26Group_norm_nhwc_bwd_params:
        /* <DEDUP_REMOVED lines=22> */
.L_x_446:
        /* <DEDUP_REMOVED lines=36> */
[CC--:B------:R-:W-:Y:S02]  /*03a0*/  ISETP.GE.U32.AND P1, PT, R4.reuse, R7.reuse, PT ;  /* 0x000000070400720c */ /* 0x0c0fe40003f26070 */
[----:B------:R-:W-:Y:S02]  /*03b0*/  ISETP.GT.U32.AND P5, PT, R7, R4, PT ;  /* 0x000000040700720c */ /* 0x000fe40003fa4070 */
[----:B------:R-:W-:Y:S02]  /*03c0*/  IADD3 R7, PT, PT, R4, -R7, RZ ;  /* 0x8000000704077210 */ /* 0x000fe40007ffe0ff */
[----:B------:R-:W-:-:S02]  /*03d0*/  ISETP.NE.AND P4, PT, R10, RZ, PT ;  /* 0x000000ff0a00720c */ /* 0x000fc40003f85270 */
[----:B------:R-:W-:-:S04]  /*03e0*/  SEL R7, R7, R4, !P5 ;  /* 0x0000000407077207 */ /* 0x000fc80006800000 */
[----:B------:R-:W-:Y:S02]  /*03f0*/  @!P3 IADD3 R7, PT, PT, -R7, RZ, RZ ;  /* 0x000000ff0707b210 */ /* 0x000fe40007ffe1ff */
[----:B------:R-:W-:Y:S02]  /*0400*/  @P1 IADD3 R5, PT, PT, R5, 0x1, RZ ;  /* 0x0000000105051810 */ /* 0x000fe40007ffe0ff */
[----:B------:R-:W-:Y:S02]  /*0410*/  SEL R49, R6, R7, !P4 ;  /* 0x0000000706317207 */ /* 0x000fe40006000000 */
[----:B------:R-:W-:Y:S02]  /*0420*/  MOV R9, R5 ;  /* 0x0000000500097202 */ /* 0x000fe40000000f00 */
[----:B------:R-:W1:Y:S01]  /*0430*/  @!P0 LDC.64 R4, c[0x0][0x3f8] ;  /* 0x0000fe00ff048b82 */ /* 0x000e620000000a00 */
[----:B------:R-:W-:Y:S01]  /*0440*/  IMAD R7, R49, 0x3c, RZ ;  /* 0x0000003c31077824 */ /* 0x000fe200078e02ff */
[----:B------:R-:W-:-:S02]  /*0450*/  @!P2 IADD3 R9, PT, PT, -R9, RZ, RZ ;  /* 0x000000ff0909a210 */ /* 0x000fc40007ffe1ff */
[----:B------:R-:W-:Y:S02]  /*0460*/  ISETP.GE.U32.AND P1, PT, R26, UR8, PT ;  /* 0x000000081a007c0c */ /* 0x000fe4000bf26070 */
[----:B------:R-:W-:Y:S02]  /*0470*/  SEL R9, R6, R9, !P4 ;  /* 0x0000000906097207 */ /* 0x000fe40006000000 */
[----:B------:R-:W-:Y:S02]  /*0480*/  IADD3 R52, P2, PT, R7, R2, RZ ;  /* 0x0000000207347210 */ /* 0x000fe40007f5e0ff */
[----:B------:R-:W-:Y:S02]  /*0490*/  ISETP.GE.AND.EX P1, PT, R23, UR9, PT, P1 ;  /* 0x0000000917007c0c */ /* 0x000fe4000bf26310 */
[----:B------:R-:W-:Y:S02]  /*04a0*/  SHF.R.S32.HI R2, RZ, 0x1f, R9 ;  /* 0x0000001fff027819 */ /* 0x000fe40000011409 */
[----:B------:R-:W-:-:S02]  /*04b0*/  LEA.HI.X.SX32 R53, R7, RZ, 0x1, P2 ;  /* 0x000000ff07357211 */ /* 0x000fc400010f0eff */
[----:B------:R-:W4:Y:S01]  /*04c0*/  LDC.64 R6, c[0x0][0x3b8] ;  /* 0x0000ee00ff067b82 */ /* 0x000f220000000a00 */
[----:B------:R-:W-:Y:S01]  /*04d0*/  IMAD R2, R2, UR10, RZ ;  /* 0x0000000a02027c24 */ /* 0x000fe2000f8e02ff */
[----:B--2---:R-:W-:Y:S01]  /*04e0*/  ISETP.NE.AND P4, PT, RZ, UR4, PT ;  /* 0x00000004ff007c0c */ /* 0x004fe2000bf85270 */
[C---:B------:R-:W-:Y:S01]  /*04f0*/  IMAD.WIDE.U32 R52, R9.reuse, UR10, R52 ;  /* 0x0000000a09347c25 */ /* 0x040fe2000f8e0034 */
[----:B------:R-:W-:Y:S02]  /*0500*/  ISETP.GE.U32.AND P2, PT, R20, UR8, PT ;  /* 0x0000000814007c0c */ /* 0x000fe4000bf46070 */
[----:B------:R-:W-:Y:S01]  /*0510*/  ISETP.GE.U32.AND P3, PT, R24, UR8, PT ;  /* 0x0000000818007c0c */ /* 0x000fe2000bf66070 */
[----:B------:R-:W-:Y:S01]  /*0520*/  IMAD R55, R9, UR11, R2 ;  /* 0x0000000b09377c24 */ /* 0x000fe2000f8e0202 */
[----:B------:R-:W-:Y:S01]  /*0530*/  @!P0 MOV R54, R52 ;  /* 0x0000003400368202 */ /* 0x000fe20000000f00 */
[----:B-1----:R-:W-:Y:S01]  /*0540*/  @!P0 IMAD R2, R11, R4, RZ ;  /* 0x000000040b028224 */ /* 0x002fe200078e02ff */
[----:B------:R-:W1:Y:S01]  /*0550*/  @!P1 LDC.64 R8, c[0x0][0x3f8] ;  /* 0x0000fe00ff089b82 */ /* 0x000e620000000a00 */
[----:B------:R-:W-:-:S02]  /*0560*/  ISETP.GE.AND.EX P2, PT, R21, UR9, PT, P2 ;  /* 0x0000000915007c0c */ /* 0x000fc4000bf46320 */
[----:B------:R-:W-:Y:S01]  /*0570*/  IADD3 R55, PT, PT, R53, R55, RZ ;  /* 0x0000003735377210 */ /* 0x000fe20007ffe0ff */
[----:B------:R-:W-:Y:S01]  /*0580*/  @!P0 IMAD R5, R31, R5, R2 ;  /* 0x000000051f058224 */ /* 0x000fe200078e0202 */
[----:B------:R-:W-:Y:S02]  /*0590*/  ISETP.GE.AND.EX P3, PT, R25, UR9, PT, P3 ;  /* 0x0000000919007c0c */ /* 0x000fe4000bf66330 */
[----:B------:R-:W-:Y:S01]  /*05a0*/  LOP3.LUT R2, R33, 0xffff, RZ, 0xc0, !PT ;  /* 0x0000ffff21027812 */ /* 0x000fe200078ec0ff */
[----:B------:R-:W2:Y:S01]  /*05b0*/  @!P0 LDC.64 R10, c[0x0][0x3a0] ;  /* 0x0000e800ff0a8b82 */ /* 0x000ea20000000a00 */
[----:B------:R-:W-:-:S04]  /*05c0*/  @!P0 IMAD.WIDE.U32 R30, R31, R4, R54 ;  /* 0x000000041f1e8225 */ /* 0x000fc800078e0036 */
[----:B------:R-:W-:Y:S01]  /*05d0*/  IMAD R19, R49, 0x3c, R2 ;  /* 0x0000003c31137824 */ /* 0x000fe200078e0202 */
[C---:B------:R-:W-:Y:S02]  /*05e0*/  @!P0 SHF.L.U32 R27, R30.reuse, 0x1, RZ ;  /* 0x000000011e1b8819 */ /* 0x040fe400000006ff */
[----:B------:R-:W-:Y:S01]  /*05f0*/  @!P0 IADD3 R15, PT, PT, R31, R5, RZ ;  /* 0x000000051f0f8210 */ /* 0x000fe20007ffe0ff */
[----:B------:R-:W5:Y:S03]  /*0600*/  @P4 LDC.64 R12, c[0x0][0x3b0] ;  /* 0x0000ec00ff0c4b82 */ /* 0x000f660000000a00 */
[----:B------:R-:W-:-:S05]  /*0610*/  @!P0 SHF.L.U64.HI R30, R30, 0x1, R15 ;  /* 0x000000011e1e8819 */ /* 0x000fca000001020f */
[----:B------:R-:W0:Y:S01]  /*0620*/  @!P1 LDC.64 R4, c[0x0][0x3a0] ;  /* 0x0000e800ff049b82 */ /* 0x000e220000000a00 */
[----:B--2---:R-:W-:Y:S01]  /*0630*/  @!P0 IADD3 R22, P5, PT, R27, R10, RZ ;  /* 0x0000000a1b168210 */ /* 0x004fe20007fbe0ff */
[----:B-1----:R-:W-:-:S06]  /*0640*/  @!P1 IMAD R10, R23, R8, RZ ;  /* 0x00000008170a9224 */ /* 0x002fcc00078e02ff */
[----:B------:R-:W1:Y:S01]  /*0650*/  @!P2 LDC.64 R14, c[0x0][0x3f8] ;  /* 0x0000fe00ff0eab82 */ /* 0x000e620000000a00 */
[----:B------:R-:W-:Y:S01]  /*0660*/  @!P0 IADD3.X R23, PT, PT, R30, R11, RZ, P5, !PT ;  /* 0x0000000b1e178210 */ /* 0x000fe20002ffe4ff */
[C---:B------:R-:W-:Y:S01]  /*0670*/  @!P1 IMAD R37, R26.reuse, R9, R10 ;  /* 0x000000091a259224 */ /* 0x040fe200078e020a */
[----:B------:R-:W-:Y:S02]  /*0680*/  @!P1 MOV R10, R52 ;  /* 0x00000034000a9202 */ /* 0x000fe40000000f00 */
[----:B------:R-:W-:Y:S01]  /*0690*/  @!P1 MOV R11, R55 ;  /* 0x00000037000b9202 */ /* 0x000fe20000000f00 */
[----:B-----5:R-:W-:Y:S02]  /*06a0*/  @P4 IMAD.WIDE R28, R19, 0x2, R12 ;  /* 0x00000002131c4825 */ /* 0x020fe400078e020c */
[----:B------:R-:W2:Y:S02]  /*06b0*/  @!P1 LDC.64 R12, c[0x0][0x398] ;  /* 0x0000e600ff0c9b82 */ /* 0x000ea40000000a00 */
[----:B------:R-:W-:Y:S01]  /*06c0*/  @!P1 IMAD.WIDE.U32 R8, R26, R8, R10 ;  /* 0x000000081a089225 */ /* 0x000fe200078e000a */
[----:B------:R-:W5:Y:S03]  /*06d0*/  @P4 LDG.E.U16 R36, desc[UR6][R28.64] ;  /* 0x000000061c244981 */ /* 0x000f66000c1e1500 */
[----:B----4-:R-:W-:Y:S01]  /*06e0*/  IMAD.WIDE R10, R35, 0x8, R6 ;  /* 0x00000008230a7825 */ /* 0x010fe200078e0206 */
[----:B------:R0:W4:Y:S01]  /*06f0*/  @P4 LDG.E.U16 R18, desc[UR6][R28.64+0x2] ;  /* 0x000002061c124981 */ /* 0x000122000c1e1500 */
[----:B------:R-:W2:Y:S01]  /*0700*/  @!P3 LDC.64 R6, c[0x0][0x3f8] ;  /* 0x0000fe00ff06bb82 */ /* 0x000ea20000000a00 */
[----:B------:R-:W-:-:S03]  /*0710*/  MOV R31, RZ ;  /* 0x000000ff001f7202 */ /* 0x000fc60000000f00 */
[----:B------:R-:W5:Y:S01]  /*0720*/  LDG.E.64 R10, desc[UR6][R10.64] ;  /* 0x000000060a0a7981 */ /* 0x000f62000c1e1b00 */
[----:B------:R-:W-:Y:S02]  /*0730*/  @!P1 IADD3 R9, PT, PT, R9, R37, RZ ;  /* 0x0000002509099210 */ /* 0x000fe40007ffe0ff */
[C---:B------:R-:W-:Y:S01]  /*0740*/  @!P1 SHF.L.U32 R37, R8.reuse, 0x1, RZ ;  /* 0x0000000108259819 */ /* 0x040fe200000006ff */
[----:B-1----:R-:W-:Y:S01]  /*0750*/  @!P2 IMAD R21, R21, R14, RZ ;  /* 0x0000000e1515a224 */ /* 0x002fe200078e02ff */
[----:B------:R-:W-:Y:S01]  /*0760*/  @!P1 SHF.L.U64.HI R40, R8, 0x1, R9 ;  /* 0x0000000108289819 */ /* 0x000fe20000010209 */
[----:B------:R1:W4:Y:S01]  /*0770*/  @!P0 LDG.E R31, desc[UR6][R22.64] ;  /* 0x00000006161f8981 */ /* 0x000322000c1e1900 */
[----:B------:R-:W2:Y:S01]  /*0780*/  @!P2 LDC.64 R8, c[0x0][0x3a0] ;  /* 0x0000e800ff08ab82 */ /* 0x000ea20000000a00 */
[----:B0-----:R-:W-:Y:S02]  /*0790*/  @!P1 IADD3 R28, P6, PT, R37, R4, RZ ;  /* 0x00000004251c9210 */ /* 0x001fe40007fde0ff */
[----:B------:R-:W-:-:S02]  /*07a0*/  @!P2 MOV R38, R52 ;  /* 0x000000340026a202 */ /* 0x000fc40000000f00 */
[----:B------:R-:W-:Y:S02]  /*07b0*/  @!P2 MOV R39, R55 ;  /* 0x000000370027a202 */ /* 0x000fe40000000f00 */
[----:B---3--:R-:W-:Y:S02]  /*07c0*/  @!P0 IADD3 R26, P5, PT, R27, R16, RZ ;  /* 0x000000101b1a8210 */ /* 0x008fe40007fbe0ff */
[----:B------:R-:W-:Y:S01]  /*07d0*/  @!P1 IADD3.X R29, PT, PT, R40, R5, RZ, P6, !PT ;  /* 0x00000005281d9210 */ /* 0x000fe200037fe4ff */
[----:B------:R-:W-:Y:S01]  /*07e0*/  @!P2 IMAD R5, R20, R15, R21 ;  /* 0x0000000f1405a224 */ /* 0x000fe200078e0215 */
[----:B------:R-:W-:Y:S01]  /*07f0*/  @!P0 IADD3.X R27, PT, PT, R30, R17, RZ, P5, !PT ;  /* 0x000000111e1b8210 */ /* 0x000fe20002ffe4ff */
[----:B------:R-:W-:Y:S01]  /*0800*/  @!P2 IMAD.WIDE.U32 R38, R20, R14, R38 ;  /* 0x0000000e1426a225 */ /* 0x000fe200078e0026 */
[----:B------:R-:W0:Y:S01]  /*0810*/  @!P2 LDC.64 R16, c[0x0][0x398] ;  /* 0x0000e600ff10ab82 */ /* 0x000e220000000a00 */
[----:B------:R-:W-:-:S07]  /*0820*/  MOV R30, RZ ;  /* 0x000000ff001e7202 */ /* 0x000fce0000000f00 */
[----:B-1----:R-:W1:Y:S01]  /*0830*/  @!P3 LDC.64 R22, c[0x0][0x398] ;  /* 0x0000e600ff16bb82 */ /* 0x002e620000000a00 */
[----:B------:R-:W-:Y:S01]  /*0840*/  MOV R4, RZ ;  /* 0x000000ff00047202 */ /* 0x000fe20000000f00 */
[----:B------:R3:W4:Y:S06]  /*0850*/  @!P0 LDG.E R30, desc[UR6][R26.64] ;  /* 0x000000061a1e8981 */ /* 0x00072c000c1e1900 */
[----:B------:R-:W1:Y:S01]  /*0860*/  @!P3 LDC.64 R20, c[0x0][0x3a0] ;  /* 0x0000e800ff14bb82 */ /* 0x000e620000000a00 */
[----:B--2---:R-:W-:Y:S01]  /*0870*/  @!P3 IMAD R25, R25, R6, RZ ;  /* 0x000000061919b224 */ /* 0x004fe200078e02ff */
[----:B------:R2:W4:Y:S06]  /*0880*/  @!P1 LDG.E R4, desc[UR6][R28.64] ;  /* 0x000000061c049981 */ /* 0x00052c000c1e1900 */
[----:B------:R-:W1:Y:S01]  /*0890*/  LDC.64 R14, c[0x0][0x3a8] ;  /* 0x0000ea00ff0e7b82 */ /* 0x000e620000000a00 */
[----:B---3--:R-:W-:-:S02]  /*08a0*/  @!P3 MOV R26, R52 ;  /* 0x00000034001ab202 */ /* 0x008fc40000000f00 */
[----:B------:R-:W-:Y:S01]  /*08b0*/  @!P3 MOV R27, R55 ;  /* 0x00000037001bb202 */ /* 0x000fe20000000f00 */
[C---:B------:R-:W-:Y:S01]  /*08c0*/  @!P3 IMAD R7, R24.reuse, R7, R25 ;  /* 0x000000071807b224 */ /* 0x040fe200078e0219 */
[----:B------:R-:W-:Y:S02]  /*08d0*/  @!P1 IADD3 R12, P0, PT, R37, R12, RZ ;  /* 0x0000000c250c9210 */ /* 0x000fe40007f1e0ff */
[----:B------:R-:W-:Y:S01]  /*08e0*/  @!P2 IADD3 R5, PT, PT, R39, R5, RZ ;  /* 0x000000052705a210 */ /* 0x000fe20007ffe0ff */
[----:B------:R-:W-:Y:S01]  /*08f0*/  @!P3 IMAD.WIDE.U32 R24, R24, R6, R26 ;  /* 0x000000061818b225 */ /* 0x000fe200078e001a */
[----:B--2---:R-:W-:Y:S02]  /*0900*/  @!P2 SHF.L.U32 R29, R38, 0x1, RZ ;  /* 0x00000001261da819 */ /* 0x004fe400000006ff */
[----:B------:R-:W-:Y:S02]  /*0910*/  @!P1 IADD3.X R13, PT, PT, R40, R13, RZ, P0, !PT ;  /* 0x0000000d280d9210 */ /* 0x000fe400007fe4ff */
[----:B------:R-:W-:-:S02]  /*0920*/  @!P2 SHF.L.U64.HI R38, R38, 0x1, R5 ;  /* 0x000000012626a819 */ /* 0x000fc40000010205 */
[----:B------:R-:W-:Y:S02]  /*0930*/  @!P2 IADD3 R8, P0, PT, R29, R8, RZ ;  /* 0x000000081d08a210 */ /* 0x000fe40007f1e0ff */
[----:B------:R-:W-:Y:S02]  /*0940*/  MOV R5, RZ ;  /* 0x000000ff00057202 */ /* 0x000fe40000000f00 */
[----:B------:R-:W-:Y:S02]  /*0950*/  @!P3 IADD3 R25, PT, PT, R25, R7, RZ ;  /* 0x000000071919b210 */ /* 0x000fe40007ffe0ff */
[----:B------:R-:W-:Y:S02]  /*0960*/  MOV R6, RZ ;  /* 0x000000ff00067202 */ /* 0x000fe40000000f00 */
[----:B------:R-:W-:Y:S01]  /*0970*/  @!P3 SHF.L.U32 R7, R24, 0x1, RZ ;  /* 0x000000011807b819 */ /* 0x000fe200000006ff */
[----:B------:R-:W2:Y:S01]  /*0980*/  @!P1 LDG.E R5, desc[UR6][R12.64] ;  /* 0x000000060c059981 */ /* 0x000ea2000c1e1900 */
[----:B------:R-:W-:-:S02]  /*0990*/  @!P2 IADD3.X R9, PT, PT, R38, R9, RZ, P0, !PT ;  /* 0x000000092609a210 */ /* 0x000fc400007fe4ff */
[----:B0-----:R-:W-:Y:S02]  /*09a0*/  @!P2 IADD3 R16, P0, PT, R29, R16, RZ ;  /* 0x000000101d10a210 */ /* 0x001fe40007f1e0ff */
[----:B------:R-:W-:Y:S01]  /*09b0*/  @!P3 SHF.L.U64.HI R24, R24, 0x1, R25 ;  /* 0x000000011818b819 */ /* 0x000fe20000010219 */
[----:B------:R0:W3:Y:S01]  /*09c0*/  @!P2 LDG.E R6, desc[UR6][R8.64] ;  /* 0x000000060806a981 */ /* 0x0000e2000c1e1900 */
[C---:B-1----:R-:W-:Y:S02]  /*09d0*/  @!P3 IADD3 R20, P1, PT, R7.reuse, R20, RZ ;  /* 0x000000140714b210 */ /* 0x042fe40007f3e0ff */
[----:B------:R-:W-:Y:S01]  /*09e0*/  @!P3 IADD3 R22, P5, PT, R7, R22, RZ ;  /* 0x000000160716b210 */ /* 0x000fe20007fbe0ff */
[----:B------:R-:W-:Y:S01]  /*09f0*/  IMAD.WIDE R14, R19, 0x2, R14 ;  /* 0x00000002130e7825 */ /* 0x000fe200078e020e */
[----:B------:R-:W-:Y:S02]  /*0a00*/  MOV R7, RZ ;  /* 0x000000ff00077202 */ /* 0x000fe40000000f00 */
[----:B------:R-:W-:-:S02]  /*0a10*/  @!P2 IADD3.X R17, PT, PT, R38, R17, RZ, P0, !PT ;  /* 0x000000112611a210 */ /* 0x000fc400007fe4ff */
[C---:B------:R-:W-:Y:S02]  /*0a20*/  @!P3 IADD3.X R21, PT, PT, R24.reuse, R21, RZ, P1, !PT ;  /* 0x000000151815b210 */ /* 0x040fe40000ffe4ff */
[----:B0-----:R-:W-:Y:S02]  /*0a30*/  CS2R R8, SRZ ;  /* 0x0000000000087805 */ /* 0x001fe4000001ff00 */
[----:B------:R-:W-:Y:S01]  /*0a40*/  @!P3 IADD3.X R23, PT, PT, R24, R23, RZ, P5, !PT ;  /* 0x000000171817b210 */ /* 0x000fe20002ffe4ff */
[----:B------:R-:W3:Y:S04]  /*0a50*/  LDG.E.U16 R13, desc[UR6][R14.64] ;  /* 0x000000060e0d7981 */ /* 0x000ee8000c1e1500 */
[----:B------:R-:W3:Y:S04]  /*0a60*/  LDG.E.U16 R19, desc[UR6][R14.64+0x2] ;  /* 0x000002060e137981 */ /* 0x000ee8000c1e1500 */
[----:B------:R-:W3:Y:S04]  /*0a70*/  @!P2 LDG.E R7, desc[UR6][R16.64] ;  /* 0x000000061007a981 */ /* 0x000ee8000c1e1900 */
[----:B------:R-:W3:Y:S04]  /*0a80*/  @!P3 LDG.E R8, desc[UR6][R20.64] ;  /* 0x000000061408b981 */ /* 0x000ee8000c1e1900 */
[----:B------:R-:W3:Y:S01]  /*0a90*/  @!P3 LDG.E R9, desc[UR6][R22.64] ;  /* 0x000000061609b981 */ /* 0x000ee2000c1e1900 */
[----:B------:R-:W-:Y:S01]  /*0aa0*/  MOV R47, 0x3f800000 ;  /* 0x3f800000002f7802 */ /* 0x000fe20000000f00 */
[----:B------:R-:W-:Y:S01]  /*0ab0*/  UISETP.NE.AND UP0, UPT, UR4, URZ, UPT ;  /* 0x000000ff0400728c */ /* 0x000fe2000bf05270 */
[----:B------:R-:W-:-:S02]  /*0ac0*/  MOV R37, RZ ;  /* 0x000000ff00257202 */ /* 0x000fc40000000f00 */
[----:B------:R-:W-:Y:S01]  /*0ad0*/  MOV R38, RZ ;  /* 0x000000ff00267202 */ /* 0x000fe20000000f00 */
[----:B-----5:R-:W-:-:S05]  /*0ae0*/  FFMA.FTZ R11, -R10, R10, R11 ;  /* 0x0000000a0a0b7223 */ /* 0x020fca000001010b */
[----:B------:R-:W-:-:S13]  /*0af0*/  FSETP.GTU.FTZ.AND P0, PT, R11, RZ, PT ;  /* 0x000000ff0b00720b */ /* 0x000fda0003f1c000 */
[----:B------:R-:W0:Y:S01]  /*0b00*/  @P0 LDC R12, c[0x0][0x3c0] ;  /* 0x0000f000ff0c0b82 */ /* 0x000e220000000800 */
[----:B------:R-:W-:Y:S01]  /*0b10*/  @P4 HADD2.F32 R37, -RZ, R36.H0_H0 ;  /* 0x20000024ff254230 */ /* 0x000fe20000004100 */
[----:B----4-:R-:W-:Y:S01]  /*0b20*/  PRMT R45, R31, 0x7632, R45 ;  /* 0x000076321f2d7816 */ /* 0x010fe2000000002d */
[----:B------:R-:W-:Y:S02]  /*0b30*/  @P4 HADD2.F32 R38, -RZ, R18.H0_H0 ;  /* 0x20000012ff264230 */ /* 0x000fe40000004100 */
[----:B0-----:R-:W-:-:S04]  /*0b40*/  @P0 FADD.FTZ R12, R11, R12 ;  /* 0x0000000c0b0c0221 */ /* 0x001fc80000010000 */
[----:B------:R0:W1:Y:S01]  /*0b50*/  @P0 MUFU.RSQ R47, R12 ;  /* 0x0000000c002f0308 */ /* 0x0000620000001400 */
[----:B------:R-:W-:Y:S02]  /*0b60*/  PRMT R46, R30, 0x7632, R46 ;  /* 0x000076321e2e7816 */ /* 0x000fe4000000002e */
[----:B------:R-:W-:Y:S02]  /*0b70*/  PRMT R43, R4, 0x7632, R43 ;  /* 0x00007632042b7816 */ /* 0x000fe4000000002b */
[----:B--2---:R-:W-:Y:S02]  /*0b80*/  PRMT R44, R5, 0x7632, R44 ;  /* 0x00007632052c7816 */ /* 0x004fe4000000002c */
[----:B---3--:R-:W-:Y:S01]  /*0b90*/  PRMT R41, R6, 0x7632, R41 ;  /* 0x0000763206297816 */ /* 0x008fe20000000029 */
[----:B------:R-:W-:Y:S02]  /*0ba0*/  HADD2.F32 R36, -RZ, R13.H0_H0 ;  /* 0x2000000dff247230 */ /* 0x000fe40000004100 */
[----:B------:R-:W-:Y:S01]  /*0bb0*/  HADD2.F32 R11, -RZ, R19.H0_H0 ;  /* 0x20000013ff0b7230 */ /* 0x000fe20000004100 */
        /* <DEDUP_REMOVED lines=77> */
.L_x_416:
        /* <DEDUP_REMOVED lines=144> */
.L_x_417:
        /* <DEDUP_REMOVED lines=44> */
.L_x_419:
[----:B------:R-:W-:Y:S05]  /*1c50*/  BSYNC.RECONVERGENT B0 ;  /* 0x0000000000007941 */ /* 0x000fea0003800200 */
.L_x_418:
        /* <DEDUP_REMOVED lines=40> */
.L_x_421:
[----:B------:R-:W-:Y:S05]  /*1ee0*/  BSYNC.RECONVERGENT B0 ;  /* 0x0000000000007941 */ /* 0x000fea0003800200 */
.L_x_420:
        /* <DEDUP_REMOVED lines=78> */
.L_x_423:
[----:B------:R-:W-:Y:S05]  /*23d0*/  BSYNC.RECONVERGENT B0 ;  /* 0x0000000000007941 */ /* 0x000fea0003800200 */
.L_x_422:
        /* <DEDUP_REMOVED lines=32> */
.L_x_425:
[----:B------:R-:W-:Y:S05]  /*25e0*/  BSYNC.RECONVERGENT B0 ;  /* 0x0000000000007941 */ /* 0x000fea0003800200 */
.L_x_424:
        /* <DEDUP_REMOVED lines=25> */
.L_x_428:
[----:B0-----:R-:W2:Y:S04]  /*2780*/  LDG.E.STRONG.GPU R14, desc[UR6][R12.64] ;  /* 0x000000060c0e7981 */ /* 0x001ea8000c1ef900 */
[----:B--2---:R-:W-:Y:S01]  /*2790*/  CCTL.IVALL ;  /* 0x00000000ff00798f */ /* 0x004fe20002000000 */
[----:B------:R-:W-:Y:S05]  /*27a0*/  YIELD ;  /* 0x0000000000007946 */ /* 0x000fea0003800000 */
[----:B------:R-:W-:-:S13]  /*27b0*/  ISETP.NE.AND P0, PT, R14, R19, PT ;  /* 0x000000130e00720c */ /* 0x000fda0003f05270 */
[----:B------:R-:W-:Y:S05]  /*27c0*/  @P0 BRA `(.L_x_428) ;  /* 0xfffffffc00ec0947 */ /* 0x000fea000383ffff */
.L_x_427:
        /* <DEDUP_REMOVED lines=14> */
.L_x_430:
        /* <DEDUP_REMOVED lines=61> */
.L_x_429:
        /* <DEDUP_REMOVED lines=34> */
.L_x_431:
        /* <DEDUP_REMOVED lines=19> */
.L_x_432:
        /* <DEDUP_REMOVED lines=9> */
.L_x_433:
[----:B------:R-:W-:Y:S05]  /*3060*/  BSYNC.RECONVERGENT B0 ;  /* 0x0000000000007941 */ /* 0x000fea0003800200 */
.L_x_426:
        /* <DEDUP_REMOVED lines=39> */
.L_x_434:
        /* <DEDUP_REMOVED lines=59> */
.L_x_436:
[----:B------:R-:W-:Y:S05]  /*3690*/  BSYNC.RECONVERGENT B0 ;  /* 0x0000000000007941 */ /* 0x000fea0003800200 */
.L_x_435:
        /* <DEDUP_REMOVED lines=21> */
.L_x_437:
        /* <DEDUP_REMOVED lines=18> */
.L_x_439:
[----:B------:R-:W-:Y:S05]  /*3910*/  BSYNC.RECONVERGENT B0 ;  /* 0x0000000000007941 */ /* 0x000fea0003800200 */
.L_x_438:
        /* <DEDUP_REMOVED lines=21> */
.L_x_440:
        /* <DEDUP_REMOVED lines=18> */
.L_x_442:
[----:B------:R-:W-:Y:S05]  /*3b90*/  BSYNC.RECONVERGENT B0 ;  /* 0x0000000000007941 */ /* 0x000fea0003800200 */
.L_x_441:
        /* <DEDUP_REMOVED lines=22> */
.L_x_443:
        /* <DEDUP_REMOVED lines=18> */
.L_x_445:
[----:B------:R-:W-:Y:S05]  /*3e20*/  BSYNC.RECONVERGENT B0 ;  /* 0x0000000000007941 */ /* 0x000fea0003800200 */
.L_x_444:
[----:B------:R-:W2:Y:S01]  /*3e30*/  LDCU UR4, c[0x0][0x410] ;  /* 0x00008200ff0477ac */ /* 0x000ea20008000800 */
[----:B------:R-:W-:Y:S02]  /*3e40*/  IADD3 R35, PT, PT, R20, R35, RZ ;  /* 0x0000002314237210 */ /* 0x000fe40007ffe0ff */
[----:B------:R-:W-:Y:S01]  /*3e50*/  IADD3 R32, PT, PT, R32, 0x1, RZ ;  /* 0x0000000120207810 */ /* 0x000fe20007ffe0ff */
[----:B------:R-:W2:Y:S02]  /*3e60*/  LDCU UR5, c[0x0][0x3e0] ;  /* 0x00007c00ff0577ac */ /* 0x000ea40008000800 */
[----:B--2---:R-:W-:-:S06]  /*3e70*/  UIMAD UR4, UR4, UR5, URZ ;  /* 0x00000005040472a4 */ /* 0x004fcc000f8e02ff */
[----:B------:R-:W-:-:S13]  /*3e80*/  ISETP.GE.AND P0, PT, R35, UR4, PT ;  /* 0x0000000423007c0c */ /* 0x000fda000bf06270 */
[----:B------:R-:W-:Y:S05]  /*3e90*/  @!P0 BRA `(.L_x_446) ;  /* 0xffffffc000b08947 */ /* 0x000fea000383ffff */
.L_x_415:
        /* <DEDUP_REMOVED lines=16> */
.L_x_448:
[----:B------:R-:W-:Y:S05]  /*3fa0*/  BSYNC.RECONVERGENT B0 ;  /* 0x0000000000007941 */ /* 0x000fea0003800200 */
.L_x_447:
        /* <DEDUP_REMOVED lines=11> */
.L_x_450:
[----:B------:R-:W2:Y:S04]  /*4060*/  LDG.E.STRONG.GPU R5, desc[UR6][R2.64] ;  /* 0x0000000602057981 */ /* 0x000ea8000c1ef900 */
[----:B--2---:R-:W-:Y:S01]  /*4070*/  CCTL.IVALL ;  /* 0x00000000ff00798f */ /* 0x004fe20002000000 */
[----:B------:R-:W-:Y:S05]  /*4080*/  YIELD ;  /* 0x0000000000007946 */ /* 0x000fea0003800000 */
[----:B------:R-:W-:-:S13]  /*4090*/  ISETP.NE.AND P0, PT, R5, R0, PT ;  /* 0x000000000500720c */ /* 0x000fda0003f05270 */
[----:B------:R-:W-:Y:S05]  /*40a0*/  @P0 BRA `(.L_x_450) ;  /* 0xfffffffc00ec0947 */ /* 0x000fea000383ffff */
.L_x_449:
        /* <DEDUP_REMOVED lines=74> */
.L_x_453:
        /* <DEDUP_REMOVED lines=24> */
[----:B--2---:R-:W-:Y:S02]  /*46d0*/  F2FP.F16.F32.PACK_AB R19, R11, R4 ;  /* 0x000000040b13723e */ /* 0x004fe400000000ff */
[-C--:B------:R-:W-:Y:S02]  /*46e0*/  MOV R11, R25.reuse ;  /* 0x00000019000b7202 */ /* 0x080fe40000000f00 */
[----:B---3--:R-:W-:Y:S01]  /*46f0*/  F2FP.F16.F32.PACK_AB R21, R17, R14 ;  /* 0x0000000e1115723e */ /* 0x008fe200000000ff */
[----:B------:R0:W-:Y:S04]  /*4700*/  STG.E desc[UR6][R8.64], R19 ;  /* 0x0000001308007986 */ /* 0x0001e8000c101906 */
[----:B------:R0:W-:Y:S01]  /*4710*/  STG.E desc[UR6][R10.64], R21 ;  /* 0x000000150a007986 */ /* 0x0001e2000c101906 */
[----:B------:R-:W-:Y:S01]  /*4720*/  IADD3.X R25, PT, PT, RZ, R25, RZ, P3, !PT ;  /* 0x00000019ff197210 */ /* 0x000fe20001ffe4ff */
[----:B------:R-:W-:Y:S06]  /*4730*/  @P1 BRA `(.L_x_453) ;  /* 0xfffffffc00841947 */ /* 0x000fec000383ffff */
.L_x_452:
[----:B------:R-:W-:Y:S05]  /*4740*/  BSYNC.RECONVERGENT B0 ;  /* 0x0000000000007941 */ /* 0x000fea0003800200 */
.L_x_451:
        /* <DEDUP_REMOVED lines=10> */
.L_x_454:
        /* <DEDUP_REMOVED lines=21> */
[----:B---3--:R-:W-:Y:S02]  /*4940*/  F2FP.F16.F32.PACK_AB R29, R7, R4 ;  /* 0x00000004071d723e */ /* 0x008fe400000000ff */
[----:B------:R-:W-:-:S04]  /*4950*/  IADD3 R4, P1, PT, R16, UR4, RZ ;  /* 0x0000000410047c10 */ /* 0x000fc8000ff3e0ff */
[----:B------:R-:W-:Y:S02]  /*4960*/  IADD3.X R5, PT, PT, R5, UR5, RZ, P1, !PT ;  /* 0x0000000505057c10 */ /* 0x000fe40008ffe4ff */
[----:B----4-:R-:W-:Y:S02]  /*4970*/  F2FP.F16.F32.PACK_AB R31, R11, R8 ;  /* 0x000000080b1f723e */ /* 0x010fe400000000ff */
        /* <DEDUP_REMOVED lines=20> */
[----:B--2---:R-:W-:Y:S02]  /*4ac0*/  F2FP.F16.F32.PACK_AB R33, R33, R16 ;  /* 0x000000102121723e */ /* 0x004fe400000000ff */
[----:B---3--:R-:W-:-:S03]  /*4ad0*/  F2FP.F16.F32.PACK_AB R35, R35, R18 ;  /* 0x000000122323723e */ /* 0x008fc600000000ff */
        /* <DEDUP_REMOVED lines=14> */
[----:B---3--:R-:W-:Y:S02]  /*4bc0*/  F2FP.F16.F32.PACK_AB R31, R31, R16 ;  /* 0x000000101f1f723e */ /* 0x008fe400000000ff */
[----:B----4-:R-:W-:-:S03]  /*4bd0*/  F2FP.F16.F32.PACK_AB R37, R37, R18 ;  /* 0x000000122525723e */ /* 0x010fc600000000ff */
        /* <DEDUP_REMOVED lines=18> */
[----:B----4-:R-:W-:Y:S02]  /*4d00*/  F2FP.F16.F32.PACK_AB R11, R11, R4 ;  /* 0x000000040b0b723e */ /* 0x010fe400000000ff */
[----:B-----5:R-:W-:-:S03]  /*4d10*/  F2FP.F16.F32.PACK_AB R7, R9, R6 ;  /* 0x000000060907723e */ /* 0x020fc600000000ff */
[----:B------:R3:W-:Y:S04]  /*4d20*/  STG.E desc[UR6][R28.64], R11 ;  /* 0x0000000b1c007986 */ /* 0x0007e8000c101906 */
[----:B------:R3:W-:Y:S02]  /*4d30*/  STG.E desc[UR6][R26.64], R7 ;  /* 0x000000071a007986 */ /* 0x0007e4000c101906 */
[----:B------:R-:W-:Y:S05]  /*4d40*/  @P0 BRA `(.L_x_454) ;  /* 0xfffffff800a80947 */ /* 0x000fea000383ffff */
[----:B------:R-:W-:Y:S05]  /*4d50*/  EXIT ;  /* 0x000000000000794d */ /* 0x000fea0003800000 */
.L_x_455:
        /* <DEDUP_REMOVED lines=10> */
.L_x_4504:


//--------------------- .text._Z35group_norm_nhwc_bwd_one_pass_kernelI11Bf16IOFp16WLi128ELi60ELi480EEv26Group_norm_nhwc_bwd_params --------------------------
	.section	.text._Z35group_norm_nhwc_bwd_one_pass_kernelI11Bf16IOFp16WLi128ELi60ELi480EEv26Group_norm_nhwc_bwd_params,"ax",@progbits
	.align	128
        .global         _Z35group_norm_nhwc_bwd_one_pass_kernelI11Bf16IOFp16WLi128ELi60ELi480EEv26Group_norm_nhwc_bwd_params
        .type           _Z35group_norm_nhwc_bwd_one_pass_kernelI11Bf16IOFp16WLi128ELi60ELi480EEv26Group_norm_nhwc_bwd_params,@function
        .size           _Z35group_norm_nhwc_bwd_one_pass_kernelI11Bf16IOFp16WLi128ELi60ELi480EEv26Group_norm_nhwc_bwd_params,(.L_x_4505 - _Z35group_norm_nhwc_bwd_one_pass_kernelI11Bf16IOFp16WLi128ELi60ELi480EEv26Group_norm_nhwc_bwd_params)
        .other          _Z35group_norm_nhwc_bwd_one_pass_kernelI11Bf16IOFp16WLi128ELi60ELi480EEv26Group_norm_nhwc_bwd_params,@"STO_CUDA_ENTRY STV_DEFAULT"
_Z35group_norm_nhwc_bwd_one_pass_kernelI11Bf16IOFp16WLi128ELi60ELi480EEv26Group_norm_nhwc_bwd_params:
.text._Z35group_norm_nhwc_bwd_one_pass_kernelI11Bf16IOFp16WLi128ELi60ELi480EEv26Group_norm_nhwc_bwd_params:
        /* <DEDUP_REMOVED lines=39> */
.L_x_499:
        /* <DEDUP_REMOVED lines=240> */
[----:B------:R-:W-:Y:S01]  /*1170*/  PRMT R68, R53, 0x7632, R68 ;  /* 0x0000763235447816 */ /* 0x000fe20000000044 */
[----:B---3--:R-:W-:Y:S02]  /*1180*/  @P1 HADD2.F32 R63, -RZ, R41.H0_H0 ;  /* 0x20000029ff3f1230 */ /* 0x008fe40000004100 */
[----:B----4-:R-:W-:-:S02]  /*1190*/  @P1 HADD2.F32 R64, -RZ, R42.H0_H0 ;  /* 0x2000002aff401230 */ /* 0x010fc40000004100 */
[----:B------:R-:W-:Y:S02]  /*11a0*/  HADD2.F32 R62, -RZ, R62.H0_H0 ;  /* 0x2000003eff3e7230 */ /* 0x000fe40000004100 */
[----:B------:R-:W-:Y:S01]  /*11b0*/  HADD2.F32 R27, -RZ, R40.H0_H0 ;  /* 0x20000028ff1b7230 */ /* 0x000fe20000004100 */
        /* <DEDUP_REMOVED lines=150> */
.L_x_457:
        /* <DEDUP_REMOVED lines=288> */
.L_x_458:
        /* <DEDUP_REMOVED lines=45> */
.L_x_460:
[----:B------:R-:W-:Y:S05]  /*2ff0*/  BSYNC.RECONVERGENT B0 ;  /* 0x0000000000007941 */ /* 0x000fea0003800200 */
.L_x_459:
        /* <DEDUP_REMOVED lines=40> */
.L_x_462:
[----:B------:R-:W-:Y:S05]  /*3280*/  BSYNC.RECONVERGENT B0 ;  /* 0x0000000000007941 */ /* 0x000fea0003800200 */
.L_x_461:
        /* <DEDUP_REMOVED lines=78> */
.L_x_464:
[----:B------:R-:W-:Y:S05]  /*3770*/  BSYNC.RECONVERGENT B0 ;  /* 0x0000000000007941 */ /* 0x000fea0003800200 */
.L_x_463:
        /* <DEDUP_REMOVED lines=29> */
.L_x_466:
[----:B------:R-:W-:Y:S05]  /*3950*/  BSYNC.RECONVERGENT B0 ;  /* 0x0000000000007941 */ /* 0x000fea0003800200 */
.L_x_465:
        /* <DEDUP_REMOVED lines=24> */
.L_x_469:
[----:B-1----:R-:W2:Y:S04]  /*3ae0*/  LDG.E.STRONG.GPU R30, desc[UR8][R28.64] ;  /* 0x000000081c1e7981 */ /* 0x002ea8000c1ef900 */
[----:B--2---:R-:W-:Y:S01]  /*3af0*/  CCTL.IVALL ;  /* 0x00000000ff00798f */ /* 0x004fe20002000000 */
[----:B------:R-:W-:Y:S05]  /*3b00*/  YIELD ;  /* 0x0000000000007946 */ /* 0x000fea0003800000 */
[----:B------:R-:W-:-:S13]  /*3b10*/  ISETP.NE.AND P0, PT, R30, R35, PT ;  /* 0x000000231e00720c */ /* 0x000fda0003f05270 */
[----:B------:R-:W-:Y:S05]  /*3b20*/  @P0 BRA `(.L_x_469) ;  /* 0xfffffffc00ec0947 */ /* 0x000fea000383ffff */
.L_x_468:
        /* <DEDUP_REMOVED lines=15> */
.L_x_471:
        /* <DEDUP_REMOVED lines=60> */
.L_x_470:
        /* <DEDUP_REMOVED lines=34> */
.L_x_472:
        /* <DEDUP_REMOVED lines=18> */
.L_x_473:
        /* <DEDUP_REMOVED lines=9> */
.L_x_474:
[----:B------:R-:W-:Y:S05]  /*43b0*/  BSYNC.RECONVERGENT B0 ;  /* 0x0000000000007941 */ /* 0x000fea0003800200 */
.L_x_467:
        /* <DEDUP_REMOVED lines=72> */
.L_x_475:
        /* <DEDUP_REMOVED lines=18> */
.L_x_477:
[----:B------:R-:W-:Y:S05]  /*4960*/  BSYNC.RECONVERGENT B0 ;  /* 0x0000000000007941 */ /* 0x000fea0003800200 */
.L_x_476:
        /* <DEDUP_REMOVED lines=23> */
.L_x_478:
        /* <DEDUP_REMOVED lines=20> */
.L_x_480:
[----:B------:R-:W-:Y:S05]  /*4c20*/  BSYNC.RECONVERGENT B0 ;  /* 0x0000000000007941 */ /* 0x000fea0003800200 */
.L_x_479:
        /* <DEDUP_REMOVED lines=59> */
.L_x_481:
        /* <DEDUP_REMOVED lines=18> */
.L_x_483:
[----:B------:R-:W-:Y:S05]  /*5100*/  BSYNC.RECONVERGENT B0 ;  /* 0x0000000000007941 */ /* 0x000fea0003800200 */
.L_x_482:
        /* <DEDUP_REMOVED lines=21> */
.L_x_484:
        /* <DEDUP_REMOVED lines=18> */
.L_x_486:
[----:B------:R-:W-:Y:S05]  /*5380*/  BSYNC.RECONVERGENT B0 ;  /* 0x0000000000007941 */ /* 0x000fea0003800200 */
.L_x_485:
        /* <DEDUP_REMOVED lines=21> */
.L_x_487:
        /* <DEDUP_REMOVED lines=18> */
.L_x_489:
[----:B------:R-:W-:Y:S05]  /*5600*/  BSYNC.RECONVERGENT B0 ;  /* 0x0000000000007941 */ /* 0x000fea0003800200 */
.L_x_488:
        /* <DEDUP_REMOVED lines=21> */
.L_x_490:
        /* <DEDUP_REMOVED lines=18> */
.L_x_492:
[----:B------:R-:W-:Y:S05]  /*5880*/  BSYNC.RECONVERGENT B0 ;  /* 0x0000000000007941 */ /* 0x000fea0003800200 */
.L_x_491:
        /* <DEDUP_REMOVED lines=21> */
.L_x_493:
        /* <DEDUP_REMOVED lines=18> */
.L_x_495:
[----:B------:R-:W-:Y:S05]  /*5b00*/  BSYNC.RECONVERGENT B0 ;  /* 0x0000000000007941 */ /* 0x000fea0003800200 */
.L_x_494:
        /* <DEDUP_REMOVED lines=21> */
.L_x_496:
        /* <DEDUP_REMOVED lines=18> */
.L_x_498:
[----:B------:R-:W-:Y:S05]  /*5d80*/  BSYNC.RECONVERGENT B0 ;  /* 0x0000000000007941 */ /* 0x000fea0003800200 */
.L_x_497:
[----:B------:R-:W-:Y:S02]  /*5d90*/  IADD3 R0, PT, PT, R5, R0, RZ ;  /* 0x0000000005007210 */ /* 0x000fe40007ffe0ff */
[----:B------:R-:W-:Y:S02]  /*5da0*/  IADD3 R3, PT, PT, R3, 0x1, RZ ;  /* 0x0000000103037810 */ /* 0x000fe40007ffe0ff */
[----:B------:R-:W-:-:S13]  /*5db0*/  ISETP.GE.AND P0, PT, R0, UR4, PT ;  /* 0x0000000400007c0c */ /* 0x000fda000bf06270 */
[----:B------:R-:W-:Y:S05]  /*5dc0*/  @!P0 BRA `(.L_x_499) ;  /* 0xffffffa400288947 */ /* 0x000fea000383ffff */
.L_x_456:
        /* <DEDUP_REMOVED lines=19> */
.L_x_501:
[----:B------:R-:W-:Y:S05]  /*5f00*/  BSYNC.RECONVERGENT B0 ;  /* 0x0000000000007941 */ /* 0x000fea0003800200 */
.L_x_500:
[----:B------:R-:W-:Y:S05]  /*5f10*/  @P0 EXIT ;  /* 0x000000000000094d */ /* 0x000fea0003800000 */
[----:B------:R-:W-:Y:S05]  /*5f20*/  @P2 BRA `(.L_x_502) ;  /* 0x0000000000202947 */ /* 0x000fea0003800000 */
[----:B------:R-:W-:-:S05]  /*5f30*/  IMAD R0, R4, R7, RZ ;  /* 0x0000000704007224 */ /* 0x000fca00078e02ff */
[----:B------:R-:W-:-:S13]  /*5f40*/  ISETP.NE.AND P0, PT, R0, -0x1, PT ;  /* 0xffffffff0000780c */ /* 0x000fda0003f05270 */
[----:B------:R-:W-:Y:S05]  /*5f50*/  @!P0 BRA `(.L_x_502) ;  /* 0x0000000000148947 */ /* 0x000fea0003800000 */
.L_x_503:
[----:B---3--:R-:W3:Y:S04]  /*5f60*/  LDG.E.STRONG.GPU R5, desc[UR8][R2.64] ;  /* 0x0000000802057981 */ /* 0x008ee8000c1ef900 */
[----:B---3--:R-:W-:Y:S01]  /*5f70*/  CCTL.IVALL ;  /* 0x00000000ff00798f */ /* 0x008fe20002000000 */
[----:B------:R-:W-:Y:S05]  /*5f80*/  YIELD ;  /* 0x0000000000007946 */ /* 0x000fea0003800000 */
[----:B------:R-:W-:-:S13]  /*5f90*/  ISETP.NE.AND P0, PT, R5, R0, PT ;  /* 0x000000000500720c */ /* 0x000fda0003f05270 */
[----:B------:R-:W-:Y:S05]  /*5fa0*/  @P0 BRA `(.L_x_503) ;  /* 0xfffffffc00ec0947 */ /* 0x000fea000383ffff */
.L_x_502:
        /* <DEDUP_REMOVED lines=73> */
.L_x_506:
        /* <DEDUP_REMOVED lines=25> */
[----:B------:R-:W-:Y:S02]  /*65d0*/  MOV R13, R24 ;  /* 0x00000018000d7202 */ /* 0x000fe40000000f00 */
[----:B---3--:R-:W-:Y:S01]  /*65e0*/  F2FP.F16.F32.PACK_AB R19, R17, R14 ;  /* 0x0000000e1113723e */ /* 0x008fe200000000ff */
[----:B------:R3:W-:Y:S04]  /*65f0*/  STG.E desc[UR8][R10.64], R7 ;  /* 0x000000070a007986 */ /* 0x0007e8000c101908 */
[----:B------:R3:W-:Y:S01]  /*6600*/  STG.E desc[UR8][R12.64], R19 ;  /* 0x000000130c007986 */ /* 0x0007e2000c101908 */
[----:B------:R-:W-:Y:S01]  /*6610*/  IADD3.X R24, PT, PT, RZ, R24, RZ, P3, !PT ;  /* 0x00000018ff187210 */ /* 0x000fe20001ffe4ff */
[----:B------:R-:W-:Y:S06]  /*6620*/  @P1 BRA `(.L_x_506) ;  /* 0xfffffffc00841947 */ /* 0x000fec000383ffff */
.L_x_505:
[----:B------:R-:W-:Y:S05]  /*6630*/  BSYNC.RECONVERGENT B0 ;  /* 0x0000000000007941 */ /* 0x000fea0003800200 */
.L_x_504:
        /* <DEDUP_REMOVED lines=10> */
.L_x_507:
        /* <DEDUP_REMOVED lines=22> */
[----:B---3--:R-:W-:-:S02]  /*6840*/  F2FP.F16.F32.PACK_AB R7, R9, R2 ;  /* 0x000000020907723e */ /* 0x008fc400000000ff */
[----:B------:R-:W-:-:S04]  /*6850*/  LOP3.LUT R2, R26, 0x3, RZ, 0xc0, !PT ;  /* 0x000000031a027812 */ /* 0x000fc800078ec0ff */
[----:B------:R-:W-:Y:S02]  /*6860*/  IADD3.X R19, PT, PT, R2, UR5, RZ, P1, !PT ;  /* 0x0000000502137c10 */ /* 0x000fe40008ffe4ff */
[----:B-----5:R-:W-:Y:S02]  /*6870*/  F2FP.F16.F32.PACK_AB R21, R13, R10 ;  /* 0x0000000a0d15723e */ /* 0x020fe400000000ff */
        /* <DEDUP_REMOVED lines=19> */
[----:B---3--:R-:W-:Y:S02]  /*69b0*/  F2FP.F16.F32.PACK_AB R7, R7, R2 ;  /* 0x000000020707723e */ /* 0x008fe400000000ff */
[----:B----4-:R-:W-:-:S03]  /*69c0*/  F2FP.F16.F32.PACK_AB R23, R23, R20 ;  /* 0x000000141717723e */ /* 0x010fc600000000ff */
        /* <DEDUP_REMOVED lines=34> */
[----:B---3--:R-:W-:Y:S02]  /*6bf0*/  F2FP.F16.F32.PACK_AB R5, R5, R18 ;  /* 0x000000120505723e */ /* 0x008fe400000000ff */
[----:B----4-:R-:W-:-:S03]  /*6c00*/  F2FP.F16.F32.PACK_AB R7, R11, R8 ;  /* 0x000000080b07723e */ /* 0x010fc600000000ff */
[----:B------:R1:W-:Y:S04]  /*6c10*/  STG.E desc[UR8][R14.64], R5 ;  /* 0x000000050e007986 */ /* 0x0003e8000c101908 */
[----:B------:R1:W-:Y:S02]  /*6c20*/  STG.E desc[UR8][R16.64], R7 ;  /* 0x0000000710007986 */ /* 0x0003e4000c101908 */
[----:B------:R-:W-:Y:S05]  /*6c30*/  @P0 BRA `(.L_x_507) ;  /* 0xfffffff800a80947 */ /* 0x000fea000383ffff */
[----:B------:R-:W-:Y:S05]  /*6c40*/  EXIT ;  /* 0x000000000000794d */ /* 0x000fea0003800000 */
.L_x_508:
        /* <DEDUP_REMOVED lines=11> */
.L_x_4505:


//--------------------- .text._Z35group_norm_nhwc_bwd_one_pass_kernelI11Bf16IOFp16WLi256ELi60ELi480EEv26Group_norm_nhwc_bwd_params --------------------------
	.section	.text._Z35group_norm_nhwc_bwd_one_pass_kernelI11Bf16IOFp16WLi256ELi60ELi480EEv26Group_norm_nhwc_bwd_params,"ax",@progbits
	.align	128
        .global         _Z35group_norm_nhwc_bwd_one_pass_kernelI11Bf16IOFp16WLi256ELi60ELi480EEv26Group_norm_nhwc_bwd_params
        .type           _Z35group_norm_nhwc_bwd_one_pass_kernelI11Bf16IOFp16WLi256ELi60ELi480EEv26Group_norm_nhwc_bwd_params,@function
        .size           _Z35group_norm_nhwc_bwd_one_pass_kernelI11Bf16IOFp16WLi256ELi60ELi480EEv26Group_norm_nhwc_bwd_params,(.L_x_4506 - _Z35group_norm_nhwc_bwd_one_pass_kernelI11Bf16IOFp16WLi256ELi60ELi480EEv26Group_norm_nhwc_bwd_params)
        .other          _Z35group_norm_nhwc_bwd_one_pass_kernelI11Bf16IOFp16WLi256ELi60ELi480EEv26Group_norm_nhwc_bwd_params,@"STO_CUDA_ENTRY STV_DEFAULT"
_Z35group_norm_nhwc_bwd_one_pass_kernelI11Bf16IOFp16WLi256ELi60ELi480EEv26Group_norm_nhwc_bwd_params:
.text._Z35group_norm_nhwc_bwd_one_pass_kernelI11Bf16IOFp16WLi256ELi60ELi480EEv26Group_norm_nhwc_bwd_params:
        /* <DEDUP_REMOVED lines=22> */
.L_x_576:
        /* <DEDUP_REMOVED lines=30> */
[----:B------:R-:W-:Y:S02]  /*0340*/  ISETP.GE.AND.EX P0, PT, R13, UR9, PT, P0 ;  /* 0x000000090d007c0c */ /* 0x000fe4000bf06300 */
[----:B------:R-:W-:-:S02]  /*0350*/  IADD3 R7, PT, PT, R4, -R7, RZ ;  /* 0x8000000704077210 */ /* 0x000fc40007ffe0ff */
[----:B------:R-:W-:Y:S02]  /*0360*/  @!P4 IADD3 R5, PT, PT, R5, 0x1, RZ ;  /* 0x000000010505c810 */ /* 0x000fe40007ffe0ff */
[----:B------:R-:W-:Y:S02]  /*0370*/  SEL R4, R7, R4, !P5 ;  /* 0x0000000407047207 */ /* 0x000fe40006800000 */
[----:B------:R-:W-:Y:S02]  /*0380*/  ISETP.NE.AND P4, PT, R11, RZ, PT ;  /* 0x000000ff0b00720c */ /* 0x000fe40003f85270 */
[----:B------:R-:W-:Y:S02]  /*0390*/  LOP3.LUT R7, RZ, R11, RZ, 0x33, !PT ;  /* 0x0000000bff077212 */ /* 0x000fe400078e33ff */
[----:B------:R-:W-:Y:S01]  /*03a0*/  IADD3 R11, PT, PT, R25, 0x10, RZ ;  /* 0x00000010190b7810 */ /* 0x000fe20007ffe0ff */
[----:B------:R-:W1:Y:S01]  /*03b0*/  @!P0 LDC.64 R14, c[0x0][0x3f8] ;  /* 0x0000fe00ff0e8b82 */ /* 0x000e620000000a00 */
[----:B------:R-:W-:-:S02]  /*03c0*/  @P1 IADD3 R5, PT, PT, R5, 0x1, RZ ;  /* 0x0000000105051810 */ /* 0x000fc40007ffe0ff */
[----:B------:R-:W-:Y:S02]  /*03d0*/  ISETP.GE.U32.AND P1, PT, R11, UR8, PT ;  /* 0x000000080b007c0c */ /* 0x000fe4000bf26070 */
[----:B------:R-:W-:Y:S02]  /*03e0*/  SHF.R.S32.HI R17, RZ, 0x1f, R11 ;  /* 0x0000001fff117819 */ /* 0x000fe4000001140b */
[----:B------:R-:W-:Y:S01]  /*03f0*/  @!P2 IADD3 R4, PT, PT, -R4, RZ, RZ ;  /* 0x000000ff0404a210 */ /* 0x000fe20007ffe1ff */
[----:B------:R-:W2:Y:S01]  /*0400*/  @!P0 LDC.64 R22, c[0x0][0x3a0] ;  /* 0x0000e800ff168b82 */ /* 0x000ea20000000a00 */
[----:B------:R-:W-:Y:S02]  /*0410*/  ISETP.GE.AND.EX P1, PT, R17, UR9, PT, P1 ;  /* 0x0000000911007c0c */ /* 0x000fe4000bf26310 */
[----:B------:R-:W-:Y:S02]  /*0420*/  SEL R117, R7, R4, !P4 ;  /* 0x0000000407757207 */ /* 0x000fe40006000000 */
[----:B------:R-:W-:-:S03]  /*0430*/  @!P3 IADD3 R5, PT, PT, -R5, RZ, RZ ;  /* 0x000000ff0505b210 */ /* 0x000fc60007ffe1ff */
[----:B------:R-:W-:Y:S01]  /*0440*/  IMAD R9, R117, 0x3c, RZ ;  /* 0x0000003c75097824 */ /* 0x000fe200078e02ff */
[----:B------:R-:W-:Y:S01]  /*0450*/  SEL R5, R7, R5, !P4 ;  /* 0x0000000507057207 */ /* 0x000fe20006000000 */
[----:B------:R-:W4:Y:S03]  /*0460*/  @!P0 LDC.64 R26, c[0x0][0x398] ;  /* 0x0000e600ff1a8b82 */ /* 0x000f260000000a00 */
[C---:B------:R-:W-:Y:S02]  /*0470*/  IADD3 R120, P2, PT, R9.reuse, R2, RZ ;  /* 0x0000000209787210 */ /* 0x040fe40007f5e0ff */
[----:B------:R-:W-:Y:S02]  /*0480*/  SHF.R.S32.HI R2, RZ, 0x1f, R5 ;  /* 0x0000001fff027819 */ /* 0x000fe40000011405 */
[----:B------:R-:W-:Y:S01]  /*0490*/  LEA.HI.X.SX32 R121, R9, RZ, 0x1, P2 ;  /* 0x000000ff09797211 */ /* 0x000fe200010f0eff */
[----:B------:R-:W5:Y:S02]  /*04a0*/  @!P1 LDC.64 R18, c[0x0][0x3f8] ;  /* 0x0000fe00ff129b82 */ /* 0x000f640000000a00 */
[----:B------:R-:W-:-:S02]  /*04b0*/  IMAD R2, R2, UR10, RZ ;  /* 0x0000000a02027c24 */ /* 0x000fc4000f8e02ff */
[----:B------:R-:W-:-:S04]  /*04c0*/  IMAD.WIDE.U32 R120, R5, UR10, R120 ;  /* 0x0000000a05787c25 */ /* 0x000fc8000f8e0078 */
[----:B------:R-:W-:Y:S01]  /*04d0*/  IMAD R123, R5, UR11, R2 ;  /* 0x0000000b057b7c24 */ /* 0x000fe2000f8e0202 */
[----:B------:R-:W-:Y:S01]  /*04e0*/  @!P0 MOV R122, R120 ;  /* 0x00000078007a8202 */ /* 0x000fe20000000f00 */
[-C--:B-1----:R-:W-:Y:S01]  /*04f0*/  @!P0 IMAD R2, R13, R14.reuse, RZ ;  /* 0x0000000e0d028224 */ /* 0x082fe200078e02ff */
[----:B------:R-:W-:Y:S01]  /*0500*/  IADD3 R13, PT, PT, R25, 0x20, RZ ;  /* 0x00000020190d7810 */ /* 0x000fe20007ffe0ff */
[----:B------:R-:W1:Y:S01]  /*0510*/  @!P1 LDC.64 R28, c[0x0][0x3a0] ;  /* 0x0000e800ff1c9b82 */ /* 0x000e620000000a00 */
[----:B------:R-:W-:Y:S01]  /*0520*/  IADD3 R123, PT, PT, R121, R123, RZ ;  /* 0x0000007b797b7210 */ /* 0x000fe20007ffe0ff */
[----:B------:R-:W-:Y:S01]  /*0530*/  @!P0 IMAD R7, R25, R15, R2 ;  /* 0x0000000f19078224 */ /* 0x000fe200078e0202 */
[----:B------:R-:W-:Y:S02]  /*0540*/  ISETP.GE.U32.AND P3, PT, R13, UR8, PT ;  /* 0x000000080d007c0c */ /* 0x000fe4000bf66070 */
[----:B------:R-:W-:Y:S01]  /*0550*/  SHF.R.S32.HI R21, RZ, 0x1f, R13 ;  /* 0x0000001fff157819 */ /* 0x000fe2000001140d */
[----:B------:R-:W-:Y:S01]  /*0560*/  @!P0 IMAD.WIDE.U32 R4, R25, R14, R122 ;  /* 0x0000000e19048225 */ /* 0x000fe200078e007a */
[----:B------:R-:W-:Y:S01]  /*0570*/  @!P1 MOV R9, R123 ;  /* 0x0000007b00099202 */ /* 0x000fe20000000f00 */
[----:B------:R-:W3:Y:S01]  /*0580*/  @!P1 LDC.64 R30, c[0x0][0x398] ;  /* 0x0000e600ff1e9b82 */ /* 0x000ee20000000a00 */
[----:B------:R-:W-:-:S02]  /*0590*/  ISETP.GE.AND.EX P3, PT, R21, UR9, PT, P3 ;  /* 0x0000000915007c0c */ /* 0x000fc4000bf66330 */
[----:B------:R-:W-:Y:S01]  /*05a0*/  @!P0 IADD3 R5, PT, PT, R5, R7, RZ ;  /* 0x0000000705058210 */ /* 0x000fe20007ffe0ff */
[----:B-----5:R-:W-:Y:S01]  /*05b0*/  @!P1 IMAD R8, R17, R18, RZ ;  /* 0x0000001211089224 */ /* 0x020fe200078e02ff */
[C---:B------:R-:W-:Y:S02]  /*05c0*/  @!P0 SHF.L.U32 R7, R4.reuse, 0x1, RZ ;  /* 0x0000000104078819 */ /* 0x040fe400000006ff */
[----:B------:R-:W-:Y:S01]  /*05d0*/  IADD3 R15, PT, PT, R25, 0x30, RZ ;  /* 0x00000030190f7810 */ /* 0x000fe20007ffe0ff */
[----:B------:R-:W-:Y:S01]  /*05e0*/  @!P1 IMAD R19, R11, R19, R8 ;  /* 0x000000130b139224 */ /* 0x000fe200078e0208 */
[----:B------:R-:W-:Y:S02]  /*05f0*/  @!P1 MOV R8, R120 ;  /* 0x0000007800089202 */ /* 0x000fe40000000f00 */
[----:B------:R-:W-:Y:S02]  /*0600*/  @!P0 SHF.L.U64.HI R2, R4, 0x1, R5 ;  /* 0x0000000104028819 */ /* 0x000fe40000010205 */
[C---:B--2---:R-:W-:Y:S01]  /*0610*/  @!P0 IADD3 R4, P2, PT, R7.reuse, R22, RZ ;  /* 0x0000001607048210 */ /* 0x044fe20007f5e0ff */
[----:B------:R-:W2:Y:S01]  /*0620*/  @!P3 LDC.64 R32, c[0x0][0x3f8] ;  /* 0x0000fe00ff20bb82 */ /* 0x000ea20000000a00 */
[----:B----4-:R-:W-:Y:S01]  /*0630*/  @!P0 IADD3 R6, P5, PT, R7, R26, RZ ;  /* 0x0000001a07068210 */ /* 0x010fe20007fbe0ff */
[----:B------:R-:W-:Y:S01]  /*0640*/  @!P1 IMAD.WIDE.U32 R8, R11, R18, R8 ;  /* 0x000000120b089225 */ /* 0x000fe200078e0008 */
[----:B------:R-:W-:-:S02]  /*0650*/  ISETP.GE.U32.AND P4, PT, R15, UR8, PT ;  /* 0x000000080f007c0c */ /* 0x000fc4000bf86070 */
[----:B------:R-:W-:Y:S02]  /*0660*/  SHF.R.S32.HI R17, RZ, 0x1f, R15 ;  /* 0x0000001fff117819 */ /* 0x000fe4000001140f */
[C---:B------:R-:W-:Y:S01]  /*0670*/  @!P0 IADD3.X R5, PT, PT, R2.reuse, R23, RZ, P2, !PT ;  /* 0x0000001702058210 */ /* 0x040fe200017fe4ff */
[----:B------:R-:W4:Y:S01]  /*0680*/  @!P3 LDC.64 R34, c[0x0][0x3a0] ;  /* 0x0000e800ff22bb82 */ /* 0x000f220000000a00 */
[----:B------:R-:W-:Y:S02]  /*0690*/  ISETP.GE.AND.EX P4, PT, R17, UR9, PT, P4 ;  /* 0x0000000911007c0c */ /* 0x000fe4000bf86340 */
[----:B------:R-:W-:Y:S01]  /*06a0*/  @!P0 IADD3.X R7, PT, PT, R2, R27, RZ, P5, !PT ;  /* 0x0000001b02078210 */ /* 0x000fe20002ffe4ff */
[----:B------:R2:W5:Y:S01]  /*06b0*/  @!P0 LDG.E R75, desc[UR6][R4.64] ;  /* 0x00000006044b8981 */ /* 0x000562000c1e1900 */
[----:B------:R-:W-:Y:S02]  /*06c0*/  @!P1 IADD3 R9, PT, PT, R9, R19, RZ ;  /* 0x0000001309099210 */ /* 0x000fe40007ffe0ff */
[C---:B------:R-:W-:Y:S01]  /*06d0*/  @!P1 SHF.L.U32 R11, R8.reuse, 0x1, RZ ;  /* 0x00000001080b9819 */ /* 0x040fe200000006ff */
[----:B------:R0:W5:Y:S01]  /*06e0*/  @!P0 LDG.E R74, desc[UR6][R6.64] ;  /* 0x00000006064a8981 */ /* 0x000162000c1e1900 */
[----:B------:R-:W-:-:S02]  /*06f0*/  @!P1 SHF.L.U64.HI R2, R8, 0x1, R9 ;  /* 0x0000000108029819 */ /* 0x000fc40000010209 */
[C---:B-1----:R-:W-:Y:S02]  /*0700*/  @!P1 IADD3 R8, P0, PT, R11.reuse, R28, RZ ;  /* 0x0000001c0b089210 */ /* 0x042fe40007f1e0ff */
[----:B---3--:R-:W-:Y:S01]  /*0710*/  @!P1 IADD3 R10, P2, PT, R11, R30, RZ ;  /* 0x0000001e0b0a9210 */ /* 0x008fe20007f5e0ff */
[----:B------:R-:W1:Y:S01]  /*0720*/  @!P4 LDC.64 R36, c[0x0][0x3f8] ;  /* 0x0000fe00ff24cb82 */ /* 0x000e620000000a00 */
[----:B------:R-:W-:Y:S01]  /*0730*/  IADD3 R19, PT, PT, R25, 0x40, RZ ;  /* 0x0000004019137810 */ /* 0x000fe20007ffe0ff */
[----:B--2---:R-:W-:Y:S01]  /*0740*/  @!P3 IMAD R4, R21, R32, RZ ;  /* 0x000000201504b224 */ /* 0x004fe200078e02ff */
[----:B------:R-:W-:Y:S02]  /*0750*/  @!P1 IADD3.X R9, PT, PT, R2, R29, RZ, P0, !PT ;  /* 0x0000001d02099210 */ /* 0x000fe400007fe4ff */
[----:B------:R-:W-:Y:S01]  /*0760*/  ISETP.GE.U32.AND P0, PT, R19, UR8, PT ;  /* 0x0000000813007c0c */ /* 0x000fe2000bf06070 */
[----:B------:R-:W-:Y:S01]  /*0770*/  @!P3 IMAD R23, R13, R33, R4 ;  /* 0x000000210d17b224 */ /* 0x000fe200078e0204 */
[----:B------:R-:W-:-:S02]  /*0780*/  SHF.R.S32.HI R27, RZ, 0x1f, R19 ;  /* 0x0000001fff1b7819 */ /* 0x000fc40000011413 */
[----:B------:R-:W-:Y:S02]  /*0790*/  CS2R R4, SRZ ;  /* 0x0000000000047805 */ /* 0x000fe4000001ff00 */
[----:B------:R-:W-:Y:S02]  /*07a0*/  @!P1 IADD3.X R11, PT, PT, R2, R31, RZ, P2, !PT ;  /* 0x0000001f020b9210 */ /* 0x000fe400017fe4ff */
[----:B------:R-:W2:Y:S01]  /*07b0*/  @!P3 LDC.64 R30, c[0x0][0x398] ;  /* 0x0000e600ff1ebb82 */ /* 0x000ea20000000a00 */
[----:B------:R-:W-:Y:S02]  /*07c0*/  ISETP.GE.AND.EX P0, PT, R27, UR9, PT, P0 ;  /* 0x000000091b007c0c */ /* 0x000fe4000bf06300 */
[----:B0-----:R-:W-:Y:S01]  /*07d0*/  @!P3 MOV R6, R120 ;  /* 0x000000780006b202 */ /* 0x001fe20000000f00 */
[----:B------:R0:W3:Y:S01]  /*07e0*/  @!P1 LDG.E R4, desc[UR6][R8.64] ;  /* 0x0000000608049981 */ /* 0x0000e2000c1e1900 */
[----:B------:R-:W-:Y:S02]  /*07f0*/  @!P3 MOV R7, R123 ;  /* 0x0000007b0007b202 */ /* 0x000fe40000000f00 */
[----:B------:R-:W-:Y:S01]  /*0800*/  IADD3 R21, PT, PT, R25, 0x50, RZ ;  /* 0x0000005019157810 */ /* 0x000fe20007ffe0ff */
[----:B------:R2:W3:Y:S01]  /*0810*/  @!P1 LDG.E R5, desc[UR6][R10.64] ;  /* 0x000000060a059981 */ /* 0x0004e2000c1e1900 */
[----:B------:R-:W-:-:S05]  /*0820*/  @!P3 IMAD.WIDE.U32 R6, R13, R32, R6 ;  /* 0x000000200d06b225 */ /* 0x000fca00078e0006 */
[----:B------:R-:W2:Y:S01]  /*0830*/  @!P0 LDC.64 R38, c[0x0][0x3f8] ;  /* 0x0000fe00ff268b82 */ /* 0x000ea20000000a00 */
[----:B------:R-:W-:Y:S02]  /*0840*/  @!P3 IADD3 R13, PT, PT, R7, R23, RZ ;  /* 0x00000017070db210 */ /* 0x000fe40007ffe0ff */
[C---:B------:R-:W-:Y:S02]  /*0850*/  @!P3 SHF.L.U32 R7, R6.reuse, 0x1, RZ ;  /* 0x000000010607b819 */ /* 0x040fe400000006ff */
[----:B------:R-:W-:Y:S02]  /*0860*/  @!P3 SHF.L.U64.HI R2, R6, 0x1, R13 ;  /* 0x000000010602b819 */ /* 0x000fe4000001020d */
[----:B----4-:R-:W-:Y:S01]  /*0870*/  @!P3 IADD3 R12, P1, PT, R7, R34, RZ ;  /* 0x00000022070cb210 */ /* 0x010fe20007f3e0ff */
[----:B------:R-:W4:Y:S01]  /*0880*/  @!P4 LDC.64 R32, c[0x0][0x3a0] ;  /* 0x0000e800ff20cb82 */ /* 0x000f220000000a00 */
[----:B------:R-:W-:Y:S02]  /*0890*/  ISETP.GE.U32.AND P2, PT, R21, UR8, PT ;  /* 0x0000000815007c0c */ /* 0x000fe4000bf46070 */
[----:B------:R-:W-:-:S02]  /*08a0*/  SHF.R.S32.HI R29, RZ, 0x1f, R21 ;  /* 0x0000001fff1d7819 */ /* 0x000fc40000011415 */
[C---:B------:R-:W-:Y:S01]  /*08b0*/  @!P3 IADD3.X R13, PT, PT, R2.reuse, R35, RZ, P1, !PT ;  /* 0x00000023020db210 */ /* 0x040fe20000ffe4ff */
[----:B-1----:R-:W-:Y:S01]  /*08c0*/  @!P4 IMAD R6, R17, R36, RZ ;  /* 0x000000241106c224 */ /* 0x002fe200078e02ff */
[----:B0-----:R-:W-:Y:S01]  /*08d0*/  @!P4 MOV R8, R120 ;  /* 0x000000780008c202 */ /* 0x001fe20000000f00 */
[----:B------:R-:W0:Y:S01]  /*08e0*/  @!P4 LDC.64 R34, c[0x0][0x398] ;  /* 0x0000e600ff22cb82 */ /* 0x000e220000000a00 */
[----:B------:R-:W-:Y:S02]  /*08f0*/  @!P4 MOV R9, R123 ;  /* 0x0000007b0009c202 */ /* 0x000fe40000000f00 */
[----:B--2---:R-:W-:Y:S02]  /*0900*/  @!P3 IADD3 R10, P1, PT, R7, R30, RZ ;  /* 0x0000001e070ab210 */ /* 0x004fe40007f3e0ff */
[----:B------:R-:W-:Y:S02]  /*0910*/  IADD3 R23, PT, PT, R25, 0x60, RZ ;  /* 0x0000006019177810 */ /* 0x000fe40007ffe0ff */
[----:B------:R-:W-:Y:S01]  /*0920*/  ISETP.GE.AND.EX P2, PT, R29, UR9, PT, P2 ;  /* 0x000000091d007c0c */ /* 0x000fe2000bf46320 */
[C---:B------:R-:W-:Y:S01]  /*0930*/  @!P4 IMAD R17, R15.reuse, R37, R6 ;  /* 0x000000250f11c224 */ /* 0x040fe200078e0206 */
[----:B------:R-:W-:Y:S01]  /*0940*/  @!P3 IADD3.X R11, PT, PT, R2, R31, RZ, P1, !PT ;  /* 0x0000001f020bb210 */ /* 0x000fe20000ffe4ff */
[----:B------:R-:W-:Y:S01]  /*0950*/  @!P4 IMAD.WIDE.U32 R8, R15, R36, R8 ;  /* 0x000000240f08c225 */ /* 0x000fe200078e0008 */
[----:B------:R-:W-:Y:S01]  /*0960*/  ISETP.GE.U32.AND P1, PT, R23, UR8, PT ;  /* 0x0000000817007c0c */ /* 0x000fe2000bf26070 */
[----:B------:R-:W1:Y:S01]  /*0970*/  @!P0 LDC.64 R36, c[0x0][0x3a0] ;  /* 0x0000e800ff248b82 */ /* 0x000e620000000a00 */
[----:B------:R-:W-:-:S02]  /*0980*/  SHF.R.S32.HI R31, RZ, 0x1f, R23 ;  /* 0x0000001fff1f7819 */ /* 0x000fc40000011417 */
[----:B------:R-:W-:Y:S02]  /*0990*/  @!P4 IADD3 R7, PT, PT, R9, R17, RZ ;  /* 0x000000110907c210 */ /* 0x000fe40007ffe0ff */
[----:B------:R-:W-:Y:S02]  /*09a0*/  ISETP.GE.AND.EX P1, PT, R31, UR9, PT, P1 ;  /* 0x000000091f007c0c */ /* 0x000fe4000bf26310 */
[C---:B------:R-:W-:Y:S01]  /*09b0*/  @!P4 SHF.L.U32 R15, R8.reuse, 0x1, RZ ;  /* 0x00000001080fc819 */ /* 0x040fe200000006ff */
[----:B------:R-:W2:Y:S01]  /*09c0*/  @!P2 LDC.64 R40, c[0x0][0x3f8] ;  /* 0x0000fe00ff28ab82 */ /* 0x000ea20000000a00 */
[----:B------:R-:W-:Y:S01]  /*09d0*/  @!P4 SHF.L.U64.HI R2, R8, 0x1, R7 ;  /* 0x000000010802c819 */ /* 0x000fe20000010207 */
[----:B------:R-:W-:Y:S01]  /*09e0*/  @!P0 IMAD R8, R27, R38, RZ ;  /* 0x000000261b088224 */ /* 0x000fe200078e02ff */
[----:B------:R-:W-:Y:S02]  /*09f0*/  @!P0 MOV R16, R120 ;  /* 0x0000007800108202 */ /* 0x000fe40000000f00 */
[----:B------:R-:W-:-:S02]  /*0a00*/  @!P0 MOV R17, R123 ;  /* 0x0000007b00118202 */ /* 0x000fc40000000f00 */
[----:B------:R-:W-:Y:S02]  /*0a10*/  MOV R6, RZ ;  /* 0x000000ff00067202 */ /* 0x000fe40000000f00 */
[----:B------:R-:W-:Y:S01]  /*0a20*/  MOV R7, RZ ;  /* 0x000000ff00077202 */ /* 0x000fe20000000f00 */
[C---:B------:R-:W-:Y:S01]  /*0a30*/  @!P0 IMAD R9, R19.reuse, R39, R8 ;  /* 0x0000002713098224 */ /* 0x040fe200078e0208 */
[----:B------:R-:W1:Y:S01]  /*0a40*/  @!P1 LDC.64 R42, c[0x0][0x3f8] ;  /* 0x0000fe00ff2a9b82 */ /* 0x000e620000000a00 */
[----:B------:R-:W-:Y:S01]  /*0a50*/  @!P0 IMAD.WIDE.U32 R16, R19, R38, R16 ;  /* 0x0000002613108225 */ /* 0x000fe200078e0010 */
[----:B------:R4:W3:Y:S04]  /*0a60*/  @!P3 LDG.E R6, desc[UR6][R12.64] ;  /* 0x000000060c06b981 */ /* 0x0008e8000c1e1900 */
[----:B------:R4:W3:Y:S01]  /*0a70*/  @!P3 LDG.E R7, desc[UR6][R10.64] ;  /* 0x000000060a07b981 */ /* 0x0008e2000c1e1900 */
[----:B0-----:R-:W-:Y:S01]  /*0a80*/  @!P4 IADD3 R14, P3, PT, R15, R34, RZ ;  /* 0x000000220f0ec210 */ /* 0x001fe20007f7e0ff */
[----:B------:R-:W0:Y:S01]  /*0a90*/  @!P0 LDC.64 R38, c[0x0][0x398] ;  /* 0x0000e600ff268b82 */ /* 0x000e220000000a00 */
[----:B------:R-:W-:-:S02]  /*0aa0*/  @!P0 IADD3 R9, PT, PT, R17, R9, RZ ;  /* 0x0000000911098210 */ /* 0x000fc40007ffe0ff */
[----:B----4-:R-:W-:Y:S02]  /*0ab0*/  @!P4 IADD3 R12, P5, PT, R15, R32, RZ ;  /* 0x000000200f0cc210 */ /* 0x010fe40007fbe0ff */
[----:B------:R-:W-:Y:S02]  /*0ac0*/  @!P4 IADD3.X R15, PT, PT, R2, R35, RZ, P3, !PT ;  /* 0x00000023020fc210 */ /* 0x000fe40001ffe4ff */
[----:B------:R-:W-:Y:S02]  /*0ad0*/  @!P0 SHF.L.U32 R11, R16, 0x1, RZ ;  /* 0x00000001100b8819 */ /* 0x000fe400000006ff */
[----:B------:R-:W-:Y:S02]  /*0ae0*/  IADD3 R27, PT, PT, R25, 0x70, RZ ;  /* 0x00000070191b7810 */ /* 0x000fe40007ffe0ff */
[----:B------:R-:W-:Y:S01]  /*0af0*/  MOV R8, RZ ;  /* 0x000000ff00087202 */ /* 0x000fe20000000f00 */
[----:B--2---:R-:W-:Y:S01]  /*0b00*/  @!P2 IMAD R10, R29, R40, RZ ;  /* 0x000000281d0aa224 */ /* 0x004fe200078e02ff */
[----:B------:R-:W-:Y:S01]  /*0b10*/  @!P4 IADD3.X R13, PT, PT, R2, R33, RZ, P5, !PT ;  /* 0x00000021020dc210 */ /* 0x000fe20002ffe4ff */
[----:B------:R-:W2:Y:S01]  /*0b20*/  @!P2 LDC.64 R34, c[0x0][0x3a0] ;  /* 0x0000e800ff22ab82 */ /* 0x000ea20000000a00 */
[----:B------:R-:W-:-:S02]  /*0b30*/  @!P0 SHF.L.U64.HI R2, R16, 0x1, R9 ;  /* 0x0000000110028819 */ /* 0x000fc40000010209 */
[----:B-1----:R-:W-:Y:S01]  /*0b40*/  @!P0 IADD3 R16, P3, PT, R11, R36, RZ ;  /* 0x000000240b108210 */ /* 0x002fe20007f7e0ff */
[----:B------:R1:W4:Y:S01]  /*0b50*/  @!P4 LDG.E R8, desc[UR6][R12.64] ;  /* 0x000000060c08c981 */ /* 0x000322000c1e1900 */
[----:B------:R-:W-:Y:S02]  /*0b60*/  SHF.R.S32.HI R33, RZ, 0x1f, R27 ;  /* 0x0000001fff217819 */ /* 0x000fe4000001141b */
[----:B------:R-:W-:Y:S02]  /*0b70*/  @!P0 IADD3.X R17, PT, PT, R2, R37, RZ, P3, !PT ;  /* 0x0000002502118210 */ /* 0x000fe40001ffe4ff */
[----:B------:R-:W-:Y:S01]  /*0b80*/  ISETP.GE.U32.AND P3, PT, R27, UR8, PT ;  /* 0x000000081b007c0c */ /* 0x000fe2000bf66070 */
[----:B------:R-:W2:Y:S03]  /*0b90*/  @!P2 LDC.64 R36, c[0x0][0x398] ;  /* 0x0000e600ff24ab82 */ /* 0x000ea60000000a00 */
[----:B------:R-:W-:-:S02]  /*0ba0*/  ISETP.GE.AND.EX P3, PT, R33, UR9, PT, P3 ;  /* 0x0000000921007c0c */ /* 0x000fc4000bf66330 */
[-C--:B-1----:R-:W-:Y:S02]  /*0bb0*/  @!P2 MOV R12, R120.reuse ;  /* 0x00000078000ca202 */ /* 0x082fe40000000f00 */
[----:B------:R-:W-:Y:S01]  /*0bc0*/  @!P2 MOV R13, R123 ;  /* 0x0000007b000da202 */ /* 0x000fe20000000f00 */
[----:B------:R-:W-:Y:S01]  /*0bd0*/  @!P2 IMAD R19, R21, R41, R10 ;  /* 0x000000291513a224 */ /* 0x000fe200078e020a */
[----:B------:R-:W-:Y:S01]  /*0be0*/  @!P1 MOV R20, R120 ;  /* 0x0000007800149202 */ /* 0x000fe20000000f00 */
[----:B------:R-:W-:Y:S02]  /*0bf0*/  @!P1 IMAD R18, R31, R42, RZ ;  /* 0x0000002a1f129224 */ /* 0x000fe400078e02ff */
[----:B------:R-:W-:Y:S01]  /*0c00*/  @!P2 IMAD.WIDE.U32 R12, R21, R40, R12 ;  /* 0x00000028150ca225 */ /* 0x000fe200078e000c */
[----:B------:R-:W-:Y:S02]  /*0c10*/  @!P1 MOV R21, R123 ;  /* 0x0000007b00159202 */ /* 0x000fe40000000f00 */
[----:B------:R-:W-:Y:S01]  /*0c20*/  MOV R9, RZ ;  /* 0x000000ff00097202 */ /* 0x000fe20000000f00 */
[C---:B------:R-:W-:Y:S01]  /*0c30*/  @!P1 IMAD R31, R23.reuse, R43, R18 ;  /* 0x0000002b171f9224 */ /* 0x040fe200078e0212 */
[----:B------:R-:W1:Y:S01]  /*0c40*/  @!P3 LDC.64 R40, c[0x0][0x3f8] ;  /* 0x0000fe00ff28bb82 */ /* 0x000e620000000a00 */
[----:B------:R-:W-:-:S03]  /*0c50*/  @!P1 IMAD.WIDE.U32 R20, R23, R42, R20 ;  /* 0x0000002a17149225 */ /* 0x000fc600078e0014 */
[----:B------:R0:W4:Y:S04]  /*0c60*/  @!P4 LDG.E R9, desc[UR6][R14.64] ;  /* 0x000000060e09c981 */ /* 0x000128000c1e1900 */
[----:B------:R-:W1:Y:S01]  /*0c70*/  @!P1 LDC.64 R22, c[0x0][0x3a0] ;  /* 0x0000e800ff169b82 */ /* 0x000e620000000a00 */
[----:B0-----:R-:W-:Y:S02]  /*0c80*/  @!P0 IADD3 R14, P4, PT, R11, R38, RZ ;  /* 0x000000260b0e8210 */ /* 0x001fe40007f9e0ff */
[----:B------:R-:W-:-:S05]  /*0c90*/  @!P2 IADD3 R11, PT, PT, R13, R19, RZ ;  /* 0x000000130d0ba210 */ /* 0x000fca0007ffe0ff */
[----:B------:R-:W0:Y:S01]  /*0ca0*/  @!P3 LDC.64 R42, c[0x0][0x3a0] ;  /* 0x0000e800ff2abb82 */ /* 0x000e220000000a00 */
[----:B------:R-:W-:Y:S02]  /*0cb0*/  @!P0 IADD3.X R15, PT, PT, R2, R39, RZ, P4, !PT ;  /* 0x00000027020f8210 */ /* 0x000fe400027fe4ff */
[C---:B------:R-:W-:Y:S02]  /*0cc0*/  @!P2 SHF.L.U64.HI R2, R12.reuse, 0x1, R11 ;  /* 0x000000010c02a819 */ /* 0x040fe4000001020b */
[----:B------:R-:W-:Y:S02]  /*0cd0*/  MOV R10, RZ ;  /* 0x000000ff000a7202 */ /* 0x000fe40000000f00 */
[----:B------:R-:W-:Y:S01]  /*0ce0*/  MOV R11, RZ ;  /* 0x000000ff000b7202 */ /* 0x000fe20000000f00 */
[----:B------:R-:W0:Y:S01]  /*0cf0*/  @!P1 LDC.64 R38, c[0x0][0x398] ;  /* 0x0000e600ff269b82 */ /* 0x000e220000000a00 */
[----:B------:R-:W-:Y:S02]  /*0d00*/  @!P2 SHF.L.U32 R13, R12, 0x1, RZ ;  /* 0x000000010c0da819 */ /* 0x000fe400000006ff */
[----:B------:R2:W4:Y:S02]  /*0d10*/  @!P0 LDG.E R10, desc[UR6][R16.64] ;  /* 0x00000006100a8981 */ /* 0x000524000c1e1900 */
[----:B--2---:R-:W-:-:S02]  /*0d20*/  @!P2 IADD3 R18, P4, PT, R13, R34, RZ ;  /* 0x000000220d12a210 */ /* 0x004fc40007f9e0ff */
[----:B------:R-:W2:Y:S01]  /*0d30*/  @!P0 LDG.E R11, desc[UR6][R14.64] ;  /* 0x000000060e0b8981 */ /* 0x000ea2000c1e1900 */
[----:B------:R-:W-:Y:S01]  /*0d40*/  IADD3 R29, PT, PT, R25, 0x80, RZ ;  /* 0x00000080191d7810 */ /* 0x000fe20007ffe0ff */
[----:B------:R-:W5:Y:S01]  /*0d50*/  @!P3 LDC.64 R44, c[0x0][0x398] ;  /* 0x0000e600ff2cbb82 */ /* 0x000f620000000a00 */
[----:B------:R-:W-:Y:S02]  /*0d60*/  MOV R12, RZ ;  /* 0x000000ff000c7202 */ /* 0x000fe40000000f00 */
[----:B------:R-:W-:Y:S02]  /*0d70*/  @!P2 IADD3 R16, P0, PT, R13, R36, RZ ;  /* 0x000000240d10a210 */ /* 0x000fe40007f1e0ff */
[----:B------:R-:W-:Y:S02]  /*0d80*/  @!P1 IADD3 R13, PT, PT, R21, R31, RZ ;  /* 0x0000001f150d9210 */ /* 0x000fe40007ffe0ff */
[----:B------:R-:W-:Y:S02]  /*0d90*/  IADD3 R31, PT, PT, R25, 0x90, RZ ;  /* 0x00000090191f7810 */ /* 0x000fe40007ffe0ff */
[----:B------:R-:W-:-:S02]  /*0da0*/  @!P2 IADD3.X R19, PT, PT, R2, R35, RZ, P4, !PT ;  /* 0x000000230213a210 */ /* 0x000fc400027fe4ff */
[----:B------:R-:W-:Y:S02]  /*0db0*/  @!P2 IADD3.X R17, PT, PT, R2, R37, RZ, P0, !PT ;  /* 0x000000250211a210 */ /* 0x000fe400007fe4ff */
[----:B------:R-:W-:Y:S01]  /*0dc0*/  @!P1 SHF.L.U32 R21, R20, 0x1, RZ ;  /* 0x0000000114159819 */ /* 0x000fe200000006ff */
[----:B------:R1:W2:Y:S01]  /*0dd0*/  @!P2 LDG.E R12, desc[UR6][R18.64] ;  /* 0x00000006120ca981 */ /* 0x0002a2000c1e1900 */
[----:B------:R-:W-:Y:S02]  /*0de0*/  ISETP.GE.U32.AND P4, PT, R29, UR8, PT ;  /* 0x000000081d007c0c */ /* 0x000fe4000bf86070 */
[----:B------:R-:W-:Y:S02]  /*0df0*/  SHF.R.S32.HI R35, RZ, 0x1f, R29 ;  /* 0x0000001fff237819 */ /* 0x000fe4000001141d */
[----:B------:R-:W-:Y:S02]  /*0e00*/  ISETP.GE.U32.AND P5, PT, R31, UR8, PT ;  /* 0x000000081f007c0c */ /* 0x000fe4000bfa6070 */
[----:B------:R-:W-:-:S02]  /*0e10*/  SHF.R.S32.HI R37, RZ, 0x1f, R31 ;  /* 0x0000001fff257819 */ /* 0x000fc4000001141f */
[----:B------:R-:W-:Y:S02]  /*0e20*/  ISETP.GE.AND.EX P4, PT, R35, UR9, PT, P4 ;  /* 0x0000000923007c0c */ /* 0x000fe4000bf86340 */
[----:B-1----:R-:W-:Y:S01]  /*0e30*/  @!P1 IADD3 R18, P0, PT, R21, R22, RZ ;  /* 0x0000001615129210 */ /* 0x002fe20007f1e0ff */
[----:B------:R-:W-:Y:S01]  /*0e40*/  @!P3 IMAD R22, R33, R40, RZ ;  /* 0x000000282116b224 */ /* 0x000fe200078e02ff */
[----:B------:R-:W-:Y:S02]  /*0e50*/  @!P1 SHF.L.U64.HI R2, R20, 0x1, R13 ;  /* 0x0000000114029819 */ /* 0x000fe4000001020d */
[----:B------:R-:W-:Y:S01]  /*0e60*/  ISETP.GE.AND.EX P5, PT, R37, UR9, PT, P5 ;  /* 0x0000000925007c0c */ /* 0x000fe2000bfa6350 */
[----:B------:R-:W-:Y:S01]  /*0e70*/  @!P3 IMAD R33, R27, R41, R22 ;  /* 0x000000291b21b224 */ /* 0x000fe200078e0216 */
[----:B------:R-:W-:Y:S02]  /*0e80*/  @!P1 IADD3.X R19, PT, PT, R2, R23, RZ, P0, !PT ;  /* 0x0000001702139210 */ /* 0x000fe400007fe4ff */
[----:B------:R-:W-:-:S02]  /*0e90*/  @!P3 MOV R22, R120 ;  /* 0x000000780016b202 */ /* 0x000fc40000000f00 */
[----:B------:R-:W-:Y:S01]  /*0ea0*/  @!P3 MOV R23, R123 ;  /* 0x0000007b0017b202 */ /* 0x000fe20000000f00 */
[----:B------:R-:W1:Y:S01]  /*0eb0*/  @!P4 LDC.64 R46, c[0x0][0x3f8] ;  /* 0x0000fe00ff2ecb82 */ /* 0x000e620000000a00 */
[----:B------:R-:W-:Y:S01]  /*0ec0*/  MOV R13, RZ ;  /* 0x000000ff000d7202 */ /* 0x000fe20000000f00 */
[----:B------:R-:W-:-:S05]  /*0ed0*/  @!P3 IMAD.WIDE.U32 R22, R27, R40, R22 ;  /* 0x000000281b16b225 */ /* 0x000fca00078e0016 */
[----:B------:R0:W2:Y:S01]  /*0ee0*/  @!P2 LDG.E R13, desc[UR6][R16.64] ;  /* 0x00000006100da981 */ /* 0x0000a2000c1e1900 */
[----:B------:R-:W5:Y:S01]  /*0ef0*/  @!P5 LDC.64 R40, c[0x0][0x3f8] ;  /* 0x0000fe00ff28db82 */ /* 0x000f620000000a00 */
[----:B0-----:R-:W-:-:S04]  /*0f00*/  @!P1 IADD3 R20, P2, PT, R21, R38, RZ ;  /* 0x0000002615149210 */ /* 0x001fc80007f5e0ff */
[----:B------:R-:W-:Y:S02]  /*0f10*/  @!P1 IADD3.X R21, PT, PT, R2, R39, RZ, P2, !PT ;  /* 0x0000002702159210 */ /* 0x000fe400017fe4ff */
[----:B------:R-:W-:Y:S01]  /*0f20*/  CS2R R14, SRZ ;  /* 0x00000000000e7805 */ /* 0x000fe2000001ff00 */
[----:B------:R-:W0:Y:S01]  /*0f30*/  @!P4 LDC.64 R48, c[0x0][0x3a0] ;  /* 0x0000e800ff30cb82 */ /* 0x000e220000000a00 */
[----:B------:R-:W-:Y:S02]  /*0f40*/  @!P3 IADD3 R17, PT, PT, R23, R33, RZ ;  /* 0x000000211711b210 */ /* 0x000fe40007ffe0ff */
[----:B------:R-:W-:Y:S02]  /*0f50*/  IADD3 R33, PT, PT, R25, 0xa0, RZ ;  /* 0x000000a019217810 */ /* 0x000fe40007ffe0ff */
[----:B------:R-:W2:Y:S02]  /*0f60*/  @!P1 LDG.E R14, desc[UR6][R18.64] ;  /* 0x00000006120e9981 */ /* 0x000ea4000c1e1900 */
[----:B------:R-:W-:-:S02]  /*0f70*/  ISETP.GE.U32.AND P2, PT, R33, UR8, PT ;  /* 0x0000000821007c0c */ /* 0x000fc4000bf46070 */
[----:B------:R5:W2:Y:S01]  /*0f80*/  @!P1 LDG.E R15, desc[UR6][R20.64] ;  /* 0x00000006140f9981 */ /* 0x000aa2000c1e1900 */
[----:B------:R-:W-:-:S04]  /*0f90*/  SHF.R.S32.HI R39, RZ, 0x1f, R33 ;  /* 0x0000001fff277819 */ /* 0x000fc80000011421 */
[----:B------:R-:W-:Y:S02]  /*0fa0*/  ISETP.GE.AND.EX P2, PT, R39, UR9, PT, P2 ;  /* 0x0000000927007c0c */ /* 0x000fe4000bf46320 */
[C---:B------:R-:W-:Y:S02]  /*0fb0*/  @!P3 SHF.L.U32 R27, R22.reuse, 0x1, RZ ;  /* 0x00000001161bb819 */ /* 0x040fe400000006ff */
[----:B------:R-:W-:Y:S02]  /*0fc0*/  @!P3 SHF.L.U64.HI R2, R22, 0x1, R17 ;  /* 0x000000011602b819 */ /* 0x000fe40000010211 */
[----:B------:R-:W-:Y:S01]  /*0fd0*/  @!P3 IADD3 R22, P0, PT, R27, R42, RZ ;  /* 0x0000002a1b16b210 */ /* 0x000fe20007f1e0ff */
[----:B-1----:R-:W-:Y:S01]  /*0fe0*/  @!P4 IMAD R16, R35, R46, RZ ;  /* 0x0000002e2310c224 */ /* 0x002fe200078e02ff */
[----:B-----5:R-:W-:Y:S02]  /*0ff0*/  @!P3 IADD3 R26, P1, PT, R27, R44, RZ ;  /* 0x0000002c1b1ab210 */ /* 0x020fe40007f3e0ff */
[----:B------:R-:W-:Y:S01]  /*1000*/  @!P3 IADD3.X R23, PT, PT, R2, R43, RZ, P0, !PT ;  /* 0x0000002b0217b210 */ /* 0x000fe200007fe4ff */
[----:B------:R-:W-:Y:S01]  /*1010*/  @!P5 IMAD R20, R37, R40, RZ ;  /* 0x000000282514d224 */ /* 0x000fe200078e02ff */
[----:B------:R-:W1:Y:S01]  /*1020*/  @!P4 LDC.64 R42, c[0x0][0x398] ;  /* 0x0000e600ff2acb82 */ /* 0x000e620000000a00 */
[----:B------:R-:W-:-:S02]  /*1030*/  IADD3 R35, PT, PT, R25, 0xb0, RZ ;  /* 0x000000b019237810 */ /* 0x000fc40007ffe0ff */
[----:B------:R-:W-:Y:S02]  /*1040*/  @!P4 MOV R18, R120 ;  /* 0x000000780012c202 */ /* 0x000fe40000000f00 */
[----:B------:R-:W-:-:S03]  /*1050*/  @!P4 MOV R19, R123 ;  /* 0x0000007b0013c202 */ /* 0x000fc60000000f00 */
[----:B------:R-:W5:Y:S01]  /*1060*/  @!P2 LDC.64 R50, c[0x0][0x3f8] ;  /* 0x0000fe00ff32ab82 */ /* 0x000f620000000a00 */
[----:B------:R-:W-:Y:S01]  /*1070*/  @!P3 IADD3.X R27, PT, PT, R2, R45, RZ, P1, !PT ;  /* 0x0000002d021bb210 */ /* 0x000fe20000ffe4ff */
[----:B------:R-:W-:Y:S01]  /*1080*/  @!P5 IMAD R37, R31, R41, R20 ;  /* 0x000000291f25d224 */ /* 0x000fe200078e0214 */
[----:B------:R-:W-:Y:S02]  /*1090*/  ISETP.GE.U32.AND P0, PT, R35, UR8, PT ;  /* 0x0000000823007c0c */ /* 0x000fe4000bf06070 */
[----:B------:R-:W-:Y:S01]  /*10a0*/  SHF.R.S32.HI R41, RZ, 0x1f, R35 ;  /* 0x0000001fff297819 */ /* 0x000fe20000011423 */
[C---:B------:R-:W-:Y:S02]  /*10b0*/  @!P4 IMAD R17, R29.reuse, R47, R16 ;  /* 0x0000002f1d11c224 */ /* 0x040fe400078e0210 */
[----:B------:R-:W1:Y:S01]  /*10c0*/  @!P5 LDC.64 R44, c[0x0][0x3a0] ;  /* 0x0000e800ff2cdb82 */ /* 0x000e620000000a00 */
[----:B------:R-:W-:Y:S01]  /*10d0*/  @!P4 IMAD.WIDE.U32 R18, R29, R46, R18 ;  /* 0x0000002e1d12c225 */ /* 0x000fe200078e0012 */
[----:B------:R-:W-:-:S06]  /*10e0*/  ISETP.GE.AND.EX P0, PT, R41, UR9, PT, P0 ;  /* 0x0000000929007c0c */ /* 0x000fcc000bf06300 */
[----:B------:R-:W1:Y:S01]  /*10f0*/  @!P5 LDC.64 R46, c[0x0][0x398] ;  /* 0x0000e600ff2edb82 */ /* 0x000e620000000a00 */
[----:B------:R-:W-:Y:S02]  /*1100*/  @!P4 IADD3 R17, PT, PT, R19, R17, RZ ;  /* 0x000000111311c210 */ /* 0x000fe40007ffe0ff */
[C---:B------:R-:W-:Y:S02]  /*1110*/  @!P4 SHF.L.U32 R19, R18.reuse, 0x1, RZ ;  /* 0x000000011213c819 */ /* 0x040fe400000006ff */
[----:B------:R-:W-:Y:S02]  /*1120*/  @!P5 MOV R28, R120 ;  /* 0x00000078001cd202 */ /* 0x000fe40000000f00 */
[----:B------:R-:W-:Y:S01]  /*1130*/  @!P5 MOV R29, R123 ;  /* 0x0000007b001dd202 */ /* 0x000fe20000000f00 */
[----:B------:R-:W3:Y:S01]  /*1140*/  @!P0 LDC.64 R52, c[0x0][0x3f8] ;  /* 0x0000fe00ff348b82 */ /* 0x000ee20000000a00 */
[----:B------:R-:W-:Y:S02]  /*1150*/  MOV R16, RZ ;  /* 0x000000ff00107202 */ /* 0x000fe40000000f00 */
[----:B------:R-:W-:Y:S01]  /*1160*/  @!P4 SHF.L.U64.HI R2, R18, 0x1, R17 ;  /* 0x000000011202c819 */ /* 0x000fe20000010211 */
[----:B------:R-:W-:Y:S01]  /*1170*/  @!P5 IMAD.WIDE.U32 R28, R31, R40, R28 ;  /* 0x000000281f1cd225 */ /* 0x000fe200078e001c */
[----:B0-----:R-:W-:-:S02]  /*1180*/  @!P4 IADD3 R20, P1, PT, R19, R48, RZ ;  /* 0x000000301314c210 */ /* 0x001fc40007f3e0ff */
[----:B------:R1:W2:Y:S01]  /*1190*/  @!P3 LDG.E R16, desc[UR6][R22.64] ;  /* 0x000000061610b981 */ /* 0x0002a2000c1e1900 */
[----:B------:R-:W-:Y:S02]  /*11a0*/  MOV R17, RZ ;  /* 0x000000ff00117202 */ /* 0x000fe40000000f00 */
[----:B------:R-:W-:Y:S01]  /*11b0*/  @!P4 IADD3.X R21, PT, PT, R2, R49, RZ, P1, !PT ;  /* 0x000000310215c210 */ /* 0x000fe20000ffe4ff */
[----:B-----5:R-:W-:Y:S01]  /*11c0*/  @!P2 IMAD R24, R39, R50, RZ ;  /* 0x000000322718a224 */ /* 0x020fe200078e02ff */
[----:B------:R-:W-:Y:S01]  /*11d0*/  @!P2 MOV R30, R120 ;  /* 0x00000078001ea202 */ /* 0x000fe20000000f00 */
[----:B------:R-:W0:Y:S01]  /*11e0*/  @!P2 LDC.64 R48, c[0x0][0x398] ;  /* 0x0000e600ff30ab82 */ /* 0x000e220000000a00 */
[----:B------:R-:W-:Y:S01]  /*11f0*/  @!P2 MOV R31, R123 ;  /* 0x0000007b001fa202 */ /* 0x000fe20000000f00 */
[----:B------:R5:W2:Y:S01]  /*1200*/  @!P3 LDG.E R17, desc[UR6][R26.64] ;  /* 0x000000061a11b981 */ /* 0x000aa2000c1e1900 */
[----:B-1----:R-:W-:Y:S02]  /*1210*/  @!P4 IADD3 R22, P1, PT, R19, R42, RZ ;  /* 0x0000002a1316c210 */ /* 0x002fe40007f3e0ff */
[----:B------:R-:W-:-:S02]  /*1220*/  @!P5 IADD3 R19, PT, PT, R29, R37, RZ ;  /* 0x000000251d13d210 */ /* 0x000fc40007ffe0ff */
[----:B------:R-:W-:Y:S01]  /*1230*/  @!P5 SHF.L.U32 R29, R28, 0x1, RZ ;  /* 0x000000011c1dd819 */ /* 0x000fe200000006ff */
[C---:B------:R-:W-:Y:S01]  /*1240*/  @!P2 IMAD R39, R33.reuse, R51, R24 ;  /* 0x000000332127a224 */ /* 0x040fe200078e0218 */
[----:B------:R-:W-:Y:S01]  /*1250*/  @!P4 IADD3.X R23, PT, PT, R2, R43, RZ, P1, !PT ;  /* 0x0000002b0217c210 */ /* 0x000fe20000ffe4ff */
[----:B------:R-:W-:Y:S01]  /*1260*/  @!P2 IMAD.WIDE.U32 R30, R33, R50, R30 ;  /* 0x00000032211ea225 */ /* 0x000fe200078e001e */
[----:B------:R-:W-:Y:S01]  /*1270*/  MOV R18, RZ ;  /* 0x000000ff00127202 */ /* 0x000fe20000000f00 */
[----:B------:R-:W1:Y:S01]  /*1280*/  @!P2 LDC.64 R42, c[0x0][0x3a0] ;  /* 0x0000e800ff2aab82 */ /* 0x000e620000000a00 */
[----:B------:R-:W-:Y:S02]  /*1290*/  @!P5 SHF.L.U64.HI R2, R28, 0x1, R19 ;  /* 0x000000011c02d819 */ /* 0x000fe40000010213 */
[----:B-----5:R-:W-:Y:S02]  /*12a0*/  @!P5 IADD3 R26, P1, PT, R29, R44, RZ ;  /* 0x0000002c1d1ad210 */ /* 0x020fe40007f3e0ff */
[----:B------:R-:W-:Y:S01]  /*12b0*/  IADD3 R37, PT, PT, R25, 0xc0, RZ ;  /* 0x000000c019257810 */ /* 0x000fe20007ffe0ff */
[----:B------:R5:W2:Y:S01]  /*12c0*/  @!P4 LDG.E R18, desc[UR6][R20.64] ;  /* 0x000000061412c981 */ /* 0x000aa2000c1e1900 */
[----:B------:R-:W-:-:S02]  /*12d0*/  @!P5 IADD3 R28, P3, PT, R29, R46, RZ ;  /* 0x0000002e1d1cd210 */ /* 0x000fc40007f7e0ff */
[C---:B------:R-:W-:Y:S02]  /*12e0*/  @!P5 IADD3.X R27, PT, PT, R2.reuse, R45, RZ, P1, !PT ;  /* 0x0000002d021bd210 */ /* 0x040fe40000ffe4ff */
[----:B------:R-:W-:Y:S02]  /*12f0*/  @!P2 IADD3 R31, PT, PT, R31, R39, RZ ;  /* 0x000000271f1fa210 */ /* 0x000fe40007ffe0ff */
[----:B------:R-:W-:Y:S02]  /*1300*/  ISETP.GE.U32.AND P1, PT, R37, UR8, PT ;  /* 0x0000000825007c0c */ /* 0x000fe4000bf26070 */
[----:B------:R-:W-:Y:S02]  /*1310*/  SHF.R.S32.HI R39, RZ, 0x1f, R37 ;  /* 0x0000001fff277819 */ /* 0x000fe40000011425 */
[----:B-----5:R-:W-:Y:S02]  /*1320*/  CS2R R20, SRZ ;  /* 0x0000000000147805 */ /* 0x020fe4000001ff00 */
[----:B------:R-:W-:-:S02]  /*1330*/  @!P5 IADD3.X R29, PT, PT, R2, R47, RZ, P3, !PT ;  /* 0x0000002f021dd210 */ /* 0x000fc40001ffe4ff */
[----:B------:R-:W-:Y:S02]  /*1340*/  ISETP.GE.AND.EX P1, PT, R39, UR9, PT, P1 ;  /* 0x0000000927007c0c */ /* 0x000fe4000bf26310 */
[----:B------:R-:W-:Y:S01]  /*1350*/  MOV R19, RZ ;  /* 0x000000ff00137202 */ /* 0x000fe20000000f00 */
[----:B------:R5:W2:Y:S04]  /*1360*/  @!P5 LDG.E R21, desc[UR6][R28.64] ;  /* 0x000000061c15d981 */ /* 0x000aa8000c1e1900 */
[----:B------:R0:W2:Y:S01]  /*1370*/  @!P5 LDG.E R20, desc[UR6][R26.64] ;  /* 0x000000061a14d981 */ /* 0x0000a2000c1e1900 */
[----:B------:R-:W-:-:S03]  /*1380*/  @!P2 SHF.L.U32 R33, R30, 0x1, RZ ;  /* 0x000000011e21a819 */ /* 0x000fc600000006ff */
[----:B------:R3:W2:Y:S01]  /*1390*/  @!P4 LDG.E R19, desc[UR6][R22.64] ;  /* 0x000000061613c981 */ /* 0x0006a2000c1e1900 */
[----:B-----5:R-:W5:Y:S01]  /*13a0*/  @!P0 LDC.64 R28, c[0x0][0x3a0] ;  /* 0x0000e800ff1c8b82 */ /* 0x020f620000000a00 */
[----:B0-----:R-:W-:Y:S02]  /*13b0*/  @!P0 MOV R26, R120 ;  /* 0x00000078001a8202 */ /* 0x001fe40000000f00 */
[----:B------:R-:W-:Y:S01]  /*13c0*/  @!P0 MOV R27, R123 ;  /* 0x0000007b001b8202 */ /* 0x000fe20000000f00 */
[-C--:B---3--:R-:W-:Y:S01]  /*13d0*/  @!P0 IMAD R22, R41, R52.reuse, RZ ;  /* 0x0000003429168224 */ /* 0x088fe200078e02ff */
[----:B------:R-:W-:Y:S01]  /*13e0*/  @!P2 SHF.L.U64.HI R2, R30, 0x1, R31 ;  /* 0x000000011e02a819 */ /* 0x000fe2000001021f */
[----:B------:R-:W-:Y:S01]  /*13f0*/  @!P0 IMAD.WIDE.U32 R26, R35, R52, R26 ;  /* 0x00000034231a8225 */ /* 0x000fe200078e001a */
[----:B-1----:R-:W-:-:S03]  /*1400*/  @!P2 IADD3 R30, P3, PT, R33, R42, RZ ;  /* 0x0000002a211ea210 */ /* 0x002fc60007f7e0ff */
[----:B------:R-:W-:Y:S02]  /*1410*/  @!P0 IMAD R41, R35, R53, R22 ;  /* 0x0000003523298224 */ /* 0x000fe400078e0216 */
[----:B------:R-:W0:Y:S01]  /*1420*/  @!P1 LDC.64 R52, c[0x0][0x3f8] ;  /* 0x0000fe00ff349b82 */ /* 0x000e220000000a00 */
[----:B------:R-:W-:Y:S02]  /*1430*/  @!P2 IADD3 R32, P4, PT, R33, R48, RZ ;  /* 0x000000302120a210 */ /* 0x000fe40007f9e0ff */
[C---:B------:R-:W-:Y:S02]  /*1440*/  @!P2 IADD3.X R31, PT, PT, R2.reuse, R43, RZ, P3, !PT ;  /* 0x0000002b021fa210 */ /* 0x040fe40001ffe4ff */
[----:B------:R-:W-:Y:S02]  /*1450*/  @!P2 IADD3.X R33, PT, PT, R2, R49, RZ, P4, !PT ;  /* 0x000000310221a210 */ /* 0x000fe400027fe4ff */
[----:B------:R-:W-:Y:S02]  /*1460*/  CS2R R22, SRZ ;  /* 0x0000000000167805 */ /* 0x000fe4000001ff00 */
[----:B------:R-:W-:Y:S01]  /*1470*/  IADD3 R49, PT, PT, R25, 0xd0, RZ ;  /* 0x000000d019317810 */ /* 0x000fe20007ffe0ff */
[----:B------:R-:W1:Y:S01]  /*1480*/  @!P0 LDC.64 R42, c[0x0][0x398] ;  /* 0x0000e600ff2a8b82 */ /* 0x000e620000000a00 */
[----:B------:R-:W-:-:S02]  /*1490*/  ISETP.NE.AND P5, PT, RZ, UR4, PT ;  /* 0x00000004ff007c0c */ /* 0x000fc4000bfa5270 */
[----:B------:R-:W-:Y:S01]  /*14a0*/  @!P0 IADD3 R27, PT, PT, R27, R41, RZ ;  /* 0x000000291b1b8210 */ /* 0x000fe20007ffe0ff */
[----:B------:R5:W3:Y:S01]  /*14b0*/  @!P2 LDG.E R22, desc[UR6][R30.64] ;  /* 0x000000061e16a981 */ /* 0x000ae2000c1e1900 */
[C---:B------:R-:W-:Y:S02]  /*14c0*/  @!P0 SHF.L.U32 R45, R26.reuse, 0x1, RZ ;  /* 0x000000011a2d8819 */ /* 0x040fe400000006ff */
[----:B------:R-:W-:Y:S01]  /*14d0*/  ISETP.GE.U32.AND P3, PT, R49, UR8, PT ;  /* 0x0000000831007c0c */ /* 0x000fe2000bf66070 */
[----:B------:R-:W4:Y:S01]  /*14e0*/  @!P1 LDC.64 R34, c[0x0][0x3a0] ;  /* 0x0000e800ff229b82 */ /* 0x000f220000000a00 */
[----:B------:R-:W-:Y:S01]  /*14f0*/  SHF.R.S32.HI R47, RZ, 0x1f, R49 ;  /* 0x0000001fff2f7819 */ /* 0x000fe20000011431 */
[----:B------:R0:W3:Y:S01]  /*1500*/  @!P2 LDG.E R23, desc[UR6][R32.64] ;  /* 0x000000062017a981 */ /* 0x0000e2000c1e1900 */
[----:B------:R-:W-:Y:S02]  /*1510*/  @!P0 SHF.L.U64.HI R2, R26, 0x1, R27 ;  /* 0x000000011a028819 */ /* 0x000fe4000001021b */
[----:B------:R-:W-:-:S02]  /*1520*/  ISETP.GE.AND.EX P3, PT, R47, UR9, PT, P3 ;  /* 0x000000092f007c0c */ /* 0x000fc4000bf66330 */
[----:B-----5:R-:W-:-:S04]  /*1530*/  @!P0 IADD3 R30, P6, PT, R45, R28, RZ ;  /* 0x0000001c2d1e8210 */ /* 0x020fc80007fde0ff */
[----:B------:R-:W-:Y:S02]  /*1540*/  @!P0 IADD3.X R31, PT, PT, R2, R29, RZ, P6, !PT ;  /* 0x0000001d021f8210 */ /* 0x000fe400037fe4ff */
[----:B------:R-:W5:Y:S01]  /*1550*/  @P5 LDC.64 R28, c[0x0][0x3b0] ;  /* 0x0000ec00ff1c5b82 */ /* 0x000f620000000a00 */
[----:B------:R-:W-:Y:S01]  /*1560*/  IADD3 R51, PT, PT, R25, 0xe0, RZ ;  /* 0x000000e019337810 */ /* 0x000fe20007ffe0ff */
[----:B0-----:R-:W-:Y:S01]  /*1570*/  @!P1 IMAD R32, R39, R52, RZ ;  /* 0x0000003427209224 */ /* 0x001fe200078e02ff */
[----:B------:R-:W-:-:S05]  /*1580*/  IADD3 R38, PT, PT, R25, 0xf0, RZ ;  /* 0x000000f019267810 */ /* 0x000fca0007ffe0ff */
[----:B------:R-:W0:Y:S01]  /*1590*/  @!P1 LDC.64 R24, c[0x0][0x398] ;  /* 0x0000e600ff189b82 */ /* 0x000e220000000a00 */
[----:B------:R-:W-:Y:S01]  /*15a0*/  @!P1 IMAD R39, R37, R53, R32 ;  /* 0x0000003525279224 */ /* 0x000fe200078e0220 */
[----:B------:R-:W-:Y:S02]  /*15b0*/  ISETP.GE.U32.AND P4, PT, R51, UR8, PT ;  /* 0x0000000833007c0c */ /* 0x000fe4000bf86070 */
[----:B------:R-:W-:Y:S02]  /*15c0*/  SHF.R.S32.HI R55, RZ, 0x1f, R51 ;  /* 0x0000001fff377819 */ /* 0x000fe40000011433 */
[----:B------:R-:W-:Y:S02]  /*15d0*/  @!P1 MOV R32, R120 ;  /* 0x0000007800209202 */ /* 0x000fe40000000f00 */
[----:B------:R-:W0:Y:S01]  /*15e0*/  @!P3 LDC.64 R26, c[0x0][0x3f8] ;  /* 0x0000fe00ff1abb82 */ /* 0x000e220000000a00 */
[----:B------:R-:W-:Y:S02]  /*15f0*/  @!P1 MOV R33, R123 ;  /* 0x0000007b00219202 */ /* 0x000fe40000000f00 */
[----:B-1----:R-:W-:-:S02]  /*1600*/  @!P0 IADD3 R44, P6, PT, R45, R42, RZ ;  /* 0x0000002a2d2c8210 */ /* 0x002fc40007fde0ff */
[----:B------:R-:W-:Y:S02]  /*1610*/  CS2R R64, SRZ ;  /* 0x0000000000407805 */ /* 0x000fe4000001ff00 */
[----:B------:R-:W-:Y:S01]  /*1620*/  ISETP.GE.AND.EX P4, PT, R55, UR9, PT, P4 ;  /* 0x0000000937007c0c */ /* 0x000fe2000bf86340 */
[----:B------:R-:W-:Y:S01]  /*1630*/  @!P1 IMAD.WIDE.U32 R32, R37, R52, R32 ;  /* 0x0000003425209225 */ /* 0x000fe200078e0020 */
[----:B------:R-:W-:Y:S02]  /*1640*/  @!P0 IADD3.X R45, PT, PT, R2, R43, RZ, P6, !PT ;  /* 0x0000002b022d8210 */ /* 0x000fe400037fe4ff */
[----:B------:R-:W-:Y:S01]  /*1650*/  LOP3.LUT R2, R77, 0xffff, RZ, 0xc0, !PT ;  /* 0x0000ffff4d027812 */ /* 0x000fe200078ec0ff */
[----:B------:R1:W3:Y:S01]  /*1660*/  @!P0 LDG.E R64, desc[UR6][R30.64] ;  /* 0x000000061e408981 */ /* 0x0002e2000c1e1900 */
[----:B------:R-:W-:Y:S02]  /*1670*/  ISETP.GE.U32.AND P2, PT, R38, UR8, PT ;  /* 0x0000000826007c0c */ /* 0x000fe4000bf46070 */
[----:B------:R-:W-:Y:S01]  /*1680*/  SHF.R.S32.HI R41, RZ, 0x1f, R38 ;  /* 0x0000001fff297819 */ /* 0x000fe20000011426 */
[----:B------:R-:W-:Y:S01]  /*1690*/  IMAD R53, R117, 0x3c, R2 ;  /* 0x0000003c75357824 */ /* 0x000fe200078e0202 */
[----:B------:R-:W-:Y:S01]  /*16a0*/  @!P1 SHF.L.U32 R37, R32, 0x1, RZ ;  /* 0x0000000120259819 */ /* 0x000fe200000006ff */
[----:B------:R-:W-:Y:S01]  /*16b0*/  IMAD.WIDE R60, R78, 0x8, R60 ;  /* 0x000000084e3c7825 */ /* 0x000fe200078e023c */
[----:B------:R0:W3:Y:S01]  /*16c0*/  @!P0 LDG.E R65, desc[UR6][R44.64] ;  /* 0x000000062c418981 */ /* 0x0000e2000c1e1900 */
[----:B-1----:R-:W-:-:S02]  /*16d0*/  @!P1 IADD3 R31, PT, PT, R33, R39, RZ ;  /* 0x00000027211f9210 */ /* 0x002fc40007ffe0ff */
[----:B-----5:R-:W-:Y:S01]  /*16e0*/  @P5 IMAD.WIDE R42, R53, 0x2, R28 ;  /* 0x00000002352a5825 */ /* 0x020fe200078e021c */
[----:B------:R-:W-:Y:S01]  /*16f0*/  ISETP.GE.AND.EX P2, PT, R41, UR9, PT, P2 ;  /* 0x0000000929007c0c */ /* 0x000fe2000bf46320 */
[----:B------:R-:W1:Y:S01]  /*1700*/  @!P3 LDC.64 R28, c[0x0][0x3a0] ;  /* 0x0000e800ff1cbb82 */ /* 0x000e620000000a00 */
[----:B------:R-:W-:Y:S01]  /*1710*/  @!P1 SHF.L.U64.HI R48, R32, 0x1, R31 ;  /* 0x0000000120309819 */ /* 0x000fe2000001021f */
[----:B------:R-:W5:Y:S01]  /*1720*/  LDG.E.64 R60, desc[UR6][R60.64] ;  /* 0x000000063c3c7981 */ /* 0x000f62000c1e1b00 */
[C---:B----4-:R-:W-:Y:S02]  /*1730*/  @!P1 IADD3 R36, P0, PT, R37.reuse, R34, RZ ;  /* 0x0000002225249210 */ /* 0x050fe40007f1e0ff */
[----:B0-----:R-:W-:Y:S02]  /*1740*/  @!P1 IADD3 R46, P6, PT, R37, R24, RZ ;  /* 0x00000018252e9210 */ /* 0x001fe40007fde0ff */
[----:B------:R-:W-:Y:S02]  /*1750*/  CS2R R66, SRZ ;  /* 0x0000000000427805 */ /* 0x000fe4000001ff00 */
[----:B------:R-:W-:Y:S01]  /*1760*/  @!P3 MOV R44, R120 ;  /* 0x00000078002cb202 */ /* 0x000fe20000000f00 */
[----:B------:R-:W0:Y:S01]  /*1770*/  @!P3 LDC.64 R30, c[0x0][0x398] ;  /* 0x0000e600ff1ebb82 */ /* 0x000e220000000a00 */
[C---:B------:R-:W-:Y:S01]  /*1780*/  @!P1 IADD3.X R37, PT, PT, R48.reuse, R35, RZ, P0, !PT ;  /* 0x0000002330259210 */ /* 0x040fe200007fe4ff */
[-C--:B------:R-:W-:Y:S01]  /*1790*/  @!P3 IMAD R24, R47, R26.reuse, RZ ;  /* 0x0000001a2f18b224 */ /* 0x080fe200078e02ff */
[----:B------:R-:W-:Y:S01]  /*17a0*/  @!P3 MOV R45, R123 ;  /* 0x0000007b002db202 */ /* 0x000fe20000000f00 */
[----:B------:R-:W4:Y:S04]  /*17b0*/  @P5 LDG.E.U16 R39, desc[UR6][R42.64] ;  /* 0x000000062a275981 */ /* 0x000f28000c1e1500 */
[----:B------:R-:W0:Y:S01]  /*17c0*/  @!P4 LDC.64 R32, c[0x0][0x3f8] ;  /* 0x0000fe00ff20cb82 */ /* 0x000e220000000a00 */
[----:B------:R-:W-:Y:S01]  /*17d0*/  @!P1 IADD3.X R47, PT, PT, R48, R25, RZ, P6, !PT ;  /* 0x00000019302f9210 */ /* 0x000fe200037fe4ff */
[----:B------:R1:W4:Y:S06]  /*17e0*/  @P5 LDG.E.U16 R40, desc[UR6][R42.64+0x2] ;  /* 0x000002062a285981 */ /* 0x00032c000c1e1500 */
[----:B------:R-:W0:Y:S01]  /*17f0*/  LDC.64 R34, c[0x0][0x3a8] ;  /* 0x0000ea00ff227b82 */ /* 0x000e220000000a00 */
[C---:B------:R-:W-:Y:S01]  /*1800*/  @!P3 IMAD R27, R49.reuse, R27, R24 ;  /* 0x0000001b311bb224 */ /* 0x040fe200078e0218 */
[----:B------:R0:W4:Y:S01]  /*1810*/  @!P1 LDG.E R66, desc[UR6][R36.64] ;  /* 0x0000000624429981 */ /* 0x000122000c1e1900 */
[----:B------:R-:W-:-:S03]  /*1820*/  @!P3 IMAD.WIDE.U32 R44, R49, R26, R44 ;  /* 0x0000001a312cb225 */ /* 0x000fc600078e002c */
[----:B------:R0:W4:Y:S02]  /*1830*/  @!P1 LDG.E R67, desc[UR6][R46.64] ;  /* 0x000000062e439981 */ /* 0x000124000c1e1900 */
[----:B------:R-:W0:Y:S01]  /*1840*/  @!P2 LDC.64 R24, c[0x0][0x3f8] ;  /* 0x0000fe00ff18ab82 */ /* 0x000e220000000a00 */
[----:B------:R-:W-:Y:S02]  /*1850*/  @!P3 IADD3 R45, PT, PT, R45, R27, RZ ;  /* 0x0000001b2d2db210 */ /* 0x000fe40007ffe0ff */
[C---:B-1----:R-:W-:Y:S02]  /*1860*/  @!P3 SHF.L.U32 R43, R44.reuse, 0x1, RZ ;  /* 0x000000012c2bb819 */ /* 0x042fe400000006ff */
[----:B------:R-:W-:Y:S02]  /*1870*/  @!P3 SHF.L.U64.HI R42, R44, 0x1, R45 ;  /* 0x000000012c2ab819 */ /* 0x000fe4000001022d */
[C---:B------:R-:W-:Y:S01]  /*1880*/  @!P3 IADD3 R28, P0, PT, R43.reuse, R28, RZ ;  /* 0x0000001c2b1cb210 */ /* 0x040fe20007f1e0ff */
[----:B------:R-:W1:Y:S01]  /*1890*/  @!P4 LDC.64 R26, c[0x0][0x3a0] ;  /* 0x0000e800ff1acb82 */ /* 0x000e620000000a00 */
[----:B0-----:R-:W-:Y:S01]  /*18a0*/  @!P3 IADD3 R30, P1, PT, R43, R30, RZ ;  /* 0x0000001e2b1eb210 */ /* 0x001fe20007f3e0ff */
[----:B------:R-:W-:Y:S01]  /*18b0*/  @!P4 IMAD R48, R55, R32, RZ ;  /* 0x000000203730c224 */ /* 0x000fe200078e02ff */
        /* <DEDUP_REMOVED lines=8> */
[----:B------:R-:W0:Y:S01]  /*1940*/  @!P4 LDC.64 R32, c[0x0][0x398] ;  /* 0x0000e600ff20cb82 */ /* 0x000e220000000a00 */
[----:B------:R-:W-:Y:S01]  /*1950*/  @!P4 IADD3 R45, PT, PT, R45, R49, RZ ;  /* 0x000000312d2dc210 */ /* 0x000fe20007ffe0ff */
[----:B------:R-:W-:Y:S01]  /*1960*/  @!P2 IMAD R46, R41, R24, RZ ;  /* 0x00000018292ea224 */ /* 0x000fe200078e02ff */
[----:B------:R-:W4:Y:S01]  /*1970*/  LDG.E.U16 R80, desc[UR6][R42.64] ;  /* 0x000000062a507981 */ /* 0x000f22000c1e1500 */
[----:B------:R-:W-:-:S03]  /*1980*/  @!P4 SHF.L.U32 R47, R44, 0x1, RZ ;  /* 0x000000012c2fc819 */ /* 0x000fc600000006ff */
[----:B------:R1:W4:Y:S01]  /*1990*/  LDG.E.U16 R41, desc[UR6][R42.64+0x2] ;  /* 0x000002062a297981 */ /* 0x000322000c1e1500 */
[----:B------:R-:W0:Y:S01]  /*19a0*/  @!P2 LDC.64 R34, c[0x0][0x398] ;  /* 0x0000e600ff22ab82 */ /* 0x000e220000000a00 */
[----:B------:R-:W-:Y:S01]  /*19b0*/  @!P4 SHF.L.U64.HI R44, R44, 0x1, R45 ;  /* 0x000000012c2cc819 */ /* 0x000fe2000001022d */
[C---:B------:R-:W-:Y:S01]  /*19c0*/  @!P2 IMAD R45, R38.reuse, R25, R46 ;  /* 0x00000019262da224 */ /* 0x040fe200078e022e */
[----:B-1----:R-:W-:Y:S02]  /*19d0*/  @!P2 MOV R42, R120 ;  /* 0x00000078002aa202 */ /* 0x002fe40000000f00 */
[----:B------:R-:W-:Y:S02]  /*19e0*/  @!P2 MOV R43, R123 ;  /* 0x0000007b002ba202 */ /* 0x000fe40000000f00 */
[----:B------:R-:W-:Y:S01]  /*19f0*/  CS2R R68, SRZ ;  /* 0x0000000000447805 */ /* 0x000fe2000001ff00 */
[----:B------:R-:W-:Y:S01]  /*1a00*/  @!P2 IMAD.WIDE.U32 R24, R38, R24, R42 ;  /* 0x000000182618a225 */ /* 0x000fe200078e002a */
[----:B------:R-:W-:-:S04]  /*1a10*/  @!P4 IADD3 R26, P0, PT, R47, R26, RZ ;  /* 0x0000001a2f1ac210 */ /* 0x000fc80007f1e0ff */
[----:B------:R-:W4:Y:S01]  /*1a20*/  @!P3 LDG.E R68, desc[UR6][R28.64] ;  /* 0x000000061c44b981 */ /* 0x000f22000c1e1900 */
[----:B------:R-:W-:-:S03]  /*1a30*/  @!P2 IADD3 R45, PT, PT, R25, R45, RZ ;  /* 0x0000002d192da210 */ /* 0x000fc60007ffe0ff */
[----:B------:R-:W4:Y:S01]  /*1a40*/  @!P3 LDG.E R69, desc[UR6][R30.64] ;  /* 0x000000061e45b981 */ /* 0x000f22000c1e1900 */
[----:B------:R-:W-:Y:S02]  /*1a50*/  @!P2 SHF.L.U32 R25, R24, 0x1, RZ ;  /* 0x000000011819a819 */ /* 0x000fe400000006ff */
[----:B------:R-:W-:Y:S02]  /*1a60*/  @!P4 IADD3.X R27, PT, PT, R44, R27, RZ, P0, !PT ;  /* 0x0000001b2c1bc210 */ /* 0x000fe400007fe4ff */
[----:B0-----:R-:W-:Y:S02]  /*1a70*/  @!P4 IADD3 R32, P0, PT, R47, R32, RZ ;  /* 0x000000202f20c210 */ /* 0x001fe40007f1e0ff */
[----:B------:R-:W-:Y:S02]  /*1a80*/  @!P2 SHF.L.U64.HI R24, R24, 0x1, R45 ;  /* 0x000000011818a819 */ /* 0x000fe4000001022d */
[C---:B------:R-:W-:Y:S02]  /*1a90*/  @!P2 IADD3 R36, P1, PT, R25.reuse, R36, RZ ;  /* 0x000000241924a210 */ /* 0x040fe40007f3e0ff */
[----:B------:R-:W-:-:S02]  /*1aa0*/  @!P2 IADD3 R34, P3, PT, R25, R34, RZ ;  /* 0x000000221922a210 */ /* 0x000fc40007f7e0ff */
[----:B------:R-:W-:Y:S02]  /*1ab0*/  CS2R R70, SRZ ;  /* 0x0000000000467805 */ /* 0x000fe4000001ff00 */
[----:B------:R-:W-:Y:S02]  /*1ac0*/  CS2R R72, SRZ ;  /* 0x0000000000487805 */ /* 0x000fe4000001ff00 */
[----:B------:R-:W-:Y:S02]  /*1ad0*/  @!P4 IADD3.X R33, PT, PT, R44, R33, RZ, P0, !PT ;  /* 0x000000212c21c210 */ /* 0x000fe400007fe4ff */
[C---:B------:R-:W-:Y:S02]  /*1ae0*/  @!P2 IADD3.X R37, PT, PT, R24.reuse, R37, RZ, P1, !PT ;  /* 0x000000251825a210 */ /* 0x040fe40000ffe4ff */
[----:B------:R-:W-:Y:S01]  /*1af0*/  @!P2 IADD3.X R35, PT, PT, R24, R35, RZ, P3, !PT ;  /* 0x000000231823a210 */ /* 0x000fe20001ffe4ff */
[----:B------:R-:W4:Y:S04]  /*1b00*/  @!P4 LDG.E R70, desc[UR6][R26.64] ;  /* 0x000000061a46c981 */ /* 0x000f28000c1e1900 */
[----:B------:R-:W4:Y:S04]  /*1b10*/  @!P4 LDG.E R71, desc[UR6][R32.64] ;  /* 0x000000062047c981 */ /* 0x000f28000c1e1900 */
[----:B------:R-:W4:Y:S04]  /*1b20*/  @!P2 LDG.E R72, desc[UR6][R36.64] ;  /* 0x000000062448a981 */ /* 0x000f28000c1e1900 */
[----:B------:R-:W4:Y:S01]  /*1b30*/  @!P2 LDG.E R73, desc[UR6][R34.64] ;  /* 0x000000062249a981 */ /* 0x000f22000c1e1900 */
        /* <DEDUP_REMOVED lines=12> */
[----:B--2---:R-:W-:Y:S02]  /*1c00*/  PRMT R107, R11, 0x7632, R107 ;  /* 0x000076320b6b7816 */ /* 0x004fe4000000006b */
        /* <DEDUP_REMOVED lines=10> */
[----:B---3--:R-:W-:Y:S01]  /*1cb0*/  PRMT R94, R22, 0x7632, R94 ;  /* 0x00007632165e7816 */ /* 0x008fe2000000005e */
[----:B-----5:R-:W-:-:S05]  /*1cc0*/  FFMA.FTZ R61, -R60, R60, R61 ;  /* 0x0000003c3c3d7223 */ /* 0x020fca000001013d */
[----:B------:R-:W-:-:S13]  /*1cd0*/  FSETP.GTU.FTZ.AND P0, PT, R61, RZ, PT ;  /* 0x000000ff3d00720b */ /* 0x000fda0003f1c000 */
[----:B------:R-:W0:Y:S01]  /*1ce0*/  @P0 LDC R24, c[0x0][0x3c0] ;  /* 0x0000f000ff180b82 */ /* 0x000e220000000800 */
[----:B----4-:R-:W-:Y:S01]  /*1cf0*/  @P5 HADD2.F32 R83, -RZ, R39.H0_H0 ;  /* 0x20000027ff535230 */ /* 0x010fe20000004100 */
[----:B------:R-:W-:Y:S01]  /*1d00*/  PRMT R95, R23, 0x7632, R95 ;  /* 0x00007632175f7816 */ /* 0x000fe2000000005f */
[----:B------:R-:W-:Y:S01]  /*1d10*/  @P5 HADD2.F32 R82, -RZ, R40.H0_H0 ;  /* 0x20000028ff525230 */ /* 0x000fe20000004100 */
[----:B------:R-:W-:Y:S02]  /*1d20*/  PRMT R92, R64, 0x7632, R92 ;  /* 0x00007632405c7816 */ /* 0x000fe4000000005c */
[----:B------:R-:W-:Y:S02]  /*1d30*/  PRMT R93, R65, 0x7632, R93 ;  /* 0x00007632415d7816 */ /* 0x000fe4000000005d */
[----:B------:R-:W-:Y:S01]  /*1d40*/  PRMT R90, R66, 0x7632, R90 ;  /* 0x00007632425a7816 */ /* 0x000fe2000000005a */
[----:B0-----:R-:W-:-:S04]  /*1d50*/  @P0 FADD.FTZ R24, R61, R24 ;  /* 0x000000183d180221 */ /* 0x001fc80000010000 */
[----:B------:R0:W1:Y:S01]  /*1d60*/  @P0 MUFU.RSQ R116, R24 ;  /* 0x0000001800740308 */ /* 0x0000620000001400 */
[----:B------:R-:W-:Y:S01]  /*1d70*/  PRMT R91, R67, 0x7632, R91 ;  /* 0x00007632435b7816 */ /* 0x000fe2000000005b */
[----:B------:R-:W-:Y:S02]  /*1d80*/  HADD2.F32 R80, -RZ, R80.H0_H0 ;  /* 0x20000050ff507230 */ /* 0x000fe40000004100 */
[----:B------:R-:W-:Y:S01]  /*1d90*/  HADD2.F32 R61, -RZ, R41.H0_H0 ;  /* 0x20000029ff3d7230 */ /* 0x000fe20000004100 */
        /* <DEDUP_REMOVED lines=296> */
.L_x_510:
        /* <DEDUP_REMOVED lines=576> */
.L_x_511:
        /* <DEDUP_REMOVED lines=46> */
.L_x_513:
[----:B------:R-:W-:Y:S05]  /*5700*/  BSYNC.RECONVERGENT B0 ;  /* 0x0000000000007941 */ /* 0x000fea0003800200 */
.L_x_512:
        /* <DEDUP_REMOVED lines=40> */
.L_x_515:
[----:B------:R-:W-:Y:S05]  /*5990*/  BSYNC.RECONVERGENT B0 ;  /* 0x0000000000007941 */ /* 0x000fea0003800200 */
.L_x_514:
        /* <DEDUP_REMOVED lines=78> */
.L_x_517:
[----:B------:R-:W-:Y:S05]  /*5e80*/  BSYNC.RECONVERGENT B0 ;  /* 0x0000000000007941 */ /* 0x000fea0003800200 */
.L_x_516:
        /* <DEDUP_REMOVED lines=28> */
.L_x_519:
[----:B------:R-:W-:Y:S05]  /*6050*/  BSYNC.RECONVERGENT B0 ;  /* 0x0000000000007941 */ /* 0x000fea0003800200 */
.L_x_518:
        /* <DEDUP_REMOVED lines=28> */
.L_x_522:
[----:B------:R-:W2:Y:S04]  /*6220*/  LDG.E.STRONG.GPU R26, desc[UR6][R24.64] ;  /* 0x00000006181a7981 */ /* 0x000ea8000c1ef900 */
[----:B--2---:R-:W-:Y:S01]  /*6230*/  CCTL.IVALL ;  /* 0x00000000ff00798f */ /* 0x004fe20002000000 */
[----:B------:R-:W-:Y:S05]  /*6240*/  YIELD ;  /* 0x0000000000007946 */ /* 0x000fea0003800000 */
[----:B------:R-:W-:-:S13]  /*6250*/  ISETP.NE.AND P0, PT, R26, R31, PT ;  /* 0x0000001f1a00720c */ /* 0x000fda0003f05270 */
[----:B------:R-:W-:Y:S05]  /*6260*/  @P0 BRA `(.L_x_522) ;  /* 0xfffffffc00ec0947 */ /* 0x000fea000383ffff */
.L_x_521:
        /* <DEDUP_REMOVED lines=16> */
.L_x_524:
        /* <DEDUP_REMOVED lines=61> */
.L_x_523:
        /* <DEDUP_REMOVED lines=36> */
.L_x_525:
        /* <DEDUP_REMOVED lines=19> */
.L_x_526:
        /* <DEDUP_REMOVED lines=9> */
.L_x_527:
[----:B------:R-:W-:Y:S05]  /*6b40*/  BSYNC.RECONVERGENT B0 ;  /* 0x0000000000007941 */ /* 0x000fea0003800200 */
.L_x_520:
        /* <DEDUP_REMOVED lines=38> */
.L_x_528:
        /* <DEDUP_REMOVED lines=33> */
.L_x_530:
[----:B------:R-:W-:Y:S05]  /*6fc0*/  BSYNC.RECONVERGENT B0 ;  /* 0x0000000000007941 */ /* 0x000fea0003800200 */
.L_x_529:
        /* <DEDUP_REMOVED lines=25> */
.L_x_531:
        /* <DEDUP_REMOVED lines=21> */
.L_x_533:
[----:B------:R-:W-:Y:S05]  /*72b0*/  BSYNC.RECONVERGENT B0 ;  /* 0x0000000000007941 */ /* 0x000fea0003800200 */
.L_x_532:
        /* <DEDUP_REMOVED lines=107> */
.L_x_534:
        /* <DEDUP_REMOVED lines=19> */
.L_x_536:
[----:B------:R-:W-:Y:S05]  /*7aa0*/  BSYNC.RECONVERGENT B0 ;  /* 0x0000000000007941 */ /* 0x000fea0003800200 */
.L_x_535:
        /* <DEDUP_REMOVED lines=23> */
.L_x_537:
        /* <DEDUP_REMOVED lines=21> */
.L_x_539:
[----:B------:R-:W-:Y:S05]  /*7d70*/  BSYNC.RECONVERGENT B0 ;  /* 0x0000000000007941 */ /* 0x000fea0003800200 */
.L_x_538:
        /* <DEDUP_REMOVED lines=23> */
.L_x_540:
        /* <DEDUP_REMOVED lines=19> */
.L_x_542:
[----:B------:R-:W-:Y:S05]  /*8020*/  BSYNC.RECONVERGENT B0 ;  /* 0x0000000000007941 */ /* 0x000fea0003800200 */
.L_x_541:
        /* <DEDUP_REMOVED lines=23> */
.L_x_543:
        /* <DEDUP_REMOVED lines=21> */
.L_x_545:
[----:B------:R-:W-:Y:S05]  /*82f0*/  BSYNC.RECONVERGENT B0 ;  /* 0x0000000000007941 */ /* 0x000fea0003800200 */
.L_x_544:
        /* <DEDUP_REMOVED lines=23> */
.L_x_546:
        /* <DEDUP_REMOVED lines=19> */
.L_x_548:
[----:B------:R-:W-:Y:S05]  /*85a0*/  BSYNC.RECONVERGENT B0 ;  /* 0x0000000000007941 */ /* 0x000fea0003800200 */
.L_x_547:
        /* <DEDUP_REMOVED lines=23> */
.L_x_549:
        /* <DEDUP_REMOVED lines=21> */
.L_x_551:
[----:B------:R-:W-:Y:S05]  /*8870*/  BSYNC.RECONVERGENT B0 ;  /* 0x0000000000007941 */ /* 0x000fea0003800200 */
.L_x_550:
        /* <DEDUP_REMOVED lines=23> */
.L_x_552:
        /* <DEDUP_REMOVED lines=18> */
.L_x_554:
[----:B------:R-:W-:Y:S05]  /*8b10*/  BSYNC.RECONVERGENT B0 ;  /* 0x0000000000007941 */ /* 0x000fea0003800200 */
.L_x_553:
        /* <DEDUP_REMOVED lines=75> */
.L_x_555:
        /* <DEDUP_REMOVED lines=18> */
.L_x_557:
[----:B------:R-:W-:Y:S05]  /*90f0*/  BSYNC.RECONVERGENT B0 ;  /* 0x0000000000007941 */ /* 0x000fea0003800200 */
.L_x_556:
        /* <DEDUP_REMOVED lines=21> */
.L_x_558:
        /* <DEDUP_REMOVED lines=18> */
.L_x_560:
[----:B------:R-:W-:Y:S05]  /*9370*/  BSYNC.RECONVERGENT B0 ;  /* 0x0000000000007941 */ /* 0x000fea0003800200 */
.L_x_559:
        /* <DEDUP_REMOVED lines=21> */
.L_x_561:
        /* <DEDUP_REMOVED lines=18> */
.L_x_563:
[----:B------:R-:W-:Y:S05]  /*95f0*/  BSYNC.RECONVERGENT B0 ;  /* 0x0000000000007941 */ /* 0x000fea0003800200 */
.L_x_562:
        /* <DEDUP_REMOVED lines=21> */
.L_x_564:
        /* <DEDUP_REMOVED lines=18> */
.L_x_566:
[----:B------:R-:W-:Y:S05]  /*9870*/  BSYNC.RECONVERGENT B0 ;  /* 0x0000000000007941 */ /* 0x000fea0003800200 */
.L_x_565:
        /* <DEDUP_REMOVED lines=21> */
.L_x_567:
        /* <DEDUP_REMOVED lines=18> */
.L_x_569:
[----:B------:R-:W-:Y:S05]  /*9af0*/  BSYNC.RECONVERGENT B0 ;  /* 0x0000000000007941 */ /* 0x000fea0003800200 */
.L_x_568:
        /* <DEDUP_REMOVED lines=21> */
.L_x_570:
        /* <DEDUP_REMOVED lines=18> */
.L_x_572:
[----:B------:R-:W-:Y:S05]  /*9d70*/  BSYNC.RECONVERGENT B0 ;  /* 0x0000000000007941 */ /* 0x000fea0003800200 */
.L_x_571:
        /* <DEDUP_REMOVED lines=22> */
.L_x_573:
        /* <DEDUP_REMOVED lines=18> */
.L_x_575:
[----:B------:R-:W-:Y:S05]  /*a000*/  BSYNC.RECONVERGENT B0 ;  /* 0x0000000000007941 */ /* 0x000fea0003800200 */
.L_x_574:
[----:B------:R-:W2:Y:S01]  /*a010*/  LDCU UR4, c[0x0][0x410] ;  /* 0x00008200ff0477ac */ /* 0x000ea20008000800 */
[----:B------:R-:W-:Y:S02]  /*a020*/  IADD3 R78, PT, PT, R81, R78, RZ ;  /* 0x0000004e514e7210 */ /* 0x000fe40007ffe0ff */
[----:B------:R-:W-:Y:S01]  /*a030*/  IADD3 R76, PT, PT, R76, 0x1, RZ ;  /* 0x000000014c4c7810 */ /* 0x000fe20007ffe0ff */
[----:B------:R-:W2:Y:S02]  /*a040*/  LDCU UR5, c[0x0][0x3e0] ;  /* 0x00007c00ff0577ac */ /* 0x000ea40008000800 */
[----:B--2---:R-:W-:-:S06]  /*a050*/  UIMAD UR4, UR4, UR5, URZ ;  /* 0x00000005040472a4 */ /* 0x004fcc000f8e02ff */
[----:B------:R-:W-:-:S13]  /*a060*/  ISETP.GE.AND P0, PT, R78, UR4, PT ;  /* 0x000000044e007c0c */ /* 0x000fda000bf06270 */
[----:B------:R-:W-:Y:S05]  /*a070*/  @!P0 BRA `(.L_x_576) ;  /* 0xffffff6000388947 */ /* 0x000fea000383ffff */
.L_x_509:
        /* <DEDUP_REMOVED lines=16> */
.L_x_578:
[----:B------:R-:W-:Y:S05]  /*a180*/  BSYNC.RECONVERGENT B0 ;  /* 0x0000000000007941 */ /* 0x000fea0003800200 */
.L_x_577:
        /* <DEDUP_REMOVED lines=11> */
.L_x_580:
[----:B------:R-:W2:Y:S04]  /*a240*/  LDG.E.STRONG.GPU R5, desc[UR6][R2.64] ;  /* 0x0000000602057981 */ /* 0x000ea8000c1ef900 */
[----:B--2---:R-:W-:Y:S01]  /*a250*/  CCTL.IVALL ;  /* 0x00000000ff00798f */ /* 0x004fe20002000000 */
[----:B------:R-:W-:Y:S05]  /*a260*/  YIELD ;  /* 0x0000000000007946 */ /* 0x000fea0003800000 */
[----:B------:R-:W-:-:S13]  /*a270*/  ISETP.NE.AND P0, PT, R5, R0, PT ;  /* 0x000000000500720c */ /* 0x000fda0003f05270 */
[----:B------:R-:W-:Y:S05]  /*a280*/  @P0 BRA `(.L_x_580) ;  /* 0xfffffffc00ec0947 */ /* 0x000fea000383ffff */
.L_x_579:
        /* <DEDUP_REMOVED lines=75> */
.L_x_583:
        /* <DEDUP_REMOVED lines=21> */
[----:B--2---:R-:W-:Y:S02]  /*a890*/  F2FP.F16.F32.PACK_AB R17, R11, R8 ;  /* 0x000000080b11723e */ /* 0x004fe400000000ff */
[----:B------:R-:W-:-:S02]  /*a8a0*/  MOV R8, R20 ;  /* 0x0000001400087202 */ /* 0x000fc40000000f00 */
[-C--:B------:R-:W-:Y:S02]  /*a8b0*/  MOV R11, R23.reuse ;  /* 0x00000017000b7202 */ /* 0x080fe40000000f00 */
[----:B---3--:R-:W-:Y:S01]  /*a8c0*/  F2FP.F16.F32.PACK_AB R19, R15, R12 ;  /* 0x0000000c0f13723e */ /* 0x008fe200000000ff */
[----:B------:R1:W-:Y:S04]  /*a8d0*/  STG.E desc[UR6][R8.64], R17 ;  /* 0x0000001108007986 */ /* 0x0003e8000c101906 */
[----:B------:R1:W-:Y:S01]  /*a8e0*/  STG.E desc[UR6][R10.64], R19 ;  /* 0x000000130a007986 */ /* 0x0003e2000c101906 */
[----:B------:R-:W-:Y:S02]  /*a8f0*/  IADD3 R20, P4, PT, R20, 0x780, RZ ;  /* 0x0000078014147810 */ /* 0x000fe40007f9e0ff */
[----:B------:R-:W-:-:S02]  /*a900*/  IADD3.X R23, PT, PT, RZ, R23, RZ, P3, !PT ;  /* 0x00000017ff177210 */ /* 0x000fc40001ffe4ff */
[----:B------:R-:W-:Y:S01]  /*a910*/  IADD3.X R21, PT, PT, RZ, R21, RZ, P4, !PT ;  /* 0x00000015ff157210 */ /* 0x000fe200027fe4ff */
[----:B------:R-:W-:Y:S08]  /*a920*/  @P1 BRA `(.L_x_583) ;  /* 0xfffffffc00841947 */ /* 0x000ff0000383ffff */
.L_x_582:
[----:B------:R-:W-:Y:S05]  /*a930*/  BSYNC.RECONVERGENT B0 ;  /* 0x0000000000007941 */ /* 0x000fea0003800200 */
.L_x_581:
        /* <DEDUP_REMOVED lines=10> */
.L_x_584:
        /* <DEDUP_REMOVED lines=21> */
[----:B--2---:R-:W-:Y:S02]  /*ab30*/  F2FP.F16.F32.PACK_AB R19, R7, R4 ;  /* 0x000000040713723e */ /* 0x004fe400000000ff */
[----:B------:R-:W-:-:S04]  /*ab40*/  LOP3.LUT R4, R26, 0x3, RZ, 0xc0, !PT ;  /* 0x000000031a047812 */ /* 0x000fc800078ec0ff */
[----:B------:R-:W-:Y:S02]  /*ab50*/  IADD3.X R17, PT, PT, R4, UR5, RZ, P1, !PT ;  /* 0x0000000504117c10 */ /* 0x000fe40008ffe4ff */
[----:B-----5:R-:W-:Y:S02]  /*ab60*/  F2FP.F16.F32.PACK_AB R21, R11, R8 ;  /* 0x000000080b15723e */ /* 0x020fe400000000ff */
        /* <DEDUP_REMOVED lines=62> */
.L_x_585:
        /* <DEDUP_REMOVED lines=11> */
.L_x_4506:


//--------------------- .text._Z35group_norm_nhwc_bwd_one_pass_kernelI11Bf16IOFp16WLi512ELi60ELi480EEv26Group_norm_nhwc_bwd_params --------------------------
	.section	.text._Z35group_norm_nhwc_bwd_one_pass_kernelI11Bf16IOFp16WLi512ELi60ELi480EEv26Group_norm_nhwc_bwd_params,"ax",@progbits
	.align	128
        .global         _Z35group_norm_nhwc_bwd_one_pass_kernelI11Bf16IOFp16WLi512ELi60ELi480EEv26Group_norm_nhwc_bwd_params
        .type           _Z35group_norm_nhwc_bwd_one_pass_kernelI11Bf16IOFp16WLi512ELi60ELi480EEv26Group_norm_nhwc_bwd_params,@function
        .size           _Z35group_norm_nhwc_bwd_one_pass_kernelI11Bf16IOFp16WLi512ELi60ELi480EEv26Group_norm_nhwc_bwd_params,(.L_x_4507 - _Z35group_norm_nhwc_bwd_one_pass_kernelI11Bf16IOFp16WLi512ELi60ELi480EEv26Group_norm_nhwc_bwd_params)
        .other          _Z35group_norm_nhwc_bwd_one_pass_kernelI11Bf16IOFp16WLi512ELi60ELi480EEv26Group_norm_nhwc_bwd_params,@"STO_CUDA_ENTRY STV_DEFAULT"
_Z35group_norm_nhwc_bwd_one_pass_kernelI11Bf16IOFp16WLi512ELi60ELi480EEv26Group_norm_nhwc_bwd_params:
.text._Z35group_norm_nhwc_bwd_one_pass_kernelI11Bf16IOFp16WLi512ELi60ELi480EEv26Group_norm_nhwc_bwd_params:
        /* <DEDUP_REMOVED lines=26> */
.L_x_612:
        /* <DEDUP_REMOVED lines=1296> */
[----:B------:R2:W-:Y:S04]  /*52a0*/  STL [R1+0x60], R48 ;  /* 0x0000603001007387 */ /* 0x0005e80000100800 */
[----:B------:R3:W-:Y:S01]  /*52b0*/  STL [R1+0x64], R52 ;  /* 0x0000643401007387 */ /* 0x0007e20000100800 */
[----:B-1----:R-:W-:-:S03]  /*52c0*/  PRMT R36, RZ, 0x7610, R36 ;  /* 0x00007610ff247816 */ /* 0x002fc60000000024 */
[----:B------:R1:W-:Y:S01]  /*52d0*/  STL [R1+0xf4], R15 ;  /* 0x0000f40f01007387 */ /* 0x0003e20000100800 */
[----:B--2---:R-:W-:-:S03]  /*52e0*/  PRMT R48, RZ, 0x7610, R48 ;  /* 0x00007610ff307816 */ /* 0x004fc60000000030 */
[----:B------:R2:W-:Y:S01]  /*52f0*/  STL [R1+0xf8], R18 ;  /* 0x0000f81201007387 */ /* 0x0005e20000100800 */
[----:B---3--:R-:W-:-:S03]  /*5300*/  PRMT R52, RZ, 0x7610, R52 ;  /* 0x00007610ff347816 */ /* 0x008fc60000000034 */
[----:B------:R3:W-:Y:S01]  /*5310*/  STL [R1+0x100], R23 ;  /* 0x0001001701007387 */ /* 0x0007e20000100800 */
[----:B-1----:R-:W-:-:S03]  /*5320*/  PRMT R15, RZ, 0x7610, R15 ;  /* 0x00007610ff0f7816 */ /* 0x002fc6000000000f */
[----:B------:R1:W-:Y:S01]  /*5330*/  STL [R1+0x70], R64 ;  /* 0x0000704001007387 */ /* 0x0003e20000100800 */
[----:B--2---:R-:W-:Y:S02]  /*5340*/  PRMT R18, RZ, 0x7610, R18 ;  /* 0x00007610ff127816 */ /* 0x004fe40000000012 */
[----:B---3--:R-:W-:Y:S01]  /*5350*/  PRMT R23, RZ, 0x7610, R23 ;  /* 0x00007610ff177816 */ /* 0x008fe20000000017 */
[----:B------:R2:W-:Y:S01]  /*5360*/  STL [R1+0xd0], R34 ;  /* 0x0000d02201007387 */ /* 0x0005e20000100800 */
[C---:B------:R-:W-:Y:S01]  /*5370*/  @!P2 PRMT R18, R21.reuse, 0x7610, R18 ;  /* 0x000076101512a816 */ /* 0x040fe20000000012 */
[----:B-1----:R-:W-:Y:S02]  /*5380*/  HFMA2 R64, -RZ, RZ, 0, 0 ;  /* 0x00000000ff407431 */ /* 0x002fe400000001ff */
[----:B------:R-:W-:Y:S01]  /*5390*/  STL [R1+0x5c], R44 ;  /* 0x00005c2c01007387 */ /* 0x000fe20000100800 */
[----:B------:R-:W-:Y:S02]  /*53a0*/  @!P2 PRMT R15, R21, 0x7632, R15 ;  /* 0x00007632150fa816 */ /* 0x000fe4000000000f */
[C---:B------:R-:W-:Y:S01]  /*53b0*/  @!P4 PRMT R36, R25.reuse, 0x7610, R36 ;  /* 0x000076101924c816 */ /* 0x040fe20000000024 */
[----:B------:R1:W-:Y:S01]  /*53c0*/  STL [R1+0xe8], R9 ;  /* 0x0000e80901007387 */ /* 0x0003e20000100800 */
[----:B------:R-:W-:-:S02]  /*53d0*/  @!P4 PRMT R23, R25, 0x7632, R23 ;  /* 0x000076321917c816 */ /* 0x000fc40000000017 */
[C---:B------:R-:W-:Y:S01]  /*53e0*/  @!P5 PRMT R52, R27.reuse, 0x7610, R52 ;  /* 0x000076101b34d816 */ /* 0x040fe20000000034 */
[----:B------:R3:W-:Y:S01]  /*53f0*/  STL [R1+0x6c], R60 ;  /* 0x00006c3c01007387 */ /* 0x0007e20000100800 */
[----:B------:R-:W-:Y:S02]  /*5400*/  @!P5 PRMT R48, R27, 0x7632, R48 ;  /* 0x000076321b30d816 */ /* 0x000fe40000000030 */
[----:B------:R-:W-:Y:S01]  /*5410*/  PRMT R5, RZ, 0x7610, R5 ;  /* 0x00007610ff057816 */ /* 0x000fe20000000005 */
[----:B------:R4:W-:Y:S01]  /*5420*/  STL [R1+0xec], R11 ;  /* 0x0000ec0b01007387 */ /* 0x0009e20000100800 */
[----:B--2---:R-:W-:Y:S02]  /*5430*/  PRMT R34, RZ, 0x7610, R34 ;  /* 0x00007610ff227816 */ /* 0x004fe40000000022 */
[----:B-1----:R-:W-:Y:S01]  /*5440*/  PRMT R9, RZ, 0x7610, R9 ;  /* 0x00007610ff097816 */ /* 0x002fe20000000009 */
[----:B------:R1:W-:Y:S01]  /*5450*/  STL [R1+0xf0], R13 ;  /* 0x0000f00d01007387 */ /* 0x0003e20000100800 */
[----:B------:R-:W-:-:S02]  /*5460*/  PRMT R44, RZ, 0x7610, R44 ;  /* 0x00007610ff2c7816 */ /* 0x000fc4000000002c */
[----:B------:R-:W-:Y:S01]  /*5470*/  PRMT R56, RZ, 0x7610, R56 ;  /* 0x00007610ff387816 */ /* 0x000fe20000000038 */
[----:B------:R2:W-:Y:S01]  /*5480*/  STL [R1+0xfc], R21 ;  /* 0x0000fc1501007387 */ /* 0x0005e20000100800 */
[----:B---3--:R-:W-:Y:S02]  /*5490*/  PRMT R60, RZ, 0x7610, R60 ;  /* 0x00007610ff3c7816 */ /* 0x008fe4000000003c */
[----:B----4-:R-:W-:Y:S01]  /*54a0*/  PRMT R11, RZ, 0x7610, R11 ;  /* 0x00007610ff0b7816 */ /* 0x010fe2000000000b */
[----:B------:R3:W-:Y:S01]  /*54b0*/  STL [R1+0x104], R25 ;  /* 0x0001041901007387 */ /* 0x0007e20000100800 */
[----:B-1----:R-:W-:-:S03]  /*54c0*/  PRMT R13, RZ, 0x7610, R13 ;  /* 0x00007610ff0d7816 */ /* 0x002fc6000000000d */
[----:B------:R1:W-:Y:S01]  /*54d0*/  STL [R1+0x108], R27 ;  /* 0x0001081b01007387 */ /* 0x0003e20000100800 */
[----:B--2---:R-:W-:Y:S01]  /*54e0*/  PRMT R21, RZ, 0x7610, R21 ;  /* 0x00007610ff157816 */ /* 0x004fe20000000015 */
[----:B------:R-:W-:Y:S01]  /*54f0*/  @P0 HADD2.F32 R64, -RZ, R99.H0_H0 ;  /* 0x20000063ff400230 */ /* 0x000fe20000004100 */
[----:B---3--:R-:W-:Y:S02]  /*5500*/  PRMT R25, RZ, 0x7610, R25 ;  /* 0x00007610ff197816 */ /* 0x008fe40000000019 */
[----:B-1----:R-:W-:Y:S01]  /*5510*/  PRMT R27, RZ, 0x7610, R27 ;  /* 0x00007610ff1b7816 */ /* 0x002fe2000000001b */
[----:B------:R-:W-:Y:S01]  /*5520*/  HADD2.F32 R33, -RZ, R33.H0_H0 ;  /* 0x20000021ff217230 */ /* 0x000fe20000004100 */
[----:B------:R-:W-:Y:S01]  /*5530*/  MOV R68, RZ ;  /* 0x000000ff00447202 */ /* 0x000fe20000000f00 */
[----:B------:R-:W-:Y:S01]  /*5540*/  @P0 HADD2.F32 R68, -RZ, R32.H0_H0 ;  /* 0x20000020ff440230 */ /* 0x000fe20000004100 */
[C---:B------:R-:W-:Y:S01]  /*5550*/  @!P2 PRMT R9, R76.reuse, 0x7610, R9 ;  /* 0x000076104c09a816 */ /* 0x040fe20000000009 */
[----:B------:R-:W-:Y:S01]  /*5560*/  HADD2.F32 R99, -RZ, R6.H0_H0 ;  /* 0x20000006ff637230 */ /* 0x000fe20000004100 */
        /* <DEDUP_REMOVED lines=612> */
.L_x_587:
        /* <DEDUP_REMOVED lines=1214> */
.L_x_588:
        /* <DEDUP_REMOVED lines=48> */
.L_x_590:
[----:B------:R-:W-:Y:S05]  /*ca90*/  BSYNC.RECONVERGENT B0 ;  /* 0x0000000000007941 */ /* 0x000fea0003800200 */
.L_x_589:
        /* <DEDUP_REMOVED lines=40> */
.L_x_592:
[----:B------:R-:W-:Y:S05]  /*cd20*/  BSYNC.RECONVERGENT B0 ;  /* 0x0000000000007941 */ /* 0x000fea0003800200 */
.L_x_591:
        /* <DEDUP_REMOVED lines=78> */
.L_x_594:
[----:B------:R-:W-:Y:S05]  /*d210*/  BSYNC.RECONVERGENT B0 ;  /* 0x0000000000007941 */ /* 0x000fea0003800200 */
.L_x_593:
        /* <DEDUP_REMOVED lines=30> */
.L_x_596:
[----:B------:R-:W-:Y:S05]  /*d400*/  BSYNC.RECONVERGENT B0 ;  /* 0x0000000000007941 */ /* 0x000fea0003800200 */
.L_x_595:
        /* <DEDUP_REMOVED lines=34> */
.L_x_600:
[----:B------:R-:W2:Y:S04]  /*d630*/  LDG.E.STRONG.GPU R0, desc[UR10][R10.64] ;  /* 0x0000000a0a007981 */ /* 0x000ea8000c1ef900 */
[----:B--2---:R-:W-:Y:S04]  /*d640*/  CCTL.IVALL ;  /* 0x00000000ff00798f */ /* 0x004fe80002000000 */
[----:B------:R0:W-:Y:S01]  /*d650*/  STL [R1], R0 ;  /* 0x0000000001007387 */ /* 0x0001e20000100800 */
[----:B------:R-:W-:-:S13]  /*d660*/  ISETP.NE.AND P0, PT, R0, UR5, PT ;  /* 0x0000000500007c0c */ /* 0x000fda000bf05270 */
[----:B0-----:R-:W-:Y:S05]  /*d670*/  @P0 BRA `(.L_x_600) ;  /* 0xfffffffc00ec0947 */ /* 0x001fea000383ffff */
.L_x_599:
[----:B------:R-:W-:Y:S05]  /*d680*/  BSYNC.RECONVERGENT B0 ;  /* 0x0000000000007941 */ /* 0x000fea0003800200 */
.L_x_598:
        /* <DEDUP_REMOVED lines=15> */
.L_x_602:
        /* <DEDUP_REMOVED lines=77> */
.L_x_601:
        /* <DEDUP_REMOVED lines=52> */
.L_x_603:
        /* <DEDUP_REMOVED lines=27> */
.L_x_604:
        /* <DEDUP_REMOVED lines=12> */
.L_x_605:
[----:B------:R-:W-:Y:S05]  /*e200*/  BSYNC.RECONVERGENT B0 ;  /* 0x0000000000007941 */ /* 0x000fea0003800200 */
.L_x_597:
        /* <DEDUP_REMOVED lines=17> */
.L_x_611:
        /* <DEDUP_REMOVED lines=57> */
.L_x_607:
[----:B------:R-:W-:Y:S05]  /*e6b0*/  BSYNC.RECONVERGENT B0 ;  /* 0x0000000000007941 */ /* 0x000fea0003800200 */
.L_x_606:
        /* <DEDUP_REMOVED lines=32> */
.L_x_608:
        /* <DEDUP_REMOVED lines=16> */
.L_x_610:
[----:B------:R-:W-:Y:S05]  /*e9c0*/  BSYNC.RECONVERGENT B0 ;  /* 0x0000000000007941 */ /* 0x000fea0003800200 */
.L_x_609:
        /* <DEDUP_REMOVED lines=10> */
.L_x_586:
        /* <DEDUP_REMOVED lines=16> */
.L_x_614:
[----:B------:R-:W-:Y:S05]  /*eb70*/  BSYNC.RECONVERGENT B0 ;  /* 0x0000000000007941 */ /* 0x000fea0003800200 */
.L_x_613:
        /* <DEDUP_REMOVED lines=11> */
.L_x_616:
[----:B------:R-:W2:Y:S04]  /*ec30*/  LDG.E.STRONG.GPU R5, desc[UR10][R2.64] ;  /* 0x0000000a02057981 */ /* 0x000ea8000c1ef900 */
[----:B--2---:R-:W-:Y:S01]  /*ec40*/  CCTL.IVALL ;  /* 0x00000000ff00798f */ /* 0x004fe20002000000 */
[----:B------:R-:W-:Y:S05]  /*ec50*/  YIELD ;  /* 0x0000000000007946 */ /* 0x000fea0003800000 */
[----:B------:R-:W-:-:S13]  /*ec60*/  ISETP.NE.AND P0, PT, R5, R0, PT ;  /* 0x000000000500720c */ /* 0x000fda0003f05270 */
[----:B------:R-:W-:Y:S05]  /*ec70*/  @P0 BRA `(.L_x_616) ;  /* 0xfffffffc00ec0947 */ /* 0x000fea000383ffff */
.L_x_615:
        /* <DEDUP_REMOVED lines=75> */
.L_x_619:
        /* <DEDUP_REMOVED lines=31> */
.L_x_618:
[----:B------:R-:W-:Y:S05]  /*f320*/  BSYNC.RECONVERGENT B0 ;  /* 0x0000000000007941 */ /* 0x000fea0003800200 */
.L_x_617:
        /* <DEDUP_REMOVED lines=10> */
.L_x_620:
        /* <DEDUP_REMOVED lines=21> */
[----:B----4-:R-:W-:Y:S02]  /*f520*/  F2FP.F16.F32.PACK_AB R19, R7, R4 ;  /* 0x000000040713723e */ /* 0x010fe400000000ff */
        /* <DEDUP_REMOVED lines=60> */
[----:B-----5:R-:W-:-:S03]  /*f8f0*/  F2FP.F16.F32.PACK_AB R7, R9, R6 ;  /* 0x000000060907723e */ /* 0x020fc600000000ff */
[----:B------:R4:W-:Y:S04]  /*f900*/  STG.E desc[UR10][R12.64], R5 ;  /* 0x000000050c007986 */ /* 0x0009e8000c10190a */
[----:B------:R4:W-:Y:S02]  /*f910*/  STG.E desc[UR10][R14.64], R7 ;  /* 0x000000070e007986 */ /* 0x0009e4000c10190a */
[----:B------:R-:W-:Y:S05]  /*f920*/  @P0 BRA `(.L_x_620) ;  /* 0xfffffff800a80947 */ /* 0x000fea000383ffff */
[----:B------:R-:W-:Y:S05]  /*f930*/  EXIT ;  /* 0x000000000000794d */ /* 0x000fea0003800000 */
.L_x_621:
        /* <DEDUP_REMOVED lines=12> */
.L_x_4507:


//--------------------- .text._Z35group_norm_nhwc_bwd_one_pass_kernelI11Fp16IOFp32WLi64ELi60ELi480EEv26Group_norm_nhwc_bwd_params --------------------------
	.section	.text._Z35group_norm_nhwc_bwd_one_pass_kernelI11Fp16IOFp32WLi64ELi60ELi480EEv26Group_norm_nhwc_bwd_params,"ax",@progbits
	.align	128
        .global         _Z35group_norm_nhwc_bwd_one_pass_kernelI11Fp16IOFp32WLi64ELi60ELi480EEv26Group_norm_nhwc_bwd_params
        .type           _Z35group_norm_nhwc_bwd_one_pass_kernelI11Fp16IOFp32WLi64ELi60ELi480EEv26Group_norm_nhwc_bwd_params,@function
        .size           _Z35group_norm_nhwc_bwd_one_pass_kernelI11Fp16IOFp32WLi64ELi60ELi480EEv26Group_norm_nhwc_bwd_params,(.L_x_4508 - _Z35group_norm_nhwc_bwd_one_pass_kernelI11Fp16IOFp32WLi64ELi60ELi480EEv26Group_norm_nhwc_bwd_params)
        .other          _Z35group_norm_nhwc_bwd_one_pass_kernelI11Fp16IOFp32WLi64ELi60ELi480EEv26Group_norm_nhwc_bwd_params,@"STO_CUDA_ENTRY STV_DEFAULT"
_Z35group_norm_nhwc_bwd_one_pass_kernelI11Fp16IOFp32WLi64ELi60ELi480EEv26Group_norm_nhwc_bwd_params:
.text._Z35group_norm_nhwc_bwd_one_pass_kernelI11Fp16IOFp32WLi64ELi60ELi480EEv26Group_norm_nhwc_bwd_params:
        /* <DEDUP_REMOVED lines=9> */
[----:B------:R-:W-:Y:S01]  /*0090*/  UMOV UR4, URZ ;  /* 0x000000ff00047c82 */ /* 0x000fe20008000000 */
        /* <DEDUP_REMOVED lines=9> */
[----:B------:R-:W-:-:S07]  /*0130*/  LOP3.LUT R58, R61, 0xffff, RZ, 0xc0, !PT ;  /* 0x0000ffff3d3a7812 */ /* 0x000fce00078ec0ff */
.L_x_653:
[----:B0-----:R-:W0:Y:S01]  /*0140*/  LDC R6, c[0x0][0x410] ;  /* 0x00010400ff067b82 */ /* 0x001e220000000800 */
[----:B-1----:R-:W1:Y:S01]  /*0150*/  S2R R59, SR_CTAID.X ;  /* 0x00000000003b7919 */ /* 0x002e620000002500 */
[----:B------:R-:W1:Y:S01]  /*0160*/  LDCU UR5, c[0x0][0x41c] ;  /* 0x00008380ff0577ac */ /* 0x000e620008000800 */
[----:B------:R-:W-:Y:S01]  /*0170*/  ISETP.LE.AND P3, PT, RZ, UR8, PT ;  /* 0x00000008ff007c0c */ /* 0x000fe2000bf63270 */
[----:B--2---:R-:W2:Y:S04]  /*0180*/  LDCU.128 UR16, c[0x0][0x400] ;  /* 0x00008000ff1077ac */ /* 0x004ea80008000c00 */
[----:B------:R-:W3:Y:S01]  /*0190*/  LDC.64 R10, c[0x0][0x3a8] ;  /* 0x0000ea00ff0a7b82 */ /* 0x000ee20000000a00 */
[----:B------:R-:W4:Y:S01]  /*01a0*/  LDCU.64 UR6, c[0x0][0x3b8] ;  /* 0x00007700ff0677ac */ /* 0x000f220008000a00 */
[----:B------:R-:W3:Y:S01]  /*01b0*/  LDCU.U8 UR9, c[0x0][0x414] ;  /* 0x00008280ff0977ac */ /* 0x000ee20008000000 */
[----:B0-----:R-:W-:-:S04]  /*01c0*/  IABS R5, R6 ;  /* 0x0000000600057213 */ /* 0x001fc80000000000 */
[----:B------:R-:W0:Y:S01]  /*01d0*/  I2F.RP R0, R5 ;  /* 0x0000000500007306 */ /* 0x000e220000209400 */
[----:B----4-:R-:W-:Y:S01]  /*01e0*/  UIMAD.WIDE UR6, UR8, 0x8, UR6 ;  /* 0x00000008080678a5 */ /* 0x010fe2000f8e0206 */
[----:B-1----:R-:W-:-:S05]  /*01f0*/  IMAD R19, R59, UR5, R56 ;  /* 0x000000053b137c24 */ /* 0x002fca000f8e0238 */
[----:B------:R-:W-:Y:S02]  /*0200*/  MOV R12, UR6 ;  /* 0x00000006000c7c02 */ /* 0x000fe40008000f00 */
[----:B------:R-:W-:Y:S02]  /*0210*/  MOV R13, UR7 ;  /* 0x00000007000d7c02 */ /* 0x000fe40008000f00 */
[C---:B--2---:R-:W-:Y:S02]  /*0220*/  ISETP.GE.U32.AND P0, PT, R19.reuse, UR16, PT ;  /* 0x0000001013007c0c */ /* 0x044fe4000bf06070 */
[----:B------:R-:W-:Y:S01]  /*0230*/  SHF.R.S32.HI R17, RZ, 0x1f, R19 ;  /* 0x0000001fff117819 */ /* 0x000fe20000011413 */
[----:B0-----:R-:W0:Y:S01]  /*0240*/  MUFU.RCP R0, R0 ;  /* 0x0000000000007308 */ /* 0x001e220000001000 */
[----:B------:R-:W-:Y:S01]  /*0250*/  IADD3 R18, PT, PT, R19, 0x10, RZ ;  /* 0x0000001013127810 */ /* 0x000fe20007ffe0ff */
[----:B------:R-:W2:Y:S01]  /*0260*/  LDG.E.64 R12, desc[UR12][R12.64] ;  /* 0x0000000c0c0c7981 */ /* 0x000ea2000c1e1b00 */
[----:B------:R-:W-:-:S02]  /*0270*/  ISETP.GE.AND.EX P0, PT, R17, UR17, PT, P0 ;  /* 0x0000001111007c0c */ /* 0x000fc4000bf06300 */
[----:B------:R-:W-:Y:S02]  /*0280*/  SHF.R.S32.HI R31, RZ, 0x1f, R18 ;  /* 0x0000001fff1f7819 */ /* 0x000fe40000011412 */
[----:B------:R-:W-:Y:S02]  /*0290*/  IADD3 R24, PT, PT, R19, 0x20, RZ ;  /* 0x0000002013187810 */ /* 0x000fe40007ffe0ff */
[----:B0-----:R-:W-:-:S07]  /*02a0*/  IADD3 R2, PT, PT, R0, 0xffffffe, RZ ;  /* 0x0ffffffe00027810 */ /* 0x001fce0007ffe0ff */
[----:B------:R-:W0:Y:S01]  /*02b0*/  @!P0 LDC.64 R26, c[0x0][0x3a0] ;  /* 0x0000e800ff1a8b82 */ /* 0x000e220000000a00 */
[----:B------:R1:W4:Y:S07]  /*02c0*/  F2I.FTZ.U32.TRUNC.NTZ R3, R2 ;  /* 0x0000000200037305 */ /* 0x00032e000021f000 */
[----:B------:R-:W0:Y:S01]  /*02d0*/  @!P0 LDC.64 R22, c[0x0][0x398] ;  /* 0x0000e600ff168b82 */ /* 0x000e220000000a00 */
[----:B-1----:R-:W-:Y:S01]  /*02e0*/  HFMA2 R2, -RZ, RZ, 0, 0 ;  /* 0x00000000ff027431 */ /* 0x002fe200000001ff */
[----:B----4-:R-:W-:-:S05]  /*02f0*/  IADD3 R4, PT, PT, RZ, -R3, RZ ;  /* 0x80000003ff047210 */ /* 0x010fca0007ffe0ff */
[----:B------:R-:W-:Y:S01]  /*0300*/  IMAD R7, R4, R5, RZ ;  /* 0x0000000504077224 */ /* 0x000fe200078e02ff */
[----:B------:R-:W-:-:S03]  /*0310*/  IABS R4, UR8 ;  /* 0x0000000800047c13 */ /* 0x000fc60008000000 */
[----:B------:R-:W-:Y:S01]  /*0320*/  IMAD.HI.U32 R3, R3, R7, R2 ;  /* 0x0000000703037227 */ /* 0x000fe200078e0002 */
[----:B------:R-:W-:-:S04]  /*0330*/  LOP3.LUT R2, R6, UR8, RZ, 0x3c, !PT ;  /* 0x0000000806027c12 */ /* 0x000fc8000f8e3cff */
[----:B------:R-:W-:Y:S01]  /*0340*/  ISETP.GE.AND P2, PT, R2, RZ, PT ;  /* 0x000000ff0200720c */ /* 0x000fe20003f46270 */
[----:B------:R-:W-:-:S05]  /*0350*/  IMAD.HI.U32 R3, R3, R4, RZ ;  /* 0x0000000403037227 */ /* 0x000fca00078e00ff */
[----:B------:R-:W-:-:S05]  /*0360*/  IADD3 R0, PT, PT, -R3, RZ, RZ ;  /* 0x000000ff03007210 */ /* 0x000fca0007ffe1ff */
[----:B------:R-:W-:-:S05]  /*0370*/  IMAD R0, R5, R0, R4 ;  /* 0x0000000005007224 */ /* 0x000fca00078e0204 */
[----:B------:R-:W-:-:S13]  /*0380*/  ISETP.GT.U32.AND P4, PT, R5, R0, PT ;  /* 0x000000000500720c */ /* 0x000fda0003f84070 */
        /* <DEDUP_REMOVED lines=8> */
[----:B------:R-:W-:Y:S02]  /*0410*/  @!P3 IADD3 R0, PT, PT, -R0, RZ, RZ ;  /* 0x000000ff0000b210 */ /* 0x000fe40007ffe1ff */
[----:B------:R-:W-:Y:S02]  /*0420*/  @P1 IADD3 R3, PT, PT, R3, 0x1, RZ ;  /* 0x0000000103031810 */ /* 0x000fe40007ffe0ff */
[----:B------:R-:W-:Y:S02]  /*0430*/  SEL R41, R5, R0, !P4 ;  /* 0x0000000005297207 */ /* 0x000fe40006000000 */
[----:B------:R-:W-:-:S02]  /*0440*/  MOV R4, R3 ;  /* 0x0000000300047202 */ /* 0x000fc40000000f00 */
[----:B------:R-:W1:Y:S01]  /*0450*/  @!P0 LDC.64 R2, c[0x0][0x3f8] ;  /* 0x0000fe00ff028b82 */ /* 0x000e620000000a00 */
[----:B------:R-:W-:Y:S01]  /*0460*/  ISETP.GE.U32.AND P1, PT, R18, UR16, PT ;  /* 0x0000001012007c0c */ /* 0x000fe2000bf26070 */
[----:B------:R-:W-:Y:S01]  /*0470*/  IMAD R9, R41, 0x3c, RZ ;  /* 0x0000003c29097824 */ /* 0x000fe200078e02ff */
[----:B------:R-:W-:Y:S02]  /*0480*/  @!P2 IADD3 R4, PT, PT, -R4, RZ, RZ ;  /* 0x000000ff0404a210 */ /* 0x000fe40007ffe1ff */
[----:B------:R-:W-:Y:S02]  /*0490*/  ISETP.GE.AND.EX P1, PT, R31, UR17, PT, P1 ;  /* 0x000000111f007c0c */ /* 0x000fe4000bf26310 */
[----:B------:R-:W-:Y:S02]  /*04a0*/  SEL R7, R5, R4, !P4 ;  /* 0x0000000405077207 */ /* 0x000fe40006000000 */
[----:B------:R-:W-:Y:S02]  /*04b0*/  IADD3 R4, P2, PT, R9, R58, RZ ;  /* 0x0000003a09047210 */ /* 0x000fe40007f5e0ff */
[----:B------:R-:W-:-:S02]  /*04c0*/  SHF.R.S32.HI R0, RZ, 0x1f, R7 ;  /* 0x0000001fff007819 */ /* 0x000fc40000011407 */
[----:B------:R-:W-:Y:S02]  /*04d0*/  LEA.HI.X.SX32 R5, R9, RZ, 0x1, P2 ;  /* 0x000000ff09057211 */ /* 0x000fe400010f0eff */
[----:B---3--:R-:W-:Y:S01]  /*04e0*/  ISETP.NE.AND P4, PT, RZ, UR9, PT ;  /* 0x00000009ff007c0c */ /* 0x008fe2000bf85270 */
[----:B------:R-:W-:Y:S01]  /*04f0*/  IMAD R0, R0, UR18, RZ ;  /* 0x0000001200007c24 */ /* 0x000fe2000f8e02ff */
[----:B------:R-:W-:Y:S01]  /*0500*/  ISETP.GE.U32.AND P2, PT, R24, UR16, PT ;  /* 0x0000001018007c0c */ /* 0x000fe2000bf46070 */
[C---:B------:R-:W-:Y:S01]  /*0510*/  IMAD.WIDE.U32 R4, R7.reuse, UR18, R4 ;  /* 0x0000001207047c25 */ /* 0x040fe2000f8e0004 */
[----:B------:R-:W-:Y:S01]  /*0520*/  SHF.R.S32.HI R29, RZ, 0x1f, R24 ;  /* 0x0000001fff1d7819 */ /* 0x000fe20000011418 */
[----:B------:R-:W3:Y:S02]  /*0530*/  @!P1 LDC.64 R20, c[0x0][0x3a0] ;  /* 0x0000e800ff149b82 */ /* 0x000ee40000000a00 */
[----:B------:R-:W-:Y:S02]  /*0540*/  IMAD R9, R7, UR19, R0 ;  /* 0x0000001307097c24 */ /* 0x000fe4000f8e0200 */
[----:B-1----:R-:W-:-:S04]  /*0550*/  @!P0 IMAD R0, R17, R2, RZ ;  /* 0x0000000211008224 */ /* 0x002fc800078e02ff */
[----:B------:R-:W1:Y:S01]  /*0560*/  @!P1 LDC.64 R16, c[0x0][0x3f8] ;  /* 0x0000fe00ff109b82 */ /* 0x000e620000000a00 */
[----:B------:R-:W-:Y:S02]  /*0570*/  IADD3 R7, PT, PT, R5, R9, RZ ;  /* 0x0000000905077210 */ /* 0x000fe40007ffe0ff */
[----:B------:R-:W-:Y:S01]  /*0580*/  @!P0 MOV R6, R4 ;  /* 0x0000000400068202 */ /* 0x000fe20000000f00 */
[----:B------:R-:W-:Y:S01]  /*0590*/  @!P0 IMAD R9, R19, R3, R0 ;  /* 0x0000000313098224 */ /* 0x000fe200078e0200 */
[----:B------:R-:W-:-:S03]  /*05a0*/  ISETP.GE.AND.EX P2, PT, R29, UR17, PT, P2 ;  /* 0x000000111d007c0c */ /* 0x000fc6000bf46320 */
[C---:B------:R-:W-:Y:S01]  /*05b0*/  @!P0 IMAD.WIDE.U32 R2, R19.reuse, R2, R6 ;  /* 0x0000000213028225 */ /* 0x040fe200078e0006 */
[----:B------:R-:W-:Y:S01]  /*05c0*/  IADD3 R0, PT, PT, R19, 0x30, RZ ;  /* 0x0000003013007810 */ /* 0x000fe20007ffe0ff */
[----:B------:R-:W4:Y:S03]  /*05d0*/  @P4 LDC.64 R14, c[0x0][0x3b0] ;  /* 0x0000ec00ff0e4b82 */ /* 0x000f260000000a00 */
[----:B------:R-:W-:Y:S02]  /*05e0*/  @!P0 IADD3 R3, PT, PT, R3, R9, RZ ;  /* 0x0000000903038210 */ /* 0x000fe40007ffe0ff */
[----:B------:R-:W-:Y:S02]  /*05f0*/  ISETP.GE.U32.AND P3, PT, R0, UR16, PT ;  /* 0x0000001000007c0c */ /* 0x000fe4000bf66070 */
[----:B------:R-:W-:Y:S02]  /*0600*/  SHF.R.S32.HI R25, RZ, 0x1f, R0 ;  /* 0x0000001fff197819 */ /* 0x000fe40000011400 */
[----:B------:R-:W-:-:S02]  /*0610*/  @!P0 SHF.L.U32 R9, R2, 0x1, RZ ;  /* 0x0000000102098819 */ /* 0x000fc400000006ff */
[----:B------:R-:W-:Y:S02]  /*0620*/  @!P0 SHF.L.U64.HI R8, R2, 0x1, R3 ;  /* 0x0000000102088819 */ /* 0x000fe40000010203 */
[----:B------:R-:W4:Y:S01]  /*0630*/  @!P2 LDC.64 R2, c[0x0][0x3f8] ;  /* 0x0000fe00ff02ab82 */ /* 0x000f220000000a00 */
[----:B-1----:R-:W-:Y:S01]  /*0640*/  @!P1 IMAD R31, R31, R16, RZ ;  /* 0x000000101f1f9224 */ /* 0x002fe200078e02ff */
[----:B------:R-:W-:Y:S02]  /*0650*/  ISETP.GE.AND.EX P3, PT, R25, UR17, PT, P3 ;  /* 0x0000001119007c0c */ /* 0x000fe4000bf66330 */
[----:B------:R-:W-:Y:S01]  /*0660*/  @!P1 MOV R30, R4 ;  /* 0x00000004001e9202 */ /* 0x000fe20000000f00 */
[----:B------:R-:W-:Y:S01]  /*0670*/  @!P1 IMAD R33, R18, R17, R31 ;  /* 0x0000001112219224 */ /* 0x000fe200078e021f */
[----:B------:R-:W-:Y:S02]  /*0680*/  @!P1 MOV R31, R7 ;  /* 0x00000007001f9202 */ /* 0x000fe40000000f00 */
[----:B0-----:R-:W-:-:S02]  /*0690*/  @!P0 IADD3 R26, P5, PT, R9, R26, RZ ;  /* 0x0000001a091a8210 */ /* 0x001fc40007fbe0ff */
[----:B------:R-:W-:Y:S01]  /*06a0*/  @!P0 IADD3 R22, P6, PT, R9, R22, RZ ;  /* 0x0000001609168210 */ /* 0x000fe20007fde0ff */
[----:B------:R-:W-:Y:S01]  /*06b0*/  @!P1 IMAD.WIDE.U32 R30, R18, R16, R30 ;  /* 0x00000010121e9225 */ /* 0x000fe200078e001e */
[----:B------:R-:W-:Y:S02]  /*06c0*/  LOP3.LUT R58, R61, 0xffff, RZ, 0xc0, !PT ;  /* 0x0000ffff3d3a7812 */ /* 0x000fe400078ec0ff */
[C---:B------:R-:W-:Y:S01]  /*06d0*/  @!P0 IADD3.X R27, PT, PT, R8.reuse, R27, RZ, P5, !PT ;  /* 0x0000001b081b8210 */ /* 0x040fe20002ffe4ff */
[----:B------:R-:W0:Y:S01]  /*06e0*/  @!P3 LDC.64 R16, c[0x0][0x3f8] ;  /* 0x0000fe00ff10bb82 */ /* 0x000e220000000a00 */
[----:B------:R-:W-:Y:S01]  /*06f0*/  @!P0 IADD3.X R23, PT, PT, R8, R23, RZ, P6, !PT ;  /* 0x0000001708178210 */ /* 0x000fe200037fe4ff */
[----:B------:R-:W-:Y:S01]  /*0700*/  IMAD R19, R41, 0x3c, R58 ;  /* 0x0000003c29137824 */ /* 0x000fe200078e023a */
[----:B------:R-:W-:Y:S02]  /*0710*/  @!P1 IADD3 R33, PT, PT, R31, R33, RZ ;  /* 0x000000211f219210 */ /* 0x000fe40007ffe0ff */
[----:B------:R-:W-:-:S03]  /*0720*/  @!P1 SHF.L.U32 R31, R30, 0x1, RZ ;  /* 0x000000011e1f9819 */ /* 0x000fc600000006ff */
[----:B------:R-:W1:Y:S01]  /*0730*/  @!P1 LDC.64 R8, c[0x0][0x398] ;  /* 0x0000e600ff089b82 */ /* 0x000e620000000a00 */
[----:B------:R-:W-:Y:S01]  /*0740*/  CS2R R50, SRZ ;  /* 0x0000000000327805 */ /* 0x000fe2000001ff00 */
[----:B------:R-:W-:Y:S01]  /*0750*/  IMAD.WIDE R10, R19, 0x4, R10 ;  /* 0x00000004130a7825 */ /* 0x000fe200078e020a */
[----:B------:R-:W-:Y:S02]  /*0760*/  @!P1 SHF.L.U64.HI R30, R30, 0x1, R33 ;  /* 0x000000011e1e9819 */ /* 0x000fe40000010221 */
[----:B---3--:R-:W-:Y:S01]  /*0770*/  @!P1 IADD3 R28, P5, PT, R31, R20, RZ ;  /* 0x000000141f1c9210 */ /* 0x008fe20007fbe0ff */
[----:B----4-:R-:W-:Y:S01]  /*0780*/  @P4 IMAD.WIDE R14, R19, 0x4, R14 ;  /* 0x00000004130e4825 */ /* 0x010fe200078e020e */
[----:B------:R-:W-:Y:S01]  /*0790*/  CS2R R54, SRZ ;  /* 0x0000000000367805 */ /* 0x000fe2000001ff00 */
[----:B------:R-:W3:Y:S01]  /*07a0*/  @!P2 LDC.64 R18, c[0x0][0x3a0] ;  /* 0x0000e800ff12ab82 */ /* 0x000ee20000000a00 */
[----:B------:R4:W5:Y:S01]  /*07b0*/  @!P0 LDG.E R51, desc[UR12][R22.64] ;  /* 0x0000000c16338981 */ /* 0x000962000c1e1900 */
[----:B------:R-:W-:Y:S01]  /*07c0*/  @!P2 IMAD R32, R29, R2, RZ ;  /* 0x000000021d20a224 */ /* 0x000fe200078e02ff */
[----:B------:R-:W-:-:S02]  /*07d0*/  @!P1 IADD3.X R29, PT, PT, R30, R21, RZ, P5, !PT ;  /* 0x000000151e1d9210 */ /* 0x000fc40002ffe4ff */
[----:B------:R4:W5:Y:S03]  /*07e0*/  @!P0 LDG.E R55, desc[UR12][R26.64] ;  /* 0x0000000c1a378981 */ /* 0x000966000c1e1900 */
[----:B------:R-:W3:Y:S01]  /*07f0*/  @!P2 LDC.64 R20, c[0x0][0x398] ;  /* 0x0000e600ff14ab82 */ /* 0x000ee20000000a00 */
[----:B------:R-:W-:Y:S01]  /*0800*/  CS2R R52, SRZ ;  /* 0x0000000000347805 */ /* 0x000fe2000001ff00 */
[----:B------:R-:W5:Y:S01]  /*0810*/  LDG.E.64 R10, desc[UR12][R10.64] ;  /* 0x0000000c0a0a7981 */ /* 0x000f62000c1e1b00 */
[----:B----4-:R-:W-:Y:S02]  /*0820*/  @!P2 MOV R22, R4 ;  /* 0x000000040016a202 */ /* 0x010fe40000000f00 */
[----:B------:R-:W-:Y:S01]  /*0830*/  @!P2 MOV R23, R7 ;  /* 0x000000070017a202 */ /* 0x000fe20000000f00 */
[C---:B------:R-:W-:Y:S01]  /*0840*/  @!P2 IMAD R33, R24.reuse, R3, R32 ;  /* 0x000000031821a224 */ /* 0x040fe200078e0220 */
[----:B------:R-:W5:Y:S01]  /*0850*/  @!P1 LDG.E R54, desc[UR12][R28.64] ;  /* 0x0000000c1c369981 */ /* 0x000f62000c1e1900 */
[----:B------:R-:W4:Y:S01]  /*0860*/  @!P3 LDC.64 R26, c[0x0][0x3a0] ;  /* 0x0000e800ff1abb82 */ /* 0x000f220000000a00 */
[----:B------:R-:W-:-:S07]  /*0870*/  @!P2 IMAD.WIDE.U32 R2, R24, R2, R22 ;  /* 0x000000021802a225 */ /* 0x000fce00078e0016 */
[----:B------:R-:W2:Y:S01]  /*0880*/  @!P3 LDC.64 R22, c[0x0][0x398] ;  /* 0x0000e600ff16bb82 */ /* 0x000ea20000000a00 */
[----:B------:R-:W-:Y:S02]  /*0890*/  @!P2 IADD3 R3, PT, PT, R3, R33, RZ ;  /* 0x000000210303a210 */ /* 0x000fe40007ffe0ff */
[----:B-1----:R-:W-:Y:S01]  /*08a0*/  @!P1 IADD3 R8, P0, PT, R31, R8, RZ ;  /* 0x000000081f089210 */ /* 0x002fe20007f1e0ff */
[----:B0-----:R-:W-:Y:S01]  /*08b0*/  @!P3 IMAD R31, R25, R16, RZ ;  /* 0x00000010191fb224 */ /* 0x001fe200078e02ff */
[C---:B------:R-:W-:Y:S02]  /*08c0*/  @!P2 SHF.L.U32 R25, R2.reuse, 0x1, RZ ;  /* 0x000000010219a819 */ /* 0x040fe400000006ff */
[----:B------:R-:W-:Y:S02]  /*08d0*/  @!P2 SHF.L.U64.HI R24, R2, 0x1, R3 ;  /* 0x000000010218a819 */ /* 0x000fe40000010203 */
[----:B------:R-:W-:Y:S02]  /*08e0*/  @!P3 MOV R2, R4 ;  /* 0x000000040002b202 */ /* 0x000fe40000000f00 */
[----:B------:R-:W-:Y:S01]  /*08f0*/  @!P3 MOV R3, R7 ;  /* 0x000000070003b202 */ /* 0x000fe20000000f00 */
[----:B------:R-:W-:Y:S01]  /*0900*/  @!P3 IMAD R31, R0, R17, R31 ;  /* 0x00000011001fb224 */ /* 0x000fe200078e021f */
[----:B------:R-:W-:-:S02]  /*0910*/  @!P1 IADD3.X R9, PT, PT, R30, R9, RZ, P0, !PT ;  /* 0x000000091e099210 */ /* 0x000fc400007fe4ff */
[C---:B---3--:R-:W-:Y:S01]  /*0920*/  @!P2 IADD3 R18, P0, PT, R25.reuse, R18, RZ ;  /* 0x000000121912a210 */ /* 0x048fe20007f1e0ff */
[----:B------:R-:W-:Y:S02]  /*0930*/  @!P3 IMAD.WIDE.U32 R16, R0, R16, R2 ;  /* 0x000000100010b225 */ /* 0x000fe400078e0002 */
[----:B------:R0:W5:Y:S01]  /*0940*/  @!P1 LDG.E R50, desc[UR12][R8.64] ;  /* 0x0000000c08329981 */ /* 0x000162000c1e1900 */
[----:B------:R-:W-:Y:S02]  /*0950*/  @!P2 IADD3.X R19, PT, PT, R24, R19, RZ, P0, !PT ;  /* 0x000000131813a210 */ /* 0x000fe400007fe4ff */
[----:B------:R-:W-:Y:S02]  /*0960*/  @!P2 IADD3 R20, P0, PT, R25, R20, RZ ;  /* 0x000000141914a210 */ /* 0x000fe40007f1e0ff */
[----:B------:R-:W-:Y:S01]  /*0970*/  @!P3 IADD3 R25, PT, PT, R17, R31, RZ ;  /* 0x0000001f1119b210 */ /* 0x000fe20007ffe0ff */
[----:B------:R-:W-:Y:S01]  /*0980*/  HFMA2 R3, -RZ, RZ, 0, 0 ;  /* 0x00000000ff037431 */ /* 0x000fe200000001ff */
[----:B------:R-:W-:Y:S01]  /*0990*/  @!P3 SHF.L.U32 R17, R16, 0x1, RZ ;  /* 0x000000011011b819 */ /* 0x000fe200000006ff */
[----:B------:R1:W5:Y:S01]  /*09a0*/  @!P2 LDG.E R53, desc[UR12][R18.64] ;  /* 0x0000000c1235a981 */ /* 0x000362000c1e1900 */
[----:B------:R-:W-:-:S02]  /*09b0*/  @!P2 IADD3.X R21, PT, PT, R24, R21, RZ, P0, !PT ;  /* 0x000000151815a210 */ /* 0x000fc400007fe4ff */
[----:B------:R-:W-:Y:S02]  /*09c0*/  @!P3 SHF.L.U64.HI R16, R16, 0x1, R25 ;  /* 0x000000011010b819 */ /* 0x000fe40000010219 */
[C---:B----4-:R-:W-:Y:S02]  /*09d0*/  @!P3 IADD3 R26, P0, PT, R17.reuse, R26, RZ ;  /* 0x0000001a111ab210 */ /* 0x050fe40007f1e0ff */
[----:B--2---:R-:W-:Y:S02]  /*09e0*/  @!P3 IADD3 R22, P1, PT, R17, R22, RZ ;  /* 0x000000161116b210 */ /* 0x004fe40007f3e0ff */
[----:B0-----:R-:W-:Y:S02]  /*09f0*/  CS2R R8, SRZ ;  /* 0x0000000000087805 */ /* 0x001fe4000001ff00 */
[----:B------:R-:W-:Y:S01]  /*0a00*/  MOV R0, RZ ;  /* 0x000000ff00007202 */ /* 0x000fe20000000f00 */
[----:B------:R1:W5:Y:S01]  /*0a10*/  @!P2 LDG.E R3, desc[UR12][R20.64] ;  /* 0x0000000c1403a981 */ /* 0x000362000c1e1900 */
[----:B------:R-:W-:-:S02]  /*0a20*/  @!P3 IADD3.X R27, PT, PT, R16, R27, RZ, P0, !PT ;  /* 0x0000001b101bb210 */ /* 0x000fc400007fe4ff */
[----:B------:R-:W-:Y:S01]  /*0a30*/  @!P3 IADD3.X R23, PT, PT, R16, R23, RZ, P1, !PT ;  /* 0x000000171017b210 */ /* 0x000fe20000ffe4ff */
[----:B------:R1:W5:Y:S04]  /*0a40*/  @P4 LDG.E.64 R8, desc[UR12][R14.64] ;  /* 0x0000000c0e084981 */ /* 0x000368000c1e1b00 */
[----:B------:R1:W5:Y:S04]  /*0a50*/  @!P3 LDG.E R52, desc[UR12][R26.64] ;  /* 0x0000000c1a34b981 */ /* 0x000368000c1e1900 */
[----:B------:R1:W5:Y:S01]  /*0a60*/  @!P3 LDG.E R0, desc[UR12][R22.64] ;  /* 0x0000000c1600b981 */ /* 0x000362000c1e1900 */
[----:B------:R-:W-:-:S13]  /*0a70*/  R2UR UR14, R12 ;  /* 0x000000000c0e72ca */ /* 0x000fda00000e0000 */
[----:B------:R-:W-:-:S05]  /*0a80*/  MOV R2, UR14 ;  /* 0x0000000e00027c02 */ /* 0x000fca0008000f00 */
[----:B------:R-:W-:-:S05]  /*0a90*/  FFMA.FTZ R13, -R2, UR14, R13 ;  /* 0x0000000e020d7c23 */ /* 0x000fca000801010d */
[----:B------:R-:W-:-:S13]  /*0aa0*/  FSETP.GTU.FTZ.AND P0, PT, R13, RZ, PT ;  /* 0x000000ff0d00720b */ /* 0x000fda0003f1c000 */
[----:B------:R-:W-:-:S05]  /*0ab0*/  VOTEU.ANY UP0, P0 ;  /* 0x0000000000ff7886 */ /* 0x000fca0000000100 */
[----:B------:R-:W0:Y:S01]  /*0ac0*/  @UP0 LDCU UR5, c[0x0][0x3c0] ;  /* 0x00007800ff0507ac */ /* 0x000e220008000800 */
[----:B------:R-:W-:-:S13]  /*0ad0*/  PLOP3.LUT P0, PT, PT, PT, UP0, 0x80, 0x8 ;  /* 0x000000000008781c */ /* 0x000fda0003f0f008 */
[----:B0-----:R-:W-:-:S06]  /*0ae0*/  @P0 FADD.FTZ R2, R13, UR5 ;  /* 0x000000050d020e21 */ /* 0x001fcc0008010000 */
[----:B------:R-:W0:Y:S01]  /*0af0*/  @P0 MUFU.RSQ R2, R2 ;  /* 0x0000000200020308 */ /* 0x000e220000001400 */
[----:B------:R-:W-:-:S03]  /*0b00*/  UISETP.NE.AND UP1, UPT, UR9, URZ, UPT ;  /* 0x000000ff0900728c */ /* 0x000fc6000bf25270 */
[----:B------:R-:W-:Y:S01]  /*0b10*/  UMOV UR9, 0x3f800000 ;  /* 0x3f80000000097882 */ /* 0x000fe20000000000 */
[----:B0-----:R-:W-:-:S13]  /*0b20*/  @P0 R2UR UR5, R2 ;  /* 0x00000000020502ca */ /* 0x001fda00000e0000 */
[----:B------:R-:W-:Y:S01]  /*0b30*/  @UP0 UMOV UR9, UR5 ;  /* 0x0000000500090c82 */ /* 0x000fe20008000000 */
[----:B-1----:R-:W-:Y:S05]  /*0b40*/  BRA.U UP1, `(.L_x_623) ;  /* 0x0000000501247547 */ /* 0x002fea000b800000 */
[--C-:B-----5:R-:W-:Y:S02]  /*0b50*/  HADD2.F32 R12, -RZ, R55.reuse.H0_H0 ;  /* 0x20000037ff0c7230 */ /* 0x120fe40000004100 */
[----:B------:R-:W-:Y:S02]  /*0b60*/  HADD2.F32 R14, -RZ, R55.H1_H1 ;  /* 0x30000037ff0e7230 */ /* 0x000fe40000004100 */
[--C-:B------:R-:W-:Y:S02]  /*0b70*/  HADD2.F32 R13, -RZ, R51.reuse.H0_H0 ;  /* 0x20000033ff0d7230 */ /* 0x100fe40000004100 */
[----:B------:R-:W-:Y:S01]  /*0b80*/  FADD.FTZ R12, R12, -UR14 ;  /* 0x8000000e0c0c7e21 */ /* 0x000fe20008010000 */
[----:B------:R-:W-:Y:S02]  /*0b90*/  HADD2.F32 R2, -RZ, R51.H1_H1 ;  /* 0x30000033ff027230 */ /* 0x000fe40000004100 */
[----:B------:R-:W-:Y:S01]  /*0ba0*/  FADD.FTZ R14, R14, -UR14 ;  /* 0x8000000e0e0e7e21 */ /* 0x000fe20008010000 */
[----:B------:R-:W-:-:S02]  /*0bb0*/  HADD2.F32 R18, -RZ, R54.H0_H0 ;  /* 0x20000036ff127230 */ /* 0x000fc40000004100 */
[----:B------:R-:W-:Y:S01]  /*0bc0*/  FMUL.FTZ R15, R10, R13 ;  /* 0x0000000d0a0f7220 */ /* 0x000fe20000410000 */
[----:B------:R-:W-:Y:S01]  /*0bd0*/  FMUL.FTZ R12, R12, UR9 ;  /* 0x000000090c0c7c20 */ /* 0x000fe20008410000 */
[----:B------:R-:W-:Y:S02]  /*0be0*/  HADD2.F32 R21, -RZ, R50.H0_H0 ;  /* 0x20000032ff157230 */ /* 0x000fe40000004100 */
[----:B------:R-:W-:Y:S01]  /*0bf0*/  FMUL.FTZ R16, R11, R2 ;  /* 0x000000020b107220 */ /* 0x000fe20000410000 */
[----:B------:R-:W-:Y:S01]  /*0c00*/  FMUL.FTZ R17, R14, UR9 ;  /* 0x000000090e117c20 */ /* 0x000fe20008410000 */
[----:B------:R-:W-:Y:S01]  /*0c10*/  FADD.FTZ R19, RZ, R15 ;  /* 0x0000000fff137221 */ /* 0x000fe20000010000 */
[----:B------:R-:W-:Y:S01]  /*0c20*/  FFMA.FTZ R14, R12, R15, RZ ;  /* 0x0000000f0c0e7223 */ /* 0x000fe200000100ff */
[----:B------:R-:W-:Y:S01]  /*0c30*/  FADD.FTZ R18, R18, -UR14 ;  /* 0x8000000e12127e21 */ /* 0x000fe20008010000 */
[----:B------:R-:W-:Y:S01]  /*0c40*/  FMUL.FTZ R20, R10, R21 ;  /* 0x000000150a147220 */ /* 0x000fe20000410000 */
[----:B------:R-:W-:Y:S01]  /*0c50*/  FADD.FTZ R19, R16, R19 ;  /* 0x0000001310137221 */ /* 0x000fe20000010000 */
[----:B------:R-:W-:Y:S01]  /*0c60*/  FFMA.FTZ R14, R17, R16, R14 ;  /* 0x00000010110e7223 */ /* 0x000fe2000001000e */
[----:B------:R-:W-:-:S02]  /*0c70*/  HADD2.F32 R15, -RZ, R54.H1_H1 ;  /* 0x30000036ff0f7230 */ /* 0x000fc40000004100 */
[----:B------:R-:W-:Y:S01]  /*0c80*/  FMUL.FTZ R23, R18, UR9 ;  /* 0x0000000912177c20 */ /* 0x000fe20008410000 */
[----:B------:R-:W-:Y:S01]  /*0c90*/  FADD.FTZ R25, R19, R20 ;  /* 0x0000001413197221 */ /* 0x000fe20000010000 */
[----:B------:R-:W-:Y:S02]  /*0ca0*/  HADD2.F32 R16, -RZ, R50.H1_H1 ;  /* 0x30000032ff107230 */ /* 0x000fe40000004100 */
[----:B------:R-:W-:Y:S01]  /*0cb0*/  FFMA.FTZ R12, R13, R12, RZ ;  /* 0x0000000c0d0c7223 */ /* 0x000fe200000100ff */
[----:B------:R-:W-:Y:S01]  /*0cc0*/  FFMA.FTZ R20, R23, R20, R14 ;  /* 0x0000001417147223 */ /* 0x000fe2000001000e */
[----:B------:R-:W-:Y:S02]  /*0cd0*/  HADD2.F32 R22, -RZ, R53.H0_H0 ;  /* 0x20000035ff167230 */ /* 0x000fe40000004100 */
[----:B------:R-:W-:Y:S01]  /*0ce0*/  FADD.FTZ R14, R15, -UR14 ;  /* 0x8000000e0f0e7e21 */ /* 0x000fe20008010000 */
[----:B------:R-:W-:Y:S02]  /*0cf0*/  HADD2.F32 R15, -RZ, R3.H0_H0 ;  /* 0x20000003ff0f7230 */ /* 0x000fe40000004100 */
[----:B------:R-:W-:Y:S01]  /*0d00*/  FMUL.FTZ R18, R11, R16 ;  /* 0x000000100b127220 */ /* 0x000fe20000410000 */
[----:B------:R-:W-:Y:S01]  /*0d10*/  FFMA.FTZ R12, R21, R23, R12 ;  /* 0x00000017150c7223 */ /* 0x000fe2000001000c */
[----:B------:R-:W-:Y:S01]  /*0d20*/  FMUL.FTZ R19, R14, UR9 ;  /* 0x000000090e137c20 */ /* 0x000fe20008410000 */
[----:B------:R-:W-:Y:S01]  /*0d30*/  FADD.FTZ R22, R22, -UR14 ;  /* 0x8000000e16167e21 */ /* 0x000fe20008010000 */
[----:B------:R-:W-:Y:S01]  /*0d40*/  FADD.FTZ R25, R18, R25 ;  /* 0x0000001912197221 */ /* 0x000fe20000010000 */
[----:B------:R-:W-:Y:S01]  /*0d50*/  FMUL.FTZ R24, R10, R15 ;  /* 0x0000000f0a187220 */ /* 0x000fe20000410000 */
[----:B------:R-:W-:Y:S01]  /*0d60*/  FFMA.FTZ R20, R19, R18, R20 ;  /* 0x0000001213147223 */ /* 0x000fe20000010014 */
[----:B------:R-:W-:Y:S01]  /*0d70*/  FMUL.FTZ R27, R22, UR9 ;  /* 0x00000009161b7c20 */ /* 0x000fe20008410000 */
[----:B------:R-:W-:-:S02]  /*0d80*/  HADD2.F32 R18, -RZ, R53.H1_H1 ;  /* 0x30000035ff127230 */ /* 0x000fc40000004100 */
[----:B------:R-:W-:Y:S01]  /*0d90*/  FADD.FTZ R14, RZ, R13 ;  /* 0x0000000dff0e7221 */ /* 0x000fe20000010000 */
[----:B------:R-:W-:Y:S01]  /*0da0*/  FFMA.FTZ R17, R2, R17, RZ ;  /* 0x0000001102117223 */ /* 0x000fe200000100ff */
[----:B------:R-:W-:Y:S01]  /*0db0*/  FFMA.FTZ R23, R27, R24, R20 ;  /* 0x000000181b177223 */ /* 0x000fe20000010014 */
[----:B------:R-:W-:Y:S02]  /*0dc0*/  HADD2.F32 R20, -RZ, R3.H1_H1 ;  /* 0x30000003ff147230 */ /* 0x000fe40000004100 */
[----:B------:R-:W-:Y:S01]  /*0dd0*/  FADD.FTZ R18, R18, -UR14 ;  /* 0x8000000e12127e21 */ /* 0x000fe20008010000 */
[----:B------:R-:W-:Y:S01]  /*0de0*/  FADD.FTZ R14, R21, R14 ;  /* 0x0000000e150e7221 */ /* 0x000fe20000010000 */
[----:B------:R-:W-:Y:S01]  /*0df0*/  FADD.FTZ R13, RZ, R2 ;  /* 0x00000002ff0d7221 */ /* 0x000fe20000010000 */
[----:B------:R-:W-:Y:S01]  /*0e00*/  FADD.FTZ R22, R25, R24 ;  /* 0x0000001819167221 */ /* 0x000fe20000010000 */
[----:B------:R-:W-:Y:S02]  /*0e10*/  HADD2.F32 R2, -RZ, R52.H0_H0 ;  /* 0x20000034ff027230 */ /* 0x000fe40000004100 */
[----:B------:R-:W-:Y:S01]  /*0e20*/  FMUL.FTZ R21, R11, R20 ;  /* 0x000000140b157220 */ /* 0x000fe20000410000 */
[----:B------:R-:W-:Y:S01]  /*0e30*/  FMUL.FTZ R18, R18, UR9 ;  /* 0x0000000912127c20 */ /* 0x000fe20008410000 */
[----:B------:R-:W-:Y:S01]  /*0e40*/  FFMA.FTZ R17, R16, R19, R17 ;  /* 0x0000001310117223 */ /* 0x000fe20000010011 */
[----:B------:R-:W-:-:S02]  /*0e50*/  HADD2.F32 R19, -RZ, R0.H0_H0 ;  /* 0x20000000ff137230 */ /* 0x000fc40000004100 */
[----:B------:R-:W-:Y:S01]  /*0e60*/  FADD.FTZ R22, R21, R22 ;  /* 0x0000001615167221 */ /* 0x000fe20000010000 */
[----:B------:R-:W-:Y:S01]  /*0e70*/  FFMA.FTZ R23, R18, R21, R23 ;  /* 0x0000001512177223 */ /* 0x000fe20000010017 */
[----:B------:R-:W-:Y:S01]  /*0e80*/  FADD.FTZ R21, R2, -UR14 ;  /* 0x8000000e02157e21 */ /* 0x000fe20008010000 */
[----:B------:R-:W-:Y:S02]  /*0e90*/  HADD2.F32 R2, -RZ, R52.H1_H1 ;  /* 0x30000034ff027230 */ /* 0x000fe40000004100 */
[----:B------:R-:W-:Y:S01]  /*0ea0*/  FADD.FTZ R13, R16, R13 ;  /* 0x0000000d100d7221 */ /* 0x000fe20000010000 */
[----:B------:R-:W-:Y:S02]  /*0eb0*/  HADD2.F32 R16, -RZ, R0.H1_H1 ;  /* 0x30000000ff107230 */ /* 0x000fe40000004100 */
[----:B------:R-:W-:Y:S01]  /*0ec0*/  FMUL.FTZ R25, R10, R19 ;  /* 0x000000130a197220 */ /* 0x000fe20000410000 */
[----:B------:R-:W-:Y:S01]  /*0ed0*/  FMUL.FTZ R24, R21, UR9 ;  /* 0x0000000915187c20 */ /* 0x000fe20008410000 */
[----:B------:R-:W-:Y:S01]  /*0ee0*/  FADD.FTZ R2, R2, -UR14 ;  /* 0x8000000e02027e21 */ /* 0x000fe20008010000 */
[----:B------:R-:W-:Y:S01]  /*0ef0*/  FADD.FTZ R14, R14, R15 ;  /* 0x0000000f0e0e7221 */ /* 0x000fe20000010000 */
[----:B------:R-:W-:Y:S01]  /*0f00*/  FFMA.FTZ R12, R15, R27, R12 ;  /* 0x0000001b0f0c7223 */ /* 0x000fe2000001000c */
[----:B------:R-:W-:Y:S01]  /*0f10*/  FADD.FTZ R22, R22, R25 ;  /* 0x0000001916167221 */ /* 0x000fe20000010000 */
[----:B------:R-:W-:Y:S01]  /*0f20*/  FFMA.FTZ R23, R24, R25, R23 ;  /* 0x0000001918177223 */ /* 0x000fe20000010017 */
[----:B------:R-:W-:Y:S01]  /*0f30*/  FMUL.FTZ R15, R11, R16 ;  /* 0x000000100b0f7220 */ /* 0x000fe20000410000 */
[----:B------:R-:W-:Y:S01]  /*0f40*/  FMUL.FTZ R2, R2, UR9 ;  /* 0x0000000902027c20 */ /* 0x000fe20008410000 */
[----:B------:R-:W-:Y:S01]  /*0f50*/  FADD.FTZ R13, R13, R20 ;  /* 0x000000140d0d7221 */ /* 0x000fe20000010000 */
[----:B------:R-:W-:Y:S01]  /*0f60*/  FFMA.FTZ R17, R20, R18, R17 ;  /* 0x0000001214117223 */ /* 0x000fe20000010011 */
[----:B------:R-:W-:Y:S01]  /*0f70*/  FADD.FTZ R22, R15, R22 ;  /* 0x000000160f167221 */ /* 0x000fe20000010000 */
[----:B------:R-:W-:Y:S01]  /*0f80*/  FFMA.FTZ R23, R2, R15, R23 ;  /* 0x0000000f02177223 */ /* 0x000fe20000010017 */
[----:B------:R-:W-:Y:S01]  /*0f90*/  FADD.FTZ R15, R13, R16 ;  /* 0x000000100d0f7221 */ /* 0x000fe20000010000 */
[----:B------:R-:W-:Y:S01]  /*0fa0*/  FADD.FTZ R14, R14, R19 ;  /* 0x000000130e0e7221 */ /* 0x000fe20000010000 */
[----:B------:R-:W-:Y:S01]  /*0fb0*/  FFMA.FTZ R12, R19, R24, R12 ;  /* 0x00000018130c7223 */ /* 0x000fe2000001000c */
[----:B------:R-:W-:Y:S01]  /*0fc0*/  FFMA.FTZ R13, R16, R2, R17 ;  /* 0x00000002100d7223 */ /* 0x000fe20000010011 */
[----:B------:R-:W-:Y:S06]  /*0fd0*/  BRA `(.L_x_624) ;  /* 0x0000000800407947 */ /* 0x000fec0003800000 */
.L_x_623:
[--C-:B-----5:R-:W-:Y:S02]  /*0fe0*/  HADD2.F32 R2, -RZ, R55.reuse.H0_H0 ;  /* 0x20000037ff027230 */ /* 0x120fe40000004100 */
[--C-:B------:R-:W-:Y:S02]  /*0ff0*/  HADD2.F32 R12, -RZ, R54.reuse.H0_H0 ;  /* 0x20000036ff0c7230 */ /* 0x100fe40000004100 */
[----:B------:R-:W-:Y:S02]  /*1000*/  HADD2.F32 R14, -RZ, R54.H1_H1 ;  /* 0x30000036ff0e7230 */ /* 0x000fe40000004100 */
[----:B------:R-:W-:Y:S01]  /*1010*/  FADD.FTZ R13, R2, -UR14 ;  /* 0x8000000e020d7e21 */ /* 0x000fe20008010000 */
[----:B------:R-:W-:Y:S02]  /*1020*/  HADD2.F32 R2, -RZ, R55.H1_H1 ;  /* 0x30000037ff027230 */ /* 0x000fe40000004100 */
[----:B------:R-:W-:Y:S01]  /*1030*/  FADD.FTZ R12, R12, -UR14 ;  /* 0x8000000e0c0c7e21 */ /* 0x000fe20008010000 */
[----:B------:R-:W-:-:S02]  /*1040*/  HADD2.F32 R21, -RZ, R52.H1_H1 ;  /* 0x30000034ff157230 */ /* 0x000fc40000004100 */
[----:B------:R-:W-:Y:S01]  /*1050*/  FMUL.FTZ R13, R13, UR9 ;  /* 0x000000090d0d7c20 */ /* 0x000fe20008410000 */
[----:B------:R-:W-:Y:S01]  /*1060*/  FADD.FTZ R14, R14, -UR14 ;  /* 0x8000000e0e0e7e21 */ /* 0x000fe20008010000 */
[----:B------:R-:W-:Y:S01]  /*1070*/  FMUL.FTZ R15, R12, UR9 ;  /* 0x000000090c0f7c20 */ /* 0x000fe20008410000 */
[--C-:B------:R-:W-:Y:S02]  /*1080*/  HADD2.F32 R12, -RZ, R53.reuse.H0_H0 ;  /* 0x20000035ff0c7230 */ /* 0x100fe40000004100 */
[--C-:B------:R-:W-:Y:S01]  /*1090*/  FFMA.FTZ R28, R10, R13, R8.reuse ;  /* 0x0000000d0a1c7223 */ /* 0x100fe20000010008 */
[----:B------:R-:W-:Y:S01]  /*10a0*/  FADD.FTZ R2, R2, -UR14 ;  /* 0x8000000e02027e21 */ /* 0x000fe20008010000 */
[----:B------:R-:W-:Y:S01]  /*10b0*/  FMUL.FTZ R18, R14, UR9 ;  /* 0x000000090e127c20 */ /* 0x000fe20008410000 */
[----:B------:R-:W-:Y:S02]  /*10c0*/  HADD2.F32 R14, -RZ, R53.H1_H1 ;  /* 0x30000035ff0e7230 */ /* 0x000fe40000004100 */
[----:B------:R-:W-:Y:S01]  /*10d0*/  FMUL.FTZ R26, R28, -1.4426950216293334961 ;  /* 0xbfb8aa3b1c1a7820 */ /* 0x000fe20000410000 */
[----:B------:R-:W-:Y:S01]  /*10e0*/  FADD.FTZ R12, R12, -UR14 ;  /* 0x8000000e0c0c7e21 */ /* 0x000fe20008010000 */
[----:B------:R-:W-:Y:S01]  /*10f0*/  FMUL.FTZ R2, R2, UR9 ;  /* 0x0000000902027c20 */ /* 0x000fe20008410000 */
[--C-:B------:R-:W-:Y:S01]  /*1100*/  FFMA.FTZ R23, R10, R15, R8.reuse ;  /* 0x0000000f0a177223 */ /* 0x100fe20000010008 */
[C-C-:B------:R-:W-:Y:S01]  /*1110*/  FFMA.FTZ R25, R11.reuse, R18, R9.reuse ;  /* 0x000000120b197223 */ /* 0x140fe20000010009 */
[----:B------:R-:W-:Y:S01]  /*1120*/  FMUL.FTZ R19, R12, UR9 ;  /* 0x000000090c137c20 */ /* 0x000fe20008410000 */
[----:B------:R-:W-:Y:S01]  /*1130*/  HADD2.F32 R12, -RZ, R52.H0_H0 ;  /* 0x20000034ff0c7230 */ /* 0x000fe20000004100 */
[----:B------:R-:W0:Y:S01]  /*1140*/  MUFU.EX2 R26, R26 ;  /* 0x0000001a001a7308 */ /* 0x000e220000000800 */
[--C-:B------:R-:W-:Y:S01]  /*1150*/  FFMA.FTZ R24, R11, R2, R9.reuse ;  /* 0x000000020b187223 */ /* 0x100fe20000010009 */
[----:B------:R-:W-:Y:S01]  /*1160*/  FMUL.FTZ R29, R23, -1.4426950216293334961 ;  /* 0xbfb8aa3b171d7820 */ /* 0x000fe20000410000 */
[----:B------:R-:W-:Y:S01]  /*1170*/  FADD.FTZ R14, R14, -UR14 ;  /* 0x8000000e0e0e7e21 */ /* 0x000fe20008010000 */
[----:B------:R-:W-:Y:S01]  /*1180*/  FADD.FTZ R17, R12, -UR14 ;  /* 0x8000000e0c117e21 */ /* 0x000fe20008010000 */
[----:B------:R-:W-:Y:S01]  /*1190*/  FMUL.FTZ R27, R24, -1.4426950216293334961 ;  /* 0xbfb8aa3b181b7820 */ /* 0x000fe20000410000 */
[----:B------:R-:W-:Y:S01]  /*11a0*/  FMUL.FTZ R16, R25, -1.4426950216293334961 ;  /* 0xbfb8aa3b19107820 */ /* 0x000fe20000410000 */
[----:B------:R-:W-:Y:S01]  /*11b0*/  FMUL.FTZ R14, R14, UR9 ;  /* 0x000000090e0e7c20 */ /* 0x000fe20008410000 */
[----:B------:R-:W-:Y:S01]  /*11c0*/  FADD.FTZ R22, R21, -UR14 ;  /* 0x8000000e15167e21 */ /* 0x000fe20008010000 */
[----:B------:R-:W-:Y:S01]  /*11d0*/  FMUL.FTZ R17, R17, UR9 ;  /* 0x0000000911117c20 */ /* 0x000fe20008410000 */
[----:B------:R-:W1:Y:S01]  /*11e0*/  MUFU.EX2 R29, R29 ;  /* 0x0000001d001d7308 */ /* 0x000e620000000800 */
[----:B------:R-:W-:Y:S01]  /*11f0*/  FFMA.FTZ R12, R11, R14, R9 ;  /* 0x0000000e0b0c7223 */ /* 0x000fe20000010009 */
[C-C-:B------:R-:W-:Y:S01]  /*1200*/  FFMA.FTZ R20, R10.reuse, R19, R8.reuse ;  /* 0x000000130a147223 */ /* 0x140fe20000010008 */
[----:B------:R-:W-:-:S02]  /*1210*/  FFMA.FTZ R21, R10, R17, R8 ;  /* 0x000000110a157223 */ /* 0x000fc40000010008 */
[----:B------:R-:W-:Y:S01]  /*1220*/  FMUL.FTZ R33, R12, -1.4426950216293334961 ;  /* 0xbfb8aa3b0c217820 */ /* 0x000fe20000410000 */
[----:B------:R-:W-:Y:S01]  /*1230*/  FMUL.FTZ R31, R20, -1.4426950216293334961 ;  /* 0xbfb8aa3b141f7820 */ /* 0x000fe20000410000 */
[----:B------:R-:W-:Y:S01]  /*1240*/  FMUL.FTZ R38, R21, -1.4426950216293334961 ;  /* 0xbfb8aa3b15267820 */ /* 0x000fe20000410000 */
[----:B------:R2:W3:Y:S01]  /*1250*/  MUFU.EX2 R30, R16 ;  /* 0x00000010001e7308 */ /* 0x0004e20000000800 */
[----:B0-----:R-:W-:-:S07]  /*1260*/  FADD.FTZ R26, R26, 1 ;  /* 0x3f8000001a1a7421 */ /* 0x001fce0000010000 */
[----:B------:R-:W0:Y:S01]  /*1270*/  MUFU.EX2 R27, R27 ;  /* 0x0000001b001b7308 */ /* 0x000e220000000800 */
[----:B--2---:R-:W-:Y:S01]  /*1280*/  FMUL.FTZ R16, R22, UR9 ;  /* 0x0000000916107c20 */ /* 0x004fe20008410000 */
[----:B-1----:R-:W-:-:S03]  /*1290*/  FADD.FTZ R35, R29, 1 ;  /* 0x3f8000001d237421 */ /* 0x002fc60000010000 */
[----:B------:R-:W-:-:S03]  /*12a0*/  FFMA.FTZ R22, R11, R16, R9 ;  /* 0x000000100b167223 */ /* 0x000fc60000010009 */
[----:B------:R3:W1:Y:S01]  /*12b0*/  MUFU.EX2 R37, R33 ;  /* 0x0000002100257308 */ /* 0x0006620000000800 */
[----:B------:R-:W-:-:S07]  /*12c0*/  FMUL.FTZ R39, R22, -1.4426950216293334961 ;  /* 0xbfb8aa3b16277820 */ /* 0x000fce0000410000 */
[----:B------:R-:W2:Y:S01]  /*12d0*/  MUFU.EX2 R34, R31 ;  /* 0x0000001f00227308 */ /* 0x000ea20000000800 */
[----:B---3--:R-:W-:Y:S01]  /*12e0*/  FADD.FTZ R33, R30, 1 ;  /* 0x3f8000001e217421 */ /* 0x008fe20000010000 */
[----:B0-----:R-:W-:-:S06]  /*12f0*/  FADD.FTZ R27, R27, 1 ;  /* 0x3f8000001b1b7421 */ /* 0x001fcc0000010000 */
[----:B------:R-:W0:Y:S01]  /*1300*/  MUFU.RCP R32, R26 ;  /* 0x0000001a00207308 */ /* 0x000e220000001000 */
[----:B-1----:R-:W-:-:S07]  /*1310*/  FADD.FTZ R30, R37, 1 ;  /* 0x3f800000251e7421 */ /* 0x002fce0000010000 */
[----:B------:R-:W1:Y:S01]  /*1320*/  MUFU.EX2 R38, R38 ;  /* 0x0000002600267308 */ /* 0x000e620000000800 */
[----:B--2---:R-:W-:-:S07]  /*1330*/  FADD.FTZ R29, R34, 1 ;  /* 0x3f800000221d7421 */ /* 0x004fce0000010000 */
[----:B------:R2:W3:Y:S01]  /*1340*/  MUFU.EX2 R31, R39 ;  /* 0x00000027001f7308 */ /* 0x0004e20000000800 */
[----:B0-----:R-:W-:-:S04]  /*1350*/  FADD.FTZ R37, -R32, 1 ;  /* 0x3f80000020257421 */ /* 0x001fc80000010100 */
[----:B------:R-:W-:Y:S01]  /*1360*/  FFMA.FTZ R34, R28, R37, 1 ;  /* 0x3f8000001c227423 */ /* 0x000fe20000010025 */
[--C-:B------:R-:W-:Y:S02]  /*1370*/  HADD2.F32 R28, -RZ, R50.reuse.H0_H0 ;  /* 0x20000032ff1c7230 */ /* 0x100fe40000004100 */
[----:B------:R0:W4:Y:S01]  /*1380*/  MUFU.RCP R36, R27 ;  /* 0x0000001b00247308 */ /* 0x0001220000001000 */
[----:B--2---:R-:W-:Y:S02]  /*1390*/  HADD2.F32 R39, -RZ, R51.H0_H0 ;  /* 0x20000033ff277230 */ /* 0x004fe40000004100 */
[----:B-1----:R-:W-:Y:S01]  /*13a0*/  FADD.FTZ R26, R38, 1 ;  /* 0x3f800000261a7421 */ /* 0x002fe20000010000 */
[----:B------:R-:W-:-:S04]  /*13b0*/  HADD2.F32 R38, -RZ, R50.H1_H1 ;  /* 0x30000032ff267230 */ /* 0x000fc80000004100 */
[----:B------:R-:W1:Y:S01]  /*13c0*/  MUFU.RCP R35, R35 ;  /* 0x0000002300237308 */ /* 0x000e620000001000 */
[----:B---3--:R-:W-:Y:S01]  /*13d0*/  FADD.FTZ R40, R31, 1 ;  /* 0x3f8000001f287421 */ /* 0x008fe20000010000 */
[----:B0-----:R-:W-:Y:S01]  /*13e0*/  FMUL.FTZ R27, R39, R32 ;  /* 0x00000020271b7220 */ /* 0x001fe20000410000 */
[----:B------:R-:W-:-:S03]  /*13f0*/  HADD2.F32 R39, -RZ, R51.H1_H1 ;  /* 0x30000033ff277230 */ /* 0x000fc60000004100 */
[----:B------:R-:W-:Y:S02]  /*1400*/  FMUL.FTZ R27, R27, R34 ;  /* 0x000000221b1b7220 */ /* 0x000fe40000410000 */
[----:B------:R-:W0:Y:S01]  /*1410*/  MUFU.RCP R33, R33 ;  /* 0x0000002100217308 */ /* 0x000e220000001000 */
[----:B----4-:R-:W-:Y:S01]  /*1420*/  FMUL.FTZ R32, R39, R36 ;  /* 0x0000002427207220 */ /* 0x010fe20000410000 */
[----:B------:R-:W-:-:S06]  /*1430*/  FADD.FTZ R39, -R36, 1 ;  /* 0x3f80000024277421 */ /* 0x000fcc0000010100 */
[----:B------:R-:W2:Y:S01]  /*1440*/  MUFU.RCP R30, R30 ;  /* 0x0000001e001e7308 */ /* 0x000ea20000001000 */
[----:B-1----:R-:W-:Y:S01]  /*1450*/  FMUL.FTZ R31, R28, R35 ;  /* 0x000000231c1f7220 */ /* 0x002fe20000410000 */
[----:B------:R-:W-:-:S04]  /*1460*/  FADD.FTZ R36, -R35, 1 ;  /* 0x3f80000023247421 */ /* 0x000fc80000010100 */
[----:B------:R-:W-:Y:S01]  /*1470*/  FFMA.FTZ R36, R23, R36, 1 ;  /* 0x3f80000017247423 */ /* 0x000fe20000010024 */
[--C-:B------:R-:W-:Y:S01]  /*1480*/  HADD2.F32 R23, -RZ, R3.reuse.H1_H1 ;  /* 0x30000003ff177230 */ /* 0x100fe20000004100 */
[----:B------:R-:W1:Y:S01]  /*1490*/  MUFU.RCP R29, R29 ;  /* 0x0000001d001d7308 */ /* 0x000e620000001000 */
[----:B0-----:R-:W-:Y:S01]  /*14a0*/  FMUL.FTZ R28, R38, R33 ;  /* 0x00000021261c7220 */ /* 0x001fe20000410000 */
[----:B------:R-:W-:Y:S01]  /*14b0*/  FADD.FTZ R38, -R33, 1 ;  /* 0x3f80000021267421 */ /* 0x000fe20000010100 */
[----:B------:R-:W-:Y:S01]  /*14c0*/  FFMA.FTZ R33, R24, R39, 1 ;  /* 0x3f80000018217423 */ /* 0x000fe20000010027 */
[----:B------:R-:W-:Y:S02]  /*14d0*/  HADD2.F32 R24, -RZ, R3.H0_H0 ;  /* 0x20000003ff187230 */ /* 0x000fe40000004100 */
[----:B------:R-:W-:Y:S01]  /*14e0*/  FMUL.FTZ R31, R31, R36 ;  /* 0x000000241f1f7220 */ /* 0x000fe20000410000 */
[----:B------:R-:W-:Y:S01]  /*14f0*/  FFMA.FTZ R39, R25, R38, 1 ;  /* 0x3f80000019277423 */ /* 0x000fe20000010026 */
[--C-:B------:R-:W-:Y:S01]  /*1500*/  HADD2.F32 R38, -RZ, R0.reuse.H1_H1 ;  /* 0x30000000ff267230 */ /* 0x100fe20000004100 */
[----:B------:R-:W0:Y:S01]  /*1510*/  MUFU.RCP R37, R40 ;  /* 0x0000002800257308 */ /* 0x000e220000001000 */
[----:B------:R-:W-:-:S02]  /*1520*/  HADD2.F32 R25, -RZ, R0.H0_H0 ;  /* 0x20000000ff197230 */ /* 0x000fc40000004100 */
[----:B--2---:R-:W-:Y:S01]  /*1530*/  FADD.FTZ R43, -R30, 1 ;  /* 0x3f8000001e2b7421 */ /* 0x004fe20000010100 */
[----:B------:R-:W-:Y:S01]  /*1540*/  FMUL.FTZ R23, R23, R30 ;  /* 0x0000001e17177220 */ /* 0x000fe20000410000 */
[----:B------:R-:W-:Y:S01]  /*1550*/  FMUL.FTZ R32, R32, R33 ;  /* 0x0000002120207220 */ /* 0x000fe20000410000 */
[----:B------:R-:W-:Y:S01]  /*1560*/  FMUL.FTZ R28, R28, R39 ;  /* 0x000000271c1c7220 */ /* 0x000fe20000410000 */
[----:B------:R-:W-:Y:S01]  /*1570*/  FFMA.FTZ R12, R12, R43, 1 ;  /* 0x3f8000000c0c7423 */ /* 0x000fe2000001002b */
[----:B------:R-:W2:Y:S01]  /*1580*/  MUFU.RCP R26, R26 ;  /* 0x0000001a001a7308 */ /* 0x000ea20000001000 */
[----:B-1----:R-:W-:Y:S01]  /*1590*/  FMUL.FTZ R35, R24, R29 ;  /* 0x0000001d18237220 */ /* 0x002fe20000410000 */
[----:B------:R-:W-:Y:S01]  /*15a0*/  FADD.FTZ R29, -R29, 1 ;  /* 0x3f8000001d1d7421 */ /* 0x000fe20000010100 */
[----:B------:R-:W-:Y:S01]  /*15b0*/  FMUL.FTZ R23, R23, R12 ;  /* 0x0000000c17177220 */ /* 0x000fe20000410000 */
[----:B------:R-:W-:Y:S02]  /*15c0*/  FMUL.FTZ R12, R10, R27 ;  /* 0x0000001b0a0c7220 */ /* 0x000fe40000410000 */
[----:B------:R-:W-:Y:S01]  /*15d0*/  FFMA.FTZ R20, R20, R29, 1 ;  /* 0x3f80000014147423 */ /* 0x000fe2000001001d */
[----:B------:R-:W-:Y:S01]  /*15e0*/  FMUL.FTZ R29, R10, R31 ;  /* 0x0000001f0a1d7220 */ /* 0x000fe20000410000 */
[----:B0-----:R-:W-:Y:S01]  /*15f0*/  FMUL.FTZ R24, R38, R37 ;  /* 0x0000002526187220 */ /* 0x001fe20000410000 */
[----:B------:R-:W-:-:S04]  /*1600*/  FADD.FTZ R37, -R37, 1 ;  /* 0x3f80000025257421 */ /* 0x000fc80000010100 */
[----:B------:R-:W-:Y:S01]  /*1610*/  FFMA.FTZ R37, R22, R37, 1 ;  /* 0x3f80000016257423 */ /* 0x000fe20000010025 */
[----:B------:R-:W-:Y:S01]  /*1620*/  FMUL.FTZ R22, R35, R20 ;  /* 0x0000001423167220 */ /* 0x000fe20000410000 */
[----:B--2---:R-:W-:Y:S01]  /*1630*/  FMUL.FTZ R25, R25, R26 ;  /* 0x0000001a19197220 */ /* 0x004fe20000410000 */
[----:B------:R-:W-:Y:S01]  /*1640*/  FADD.FTZ R26, -R26, 1 ;  /* 0x3f8000001a1a7421 */ /* 0x000fe20000010100 */
[----:B------:R-:W-:Y:S01]  /*1650*/  FMUL.FTZ R20, R24, R37 ;  /* 0x0000002518147220 */ /* 0x000fe20000410000 */
[C---:B------:R-:W-:Y:S01]  /*1660*/  FFMA.FTZ R24, R13.reuse, R27, RZ ;  /* 0x0000001b0d187223 */ /* 0x040fe200000100ff */
[----:B------:R-:W-:Y:S01]  /*1670*/  FFMA.FTZ R13, R13, R12, RZ ;  /* 0x0000000c0d0d7223 */ /* 0x000fe200000100ff */
[----:B------:R-:W-:Y:S01]  /*1680*/  FFMA.FTZ R26, R21, R26, 1 ;  /* 0x3f800000151a7423 */ /* 0x000fe2000001001a */
[----:B------:R-:W-:-:S03]  /*1690*/  FADD.FTZ R27, RZ, R27 ;  /* 0x0000001bff1b7221 */ /* 0x000fc60000010000 */
[----:B------:R-:W-:Y:S01]  /*16a0*/  FMUL.FTZ R21, R25, R26 ;  /* 0x0000001a19157220 */ /* 0x000fe20000410000 */
[----:B------:R-:W-:Y:S01]  /*16b0*/  FMUL.FTZ R25, R11, R32 ;  /* 0x000000200b197220 */ /* 0x000fe20000410000 */
[----:B------:R-:W-:Y:S01]  /*16c0*/  FADD.FTZ R26, RZ, R12 ;  /* 0x0000000cff1a7221 */ /* 0x000fe20000010000 */
[----:B------:R-:W-:Y:S01]  /*16d0*/  FADD.FTZ R27, R27, R31 ;  /* 0x0000001f1b1b7221 */ /* 0x000fe20000010000 */
[----:B------:R-:W-:Y:S01]  /*16e0*/  FFMA.FTZ R31, R15, R31, R24 ;  /* 0x0000001f0f1f7223 */ /* 0x000fe20000010018 */
[----:B------:R-:W-:Y:S01]  /*16f0*/  FFMA.FTZ R12, R2, R25, R13 ;  /* 0x00000019020c7223 */ /* 0x000fe2000001000d */
[----:B------:R-:W-:Y:S01]  /*1700*/  FADD.FTZ R26, R25, R26 ;  /* 0x0000001a191a7221 */ /* 0x000fe20000010000 */
[----:B------:R-:W-:Y:S01]  /*1710*/  FMUL.FTZ R25, R11, R28 ;  /* 0x0000001c0b197220 */ /* 0x000fe20000410000 */
[----:B------:R-:W-:Y:S01]  /*1720*/  FADD.FTZ R13, RZ, R32 ;  /* 0x00000020ff0d7221 */ /* 0x000fe20000010000 */
[----:B------:R-:W-:Y:S01]  /*1730*/  FFMA.FTZ R12, R15, R29, R12 ;  /* 0x0000001d0f0c7223 */ /* 0x000fe2000001000c */
[----:B------:R-:W-:Y:S01]  /*1740*/  FADD.FTZ R26, R26, R29 ;  /* 0x0000001d1a1a7221 */ /* 0x000fe20000010000 */
[----:B------:R-:W-:Y:S01]  /*1750*/  FFMA.FTZ R15, R2, R32, RZ ;  /* 0x00000020020f7223 */ /* 0x000fe200000100ff */
[----:B------:R-:W-:Y:S01]  /*1760*/  FMUL.FTZ R29, R10, R22 ;  /* 0x000000160a1d7220 */ /* 0x000fe20000410000 */
[C---:B------:R-:W-:Y:S01]  /*1770*/  FFMA.FTZ R12, R18.reuse, R25, R12 ;  /* 0x00000019120c7223 */ /* 0x040fe2000001000c */
[----:B------:R-:W-:Y:S01]  /*1780*/  FADD.FTZ R26, R25, R26 ;  /* 0x0000001a191a7221 */ /* 0x000fe20000010000 */
[----:B------:R-:W-:Y:S01]  /*1790*/  FFMA.FTZ R15, R18, R28, R15 ;  /* 0x0000001c120f7223 */ /* 0x000fe2000001000f */
[----:B------:R-:W-:Y:S01]  /*17a0*/  FADD.FTZ R28, R13, R28 ;  /* 0x0000001c0d1c7221 */ /* 0x000fe20000010000 */
[----:B------:R-:W-:Y:S01]  /*17b0*/  FMUL.FTZ R13, R11, R23 ;  /* 0x000000170b0d7220 */ /* 0x000fe20000410000 */
[C---:B------:R-:W-:Y:S01]  /*17c0*/  FFMA.FTZ R25, R19.reuse, R29, R12 ;  /* 0x0000001d13197223 */ /* 0x040fe2000001000c */
[----:B------:R-:W-:Y:S01]  /*17d0*/  FADD.FTZ R26, R26, R29 ;  /* 0x0000001d1a1a7221 */ /* 0x000fe20000010000 */
[----:B------:R-:W-:Y:S01]  /*17e0*/  FFMA.FTZ R12, R19, R22, R31 ;  /* 0x00000016130c7223 */ /* 0x000fe2000001001f */
[----:B------:R-:W-:Y:S01]  /*17f0*/  FMUL.FTZ R19, R10, R21 ;  /* 0x000000150a137220 */ /* 0x000fe20000410000 */
[C---:B------:R-:W-:Y:S01]  /*1800*/  FFMA.FTZ R18, R14.reuse, R13, R25 ;  /* 0x0000000d0e127223 */ /* 0x040fe20000010019 */
[----:B------:R-:W-:Y:S01]  /*1810*/  FADD.FTZ R26, R13, R26 ;  /* 0x0000001a0d1a7221 */ /* 0x000fe20000010000 */
[----:B------:R-:W-:Y:S01]  /*1820*/  FADD.FTZ R2, R27, R22 ;  /* 0x000000161b027221 */ /* 0x000fe20000010000 */
[----:B------:R-:W-:Y:S01]  /*1830*/  FFMA.FTZ R13, R14, R23, R15 ;  /* 0x000000170e0d7223 */ /* 0x000fe2000001000f */
[-C--:B------:R-:W-:Y:S01]  /*1840*/  FMUL.FTZ R25, R11, R20.reuse ;  /* 0x000000140b197220 */ /* 0x080fe20000410000 */
[C---:B------:R-:W-:Y:S01]  /*1850*/  FFMA.FTZ R27, R17.reuse, R19, R18 ;  /* 0x00000013111b7223 */ /* 0x040fe20000010012 */
[----:B------:R-:W-:Y:S01]  /*1860*/  FADD.FTZ R26, R26, R19 ;  /* 0x000000131a1a7221 */ /* 0x000fe20000010000 */
[----:B------:R-:W-:Y:S01]  /*1870*/  FADD.FTZ R15, R28, R23 ;  /* 0x000000171c0f7221 */ /* 0x000fe20000010000 */
[----:B------:R-:W-:Y:S01]  /*1880*/  FFMA.FTZ R12, R17, R21, R12 ;  /* 0x00000015110c7223 */ /* 0x000fe2000001000c */
[----:B------:R-:W-:Y:S01]  /*1890*/  FFMA.FTZ R23, R16, R25, R27 ;  /* 0x0000001910177223 */ /* 0x000fe2000001001b */
[----:B------:R-:W-:Y:S01]  /*18a0*/  FADD.FTZ R22, R25, R26 ;  /* 0x0000001a19167221 */ /* 0x000fe20000010000 */
[----:B------:R-:W-:Y:S01]  /*18b0*/  FADD.FTZ R14, R2, R21 ;  /* 0x00000015020e7221 */ /* 0x000fe20000010000 */
[----:B------:R-:W-:Y:S01]  /*18c0*/  FFMA.FTZ R13, R16, R20, R13 ;  /* 0x00000014100d7223 */ /* 0x000fe2000001000d */
[----:B------:R-:W-:-:S07]  /*18d0*/  FADD.FTZ R15, R15, R20 ;  /* 0x000000140f0f7221 */ /* 0x000fce0000010000 */
.L_x_624:
        /* <DEDUP_REMOVED lines=8> */
[----:B------:R-:W5:Y:S01]  /*1960*/  LDC R57, c[0x0][0x370] ;  /* 0x0000dc00ff397b82 */ /* 0x000f620000000800 */
[----:B------:R-:W2:Y:S01]  /*1970*/  S2R R60, SR_TID.X ;  /* 0x00000000003c7919 */ /* 0x000ea20000002100 */
[----:B-1----:R-:W-:Y:S01]  /*1980*/  ULEA UR5, UR10, UR5, 0x18 ;  /* 0x000000050a057291 */ /* 0x002fe2000f8ec0ff */
[----:B0-----:R-:W-:-:S02]  /*1990*/  ISETP.GT.AND P0, PT, R21, 0x1e, PT ;  /* 0x0000001e1500780c */ /* 0x001fc40003f04270 */
[C---:B------:R-:W-:Y:S02]  /*19a0*/  ISETP.GT.AND P3, PT, R21.reuse, 0xf, PT ;  /* 0x0000000f1500780c */ /* 0x040fe40003f64270 */
[----:B------:R-:W-:Y:S02]  /*19b0*/  ISETP.GT.AND P2, PT, R21, 0x17, PT ;  /* 0x000000171500780c */ /* 0x000fe40003f44270 */
[----:B--2---:R-:W-:-:S07]  /*19c0*/  ISETP.NE.AND P1, PT, R60, RZ, PT ;  /* 0x000000ff3c00720c */ /* 0x004fce0003f25270 */
[----:B---3--:R-:W-:Y:S01]  /*19d0*/  @!P0 FADD.FTZ R23, R2, R23 ;  /* 0x0000001702178221 */ /* 0x008fe20000010000 */
[----:B----4-:R-:W-:Y:S01]  /*19e0*/  @!P0 FADD.FTZ R22, R16, R22 ;  /* 0x0000001610168221 */ /* 0x010fe20000010000 */
[----:B------:R-:W-:Y:S02]  /*19f0*/  ISETP.GT.AND P0, PT, R21, 0x1d, PT ;  /* 0x0000001d1500780c */ /* 0x000fe40003f04270 */
[----:B------:R-:W-:Y:S01]  /*1a00*/  ISETP.GT.U32.AND P4, PT, R60, 0x1d, PT ;  /* 0x0000001d3c00780c */ /* 0x000fe20003f84070 */
        /* <DEDUP_REMOVED lines=10> */
[----:B-----5:R-:W-:-:S03]  /*1ab0*/  ISETP.GE.U32.AND P0, PT, R57, 0x2, PT ;  /* 0x000000023900780c */ /* 0x020fc60003f06070 */
        /* <DEDUP_REMOVED lines=18> */
.L_x_626:
[----:B------:R-:W-:Y:S05]  /*1be0*/  BSYNC.RECONVERGENT B0 ;  /* 0x0000000000007941 */ /* 0x000fea0003800200 */
.L_x_625:
[----:B------:R-:W-:Y:S06]  /*1bf0*/  BAR.SYNC.DEFER_BLOCKING 0x0 ;  /* 0x0000000000007b1d */ /* 0x000fec0000010000 */
[----:B------:R-:W-:Y:S04]  /*1c00*/  BSSY.RECONVERGENT B0, `(.L_x_627) ;  /* 0x0000027000007945 */ /* 0x000fe80003800200 */
[----:B------:R-:W-:Y:S05]  /*1c10*/  @P1 BRA `(.L_x_628) ;  /* 0x0000000000941947 */ /* 0x000fea0003800000 */
[----:B------:R-:W-:-:S09]  /*1c20*/  ULEA UR5, UR10, UR7, 0x18 ;  /* 0x000000070a057291 */ /* 0x000fd2000f8ec0ff */
[----:B------:R-:W4:Y:S04]  /*1c30*/  LDS.64 R36, [UR5+0x18] ;  /* 0x00001805ff247984 */ /* 0x000f280008000a00 */
[----:B-1-3--:R-:W1:Y:S04]  /*1c40*/  LDS.128 R16, [UR5+0x20] ;  /* 0x00002005ff107984 */ /* 0x00ae680008000c00 */
[----:B--2---:R-:W2:Y:S04]  /*1c50*/  LDS.128 R20, [UR5+0x30] ;  /* 0x00003005ff147984 */ /* 0x004ea80008000c00 */
[----:B------:R-:W3:Y:S04]  /*1c60*/  LDS.128 R32, [UR5+0x40] ;  /* 0x00004005ff207984 */ /* 0x000ee80008000c00 */
[----:B------:R-:W5:Y:S04]  /*1c70*/  LDS.128 R28, [UR5+0x50] ;  /* 0x00005005ff1c7984 */ /* 0x000f680008000c00 */
[----:B------:R-:W5:Y:S01]  /*1c80*/  LDS.128 R24, [UR5+0x60] ;  /* 0x00006005ff187984 */ /* 0x000f620008000c00 */
[----:B----4-:R-:W-:Y:S01]  /*1c90*/  FADD.FTZ R39, R48, R36 ;  /* 0x0000002430277221 */ /* 0x010fe20000010000 */
[----:B------:R-:W-:-:S02]  /*1ca0*/  FADD.FTZ R40, R49, R37 ;  /* 0x0000002531287221 */ /* 0x000fc40000010000 */
[----:B0-----:R-:W-:Y:S01]  /*1cb0*/  LDS.64 R48, [UR5+0x80] ;  /* 0x00008005ff307984 */ /* 0x001fe20008000a00 */
[----:B-1----:R-:W-:Y:S01]  /*1cc0*/  FADD.FTZ R43, R39, R16 ;  /* 0x00000010272b7221 */ /* 0x002fe20000010000 */
[----:B------:R-:W-:Y:S02]  /*1cd0*/  FADD.FTZ R40, R40, R17 ;  /* 0x0000001128287221 */ /* 0x000fe40000010000 */
[----:B------:R-:W0:Y:S01]  /*1ce0*/  LDS.128 R36, [UR5+0x70] ;  /* 0x00007005ff247984 */ /* 0x000e220008000c00 */
        /* <DEDUP_REMOVED lines=24> */
.L_x_628:
[----:B------:R-:W-:Y:S05]  /*1e70*/  BSYNC.RECONVERGENT B0 ;  /* 0x0000000000007941 */ /* 0x000fea0003800200 */
.L_x_627:
[----:B------:R-:W-:Y:S01]  /*1e80*/  BAR.SYNC.DEFER_BLOCKING 0x0 ;  /* 0x0000000000007b1d */ /* 0x000fe20000010000 */
[----:B------:R-:W-:-:S05]  /*1e90*/  IMAD R60, R41, 0x1e, R60 ;  /* 0x0000001e293c7824 */ /* 0x000fca00078e023c */
[----:B------:R-:W-:Y:S04]  /*1ea0*/  BSSY.RECONVERGENT B0, `(.L_x_629) ;  /* 0x000004d000007945 */ /* 0x000fe80003800200 */
[----:B------:R-:W-:Y:S05]  /*1eb0*/  @P4 BRA `(.L_x_630) ;  /* 0x00000004002c4947 */ /* 0x000fea0003800000 */
[----:B-1-3--:R-:W1:Y:S04]  /*1ec0*/  LDS.128 R16, [R2+0x1e0] ;  /* 0x0001e00002107984 */ /* 0x00ae680000000c00 */
[----:B--2---:R-:W2:Y:S04]  /*1ed0*/  LDS.128 R20, [R2+0x3c0] ;  /* 0x0003c00002147984 */ /* 0x004ea80000000c00 */
[----:B------:R-:W3:Y:S04]  /*1ee0*/  LDS.128 R24, [R2+0x5a0] ;  /* 0x0005a00002187984 */ /* 0x000ee80000000c00 */
[----:B------:R-:W4:Y:S04]  /*1ef0*/  LDS.128 R28, [R2+0x780] ;  /* 0x00078000021c7984 */ /* 0x000f280000000c00 */
[----:B------:R-:W5:Y:S04]  /*1f00*/  LDS.128 R32, [R2+0x960] ;  /* 0x0009600002207984 */ /* 0x000f680000000c00 */
[----:B------:R-:W5:Y:S04]  /*1f10*/  LDS.128 R36, [R2+0xb40] ;  /* 0x000b400002247984 */ /* 0x000f680000000c00 */
[----:B------:R-:W5:Y:S04]  /*1f20*/  LDS.128 R40, [R2+0xd20] ;  /* 0x000d200002287984 */ /* 0x000f680000000c00 */
[----:B------:R-:W5:Y:S01]  /*1f30*/  LDS.128 R44, [R2+0xf00] ;  /* 0x000f0000022c7984 */ /* 0x000f620000000c00 */
[----:B-1----:R-:W-:Y:S01]  /*1f40*/  FADD.FTZ R16, R12, R16 ;  /* 0x000000100c107221 */ /* 0x002fe20000010000 */
[----:B0-----:R-:W-:Y:S01]  /*1f50*/  FADD.FTZ R12, R13, R17 ;  /* 0x000000110d0c7221 */ /* 0x001fe20000010000 */
        /* <DEDUP_REMOVED lines=14> */
[----:B------:R-:W0:Y:S01]  /*2040*/  LDS.128 R12, [R2+0x10e0] ;  /* 0x0010e000020c7984 */ /* 0x000e220000000c00 */
[----:B-----5:R-:W-:Y:S01]  /*2050*/  FADD.FTZ R23, R17, R32 ;  /* 0x0000002011177221 */ /* 0x020fe20000010000 */
[----:B------:R-:W-:Y:S01]  /*2060*/  FADD.FTZ R24, R18, R33 ;  /* 0x0000002112187221 */ /* 0x000fe20000010000 */
[----:B------:R-:W-:Y:S01]  /*2070*/  FADD.FTZ R25, R21, R34 ;  /* 0x0000002215197221 */ /* 0x000fe20000010000 */
[----:B------:R-:W1:Y:S01]  /*2080*/  LDS.128 R16, [R2+0x12c0] ;  /* 0x0012c00002107984 */ /* 0x000e620000000c00 */
        /* <DEDUP_REMOVED lines=14> */
[----:B------:R-:W-:Y:S01]  /*2170*/  FADD.FTZ R41, R41, R46 ;  /* 0x0000002e29297221 */ /* 0x000fe20000010000 */
[----:B------:R-:W5:Y:S01]  /*2180*/  LDS.128 R32, [R2+0x1a40] ;  /* 0x001a400002207984 */ /* 0x000f620000000c00 */
[----:B------:R-:W-:-:S03]  /*2190*/  FADD.FTZ R40, R40, R47 ;  /* 0x0000002f28287221 */ /* 0x000fc60000010000 */
        /* <DEDUP_REMOVED lines=28> */
[----:B------:R-:W-:-:S07]  /*2360*/  FADD.FTZ R15, R40, R39 ;  /* 0x00000027280f7221 */ /* 0x000fce0000010000 */
.L_x_630:
[----:B------:R-:W-:Y:S05]  /*2370*/  BSYNC.RECONVERGENT B0 ;  /* 0x0000000000007941 */ /* 0x000fea0003800200 */
.L_x_629:
[----:B------:R-:W-:Y:S04]  /*2380*/  BSSY.RECONVERGENT B0, `(.L_x_631) ;  /* 0x000001c000007945 */ /* 0x000fe80003800200 */
[----:B------:R-:W-:Y:S05]  /*2390*/  @P4 BRA `(.L_x_632) ;  /* 0x0000000000684947 */ /* 0x000fea0003800000 */
[----:B-1----:R-:W2:Y:S08]  /*23a0*/  LDC.64 R18, c[0x0][0x3f8] ;  /* 0x0000fe00ff127b82 */ /* 0x002eb00000000a00 */
[----:B---3--:R-:W1:Y:S01]  /*23b0*/  LDC.64 R16, c[0x0][0x3d8] ;  /* 0x0000f600ff107b82 */ /* 0x008e620000000a00 */
[----:B--2---:R-:W-:Y:S01]  /*23c0*/  IMAD.WIDE.U32 R20, R18, 0x3, RZ ;  /* 0x0000000312147825 */ /* 0x004fe200078e00ff */
[----:B------:R-:W-:-:S02]  /*23d0*/  LEA R25, R19, R19, 0x1 ;  /* 0x0000001313197211 */ /* 0x000fc400078e08ff */
[----:B------:R-:W-:Y:S02]  /*23e0*/  LEA.HI R27, P2, R19, R18, RZ, 0x1 ;  /* 0x00000012131b7211 */ /* 0x000fe400078508ff */
[----:B------:R-:W-:Y:S02]  /*23f0*/  IADD3 R25, PT, PT, R21, R25, RZ ;  /* 0x0000001915197210 */ /* 0x000fe40007ffe0ff */
[----:B------:R-:W-:Y:S01]  /*2400*/  IADD3.X R22, PT, PT, RZ, R19, RZ, P2, !PT ;  /* 0x00000013ff167210 */ /* 0x000fe200017fe4ff */
[----:B-1----:R-:W-:Y:S01]  /*2410*/  IMAD.WIDE R16, R60, 0x4, R16 ;  /* 0x000000043c107825 */ /* 0x002fe200078e0210 */
[----:B0-----:R-:W-:Y:S02]  /*2420*/  LEA.HI R2, P2, R25, R20, RZ, 0x1 ;  /* 0x0000001419027211 */ /* 0x001fe400078508ff */
        /* <DEDUP_REMOVED lines=17> */
.L_x_632:
[----:B------:R-:W-:Y:S05]  /*2540*/  BSYNC.RECONVERGENT B0 ;  /* 0x0000000000007941 */ /* 0x000fea0003800200 */
.L_x_631:
[----:B------:R-:W-:Y:S05]  /*2550*/  @!P0 BRA `(.L_x_633) ;  /* 0x0000000800e88947 */ /* 0x000fea0003800000 */
[----:B------:R-:W-:Y:S01]  /*2560*/  ULOP3.LUT UR5, UR4, 0x1, URZ, 0xc0, !UPT ;  /* 0x0000000104057892 */ /* 0x000fe2000f8ec0ff */
[----:B-1--4-:R-:W1:Y:S01]  /*2570*/  LDC.64 R18, c[0x0][0x3d0] ;  /* 0x0000f400ff127b82 */ /* 0x012e620000000a00 */
[----:B0-----:R-:W0:Y:S01]  /*2580*/  S2R R2, SR_CTAID.Y ;  /* 0x0000000000027919 */ /* 0x001e220000002600 */
[----:B------:R-:W-:-:S03]  /*2590*/  ISETP.GE.U32.AND P2, PT, R57, 0x8, PT ;  /* 0x000000083900780c */ /* 0x000fc60003f46070 */
[----:B------:R-:W-:-:S05]  /*25a0*/  MOV R15, UR5 ;  /* 0x00000005000f7c02 */ /* 0x000fca0008000f00 */
[----:B------:R-:W-:-:S04]  /*25b0*/  IMAD R15, R15, UR6, RZ ;  /* 0x000000060f0f7c24 */ /* 0x000fc8000f8e02ff */
[----:B------:R-:W-:-:S05]  /*25c0*/  IMAD R12, R15, R57, RZ ;  /* 0x000000390f0c7224 */ /* 0x000fca00078e02ff */
[----:B------:R-:W-:-:S05]  /*25d0*/  SHF.L.U32 R13, R12, 0x1, RZ ;  /* 0x000000010c0d7819 */ /* 0x000fca00000006ff */
[----:B-1----:R-:W-:Y:S01]  /*25e0*/  IMAD.WIDE R18, R13, 0x4, R18 ;  /* 0x000000040d127825 */ /* 0x002fe200078e0212 */
[----:B0-----:R-:W-:Y:S06]  /*25f0*/  @P1 BRA `(.L_x_634) ;  /* 0x0000000000581947 */ /* 0x001fec0003800000 */
[----:B------:R-:W0:Y:S01]  /*2600*/  LDC.64 R12, c[0x0][0x3c8] ;  /* 0x0000f200ff0c7b82 */ /* 0x000e220000000a00 */
[----:B------:R-:W-:Y:S01]  /*2610*/  ULOP3.LUT UP0, UR5, UR4, 0x2, URZ, 0xc0, !UPT ;  /* 0x0000000204057892 */ /* 0x000fe2000f80c0ff */
[----:B------:R-:W-:Y:S01]  /*2620*/  IADD3 R15, PT, PT, R15, R2, RZ ;  /* 0x000000020f0f7210 */ /* 0x000fe20007ffe0ff */
[----:B------:R-:W-:Y:S02]  /*2630*/  IMAD R17, R59, UR6, R2 ;  /* 0x000000063b117c24 */ /* 0x000fe4000f8e0202 */
[----:B------:R-:W-:Y:S02]  /*2640*/  UIADD3 UR5, UPT, UPT, -UR5, 0x1, URZ ;  /* 0x0000000105057890 */ /* 0x000fe4000fffe1ff */
[----:B------:R-:W-:-:S04]  /*2650*/  PLOP3.LUT P0, PT, PT, PT, UP0, 0x80, 0x8 ;  /* 0x000000000008781c */ /* 0x000fc80003f0f008 */
[----:B------:R-:W-:-:S04]  /*2660*/  SEL R57, R57, RZ, !P0 ;  /* 0x000000ff39397207 */ /* 0x000fc80004000000 */
[----:B------:R-:W-:Y:S01]  /*2670*/  ISETP.NE.AND P0, PT, R57, -0x1, PT ;  /* 0xffffffff3900780c */ /* 0x000fe20003f05270 */
        /* <DEDUP_REMOVED lines=8> */
[----:B------:R-:W-:Y:S05]  /*2700*/  @!P0 BRA `(.L_x_634) ;  /* 0x0000000000148947 */ /* 0x000fea0003800000 */
.L_x_635:
[----:B0-----:R-:W4:Y:S04]  /*2710*/  LDG.E.STRONG.GPU R12, desc[UR12][R14.64] ;  /* 0x0000000c0e0c7981 */ /* 0x001f28000c1ef900 */
[----:B----4-:R-:W-:Y:S01]  /*2720*/  CCTL.IVALL ;  /* 0x00000000ff00798f */ /* 0x010fe20002000000 */
[----:B------:R-:W-:Y:S05]  /*2730*/  YIELD ;  /* 0x0000000000007946 */ /* 0x000fea0003800000 */
[----:B------:R-:W-:-:S13]  /*2740*/  ISETP.NE.AND P0, PT, R12, R57, PT ;  /* 0x000000390c00720c */ /* 0x000fda0003f05270 */
[----:B------:R-:W-:Y:S05]  /*2750*/  @P0 BRA `(.L_x_635) ;  /* 0xfffffffc00ec0947 */ /* 0x000fea000383ffff */
.L_x_634:
[----:B------:R-:W-:Y:S05]  /*2760*/  WARPSYNC.ALL ;  /* 0x0000000000007948 */ /* 0x000fea0003800000 */
[----:B------:R-:W-:Y:S01]  /*2770*/  BAR.SYNC.DEFER_BLOCKING 0x0 ;  /* 0x0000000000007b1d */ /* 0x000fe20000010000 */
[----:B0-----:R-:W-:-:S05]  /*2780*/  HFMA2 R14, -RZ, RZ, 0, 0 ;  /* 0x00000000ff0e7431 */ /* 0x001fca00000001ff */
[----:B------:R-:W-:Y:S05]  /*2790*/  @!P2 BRA `(.L_x_636) ;  /* 0x000000040058a947 */ /* 0x000fea0003800000 */
[----:B------:R-:W-:Y:S01]  /*27a0*/  MOV R15, UR6 ;  /* 0x00000006000f7c02 */ /* 0x000fe20008000f00 */
[----:B------:R-:W-:Y:S01]  /*27b0*/  UMOV UR5, URZ ;  /* 0x000000ff00057c82 */ /* 0x000fe20008000000 */
[----:B------:R-:W-:Y:S02]  /*27c0*/  MOV R17, UR6 ;  /* 0x0000000600117c02 */ /* 0x000fe40008000f00 */
[----:B------:R-:W-:Y:S01]  /*27d0*/  MOV R21, UR6 ;  /* 0x0000000600157c02 */ /* 0x000fe20008000f00 */
[--C-:B------:R-:W-:Y:S01]  /*27e0*/  IMAD R15, R15, 0x3, R2.reuse ;  /* 0x000000030f0f7824 */ /* 0x100fe200078e0202 */
[----:B------:R-:W-:Y:S02]  /*27f0*/  MOV R33, UR6 ;  /* 0x0000000600217c02 */ /* 0x000fe40008000f00 */
[----:B------:R-:W-:Y:S02]  /*2800*/  MOV R25, UR6 ;  /* 0x0000000600197c02 */ /* 0x000fe40008000f00 */
[----:B------:R-:W-:Y:S01]  /*2810*/  MOV R23, UR6 ;  /* 0x0000000600177c02 */ /* 0x000fe20008000f00 */
[--C-:B------:R-:W-:Y:S01]  /*2820*/  IMAD R33, R33, 0x6, R2.reuse ;  /* 0x0000000621217824 */ /* 0x100fe200078e0202 */
[----:B---3--:R-:W-:Y:S01]  /*2830*/  LEA R16, R17, R2, 0x1 ;  /* 0x0000000211107211 */ /* 0x008fe200078e08ff */
[--C-:B------:R-:W-:Y:S01]  /*2840*/  IMAD R17, R21, 0x5, R2.reuse ;  /* 0x0000000515117824 */ /* 0x100fe200078e0202 */
[----:B------:R-:W-:Y:S01]  /*2850*/  IADD3 R12, PT, PT, R2, UR6, RZ ;  /* 0x00000006020c7c10 */ /* 0x000fe2000fffe0ff */
[----:B------:R-:W-:Y:S01]  /*2860*/  IMAD R34, R25, 0x7, R2 ;  /* 0x0000000719227824 */ /* 0x000fe200078e0202 */
[----:B------:R-:W-:-:S02]  /*2870*/  IADD3 R13, PT, PT, -R59, RZ, RZ ;  /* 0x000000ff3b0d7210 */ /* 0x000fc40007ffe1ff */
[-C--:B------:R-:W-:Y:S02]  /*2880*/  MOV R14, R2.reuse ;  /* 0x00000002000e7202 */ /* 0x080fe40000000f00 */
[----:B------:R-:W-:-:S07]  /*2890*/  LEA R32, R23, R2, 0x2 ;  /* 0x0000000217207211 */ /* 0x000fce00078e10ff */
.L_x_637:
[----:B------:R-:W-:Y:S01]  /*28a0*/  ISETP.EQ.OR P0, PT, R13, RZ, P1 ;  /* 0x000000ff0d00720c */ /* 0x000fe20000f02670 */
[----:B------:R-:W-:-:S06]  /*28b0*/  UIADD3 UR7, UPT, UPT, UR5, 0x1, URZ ;  /* 0x0000000105077890 */ /* 0x000fcc000fffe0ff */
[----:B------:R-:W-:-:S06]  /*28c0*/  ISETP.EQ.OR P6, PT, R59, UR7, P1 ;  /* 0x000000073b007c0c */ /* 0x000fcc0008fc2670 */
[----:B------:R-:W-:-:S06]  /*28d0*/  @!P0 IMAD.WIDE.U32 R22, R14, 0x8, R18 ;  /* 0x000000080e168825 */ /* 0x000fcc00078e0012 */
[----:B------:R-:W3:Y:S01]  /*28e0*/  @!P0 LDG.E.64 R22, desc[UR12][R22.64] ;  /* 0x0000000c16168981 */ /* 0x000ee2000c1e1b00 */
[----:B--2---:R-:W-:-:S06]  /*28f0*/  @!P6 IMAD.WIDE.U32 R20, R12, 0x8, R18 ;  /* 0x000000080c14e825 */ /* 0x004fcc00078e0012 */
        /* <DEDUP_REMOVED lines=10> */
[----:B------:R-:W-:-:S03]  /*29a0*/  UIADD3 UR10, UPT, UPT, UR5, 0x7, URZ ;  /* 0x00000007050a7890 */ /* 0x000fc6000fffe0ff */
[----:B------:R-:W-:-:S04]  /*29b0*/  @!P5 IMAD.WIDE.U32 R28, R16, 0x8, R18 ;  /* 0x00000008101cd825 */ /* 0x000fc800078e0012 */
[--C-:B------:R-:W-:Y:S02]  /*29c0*/  @!P4 IMAD.WIDE.U32 R24, R15, 0x8, R18.reuse ;  /* 0x000000080f18c825 */ /* 0x100fe400078e0012 */
[----:B------:R-:W4:Y:S02]  /*29d0*/  @!P5 LDG.E.64 R28, desc[UR12][R28.64] ;  /* 0x0000000c1c1cd981 */ /* 0x000f24000c1e1b00 */
[----:B------:R-:W-:Y:S02]  /*29e0*/  @!P3 IMAD.WIDE.U32 R26, R32, 0x8, R18 ;  /* 0x00000008201ab825 */ /* 0x000fe400078e0012 */
[----:B------:R-:W5:Y:S04]  /*29f0*/  @!P4 LDG.E.64 R24, desc[UR12][R24.64] ;  /* 0x0000000c1818c981 */ /* 0x000f68000c1e1b00 */
[----:B------:R-:W5:Y:S01]  /*2a00*/  @!P3 LDG.E.64 R26, desc[UR12][R26.64] ;  /* 0x0000000c1a1ab981 */ /* 0x000f62000c1e1b00 */
[----:B---3--:R-:W-:Y:S01]  /*2a10*/  @!P0 FADD.FTZ R48, R48, R22 ;  /* 0x0000001630308221 */ /* 0x008fe20000010000 */
[----:B------:R-:W-:Y:S01]  /*2a20*/  @!P0 FADD.FTZ R49, R49, R23 ;  /* 0x0000001731318221 */ /* 0x000fe20000010000 */
[----:B------:R-:W-:Y:S01]  /*2a30*/  @!P2 IMAD.WIDE.U32 R22, R17, 0x8, R18 ;  /* 0x000000081116a825 */ /* 0x000fe200078e0012 */
[----:B------:R-:W-:-:S03]  /*2a40*/  ISETP.EQ.OR P0, PT, R59, UR7, P1 ;  /* 0x000000073b007c0c */ /* 0x000fc60008f02670 */
[----:B--2---:R-:W-:Y:S01]  /*2a50*/  @!P6 FADD.FTZ R48, R48, R20 ;  /* 0x000000143030e221 */ /* 0x004fe20000010000 */
[----:B------:R-:W-:Y:S01]  /*2a60*/  @!P6 FADD.FTZ R49, R49, R21 ;  /* 0x000000153131e221 */ /* 0x000fe20000010000 */
[----:B------:R-:W2:Y:S01]  /*2a70*/  @!P2 LDG.E.64 R22, desc[UR12][R22.64] ;  /* 0x0000000c1616a981 */ /* 0x000ea2000c1e1b00 */
[----:B------:R-:W-:-:S07]  /*2a80*/  ISETP.EQ.OR P6, PT, R59, UR10, P1 ;  /* 0x0000000a3b007c0c */ /* 0x000fce0008fc2670 */
[----:B------:R-:W-:-:S06]  /*2a90*/  @!P0 IMAD.WIDE.U32 R20, R33, 0x8, R18 ;  /* 0x0000000821148825 */ /* 0x000fcc00078e0012 */
[----:B------:R-:W3:Y:S01]  /*2aa0*/  @!P0 LDG.E.64 R20, desc[UR12][R20.64] ;  /* 0x0000000c14148981 */ /* 0x000ee2000c1e1b00 */
[----:B------:R-:W-:-:S06]  /*2ab0*/  @!P6 IMAD.WIDE.U32 R30, R34, 0x8, R18 ;  /* 0x00000008221ee825 */ /* 0x000fcc00078e0012 */
[----:B------:R-:W3:Y:S01]  /*2ac0*/  @!P6 LDG.E.64 R30, desc[UR12][R30.64] ;  /* 0x0000000c1e1ee981 */ /* 0x000ee2000c1e1b00 */
[----:B------:R-:W0:Y:S01]  /*2ad0*/  LDC R35, c[0x0][0x370] ;  /* 0x0000dc00ff237b82 */ /* 0x000e220000000800 */
[----:B----4-:R-:W-:Y:S01]  /*2ae0*/  @!P5 FADD.FTZ R48, R48, R28 ;  /* 0x0000001c3030d221 */ /* 0x010fe20000010000 */
[----:B------:R-:W-:-:S03]  /*2af0*/  @!P5 FADD.FTZ R49, R49, R29 ;  /* 0x0000001d3131d221 */ /* 0x000fc60000010000 */
[----:B-----5:R-:W-:Y:S01]  /*2b00*/  @!P4 FADD.FTZ R48, R48, R24 ;  /* 0x000000183030c221 */ /* 0x020fe20000010000 */
[----:B------:R-:W-:-:S03]  /*2b10*/  @!P4 FADD.FTZ R49, R49, R25 ;  /* 0x000000193131c221 */ /* 0x000fc60000010000 */
[----:B------:R-:W-:Y:S01]  /*2b20*/  @!P3 FADD.FTZ R48, R48, R26 ;  /* 0x0000001a3030b221 */ /* 0x000fe20000010000 */
[----:B------:R-:W-:Y:S01]  /*2b30*/  UIADD3 UR5, UPT, UPT, UR5, 0x8, URZ ;  /* 0x0000000805057890 */ /* 0x000fe2000fffe0ff */
[----:B------:R-:W-:Y:S01]  /*2b40*/  @!P3 FADD.FTZ R49, R49, R27 ;  /* 0x0000001b3131b221 */ /* 0x000fe20000010000 */
[----:B------:R-:W-:Y:S02]  /*2b50*/  MOV R39, UR6 ;  /* 0x0000000600277c02 */ /* 0x000fe40008000f00 */
[----:B------:R-:W-:Y:S02]  /*2b60*/  MOV R37, UR6 ;  /* 0x0000000600257c02 */ /* 0x000fe40008000f00 */
[----:B------:R-:W-:Y:S02]  /*2b70*/  MOV R36, UR6 ;  /* 0x0000000600247c02 */ /* 0x000fe40008000f00 */
[----:B------:R-:W-:Y:S02]  /*2b80*/  MOV R38, UR6 ;  /* 0x0000000600267c02 */ /* 0x000fe40008000f00 */
[----:B------:R-:W-:-:S02]  /*2b90*/  MOV R29, UR6 ;  /* 0x00000006001d7c02 */ /* 0x000fc40008000f00 */
[----:B------:R-:W-:Y:S02]  /*2ba0*/  MOV R24, UR6 ;  /* 0x0000000600187c02 */ /* 0x000fe40008000f00 */
[----:B------:R-:W-:Y:S02]  /*2bb0*/  MOV R25, UR6 ;  /* 0x0000000600197c02 */ /* 0x000fe40008000f00 */
[----:B------:R-:W-:Y:S02]  /*2bc0*/  LEA R14, R39, R14, 0x3 ;  /* 0x0000000e270e7211 */ /* 0x000fe400078e18ff */
[----:B------:R-:W-:Y:S02]  /*2bd0*/  LEA R34, R37, R34, 0x3 ;  /* 0x0000002225227211 */ /* 0x000fe400078e18ff */
[----:B------:R-:W-:Y:S02]  /*2be0*/  LEA R33, R36, R33, 0x3 ;  /* 0x0000002124217211 */ /* 0x000fe400078e18ff */
[----:B------:R-:W-:-:S02]  /*2bf0*/  LEA R17, R38, R17, 0x3 ;  /* 0x0000001126117211 */ /* 0x000fc400078e18ff */
[----:B------:R-:W-:Y:S02]  /*2c00*/  LEA R32, R29, R32, 0x3 ;  /* 0x000000201d207211 */ /* 0x000fe400078e18ff */
[----:B------:R-:W-:Y:S02]  /*2c10*/  LEA R15, R24, R15, 0x3 ;  /* 0x0000000f180f7211 */ /* 0x000fe400078e18ff */
[----:B------:R-:W-:Y:S02]  /*2c20*/  LEA R12, R25, R12, 0x3 ;  /* 0x0000000c190c7211 */ /* 0x000fe400078e18ff */
[----:B------:R-:W-:Y:S01]  /*2c30*/  IADD3 R13, PT, PT, R13, 0x8, RZ ;  /* 0x000000080d0d7810 */ /* 0x000fe20007ffe0ff */
[----:B--2---:R-:W-:Y:S01]  /*2c40*/  @!P2 FADD.FTZ R48, R48, R22 ;  /* 0x000000163030a221 */ /* 0x004fe20000010000 */
[----:B0-----:R-:W-:Y:S01]  /*2c50*/  LOP3.LUT R22, R35, 0x7ffffff8, RZ, 0xc0, !PT ;  /* 0x7ffffff823167812 */ /* 0x001fe200078ec0ff */
[----:B------:R-:W-:-:S03]  /*2c60*/  @!P2 FADD.FTZ R49, R49, R23 ;  /* 0x000000173131a221 */ /* 0x000fc60000010000 */
[----:B------:R-:W-:Y:S02]  /*2c70*/  ISETP.NE.AND P2, PT, R22, UR5, PT ;  /* 0x0000000516007c0c */ /* 0x000fe4000bf45270 */
[----:B------:R-:W-:Y:S01]  /*2c80*/  MOV R23, UR6 ;  /* 0x0000000600177c02 */ /* 0x000fe20008000f00 */
[----:B---3--:R-:W-:Y:S01]  /*2c90*/  @!P0 FADD.FTZ R48, R48, R20 ;  /* 0x0000001430308221 */ /* 0x008fe20000010000 */
[----:B------:R-:W-:Y:S02]  /*2ca0*/  @!P0 FADD.FTZ R49, R49, R21 ;  /* 0x0000001531318221 */ /* 0x000fe40000010000 */
[----:B------:R-:W-:Y:S01]  /*2cb0*/  LEA R16, R23, R16, 0x3 ;  /* 0x0000001017107211 */ /* 0x000fe200078e18ff */
[----:B------:R-:W-:Y:S01]  /*2cc0*/  @!P6 FADD.FTZ R48, R48, R30 ;  /* 0x0000001e3030e221 */ /* 0x000fe20000010000 */
[----:B------:R-:W-:-:S05]  /*2cd0*/  @!P6 FADD.FTZ R49, R49, R31 ;  /* 0x0000001f3131e221 */ /* 0x000fca0000010000 */
[----:B------:R-:W-:Y:S05]  /*2ce0*/  @P2 BRA `(.L_x_637) ;  /* 0xfffffff800ec2947 */ /* 0x000fea000383ffff */
[----:B------:R-:W-:-:S07]  /*2cf0*/  MOV R14, R22 ;  /* 0x00000016000e7202 */ /* 0x000fce0000000f00 */
.L_x_636:
[----:B------:R-:W0:Y:S02]  /*2d00*/  LDCU UR7, c[0x0][0x370] ;  /* 0x00006e00ff0777ac */ /* 0x000e240008000800 */
[----:B0-----:R-:W-:-:S09]  /*2d10*/  ULOP3.LUT UP0, UR5, UR7, 0x7, URZ, 0xc0, !UPT ;  /* 0x0000000707057892 */ /* 0x001fd2000f80c0ff */
[----:B------:R-:W-:Y:S05]  /*2d20*/  BRA.U !UP0, `(.L_x_633) ;  /* 0x0000000108f47547 */ /* 0x000fea000b800000 */
[----:B------:R-:W-:Y:S02]  /*2d30*/  UIADD3 UR5, UPT, UPT, UR5, -0x1, URZ ;  /* 0xffffffff05057890 */ /* 0x000fe4000fffe0ff */
[----:B------:R-:W-:Y:S02]  /*2d40*/  ULOP3.LUT UP1, UR10, UR7, 0x3, URZ, 0xc0, !UPT ;  /* 0x00000003070a7892 */ /* 0x000fe4000f82c0ff */
[----:B------:R-:W-:-:S09]  /*2d50*/  UISETP.GE.U32.AND UP0, UPT, UR5, 0x3, UPT ;  /* 0x000000030500788c */ /* 0x000fd2000bf06070 */
[----:B------:R-:W-:Y:S05]  /*2d60*/  BRA.U !UP0, `(.L_x_638) ;  /* 0x0000000108707547 */ /* 0x000fea000b800000 */
[C---:B------:R-:W-:Y:S02]  /*2d70*/  IADD3 R17, PT, PT, R14.reuse, 0x1, RZ ;  /* 0x000000010e117810 */ /* 0x040fe40007ffe0ff */
[CC--:B------:R-:W-:Y:S02]  /*2d80*/  ISETP.EQ.OR P0, PT, R14.reuse, R59.reuse, P1 ;  /* 0x0000003b0e00720c */ /* 0x0c0fe40000f02670 */
[C---:B------:R-:W-:Y:S02]  /*2d90*/  IADD3 R21, PT, PT, R14.reuse, 0x2, RZ ;  /* 0x000000020e157810 */ /* 0x040fe40007ffe0ff */
[-C--:B------:R-:W-:Y:S02]  /*2da0*/  ISETP.EQ.OR P2, PT, R17, R59.reuse, P1 ;  /* 0x0000003b1100720c */ /* 0x080fe40000f42670 */
[----:B------:R-:W-:Y:S02]  /*2db0*/  IADD3 R23, PT, PT, R14, 0x3, RZ ;  /* 0x000000030e177810 */ /* 0x000fe40007ffe0ff */
[----:B------:R-:W-:-:S02]  /*2dc0*/  ISETP.EQ.OR P3, PT, R21, R59, P1 ;  /* 0x0000003b1500720c */ /* 0x000fc40000f62670 */
[----:B------:R-:W-:-:S03]  /*2dd0*/  ISETP.EQ.OR P4, PT, R23, R59, P1 ;  /* 0x0000003b1700720c */ /* 0x000fc60000f82670 */
[----:B------:R-:W-:-:S04]  /*2de0*/  @!P0 IMAD R13, R14, UR6, R2 ;  /* 0x000000060e0d8c24 */ /* 0x000fc8000f8e0202 */
[----:B------:R-:W-:Y:S02]  /*2df0*/  @!P2 IMAD R17, R17, UR6, R2 ;  /* 0x000000061111ac24 */ /* 0x000fe4000f8e0202 */
[----:B------:R-:W-:-:S04]  /*2e00*/  @!P0 IMAD.WIDE.U32 R12, R13, 0x8, R18 ;  /* 0x000000080d0c8825 */ /* 0x000fc800078e0012 */
[----:B------:R-:W-:Y:S02]  /*2e10*/  @!P3 IMAD R21, R21, UR6, R2 ;  /* 0x000000061515bc24 */ /* 0x000fe4000f8e0202 */
[----:B---3--:R-:W-:Y:S01]  /*2e20*/  @!P2 IMAD.WIDE.U32 R16, R17, 0x8, R18 ;  /* 0x000000081110a825 */ /* 0x008fe200078e0012 */
[----:B------:R-:W3:Y:S03]  /*2e30*/  @!P0 LDG.E.64 R12, desc[UR12][R12.64] ;  /* 0x0000000c0c0c8981 */ /* 0x000ee6000c1e1b00 */
[----:B------:R-:W-:Y:S02]  /*2e40*/  @!P4 IMAD R23, R23, UR6, R2 ;  /* 0x000000061717cc24 */ /* 0x000fe4000f8e0202 */
[--C-:B--2---:R-:W-:Y:S01]  /*2e50*/  @!P3 IMAD.WIDE.U32 R20, R21, 0x8, R18.reuse ;  /* 0x000000081514b825 */ /* 0x104fe200078e0012 */
[----:B------:R-:W2:Y:S03]  /*2e60*/  @!P2 LDG.E.64 R16, desc[UR12][R16.64] ;  /* 0x0000000c1010a981 */ /* 0x000ea6000c1e1b00 */
[----:B------:R-:W-:-:S02]  /*2e70*/  @!P4 IMAD.WIDE.U32 R22, R23, 0x8, R18 ;  /* 0x000000081716c825 */ /* 0x000fc400078e0012 */
[----:B------:R-:W4:Y:S04]  /*2e80*/  @!P3 LDG.E.64 R20, desc[UR12][R20.64] ;  /* 0x0000000c1414b981 */ /* 0x000f28000c1e1b00 */
[----:B------:R-:W5:Y:S01]  /*2e90*/  @!P4 LDG.E.64 R22, desc[UR12][R22.64] ;  /* 0x0000000c1616c981 */ /* 0x000f62000c1e1b00 */
[----:B------:R-:W-:Y:S01]  /*2ea0*/  IADD3 R14, PT, PT, R14, 0x4, RZ ;  /* 0x000000040e0e7810 */ /* 0x000fe20007ffe0ff */
[----:B---3--:R-:W-:Y:S01]  /*2eb0*/  @!P0 FADD.FTZ R48, R48, R12 ;  /* 0x0000000c30308221 */ /* 0x008fe20000010000 */
[----:B------:R-:W-:-:S03]  /*2ec0*/  @!P0 FADD.FTZ R49, R49, R13 ;  /* 0x0000000d31318221 */ /* 0x000fc60000010000 */
[----:B--2---:R-:W-:Y:S01]  /*2ed0*/  @!P2 FADD.FTZ R48, R48, R16 ;  /* 0x000000103030a221 */ /* 0x004fe20000010000 */
[----:B------:R-:W-:-:S03]  /*2ee0*/  @!P2 FADD.FTZ R49, R49, R17 ;  /* 0x000000113131a221 */ /* 0x000fc60000010000 */
[----:B----4-:R-:W-:Y:S01]  /*2ef0*/  @!P3 FADD.FTZ R48, R48, R20 ;  /* 0x000000143030b221 */ /* 0x010fe20000010000 */
[----:B------:R-:W-:-:S03]  /*2f00*/  @!P3 FADD.FTZ R49, R49, R21 ;  /* 0x000000153131b221 */ /* 0x000fc60000010000 */
[----:B-----5:R-:W-:Y:S01]  /*2f10*/  @!P4 FADD.FTZ R48, R48, R22 ;  /* 0x000000163030c221 */ /* 0x020fe20000010000 */
[----:B------:R-:W-:-:S07]  /*2f20*/  @!P4 FADD.FTZ R49, R49, R23 ;  /* 0x000000173131c221 */ /* 0x000fce0000010000 */
.L_x_638:
[----:B------:R-:W-:Y:S05]  /*2f30*/  BRA.U !UP1, `(.L_x_633) ;  /* 0x0000000109707547 */ /* 0x000fea000b800000 */
[----:B------:R-:W-:Y:S02]  /*2f40*/  UISETP.NE.AND UP0, UPT, UR10, 0x1, UPT ;  /* 0x000000010a00788c */ /* 0x000fe4000bf05270 */
[----:B------:R-:W-:-:S06]  /*2f50*/  ULOP3.LUT UR5, UR7, 0x1, URZ, 0xc0, !UPT ;  /* 0x0000000107057892 */ /* 0x000fcc000f8ec0ff */
[----:B------:R-:W-:Y:S01]  /*2f60*/  MOV R15, UR5 ;  /* 0x00000005000f7c02 */ /* 0x000fe20008000f00 */
[----:B------:R-:W-:Y:S06]  /*2f70*/  BRA.U !UP0, `(.L_x_639) ;  /* 0x0000000108387547 */ /* 0x000fec000b800000 */
[C---:B------:R-:W-:Y:S02]  /*2f80*/  IADD3 R13, PT, PT, R14.reuse, 0x1, RZ ;  /* 0x000000010e0d7810 */ /* 0x040fe40007ffe0ff */
[-C--:B------:R-:W-:Y:S02]  /*2f90*/  ISETP.EQ.OR P2, PT, R14, R59.reuse, P1 ;  /* 0x0000003b0e00720c */ /* 0x080fe40000f42670 */
[----:B------:R-:W-:-:S11]  /*2fa0*/  ISETP.EQ.OR P0, PT, R13, R59, P1 ;  /* 0x0000003b0d00720c */ /* 0x000fd60000f02670 */
[--C-:B------:R-:W-:Y:S02]  /*2fb0*/  @!P2 IMAD R17, R14, UR6, R2.reuse ;  /* 0x000000060e11ac24 */ /* 0x100fe4000f8e0202 */
[----:B------:R-:W-:Y:S02]  /*2fc0*/  @!P0 IMAD R13, R13, UR6, R2 ;  /* 0x000000060d0d8c24 */ /* 0x000fe4000f8e0202 */
[----:B---3--:R-:W-:-:S04]  /*2fd0*/  @!P2 IMAD.WIDE.U32 R16, R17, 0x8, R18 ;  /* 0x000000081110a825 */ /* 0x008fc800078e0012 */
        /* <DEDUP_REMOVED lines=8> */
.L_x_639:
[----:B------:R-:W-:Y:S01]  /*3060*/  ISETP.EQ.OR P0, PT, R14, R59, P1 ;  /* 0x0000003b0e00720c */ /* 0x000fe20000f02670 */
[----:B------:R-:W-:Y:S03]  /*3070*/  BSSY.RECONVERGENT B0, `(.L_x_633) ;  /* 0x0000008000007945 */ /* 0x000fe60003800200 */
[----:B------:R-:W-:-:S13]  /*3080*/  ISETP.NE.U32.OR P0, PT, R15, 0x1, P0 ;  /* 0x000000010f00780c */ /* 0x000fda0000705470 */
[----:B------:R-:W-:Y:S05]  /*3090*/  @P0 BRA `(.L_x_640) ;  /* 0x0000000000140947 */ /* 0x000fea0003800000 */
[----:B------:R-:W-:-:S04]  /*30a0*/  IMAD R13, R14, UR6, R2 ;  /* 0x000000060e0d7c24 */ /* 0x000fc8000f8e0202 */
[----:B------:R-:W-:-:S06]  /*30b0*/  IMAD.WIDE.U32 R18, R13, 0x8, R18 ;  /* 0x000000080d127825 */ /* 0x000fcc00078e0012 */
[----:B------:R-:W3:Y:S02]  /*30c0*/  LDG.E.64 R18, desc[UR12][R18.64] ;  /* 0x0000000c12127981 */ /* 0x000ee4000c1e1b00 */
[----:B---3--:R-:W-:Y:S01]  /*30d0*/  FADD.FTZ R48, R48, R18 ;  /* 0x0000001230307221 */ /* 0x008fe20000010000 */
[----:B------:R-:W-:-:S07]  /*30e0*/  FADD.FTZ R49, R49, R19 ;  /* 0x0000001331317221 */ /* 0x000fce0000010000 */
.L_x_640:
[----:B------:R-:W-:Y:S05]  /*30f0*/  BSYNC.RECONVERGENT B0 ;  /* 0x0000000000007941 */ /* 0x000fea0003800200 */
.L_x_633:
[----:B------:R-:W5:Y:S01]  /*3100*/  S2UR UR7, SR_CgaCtaId ;  /* 0x00000000000779c3 */ /* 0x000f620000008800 */
[----:B------:R-:W-:Y:S01]  /*3110*/  UMOV UR5, 0x400 ;  /* 0x0000040000057882 */ /* 0x000fe20000000000 */
[--C-:B0-----:R-:W-:Y:S02]  /*3120*/  HADD2.F32 R2, -RZ, R55.reuse.H0_H0 ;  /* 0x20000037ff027230 */ /* 0x101fe40000004100 */
[----:B------:R-:W-:Y:S02]  /*3130*/  HADD2.F32 R55, -RZ, R55.H1_H1 ;  /* 0x30000037ff377230 */ /* 0x000fe40000004100 */
[----:B----4-:R-:W-:Y:S02]  /*3140*/  HADD2.F32 R15, -RZ, R51.H0_H0 ;  /* 0x20000033ff0f7230 */ /* 0x010fe40000004100 */
[----:B------:R-:W-:Y:S01]  /*3150*/  FADD.FTZ R2, R2, -UR14 ;  /* 0x8000000e02027e21 */ /* 0x000fe20008010000 */
[----:B------:R-:W-:Y:S02]  /*3160*/  HADD2.F32 R22, -RZ, R54.H0_H0 ;  /* 0x20000036ff167230 */ /* 0x000fe40000004100 */
[----:B------:R-:W-:Y:S01]  /*3170*/  FADD.FTZ R55, R55, -UR14 ;  /* 0x8000000e37377e21 */ /* 0x000fe20008010000 */
[----:B------:R-:W-:-:S03]  /*3180*/  FMUL.FTZ R31, R2, UR9 ;  /* 0x00000009021f7c20 */ /* 0x000fc60008410000 */
[----:B------:R-:W-:Y:S01]  /*3190*/  FMUL.FTZ R24, R55, UR9 ;  /* 0x0000000937187c20 */ /* 0x000fe20008410000 */
[----:B-----5:R-:W-:Y:S01]  /*31a0*/  ULEA UR5, UR7, UR5, 0x18 ;  /* 0x0000000507057291 */ /* 0x020fe2000f8ec0ff */
[----:B------:R-:W0:Y:S08]  /*31b0*/  LDCU.U8 UR7, c[0x0][0x414] ;  /* 0x00008280ff0777ac */ /* 0x000e300008000000 */
[----:B------:R-:W-:Y:S01]  /*31c0*/  @!P1 STS.64 [UR5+0x90], R48 ;  /* 0x00009030ff009988 */ /* 0x000fe20008000a05 */
[----:B------:R-:W-:Y:S01]  /*31d0*/  BAR.SYNC.DEFER_BLOCKING 0x0 ;  /* 0x0000000000007b1d */ /* 0x000fe20000010000 */
[----:B0-----:R-:W-:-:S05]  /*31e0*/  UISETP.NE.AND UP0, UPT, UR7, URZ, UPT ;  /* 0x000000ff0700728c */ /* 0x001fca000bf05270 */
[----:B------:R-:W2:Y:S01]  /*31f0*/  LDS.64 R12, [UR5+0x90] ;  /* 0x00009005ff0c7984 */ /* 0x000ea20008000a00 */
[----:B------:R-:W2:Y:S02]  /*3200*/  LDCU UR5, c[0x0][0x42c] ;  /* 0x00008580ff0577ac */ /* 0x000ea40008000800 */
[----:B--2---:R-:W-:Y:S01]  /*3210*/  FMUL.FTZ R20, R12, UR5 ;  /* 0x000000050c147c20 */ /* 0x004fe20008410000 */
[----:B------:R-:W-:Y:S01]  /*3220*/  FMUL.FTZ R13, R13, UR5 ;  /* 0x000000050d0d7c20 */ /* 0x000fe20008410000 */
[----:B------:R-:W-:Y:S01]  /*3230*/  HADD2.F32 R12, -RZ, R51.H1_H1 ;  /* 0x30000033ff0c7230 */ /* 0x000fe20000004100 */
[----:B------:R-:W-:Y:S06]  /*3240*/  BRA.U !UP0, `(.L_x_641) ;  /* 0x0000000108487547 */ /* 0x000fec000b800000 */
[----:B------:R-:W-:Y:S01]  /*3250*/  FFMA.FTZ R14, R11, R24, R9 ;  /* 0x000000180b0e7223 */ /* 0x000fe20000010009 */
[----:B------:R-:W-:-:S03]  /*3260*/  FFMA.FTZ R2, R10, R31, R8 ;  /* 0x0000001f0a027223 */ /* 0x000fc60000010008 */
[----:B-1----:R-:W-:Y:S01]  /*3270*/  FMUL.FTZ R19, R14, -1.4426950216293334961 ;  /* 0xbfb8aa3b0e137820 */ /* 0x002fe20000410000 */
[----:B---3--:R-:W-:-:S05]  /*3280*/  FMUL.FTZ R16, R2, -1.4426950216293334961 ;  /* 0xbfb8aa3b02107820 */ /* 0x008fca0000410000 */
        /* <DEDUP_REMOVED lines=14> */
.L_x_641:
[----:B------:R-:W0:Y:S01]  /*3370*/  LDCU UR5, c[0x0][0x41c] ;  /* 0x00008380ff0577ac */ /* 0x000e220008000800 */
[--C-:B------:R-:W-:Y:S02]  /*3380*/  HADD2.F32 R2, -RZ, R53.reuse.H0_H0 ;  /* 0x20000035ff027230 */ /* 0x100fe40000004100 */
[----:B------:R-:W-:Y:S01]  /*3390*/  FADD.FTZ R22, R22, -UR14 ;  /* 0x8000000e16167e21 */ /* 0x000fe20008010000 */
[----:B------:R-:W-:Y:S01]  /*33a0*/  HADD2.F32 R54, -RZ, R54.H1_H1 ;  /* 0x30000036ff367230 */ /* 0x000fe20000004100 */
[----:B------:R-:W2:Y:S01]  /*33b0*/  LDCU.64 UR16, c[0x0][0x400] ;  /* 0x00008000ff1077ac */ /* 0x000ea20008000a00 */
[----:B------:R-:W-:Y:S02]  /*33c0*/  HADD2.F32 R53, -RZ, R53.H1_H1 ;  /* 0x30000035ff357230 */ /* 0x000fe40000004100 */
[----:B------:R-:W-:Y:S01]  /*33d0*/  FADD.FTZ R2, R2, -UR14 ;  /* 0x8000000e02027e21 */ /* 0x000fe20008010000 */
[--C-:B------:R-:W-:Y:S02]  /*33e0*/  HADD2.F32 R14, -RZ, R52.reuse.H0_H0 ;  /* 0x20000034ff0e7230 */ /* 0x100fe40000004100 */
[----:B------:R-:W-:Y:S01]  /*33f0*/  FADD.FTZ R32, R54, -UR14 ;  /* 0x8000000e36207e21 */ /* 0x000fe20008010000 */
[----:B------:R-:W-:-:S02]  /*3400*/  HADD2.F32 R52, -RZ, R52.H1_H1 ;  /* 0x30000034ff347230 */ /* 0x000fc40000004100 */
[----:B------:R-:W-:Y:S01]  /*3410*/  FADD.FTZ R53, R53, -UR14 ;  /* 0x8000000e35357e21 */ /* 0x000fe20008010000 */
[----:B------:R-:W-:Y:S01]  /*3420*/  FMUL.FTZ R29, R22, UR9 ;  /* 0x00000009161d7c20 */ /* 0x000fe20008410000 */
[----:B------:R-:W-:Y:S01]  /*3430*/  FADD.FTZ R14, R14, -UR14 ;  /* 0x8000000e0e0e7e21 */ /* 0x000fe20008010000 */
[----:B------:R-:W-:Y:S01]  /*3440*/  FMUL.FTZ R32, R32, UR9 ;  /* 0x0000000920207c20 */ /* 0x000fe20008410000 */
[----:B---3--:R-:W-:Y:S01]  /*3450*/  FADD.FTZ R16, R52, -UR14 ;  /* 0x8000000e34107e21 */ /* 0x008fe20008010000 */
[----:B------:R-:W-:Y:S01]  /*3460*/  FMUL.FTZ R21, R2, UR9 ;  /* 0x0000000902157c20 */ /* 0x000fe20008410000 */
[----:B------:R-:W-:Y:S01]  /*3470*/  FMUL.FTZ R22, R53, UR9 ;  /* 0x0000000935167c20 */ /* 0x000fe20008410000 */
[----:B------:R-:W-:Y:S01]  /*3480*/  FMUL.FTZ R17, R14, UR9 ;  /* 0x000000090e117c20 */ /* 0x000fe20008410000 */
[----:B0-----:R-:W-:Y:S02]  /*3490*/  IMAD R59, R59, UR5, R56 ;  /* 0x000000053b3b7c24 */ /* 0x001fe4000f8e0238 */
[----:B------:R-:W-:Y:S01]  /*34a0*/  FMUL.FTZ R16, R16, UR9 ;  /* 0x0000000910107c20 */ /* 0x000fe20008410000 */
[C-C-:B------:R-:W-:Y:S01]  /*34b0*/  FFMA.FTZ R31, R20.reuse, R31, R13.reuse ;  /* 0x0000001f141f7223 */ /* 0x140fe2000001000d */
[C-C-:B------:R-:W-:Y:S01]  /*34c0*/  FFMA.FTZ R14, R20.reuse, R24, R13.reuse ;  /* 0x00000018140e7223 */ /* 0x140fe2000001000d */
[----:B------:R-:W-:Y:S01]  /*34d0*/  BSSY.RECONVERGENT B0, `(.L_x_642) ;  /* 0x0000025000007945 */ /* 0x000fe20003800200 */
[C---:B--2---:R-:W-:Y:S01]  /*34e0*/  ISETP.GE.U32.AND P0, PT, R59.reuse, UR16, PT ;  /* 0x000000103b007c0c */ /* 0x044fe2000bf06070 */
        /* <DEDUP_REMOVED lines=8> */
[C-C-:B-1----:R-:W-:Y:S01]  /*3570*/  FFMA.FTZ R19, R20.reuse, R17, R13.reuse ;  /* 0x0000001114137223 */ /* 0x142fe2000001000d */
        /* <DEDUP_REMOVED lines=13> */
[----:B------:R-:W-:Y:S02]  /*3650*/  MOV R12, R4 ;  /* 0x00000004000c7202 */ /* 0x000fe40000000f00 */
[----:B------:R-:W-:Y:S01]  /*3660*/  MOV R13, R7 ;  /* 0x00000007000d7202 */ /* 0x000fe20000000f00 */
[----:B------:R-:W1:Y:S01]  /*3670*/  LDCU.64 UR10, c[0x0][0x380] ;  /* 0x00007000ff0a77ac */ /* 0x000e620008000a00 */
[----:B0-----:R-:W-:Y:S02]  /*3680*/  IMAD R34, R33, UR18, RZ ;  /* 0x0000001221227c24 */ /* 0x001fe4000f8e02ff */
[----:B------:R-:W-:-:S04]  /*3690*/  IMAD.WIDE.U32 R12, R59, UR18, R12 ;  /* 0x000000123b0c7c25 */ /* 0x000fc8000f8e000c */
[----:B------:R-:W-:Y:S02]  /*36a0*/  IMAD R59, R59, UR19, R34 ;  /* 0x000000133b3b7c24 */ /* 0x000fe4000f8e0222 */
[----:B------:R-:W-:Y:S01]  /*36b0*/  FMUL.FTZ R34, R31, UR9 ;  /* 0x000000091f227c20 */ /* 0x000fe20008410000 */
[----:B------:R-:W-:Y:S01]  /*36c0*/  FMUL.FTZ R31, R14, UR9 ;  /* 0x000000090e1f7c20 */ /* 0x000fe20008410000 */
[C---:B-1----:R-:W-:Y:S02]  /*36d0*/  LEA R14, P1, R12.reuse, UR10, 0x1 ;  /* 0x0000000a0c0e7c11 */ /* 0x042fe4000f8208ff */
[----:B------:R-:W-:Y:S02]  /*36e0*/  IADD3 R59, PT, PT, R13, R59, RZ ;  /* 0x0000003b0d3b7210 */ /* 0x000fe40007ffe0ff */
[----:B------:R-:W-:Y:S02]  /*36f0*/  F2FP.F16.F32.PACK_AB R31, R31, R34 ;  /* 0x000000221f1f723e */ /* 0x000fe400000000ff */
[----:B------:R-:W-:-:S05]  /*3700*/  LEA.HI.X R15, R12, UR11, R59, 0x1, P1 ;  /* 0x0000000b0c0f7c11 */ /* 0x000fca00088f0c3b */
[----:B------:R0:W-:Y:S02]  /*3710*/  STG.E desc[UR12][R14.64], R31 ;  /* 0x0000001f0e007986 */ /* 0x0001e4000c10190c */
.L_x_643:
[----:B------:R-:W-:Y:S05]  /*3720*/  BSYNC.RECONVERGENT B0 ;  /* 0x0000000000007941 */ /* 0x000fea0003800200 */
.L_x_642:
[--C-:B------:R-:W-:Y:S02]  /*3730*/  HADD2.F32 R12, -RZ, R50.reuse.H0_H0 ;  /* 0x20000032ff0c7230 */ /* 0x100fe40000004100 */
[----:B------:R-:W-:Y:S01]  /*3740*/  HADD2.F32 R50, -RZ, R50.H1_H1 ;  /* 0x30000032ff327230 */ /* 0x000fe20000004100 */
        /* <DEDUP_REMOVED lines=19> */
.L_x_644:
[----:B------:R-:W-:Y:S01]  /*3880*/  BSSY.RECONVERGENT B0, `(.L_x_645) ;  /* 0x0000012000007945 */ /* 0x000fe20003800200 */
[----:B------:R-:W-:Y:S01]  /*3890*/  FFMA.FTZ R27, R10, R12, -R27 ;  /* 0x0000000c0a1b7223 */ /* 0x000fe2000001081b */
[----:B------:R-:W-:Y:S02]  /*38a0*/  FFMA.FTZ R30, R11, R50, -R30 ;  /* 0x000000320b1e7223 */ /* 0x000fe4000001081e */
[----:B------:R-:W-:Y:S05]  /*38b0*/  @P2 BRA `(.L_x_646) ;  /* 0x0000000000382947 */ /* 0x000fea0003800000 */
[----:B------:R-:W0:Y:S01]  /*38c0*/  LDCU.64 UR10, c[0x0][0x3f8] ;  /* 0x00007f00ff0a77ac */ /* 0x000e220008000a00 */
[----:B------:R-:W-:Y:S01]  /*38d0*/  MOV R12, R4 ;  /* 0x00000004000c7202 */ /* 0x000fe20000000f00 */
[----:B------:R-:W-:Y:S01]  /*38e0*/  FMUL.FTZ R27, R27, UR9 ;  /* 0x000000091b1b7c20 */ /* 0x000fe20008410000 */
[----:B------:R-:W-:Y:S01]  /*38f0*/  MOV R13, R7 ;  /* 0x00000007000d7202 */ /* 0x000fe20000000f00 */
[----:B------:R-:W1:Y:S01]  /*3900*/  LDCU.64 UR18, c[0x0][0x380] ;  /* 0x00007000ff1277ac */ /* 0x000e620008000a00 */
[----:B0-----:R-:W-:Y:S02]  /*3910*/  IMAD R15, R28, UR10, RZ ;  /* 0x0000000a1c0f7c24 */ /* 0x001fe4000f8e02ff */
[----:B------:R-:W-:-:S04]  /*3920*/  IMAD.WIDE.U32 R12, R26, UR10, R12 ;  /* 0x0000000a1a0c7c25 */ /* 0x000fc8000f8e000c */
[----:B------:R-:W-:Y:S02]  /*3930*/  IMAD R15, R26, UR11, R15 ;  /* 0x0000000b1a0f7c24 */ /* 0x000fe4000f8e020f */
[----:B------:R-:W-:Y:S01]  /*3940*/  FMUL.FTZ R26, R30, UR9 ;  /* 0x000000091e1a7c20 */ /* 0x000fe20008410000 */
[----:B-1----:R-:W-:Y:S02]  /*3950*/  LEA R14, P1, R12, UR18, 0x1 ;  /* 0x000000120c0e7c11 */ /* 0x002fe4000f8208ff */
[----:B------:R-:W-:Y:S02]  /*3960*/  IADD3 R15, PT, PT, R13, R15, RZ ;  /* 0x0000000f0d0f7210 */ /* 0x000fe40007ffe0ff */
[----:B------:R-:W-:Y:S02]  /*3970*/  F2FP.F16.F32.PACK_AB R13, R26, R27 ;  /* 0x0000001b1a0d723e */ /* 0x000fe400000000ff */
[----:B------:R-:W-:-:S05]  /*3980*/  LEA.HI.X R15, R12, UR19, R15, 0x1, P1 ;  /* 0x000000130c0f7c11 */ /* 0x000fca00088f0c0f */
[----:B------:R1:W-:Y:S02]  /*3990*/  STG.E desc[UR12][R14.64], R13 ;  /* 0x0000000d0e007986 */ /* 0x0003e4000c10190c */
.L_x_646:
[----:B------:R-:W-:Y:S05]  /*39a0*/  BSYNC.RECONVERGENT B0 ;  /* 0x0000000000007941 */ /* 0x000fea0003800200 */
.L_x_645:
[--C-:B------:R-:W-:Y:S02]  /*39b0*/  HADD2.F32 R12, -RZ, R3.reuse.H0_H0 ;  /* 0x20000003ff0c7230 */ /* 0x100fe40000004100 */
[----:B------:R-:W-:Y:S01]  /*39c0*/  HADD2.F32 R3, -RZ, R3.H1_H1 ;  /* 0x30000003ff037230 */ /* 0x000fe20000004100 */
[----:B------:R-:W-:Y:S06]  /*39d0*/  BRA.U !UP0, `(.L_x_647) ;  /* 0x0000000108487547 */ /* 0x000fec000b800000 */
[----:B------:R-:W-:Y:S01]  /*39e0*/  FFMA.FTZ R21, R10, R21, R8 ;  /* 0x000000150a157223 */ /* 0x000fe20000010008 */
[----:B------:R-:W-:-:S03]  /*39f0*/  FFMA.FTZ R22, R11, R22, R9 ;  /* 0x000000160b167223 */ /* 0x000fc60000010009 */
[----:B-1----:R-:W-:Y:S01]  /*3a00*/  FMUL.FTZ R13, R21, -1.4426950216293334961 ;  /* 0xbfb8aa3b150d7820 */ /* 0x002fe20000410000 */
        /* <DEDUP_REMOVED lines=15> */
.L_x_647:
[----:B------:R-:W-:Y:S01]  /*3b00*/  BSSY.RECONVERGENT B0, `(.L_x_648) ;  /* 0x0000012000007945 */ /* 0x000fe20003800200 */
[----:B------:R-:W-:Y:S01]  /*3b10*/  FFMA.FTZ R25, R10, R12, -R25 ;  /* 0x0000000c0a197223 */ /* 0x000fe20000010819 */
[----:B------:R-:W-:Y:S02]  /*3b20*/  FFMA.FTZ R3, R11, R3, -R24 ;  /* 0x000000030b037223 */ /* 0x000fe40000010818 */
[----:B------:R-:W-:Y:S05]  /*3b30*/  @P3 BRA `(.L_x_649) ;  /* 0x0000000000383947 */ /* 0x000fea0003800000 */
[----:B------:R-:W2:Y:S01]  /*3b40*/  LDCU.64 UR10, c[0x0][0x3f8] ;  /* 0x00007f00ff0a77ac */ /* 0x000ea20008000a00 */
[----:B------:R-:W-:Y:S01]  /*3b50*/  MOV R12, R4 ;  /* 0x00000004000c7202 */ /* 0x000fe20000000f00 */
[----:B------:R-:W-:Y:S01]  /*3b60*/  FMUL.FTZ R3, R3, UR9 ;  /* 0x0000000903037c20 */ /* 0x000fe20008410000 */
[----:B-1----:R-:W-:Y:S01]  /*3b70*/  MOV R13, R7 ;  /* 0x00000007000d7202 */ /* 0x002fe20000000f00 */
[----:B------:R-:W1:Y:S01]  /*3b80*/  LDCU.64 UR18, c[0x0][0x380] ;  /* 0x00007000ff1277ac */ /* 0x000e620008000a00 */
[----:B--2---:R-:W-:Y:S02]  /*3b90*/  IMAD R23, R23, UR10, RZ ;  /* 0x0000000a17177c24 */ /* 0x004fe4000f8e02ff */
[----:B0-----:R-:W-:-:S04]  /*3ba0*/  IMAD.WIDE.U32 R14, R18, UR10, R12 ;  /* 0x0000000a120e7c25 */ /* 0x001fc8000f8e000c */
[----:B------:R-:W-:Y:S02]  /*3bb0*/  IMAD R23, R18, UR11, R23 ;  /* 0x0000000b12177c24 */ /* 0x000fe4000f8e0217 */
[----:B------:R-:W-:Y:S01]  /*3bc0*/  FMUL.FTZ R18, R25, UR9 ;  /* 0x0000000919127c20 */ /* 0x000fe20008410000 */
[C---:B-1----:R-:W-:Y:S02]  /*3bd0*/  LEA R12, P1, R14.reuse, UR18, 0x1 ;  /* 0x000000120e0c7c11 */ /* 0x042fe4000f8208ff */
[----:B------:R-:W-:Y:S02]  /*3be0*/  IADD3 R23, PT, PT, R15, R23, RZ ;  /* 0x000000170f177210 */ /* 0x000fe40007ffe0ff */
[----:B------:R-:W-:Y:S02]  /*3bf0*/  F2FP.F16.F32.PACK_AB R3, R3, R18 ;  /* 0x000000120303723e */ /* 0x000fe400000000ff */
[----:B------:R-:W-:-:S05]  /*3c00*/  LEA.HI.X R13, R14, UR19, R23, 0x1, P1 ;  /* 0x000000130e0d7c11 */ /* 0x000fca00088f0c17 */
[----:B------:R2:W-:Y:S02]  /*3c10*/  STG.E desc[UR12][R12.64], R3 ;  /* 0x000000030c007986 */ /* 0x0005e4000c10190c */
.L_x_649:
[----:B------:R-:W-:Y:S05]  /*3c20*/  BSYNC.RECONVERGENT B0 ;  /* 0x0000000000007941 */ /* 0x000fea0003800200 */
.L_x_648:
[--C-:B--2---:R-:W-:Y:S01]  /*3c30*/  HADD2.F32 R3, -RZ, R0.reuse.H0_H0 ;  /* 0x20000000ff037230 */ /* 0x104fe20000004100 */
[----:B------:R-:W-:Y:S01]  /*3c40*/  SHF.R.S32.HI R22, RZ, 0x1f, R2 ;  /* 0x0000001fff167819 */ /* 0x000fe20000011402 */
[----:B------:R-:W-:Y:S01]  /*3c50*/  HADD2.F32 R0, -RZ, R0.H1_H1 ;  /* 0x30000000ff007230 */ /* 0x000fe20000004100 */
[----:B------:R-:W-:Y:S06]  /*3c60*/  BRA.U !UP0, `(.L_x_650) ;  /* 0x0000000108487547 */ /* 0x000fec000b800000 */
[----:B------:R-:W-:Y:S01]  /*3c70*/  FFMA.FTZ R8, R10, R17, R8 ;  /* 0x000000110a087223 */ /* 0x000fe20000010008 */
[----:B------:R-:W-:-:S03]  /*3c80*/  FFMA.FTZ R9, R11, R16, R9 ;  /* 0x000000100b097223 */ /* 0x000fc60000010009 */
[----:B------:R-:W-:Y:S01]  /*3c90*/  FMUL.FTZ R12, R8, -1.4426950216293334961 ;  /* 0xbfb8aa3b080c7820 */ /* 0x000fe20000410000 */
[----:B01----:R-:W-:-:S05]  /*3ca0*/  FMUL.FTZ R15, R9, -1.4426950216293334961 ;  /* 0xbfb8aa3b090f7820 */ /* 0x003fca0000410000 */
        /* <DEDUP_REMOVED lines=14> */
.L_x_650:
[----:B------:R-:W-:Y:S01]  /*3d90*/  ISETP.GE.AND.EX P0, PT, R22, UR17, PT, P0 ;  /* 0x0000001116007c0c */ /* 0x000fe2000bf06300 */
[----:B------:R-:W-:Y:S01]  /*3da0*/  FFMA.FTZ R19, R10, R3, -R19 ;  /* 0x000000030a137223 */ /* 0x000fe20000010813 */
[----:B------:R-:W-:Y:S01]  /*3db0*/  FFMA.FTZ R20, R11, R0, -R20 ;  /* 0x000000000b147223 */ /* 0x000fe20000010814 */
[----:B------:R-:W-:Y:S02]  /*3dc0*/  BSSY.RECONVERGENT B0, `(.L_x_651) ;  /* 0x000000f000007945 */ /* 0x000fe40003800200 */
[----:B------:R-:W-:Y:S01]  /*3dd0*/  FMUL.FTZ R19, R19, UR9 ;  /* 0x0000000913137c20 */ /* 0x000fe20008410000 */
[----:B------:R-:W-:-:S07]  /*3de0*/  FMUL.FTZ R20, R20, UR9 ;  /* 0x0000000914147c20 */ /* 0x000fce0008410000 */
[----:B------:R-:W-:Y:S05]  /*3df0*/  @P0 BRA `(.L_x_652) ;  /* 0x00000000002c0947 */ /* 0x000fea0003800000 */
[----:B------:R-:W2:Y:S01]  /*3e00*/  LDCU.64 UR10, c[0x0][0x3f8] ;  /* 0x00007f00ff0a77ac */ /* 0x000ea20008000a00 */
[----:B------:R-:W-:Y:S01]  /*3e10*/  MOV R5, R7 ;  /* 0x0000000700057202 */ /* 0x000fe20000000f00 */
[----:B------:R-:W3:Y:S01]  /*3e20*/  LDCU.64 UR14, c[0x0][0x380] ;  /* 0x00007000ff0e77ac */ /* 0x000ee20008000a00 */
[----:B--2---:R-:W-:Y:S02]  /*3e30*/  IMAD R3, R22, UR10, RZ ;  /* 0x0000000a16037c24 */ /* 0x004fe4000f8e02ff */
[----:B------:R-:W-:-:S04]  /*3e40*/  IMAD.WIDE.U32 R4, R2, UR10, R4 ;  /* 0x0000000a02047c25 */ /* 0x000fc8000f8e0004 */
[----:B------:R-:W-:Y:S01]  /*3e50*/  IMAD R3, R2, UR11, R3 ;  /* 0x0000000b02037c24 */ /* 0x000fe2000f8e0203 */
[----:B---3--:R-:W-:-:S04]  /*3e60*/  LEA R2, P0, R4, UR14, 0x1 ;  /* 0x0000000e04027c11 */ /* 0x008fc8000f8008ff */
[----:B------:R-:W-:Y:S02]  /*3e70*/  IADD3 R3, PT, PT, R5, R3, RZ ;  /* 0x0000000305037210 */ /* 0x000fe40007ffe0ff */
[----:B------:R-:W-:Y:S02]  /*3e80*/  F2FP.F16.F32.PACK_AB R5, R20, R19 ;  /* 0x000000131405723e */ /* 0x000fe400000000ff */
[----:B------:R-:W-:-:S05]  /*3e90*/  LEA.HI.X R3, R4, UR15, R3, 0x1, P0 ;  /* 0x0000000f04037c11 */ /* 0x000fca00080f0c03 */
[----:B------:R2:W-:Y:S02]  /*3ea0*/  STG.E desc[UR12][R2.64], R5 ;  /* 0x0000000502007986 */ /* 0x0005e4000c10190c */
.L_x_652:
[----:B------:R-:W-:Y:S05]  /*3eb0*/  BSYNC.RECONVERGENT B0 ;  /* 0x0000000000007941 */ /* 0x000fea0003800200 */
.L_x_651:
[----:B------:R-:W3:Y:S01]  /*3ec0*/  LDCU UR5, c[0x0][0x410] ;  /* 0x00008200ff0577ac */ /* 0x000ee20008000800 */
[----:B------:R-:W3:Y:S01]  /*3ed0*/  LDCU UR7, c[0x0][0x3e0] ;  /* 0x00007c00ff0777ac */ /* 0x000ee20008000800 */
[----:B------:R-:W-:Y:S02]  /*3ee0*/  UIADD3 UR8, UPT, UPT, UR6, UR8, URZ ;  /* 0x0000000806087290 */ /* 0x000fe4000fffe0ff */
[----:B------:R-:W-:Y:S02]  /*3ef0*/  UIADD3 UR4, UPT, UPT, UR4, 0x1, URZ ;  /* 0x0000000104047890 */ /* 0x000fe4000fffe0ff */
[----:B---3--:R-:W-:-:S04]  /*3f00*/  UIMAD UR5, UR5, UR7, URZ ;  /* 0x00000007050572a4 */ /* 0x008fc8000f8e02ff */
[----:B------:R-:W-:-:S09]  /*3f10*/  UISETP.GE.AND UP0, UPT, UR8, UR5, UPT ;  /* 0x000000050800728c */ /* 0x000fd2000bf06270 */
[----:B------:R-:W-:Y:S05]  /*3f20*/  BRA.U !UP0, `(.L_x_653) ;  /* 0xffffffc108847547 */ /* 0x000fea000b83ffff */
.L_x_622:
[----:B------:R-:W3:Y:S01]  /*3f30*/  S2R R6, SR_TID.X ;  /* 0x0000000000067919 */ /* 0x000ee20000002100 */
[----:B------:R-:W4:Y:S01]  /*3f40*/  LDC R4, c[0x0][0x370] ;  /* 0x0000dc00ff047b82 */ /* 0x000f220000000800 */
[----:B------:R-:W-:Y:S07]  /*3f50*/  BSSY.RECONVERGENT B0, `(.L_x_654) ;  /* 0x000000e000007945 */ /* 0x000fee0003800200 */
[----:B------:R-:W5:Y:S08]  /*3f60*/  LDC R7, c[0x0][0x374] ;  /* 0x0000dd00ff077b82 */ /* 0x000f700000000800 */
[----:B--2---:R-:W2:Y:S01]  /*3f70*/  LDC.64 R2, c[0x0][0x3c8] ;  /* 0x0000f200ff027b82 */ /* 0x004ea20000000a00 */
[----:B----4-:R-:W-:-:S02]  /*3f80*/  ISETP.NE.AND P0, PT, R4, 0x1, PT ;  /* 0x000000010400780c */ /* 0x010fc40003f05270 */
[----:B---3--:R-:W-:Y:S02]  /*3f90*/  ISETP.NE.AND P1, PT, R6, RZ, PT ;  /* 0x000000ff0600720c */ /* 0x008fe40003f25270 */
[----:B-----5:R-:W-:-:S04]  /*3fa0*/  SHF.L.U32 R0, R7, 0x1, RZ ;  /* 0x0000000107007819 */ /* 0x020fc800000006ff */
[----:B------:R-:W-:-:S05]  /*3fb0*/  SEL R5, R0, RZ, P0 ;  /* 0x000000ff00057207 */ /* 0x000fca0000000000 */
[----:B--2---:R-:W-:Y:S02]  /*3fc0*/  IMAD.WIDE.U32 R2, R5, 0x4, R2 ;  /* 0x0000000405027825 */ /* 0x004fe400078e0002 */
[----:B------:R-:W-:Y:S05]  /*3fd0*/  @P1 BRA `(.L_x_655) ;  /* 0x0000000000141947 */ /* 0x000fea0003800000 */
[----:B------:R-:W-:Y:S01]  /*3fe0*/  HFMA2 R5, -RZ, RZ, 0, 5.9604644775390625e-08 ;  /* 0x00000001ff057431 */ /* 0x000fe200000001ff */
[----:B------:R-:W-:Y:S06]  /*3ff0*/  MEMBAR.ALL.GPU ;  /* 0x0000000000007992 */ /* 0x000fec000000a000 */
[----:B------:R-:W-:-:S00]  /*4000*/  ERRBAR ;  /* 0x00000000000079ab */ /* 0x000fc00000000000 */
[----:B------:R-:W-:Y:S06]  /*4010*/  CGAERRBAR ;  /* 0x00000000000075ab */ /* 0x000fec0000000000 */
[----:B------:R2:W-:Y:S02]  /*4020*/  REDG.E.ADD.S32.STRONG.GPU desc[UR12][R2.64], R5 ;  /* 0x000000050200798e */ /* 0x0005e4000c12e30c */
.L_x_655:
[----:B------:R-:W-:Y:S05]  /*4030*/  BSYNC.RECONVERGENT B0 ;  /* 0x0000000000007941 */ /* 0x000fea0003800200 */
.L_x_654:
[----:B------:R-:W3:Y:S01]  /*4040*/  S2UR UR5, SR_CTAID.Y ;  /* 0x00000000000579c3 */ /* 0x000ee20000002600 */
[----:B--2---:R-:W-:Y:S02]  /*4050*/  IADD3 R5, PT, PT, R7, -0x1, RZ ;  /* 0xffffffff07057810 */ /* 0x004fe40007ffe0ff */
[----:B------:R-:W-:-:S05]  /*4060*/  IADD3 R0, PT, PT, R4, -0x1, RZ ;  /* 0xffffffff04007810 */ /* 0x000fca0007ffe0ff */
[----:B------:R-:W2:Y:S01]  /*4070*/  S2UR UR4, SR_CTAID.X ;  /* 0x00000000000479c3 */ /* 0x000ea20000002500 */
[----:B---3--:R-:W-:-:S04]  /*4080*/  ISETP.NE.AND P0, PT, R5, UR5, PT ;  /* 0x0000000505007c0c */ /* 0x008fc8000bf05270 */
[----:B--2---:R-:W-:-:S13]  /*4090*/  ISETP.NE.OR P0, PT, R0, UR4, P0 ;  /* 0x0000000400007c0c */ /* 0x004fda0008705670 */
[----:B------:R-:W-:Y:S05]  /*40a0*/  @P0 EXIT ;  /* 0x000000000000094d */ /* 0x000fea0003800000 */
[----:B------:R-:W-:Y:S05]  /*40b0*/  @P1 BRA `(.L_x_656) ;  /* 0x0000000000201947 */ /* 0x000fea0003800000 */
[----:B------:R-:W-:-:S05]  /*40c0*/  IMAD R0, R4, R7, RZ ;  /* 0x0000000704007224 */ /* 0x000fca00078e02ff */
[----:B------:R-:W-:-:S13]  /*40d0*/  ISETP.NE.AND P0, PT, R0, -0x1, PT ;  /* 0xffffffff0000780c */ /* 0x000fda0003f05270 */
[----:B------:R-:W-:Y:S05]  /*40e0*/  @!P0 BRA `(.L_x_656) ;  /* 0x0000000000148947 */ /* 0x000fea0003800000 */
.L_x_657:
[----:B------:R-:W2:Y:S04]  /*40f0*/  LDG.E.STRONG.GPU R5, desc[UR12][R2.64] ;  /* 0x0000000c02057981 */ /* 0x000ea8000c1ef900 */
[----:B--2---:R-:W-:Y:S01]  /*4100*/  CCTL.IVALL ;  /* 0x00000000ff00798f */ /* 0x004fe20002000000 */
[----:B------:R-:W-:Y:S05]  /*4110*/  YIELD ;  /* 0x0000000000007946 */ /* 0x000fea0003800000 */
[----:B------:R-:W-:-:S13]  /*4120*/  ISETP.NE.AND P0, PT, R5, R0, PT ;  /* 0x000000000500720c */ /* 0x000fda0003f05270 */
[----:B------:R-:W-:Y:S05]  /*4130*/  @P0 BRA `(.L_x_657) ;  /* 0xfffffffc00ec0947 */ /* 0x000fea000383ffff */
.L_x_656:
[----:B------:R-:W-:Y:S05]  /*4140*/  WARPSYNC.ALL ;  /* 0x0000000000007948 */ /* 0x000fea0003800000 */
[----:B------:R-:W2:Y:S02]  /*4150*/  LDCU.64 UR10, c[0x0][0x3f8] ;  /* 0x00007f00ff0a77ac */ /* 0x000ea40008000a00 */
[----:B--2---:R-:W-:-:S04]  /*4160*/  ULEA.HI UR8, UP0, UR11, UR10, URZ, 0x1 ;  /* 0x0000000a0b087291 */ /* 0x004fc8000f8108ff */
[----:B------:R-:W-:-:S04]  /*4170*/  UIADD3.X UR9, UPT, UPT, URZ, UR11, URZ, UP0, !UPT ;  /* 0x0000000bff097290 */ /* 0x000fc800087fe4ff */
[----:B------:R-:W-:Y:S02]  /*4180*/  USHF.R.S64 UR8, UR8, 0x1, UR9 ;  /* 0x0000000108087899 */ /* 0x000fe40008001009 */
[----:B------:R-:W-:Y:S01]  /*4190*/  USHF.R.S32.HI UR9, URZ, 0x1, UR9 ;  /* 0x00000001ff097899 */ /* 0x000fe20008011409 */
[----:B------:R-:W-:Y:S03]  /*41a0*/  BAR.SYNC.DEFER_BLOCKING 0x0 ;  /* 0x0000000000007b1d */ /* 0x000fe60000010000 */
[----:B------:R-:W-:Y:S02]  /*41b0*/  ISETP.LT.U32.AND P0, PT, R6, UR8, PT ;  /* 0x0000000806007c0c */ /* 0x000fe4000bf01070 */
[----:B------:R-:W-:-:S04]  /*41c0*/  MOV R0, UR9 ;  /* 0x0000000900007c02 */ /* 0x000fc80008000f00 */
[----:B------:R-:W-:-:S13]  /*41d0*/  ISETP.GT.AND.EX P0, PT, R0, RZ, PT, P0 ;  /* 0x000000ff0000720c */ /* 0x000fda0003f04300 */
[----:B------:R-:W-:Y:S05]  /*41e0*/  @!P0 EXIT ;  /* 0x000000000000894d */ /* 0x000fea0003800000 */
[----:B------:R-:W-:Y:S01]  /*41f0*/  HFMA2 R3, -RZ, RZ, 0, 0 ;  /* 0x00000000ff037431 */ /* 0x000fe200000001ff */
[----:B------:R-:W-:Y:S01]  /*4200*/  MOV R0, R6 ;  /* 0x0000000600007202 */ /* 0x000fe20000000f00 */
[----:B------:R-:W-:Y:S01]  /*4210*/  UIMAD.WIDE.U32 UR4, UR10, 0x3, URZ ;  /* 0x000000030a0478a5 */ /* 0x000fe2000f8e00ff */
[----:B------:R-:W-:Y:S01]  /*4220*/  MOV R5, UR9 ;  /* 0x0000000900057c02 */ /* 0x000fe20008000f00 */
[----:B------:R-:W-:Y:S01]  /*4230*/  UIMAD UR6, UR11, 0x3, URZ ;  /* 0x000000030b0678a4 */ /* 0x000fe2000f8e02ff */
[----:B------:R-:W-:Y:S01]  /*4240*/  IADD3 R9, P1, PT, R0, 0x1e0, RZ ;  /* 0x000001e000097810 */ /* 0x000fe20007f3e0ff */
[----:B------:R-:W-:Y:S02]  /*4250*/  BSSY.RECONVERGENT B0, `(.L_x_658) ;  /* 0x000005f000007945 */ /* 0x000fe40003800200 */
[----:B------:R-:W-:Y:S01]  /*4260*/  UIADD3 UR6, UPT, UPT, UR5, UR6, URZ ;  /* 0x0000000605067290 */ /* 0x000fe2000fffe0ff */
[----:B------:R-:W-:Y:S02]  /*4270*/  ISETP.LT.U32.AND P0, PT, R9, UR8, PT ;  /* 0x0000000809007c0c */ /* 0x000fe4000bf01070 */
[----:B------:R-:W-:Y:S01]  /*4280*/  IADD3.X R2, PT, PT, RZ, R3, RZ, P1, !PT ;  /* 0x00000003ff027210 */ /* 0x000fe20000ffe4ff */
[----:B------:R-:W-:-:S03]  /*4290*/  ULEA.HI UR4, UP0, UR6, UR4, URZ, 0x1 ;  /* 0x0000000406047291 */ /* 0x000fc6000f8108ff */
[----:B------:R-:W-:Y:S01]  /*42a0*/  ISETP.GT.AND.EX P0, PT, R5, R2, PT, P0 ;  /* 0x000000020500720c */ /* 0x000fe20003f04300 */
[----:B------:R-:W-:-:S03]  /*42b0*/  UIADD3.X UR7, UPT, UPT, URZ, UR6, URZ, UP0, !UPT ;  /* 0x00000006ff077290 */ /* 0x000fc600087fe4ff */
[----:B------:R-:W-:Y:S01]  /*42c0*/  SEL R9, R9, UR8, !P0 ;  /* 0x0000000809097c07 */ /* 0x000fe2000c000000 */
[----:B------:R-:W-:Y:S01]  /*42d0*/  USHF.R.S64 UR6, UR4, 0x1, UR7 ;  /* 0x0000000104067899 */ /* 0x000fe20008001007 */
[----:B------:R-:W-:Y:S01]  /*42e0*/  SEL R2, R2, UR9, !P0 ;  /* 0x0000000902027c07 */ /* 0x000fe2000c000000 */
[----:B------:R-:W-:Y:S01]  /*42f0*/  USHF.R.S32.HI UR7, URZ, 0x1, UR7 ;  /* 0x00000001ff077899 */ /* 0x000fe20008011407 */
[----:B------:R-:W-:-:S04]  /*4300*/  IADD3 R9, P0, PT, R9, -0x1e0, RZ ;  /* 0xfffffe2009097810 */ /* 0x000fc80007f1e0ff */
[----:B------:R-:W-:Y:S02]  /*4310*/  IADD3.X R2, PT, PT, R2, -0x1, RZ, P0, !PT ;  /* 0xffffffff02027810 */ /* 0x000fe400007fe4ff */
[----:B------:R-:W-:-:S04]  /*4320*/  ISETP.NE.U32.AND P0, PT, R9, R0, PT ;  /* 0x000000000900720c */ /* 0x000fc80003f05070 */
[----:B------:R-:W-:-:S04]  /*4330*/  ISETP.NE.AND.EX P0, PT, R2, R3, PT, P0 ;  /* 0x000000030200720c */ /* 0x000fc80003f05300 */
[----:B-1----:R-:W-:-:S04]  /*4340*/  SEL R13, RZ, 0x1, !P0 ;  /* 0x00000001ff0d7807 */ /* 0x002fc80004000000 */
[----:B------:R-:W-:-:S04]  /*4350*/  IADD3 R9, P0, P1, R9, -R13, -R0 ;  /* 0x8000000d09097210 */ /* 0x000fc8000791e800 */
[----:B------:R-:W-:-:S05]  /*4360*/  IADD3.X R11, PT, PT, R2, -0x1, ~R3, P0, P1 ;  /* 0xffffffff020b7810 */ /* 0x000fca00007e2c03 */
[----:B------:R-:W-:-:S04]  /*4370*/  IMAD.WIDE.U32 R4, R11, -0x77777777, RZ ;  /* 0x888888890b047825 */ /* 0x000fc800078e00ff */
[----:B------:R-:W-:-:S04]  /*4380*/  IMAD.WIDE.U32 R6, P0, R9, -0x77777778, R4 ;  /* 0x8888888809067825 */ /* 0x000fc80007800004 */
[----:B------:R-:W-:Y:S01]  /*4390*/  IMAD.WIDE.U32 R4, R9, -0x77777777, RZ ;  /* 0x8888888909047825 */ /* 0x000fe200078e00ff */
[----:B------:R-:W-:Y:S02]  /*43a0*/  IADD3.X R9, PT, PT, RZ, RZ, RZ, P0, !PT ;  /* 0x000000ffff097210 */ /* 0x000fe400007fe4ff */
[----:B------:R-:W-:Y:S02]  /*43b0*/  MOV R8, R7 ;  /* 0x0000000700087202 */ /* 0x000fe40000000f00 */
[----:B------:R-:W-:-:S05]  /*43c0*/  IADD3 RZ, P0, PT, R5, R6, RZ ;  /* 0x0000000605ff7210 */ /* 0x000fca0007f1e0ff */
[----:B------:R-:W-:-:S05]  /*43d0*/  IMAD.WIDE.U32.X R4, R11, -0x77777778, R8, P0 ;  /* 0x888888880b047825 */ /* 0x000fca00000e0408 */
[----:B------:R-:W-:-:S04]  /*43e0*/  SHF.R.U64 R2, R4, 0x8, R5 ;  /* 0x0000000804027819 */ /* 0x000fc80000001205 */
[----:B------:R-:W-:-:S04]  /*43f0*/  IADD3 R2, P0, PT, R2, R13, RZ ;  /* 0x0000000d02027210 */ /* 0x000fc80007f1e0ff */
[----:B------:R-:W-:Y:S02]  /*4400*/  LOP3.LUT R6, R2, 0x3, RZ, 0xc0, !PT ;  /* 0x0000000302067812 */ /* 0x000fe400078ec0ff */
[----:B------:R-:W-:Y:S02]  /*4410*/  LEA.HI.X R4, R5, RZ, RZ, 0x18, P0 ;  /* 0x000000ff05047211 */ /* 0x000fe400000fc4ff */
[----:B------:R-:W-:Y:S02]  /*4420*/  ISETP.NE.U32.AND P1, PT, R6, 0x3, PT ;  /* 0x000000030600780c */ /* 0x000fe40003f25070 */
[----:B------:R-:W-:Y:S02]  /*4430*/  ISETP.GE.U32.AND P0, PT, R2, 0x3, PT ;  /* 0x000000030200780c */ /* 0x000fe40003f06070 */
[----:B------:R-:W-:Y:S02]  /*4440*/  ISETP.NE.AND.EX P1, PT, RZ, RZ, PT, P1 ;  /* 0x000000ffff00720c */ /* 0x000fe40003f25310 */
[----:B------:R-:W-:-:S11]  /*4450*/  ISETP.GE.U32.AND.EX P0, PT, R4, RZ, PT, P0 ;  /* 0x000000ff0400720c */ /* 0x000fd60003f06100 */
[----:B------:R-:W-:Y:S05]  /*4460*/  @!P1 BRA `(.L_x_659) ;  /* 0x0000000000f49947 */ /* 0x000fea0003800000 */
[----:B------:R-:W1:Y:S01]  /*4470*/  LDCU.64 UR4, c[0x0][0x3d8] ;  /* 0x00007b00ff0477ac */ /* 0x000e620008000a00 */
[----:B------:R-:W-:Y:S02]  /*4480*/  MOV R29, UR8 ;  /* 0x00000008001d7c02 */ /* 0x000fe40008000f00 */
[----:B------:R-:W-:Y:S01]  /*4490*/  MOV R4, UR9 ;  /* 0x0000000900047c02 */ /* 0x000fe20008000f00 */
[----:B------:R-:W2:Y:S01]  /*44a0*/  LDCU.64 UR14, c[0x0][0x390] ;  /* 0x00007200ff0e77ac */ /* 0x000ea20008000a00 */
[----:B------:R-:W-:Y:S02]  /*44b0*/  IADD3 R7, PT, PT, R2, 0x1, RZ ;  /* 0x0000000102077810 */ /* 0x000fe40007ffe0ff */
[----:B------:R-:W-:Y:S01]  /*44c0*/  SHF.L.U64.HI R29, R29, 0x2, R4 ;  /* 0x000000021d1d7819 */ /* 0x000fe20000010204 */
[----:B------:R-:W3:Y:S01]  /*44d0*/  LDCU.64 UR16, c[0x0][0x388] ;  /* 0x00007100ff1077ac */ /* 0x000ee20008000a00 */
[----:B------:R-:W-:Y:S02]  /*44e0*/  LOP3.LUT R7, R7, 0x3, RZ, 0xc0, !PT ;  /* 0x0000000307077812 */ /* 0x000fe400078ec0ff */
[----:B------:R-:W-:-:S02]  /*44f0*/  MOV R2, R0 ;  /* 0x0000000000027202 */ /* 0x000fc40000000f00 */
[----:B------:R-:W-:Y:S02]  /*4500*/  MOV R4, UR10 ;  /* 0x0000000a00047c02 */ /* 0x000fe40008000f00 */
[C---:B------:R-:W-:Y:S02]  /*4510*/  SHF.L.U32 R19, R0.reuse, 0x3, RZ ;  /* 0x0000000300137819 */ /* 0x040fe400000006ff */
[--C-:B------:R-:W-:Y:S01]  /*4520*/  SHF.L.U64.HI R20, R0, 0x3, R3.reuse ;  /* 0x0000000300147819 */ /* 0x100fe20000010203 */
[----:B------:R-:W-:Y:S01]  /*4530*/  IMAD.WIDE.U32 R4, R4, 0x4, RZ ;  /* 0x0000000404047825 */ /* 0x000fe200078e00ff */
[C---:B-1----:R-:W-:Y:S01]  /*4540*/  LEA R23, P1, R0.reuse, UR4, 0x2 ;  /* 0x0000000400177c11 */ /* 0x042fe2000f8210ff */
[----:B------:R-:W-:Y:S01]  /*4550*/  UMOV UR4, URZ ;  /* 0x000000ff00047c82 */ /* 0x000fe20008000000 */
[----:B------:R-:W-:Y:S02]  /*4560*/  MOV R25, UR6 ;  /* 0x0000000600197c02 */ /* 0x000fe40008000f00 */
[--C-:B------:R-:W-:Y:S01]  /*4570*/  LEA.HI.X R24, R0, UR5, R3.reuse, 0x2, P1 ;  /* 0x0000000500187c11 */ /* 0x100fe200088f1403 */
[----:B------:R-:W-:Y:S01]  /*4580*/  USHF.L.U32 UR5, UR11, 0x2, URZ ;  /* 0x000000020b057899 */ /* 0x000fe200080006ff */
[----:B------:R-:W-:Y:S01]  /*4590*/  IMAD.WIDE.U32 R2, R7, 0x1e0, R2 ;  /* 0x000001e007027825 */ /* 0x000fe200078e0002 */
[----:B--2---:R-:W-:-:S02]  /*45a0*/  IADD3 R21, P1, PT, R19, UR14, RZ ;  /* 0x0000000e13157c10 */ /* 0x004fc4000ff3e0ff */
[----:B------:R-:W-:Y:S02]  /*45b0*/  MOV R6, UR7 ;  /* 0x0000000700067c02 */ /* 0x000fe40008000f00 */
[----:B---3--:R-:W-:Y:S02]  /*45c0*/  IADD3 R19, P2, PT, R19, UR16, RZ ;  /* 0x0000001013137c10 */ /* 0x008fe4000ff5e0ff */
[----:B------:R-:W-:Y:S02]  /*45d0*/  IADD3 R18, P3, PT, RZ, -R7, RZ ;  /* 0x80000007ff127210 */ /* 0x000fe40007f7e0ff */
[----:B------:R-:W-:Y:S02]  /*45e0*/  MOV R0, R2 ;  /* 0x0000000200007202 */ /* 0x000fe40000000f00 */
[----:B------:R-:W-:Y:S02]  /*45f0*/  IADD3.X R22, PT, PT, R20, UR15, RZ, P1, !PT ;  /* 0x0000000f14167c10 */ /* 0x000fe40008ffe4ff */
[----:B------:R-:W-:-:S02]  /*4600*/  SHF.L.U64.HI R25, R25, 0x2, R6 ;  /* 0x0000000219197819 */ /* 0x000fc40000010206 */
[----:B------:R-:W-:Y:S02]  /*4610*/  IADD3 R3, PT, PT, R3, UR4, RZ ;  /* 0x0000000403037c10 */ /* 0x000fe4000fffe0ff */
[----:B------:R-:W-:Y:S02]  /*4620*/  IADD3.X R20, PT, PT, R20, UR17, RZ, P2, !PT ;  /* 0x0000001114147c10 */ /* 0x000fe400097fe4ff */
[----:B------:R-:W-:Y:S02]  /*4630*/  IADD3 R27, PT, PT, R5, UR5, RZ ;  /* 0x00000005051b7c10 */ /* 0x000fe4000fffe0ff */
[----:B------:R-:W-:-:S07]  /*4640*/  IADD3.X R2, PT, PT, RZ, -0x1, RZ, P3, !PT ;  /* 0xffffffffff027810 */ /* 0x000fce0001ffe4ff */
.L_x_660:
[----:B-1----:R-:W-:Y:S02]  /*4650*/  MOV R8, UR8 ;  /* 0x0000000800087c02 */ /* 0x002fe40008000f00 */
[----:B------:R-:W-:Y:S02]  /*4660*/  MOV R12, UR6 ;  /* 0x00000006000c7c02 */ /* 0x000fe40008000f00 */
[-C--:B------:R-:W-:Y:S02]  /*4670*/  LEA R8, P1, R8, R23.reuse, 0x2 ;  /* 0x0000001708087211 */ /* 0x080fe400078210ff */
[----:B------:R-:W-:Y:S02]  /*4680*/  IADD3 R10, P2, PT, R23, R4, RZ ;  /* 0x00000004170a7210 */ /* 0x000fe40007f5e0ff */
[-C--:B------:R-:W-:Y:S02]  /*4690*/  LEA R12, P3, R12, R23.reuse, 0x2 ;  /* 0x000000170c0c7211 */ /* 0x080fe400078610ff */
[----:B------:R-:W-:-:S02]  /*46a0*/  MOV R6, R23 ;  /* 0x0000001700067202 */ /* 0x000fc40000000f00 */
[----:B------:R-:W-:Y:S02]  /*46b0*/  MOV R7, R24 ;  /* 0x0000001800077202 */ /* 0x000fe40000000f00 */
[C---:B------:R-:W-:Y:S02]  /*46c0*/  IADD3.X R9, PT, PT, R24.reuse, R29, RZ, P1, !PT ;  /* 0x0000001d18097210 */ /* 0x040fe40000ffe4ff */
[C---:B------:R-:W-:Y:S01]  /*46d0*/  IADD3.X R11, PT, PT, R24.reuse, R27, RZ, P2, !PT ;  /* 0x0000001b180b7210 */ /* 0x040fe200017fe4ff */
[----:B0-----:R0:W2:Y:S01]  /*46e0*/  LDG.E R14, desc[UR12][R6.64] ;  /* 0x0000000c060e7981 */ /* 0x0010a2000c1e1900 */
[----:B------:R-:W-:-:S03]  /*46f0*/  IADD3.X R13, PT, PT, R24, R25, RZ, P3, !PT ;  /* 0x00000019180d7210 */ /* 0x000fc60001ffe4ff */
[----:B------:R1:W2:Y:S04]  /*4700*/  LDG.E R15, desc[UR12][R8.64] ;  /* 0x0000000c080f7981 */ /* 0x0002a8000c1e1900 */
[----:B------:R-:W3:Y:S04]  /*4710*/  LDG.E R16, desc[UR12][R10.64] ;  /* 0x0000000c0a107981 */ /* 0x000ee8000c1e1900 */
[----:B------:R-:W3:Y:S01]  /*4720*/  LDG.E R17, desc[UR12][R12.64] ;  /* 0x0000000c0c117981 */ /* 0x000ee2000c1e1900 */
[----:B0-----:R-:W-:Y:S02]  /*4730*/  MOV R6, R19 ;  /* 0x0000001300067202 */ /* 0x001fe40000000f00 */
[----:B------:R-:W-:-:S02]  /*4740*/  MOV R7, R20 ;  /* 0x0000001400077202 */ /* 0x000fc40000000f00 */
[----:B-1----:R-:W-:Y:S02]  /*4750*/  MOV R8, R21 ;  /* 0x0000001500087202 */ /* 0x002fe40000000f00 */
        /* <DEDUP_REMOVED lines=14> */
.L_x_659:
[----:B------:R-:W-:Y:S05]  /*4840*/  BSYNC.RECONVERGENT B0 ;  /* 0x0000000000007941 */ /* 0x000fea0003800200 */
.L_x_658:
[----:B------:R-:W-:Y:S05]  /*4850*/  @!P0 EXIT ;  /* 0x000000000000894d */ /* 0x000fea0003800000 */
[----:B------:R-:W-:Y:S01]  /*4860*/  BSSY.RECONVERGENT B0, `(.L_x_661) ;  /* 0x000005c000007945 */ /* 0x000fe20003800200 */
[----:B------:R-:W-:Y:S02]  /*4870*/  USHF.L.U64.HI UR5, UR10, 0x2, UR11 ;  /* 0x000000020a057899 */ /* 0x000fe4000801020b */
[----:B------:R-:W-:Y:S02]  /*4880*/  USHF.L.U32 UR4, UR10, 0x2, URZ ;  /* 0x000000020a047899 */ /* 0x000fe400080006ff */
[----:B------:R-:W-:Y:S01]  /*4890*/  USHF.L.U64.HI UR7, UR6, 0x2, UR7 ;  /* 0x0000000206077899 */ /* 0x000fe20008010207 */
[----:B------:R-:W2:Y:S01]  /*48a0*/  LDCU.64 UR14, c[0x0][0x3d8] ;  /* 0x00007b00ff0e77ac */ /* 0x000ea20008000a00 */
[----:B------:R-:W3:Y:S01]  /*48b0*/  LDCU.64 UR16, c[0x0][0x388] ;  /* 0x00007100ff1077ac */ /* 0x000ee20008000a00 */
[----:B------:R-:W4:Y:S01]  /*48c0*/  LDCU.64 UR18, c[0x0][0x390] ;  /* 0x00007200ff1277ac */ /* 0x000f220008000a00 */
[----:B------:R-:W-:Y:S02]  /*48d0*/  USHF.L.U64.HI UR10, UR8, 0x2, UR9 ;  /* 0x00000002080a7899 */ /* 0x000fe40008010209 */
[----:B------:R-:W-:-:S02]  /*48e0*/  USHF.L.U32 UR11, UR8, 0x2, URZ ;  /* 0x00000002080b7899 */ /* 0x000fc400080006ff */
[----:B------:R-:W-:-:S12]  /*48f0*/  USHF.L.U32 UR6, UR6, 0x2, URZ ;  /* 0x0000000206067899 */ /* 0x000fd800080006ff */
.L_x_662:
[C---:B-1----:R-:W-:Y:S02]  /*4900*/  SHF.L.U32 R16, R0.reuse, 0x2, RZ ;  /* 0x0000000200107819 */ /* 0x042fe400000006ff */
[----:B------:R-:W-:Y:S02]  /*4910*/  SHF.L.U64.HI R2, R0, 0x2, R3 ;  /* 0x0000000200027819 */ /* 0x000fe40000010203 */
[----:B--2---:R-:W-:-:S04]  /*4920*/  IADD3 R4, P0, PT, R16, UR14, RZ ;  /* 0x0000000e10047c10 */ /* 0x004fc8000ff1e0ff */
[----:B------:R-:W-:Y:S02]  /*4930*/  IADD3.X R5, PT, PT, R2, UR15, RZ, P0, !PT ;  /* 0x0000000f02057c10 */ /* 0x000fe400087fe4ff */
[C---:B------:R-:W-:Y:S02]  /*4940*/  IADD3 R6, P0, PT, R4.reuse, UR11, RZ ;  /* 0x0000000b04067c10 */ /* 0x040fe4000ff1e0ff */
[C---:B------:R-:W-:Y:S01]  /*4950*/  IADD3 R10, P1, PT, R4.reuse, UR6, RZ ;  /* 0x00000006040a7c10 */ /* 0x040fe2000ff3e0ff */
[----:B------:R1:W2:Y:S01]  /*4960*/  LDG.E R18, desc[UR12][R4.64] ;  /* 0x0000000c04127981 */ /* 0x0002a2000c1e1900 */
[C---:B------:R-:W-:Y:S02]  /*4970*/  IADD3.X R7, PT, PT, R5.reuse, UR10, RZ, P0, !PT ;  /* 0x0000000a05077c10 */ /* 0x040fe400087fe4ff */
[----:B------:R-:W-:Y:S02]  /*4980*/  IADD3 R8, P0, PT, R4, UR4, RZ ;  /* 0x0000000404087c10 */ /* 0x000fe4000ff1e0ff */
[C---:B------:R-:W-:Y:S01]  /*4990*/  IADD3.X R11, PT, PT, R5.reuse, UR7, RZ, P1, !PT ;  /* 0x00000007050b7c10 */ /* 0x040fe20008ffe4ff */
[----:B------:R5:W2:Y:S01]  /*49a0*/  LDG.E R19, desc[UR12][R6.64] ;  /* 0x0000000c06137981 */ /* 0x000aa2000c1e1900 */
[----:B------:R-:W-:-:S03]  /*49b0*/  IADD3.X R9, PT, PT, R5, UR5, RZ, P0, !PT ;  /* 0x0000000505097c10 */ /* 0x000fc600087fe4ff */
[----:B------:R-:W2:Y:S04]  /*49c0*/  LDG.E R21, desc[UR12][R10.64] ;  /* 0x0000000c0a157981 */ /* 0x000ea8000c1e1900 */
[----:B------:R-:W2:Y:S01]  /*49d0*/  LDG.E R20, desc[UR12][R8.64] ;  /* 0x0000000c08147981 */ /* 0x000ea2000c1e1900 */
[C---:B------:R-:W-:Y:S02]  /*49e0*/  SHF.L.U32 R26, R0.reuse, 0x3, RZ ;  /* 0x00000003001a7819 */ /* 0x040fe400000006ff */
[----:B------:R-:W-:Y:S02]  /*49f0*/  SHF.L.U64.HI R27, R0, 0x3, R3 ;  /* 0x00000003001b7819 */ /* 0x000fe40000010203 */
[----:B0-----:R-:W-:Y:S02]  /*4a00*/  LOP3.LUT R14, R26, 0xfffffff8, RZ, 0xc0, !PT ;  /* 0xfffffff81a0e7812 */ /* 0x001fe400078ec0ff */
[----:B------:R-:W-:-:S02]  /*4a10*/  LOP3.LUT R16, R16, 0xfffffffc, RZ, 0xc0, !PT ;  /* 0xfffffffc10107812 */ /* 0x000fc400078ec0ff */
[----:B------:R-:W-:Y:S02]  /*4a20*/  LOP3.LUT R3, R27, 0x3, RZ, 0xc0, !PT ;  /* 0x000000031b037812 */ /* 0x000fe400078ec0ff */
[----:B---3--:R-:W-:Y:S02]  /*4a30*/  IADD3 R12, P0, PT, R14, UR16, RZ ;  /* 0x000000100e0c7c10 */ /* 0x008fe4000ff1e0ff */
[----:B------:R-:W-:Y:S02]  /*4a40*/  LOP3.LUT R2, R2, 0x3, RZ, 0xc0, !PT ;  /* 0x0000000302027812 */ /* 0x000fe400078ec0ff */
[----:B------:R-:W-:Y:S02]  /*4a50*/  IADD3 R16, P2, PT, R16, UR14, RZ ;  /* 0x0000000e10107c10 */ /* 0x000fe4000ff5e0ff */
[----:B----4-:R-:W-:Y:S02]  /*4a60*/  IADD3 R14, P1, PT, R14, UR18, RZ ;  /* 0x000000120e0e7c10 */ /* 0x010fe4000ff3e0ff */
[----:B------:R-:W-:-:S02]  /*4a70*/  IADD3.X R13, PT, PT, R3, UR17, RZ, P0, !PT ;  /* 0x00000011030d7c10 */ /* 0x000fc400087fe4ff */
[----:B------:R-:W-:Y:S02]  /*4a80*/  IADD3.X R17, PT, PT, R2, UR15, RZ, P2, !PT ;  /* 0x0000000f02117c10 */ /* 0x000fe400097fe4ff */
[----:B------:R-:W-:Y:S02]  /*4a90*/  IADD3.X R15, PT, PT, R3, UR19, RZ, P1, !PT ;  /* 0x00000013030f7c10 */ /* 0x000fe40008ffe4ff */
[C---:B------:R-:W-:Y:S02]  /*4aa0*/  IADD3 R2, P0, PT, R16.reuse, UR11, RZ ;  /* 0x0000000b10027c10 */ /* 0x040fe4000ff1e0ff */
[C---:B-1----:R-:W-:Y:S02]  /*4ab0*/  IADD3 R4, P1, PT, R16.reuse, UR4, RZ ;  /* 0x0000000410047c10 */ /* 0x042fe4000ff3e0ff */
[----:B-----5:R-:W-:Y:S02]  /*4ac0*/  IADD3 R6, P2, PT, R16, UR6, RZ ;  /* 0x0000000610067c10 */ /* 0x020fe4000ff5e0ff */
[----:B------:R-:W-:-:S02]  /*4ad0*/  IADD3.X R3, PT, PT, R17, UR10, RZ, P0, !PT ;  /* 0x0000000a11037c10 */ /* 0x000fc400087fe4ff */
[C---:B------:R-:W-:Y:S02]  /*4ae0*/  IADD3.X R5, PT, PT, R17.reuse, UR5, RZ, P1, !PT ;  /* 0x0000000511057c10 */ /* 0x040fe40008ffe4ff */
[----:B------:R-:W-:Y:S01]  /*4af0*/  IADD3.X R7, PT, PT, R17, UR7, RZ, P2, !PT ;  /* 0x0000000711077c10 */ /* 0x000fe200097fe4ff */
[----:B--2---:R-:W-:Y:S04]  /*4b00*/  STG.E.64 desc[UR12][R12.64], R18 ;  /* 0x000000120c007986 */ /* 0x004fe8000c101b0c */
[----:B------:R0:W-:Y:S04]  /*4b10*/  STG.E.64 desc[UR12][R14.64], R20 ;  /* 0x000000140e007986 */ /* 0x0001e8000c101b0c */
        /* <DEDUP_REMOVED lines=14> */
[----:B0-----:R-:W3:Y:S04]  /*4c00*/  LDG.E R14, desc[UR12][R16.64+0xf00] ;  /* 0x000f000c100e7981 */ /* 0x001ee8000c1e1900 */
        /* <DEDUP_REMOVED lines=8> */
[----:B-1----:R-:W-:Y:S02]  /*4c90*/  IADD3 R8, P1, PT, R13, UR18, RZ ;  /* 0x000000120d087c10 */ /* 0x002fe4000ff3e0ff */
[----:B------:R-:W-:-:S02]  /*4ca0*/  IADD3.X R13, PT, PT, R20, UR17, RZ, P0, !PT ;  /* 0x00000011140d7c10 */ /* 0x000fc400087fe4ff */
[----:B------:R-:W-:-:S03]  /*4cb0*/  IADD3.X R9, PT, PT, R20, UR19, RZ, P1, !PT ;  /* 0x0000001314097c10 */ /* 0x000fc60008ffe4ff */
[----:B---3--:R0:W-:Y:S04]  /*4cc0*/  STG.E.64 desc[UR12][R12.64], R14 ;  /* 0x0000000e0c007986 */ /* 0x0081e8000c101b0c */
[----:B----4-:R1:W-:Y:S04]  /*4cd0*/  STG.E.64 desc[UR12][R8.64], R18 ;  /* 0x0000001208007986 */ /* 0x0103e8000c101b0c */
[----:B------:R-:W3:Y:S04]  /*4ce0*/  LDG.E R20, desc[UR12][R16.64+0x1680] ;  /* 0x0016800c10147981 */ /* 0x000ee8000c1e1900 */
[----:B------:R4:W3:Y:S04]  /*4cf0*/  LDG.E R21, desc[UR12][R2.64+0x1680] ;  /* 0x0016800c02157981 */ /* 0x0008e8000c1e1900 */
        /* <DEDUP_REMOVED lines=10> */
[----:B------:R-:W-:Y:S02]  /*4da0*/  IADD3 R0, PT, PT, R0, 0x780, RZ ;  /* 0x0000078000007810 */ /* 0x000fe40007ffe0ff */
[----:B----4-:R-:W-:Y:S02]  /*4db0*/  MOV R2, UR9 ;  /* 0x0000000900027c02 */ /* 0x010fe40008000f00 */
[----:B------:R-:W-:-:S04]  /*4dc0*/  ISETP.LT.U32.AND P0, PT, R0, UR8, PT ;  /* 0x0000000800007c0c */ /* 0x000fc8000bf01070 */
[----:B------:R-:W-:Y:S01]  /*4dd0*/  ISETP.GT.AND.EX P0, PT, R2, RZ, PT, P0 ;  /* 0x000000ff0200720c */ /* 0x000fe20003f04300 */
[----:B------:R-:W-:Y:S01]  /*4de0*/  HFMA2 R3, -RZ, RZ, 0, 0 ;  /* 0x00000000ff037431 */ /* 0x000fe200000001ff */
[----:B---3--:R1:W-:Y:S04]  /*4df0*/  STG.E.64 desc[UR12][R10.64], R20 ;  /* 0x000000140a007986 */ /* 0x0083e8000c101b0c */
[----:B-----5:R1:W-:Y:S07]  /*4e00*/  STG.E.64 desc[UR12][R12.64], R22 ;  /* 0x000000160c007986 */ /* 0x0203ee000c101b0c */
[----:B------:R-:W-:Y:S05]  /*4e10*/  @P0 BRA `(.L_x_662) ;  /* 0xfffffff800b80947 */ /* 0x000fea000383ffff */
[----:B------:R-:W-:Y:S05]  /*4e20*/  BSYNC.RECONVERGENT B0 ;  /* 0x0000000000007941 */ /* 0x000fea0003800200 */
.L_x_661:
[----:B------:R-:W-:Y:S05]  /*4e30*/  EXIT ;  /* 0x000000000000794d */ /* 0x000fea0003800000 */
.L_x_663:
        /* <DEDUP_REMOVED lines=12> */
.L_x_4508:


//--------------------- .text._Z35group_norm_nhwc_bwd_one_pass_kernelI11Fp16IOFp32WLi128ELi60ELi480EEv26Group_norm_nhwc_bwd_params --------------------------
	.section	.text._Z35group_norm_nhwc_bwd_one_pass_kernelI11Fp16IOFp32WLi128ELi60ELi480EEv26Group_norm_nhwc_bwd_params,"ax",@progbits
	.align	128
        .global         _Z35group_norm_nhwc_bwd_one_pass_kernelI11Fp16IOFp32WLi128ELi60ELi480EEv26Group_norm_nhwc_bwd_params
        .type           _Z35group_norm_nhwc_bwd_one_pass_kernelI11Fp16IOFp32WLi128ELi60ELi480EEv26Group_norm_nhwc_bwd_params,@function
        .size           _Z35group_norm_nhwc_bwd_one_pass_kernelI11Fp16IOFp32WLi128ELi60ELi480EEv26Group_norm_nhwc_bwd_params,(.L_x_4509 - _Z35group_norm_nhwc_bwd_one_pass_kernelI11Fp16IOFp32WLi128ELi60ELi480EEv26Group_norm_nhwc_bwd_params)
        .other          _Z35group_norm_nhwc_bwd_one_pass_kernelI11Fp16IOFp32WLi128ELi60ELi480EEv26Group_norm_nhwc_bwd_params,@"STO_CUDA_ENTRY STV_DEFAULT"
_Z35group_norm_nhwc_bwd_one_pass_kernelI11Fp16IOFp32WLi128ELi60ELi480EEv26Group_norm_nhwc_bwd_params:
.text._Z35group_norm_nhwc_bwd_one_pass_kernelI11Fp16IOFp32WLi128ELi60ELi480EEv26Group_norm_nhwc_bwd_params:
        /* <DEDUP_REMOVED lines=10> */
[----:B------:R-:W0:Y:S01]  /*00a0*/  LDC R7, c[0x0][0x41c] ;  /* 0x00010700ff077b82 */ /* 0x000e220000000800 */
[----:B------:R-:W-:Y:S01]  /*00b0*/  LOP3.LUT R4, R2, 0xffff, RZ, 0xc0, !PT ;  /* 0x0000ffff02047812 */ /* 0x000fe200078ec0ff */
[----:B------:R-:W1:Y:S01]  /*00c0*/  S2R R3, SR_LANEID ;  /* 0x0000000000037919 */ /* 0x000e620000000000 */
[----:B------:R-:W-:Y:S01]  /*00d0*/  HFMA2 R41, -RZ, RZ, 0, 0 ;  /* 0x00000000ff297431 */ /* 0x000fe200000001ff */
[----:B------:R-:W-:Y:S01]  /*00e0*/  MOV R40, R0 ;  /* 0x0000000000287202 */ /* 0x000fe20000000f00 */
[----:B------:R-:W2:Y:S01]  /*00f0*/  LDCU.U8 UR11, c[0x0][0x414] ;  /* 0x00008280ff0b77ac */ /* 0x000ea20008000000 */
[----:B------:R-:W-:Y:S02]  /*0100*/  IMAD R48, R4, 0x889, RZ ;  /* 0x0000088904307824 */ /* 0x000fe400078e02ff */
[----:B------:R-:W3:Y:S03]  /*0110*/  LDC R4, c[0x0][0x374] ;  /* 0x0000dd00ff047b82 */ /* 0x000ee60000000800 */
[----:B------:R-:W-:-:S05]  /*0120*/  SHF.R.U32.HI R48, RZ, 0x10, R48 ;  /* 0x00000010ff307819 */ /* 0x000fca0000011630 */
[----:B------:R-:W4:Y:S01]  /*0130*/  LDC R5, c[0x0][0x370] ;  /* 0x0000dc00ff057b82 */ /* 0x000f220000000800 */
[----:B0-----:R-:W-:-:S05]  /*0140*/  IMAD R42, R7, UR10, R48 ;  /* 0x0000000a072a7c24 */ /* 0x001fca000f8e0230 */
[C---:B------:R-:W-:Y:S02]  /*0150*/  IADD3 R47, PT, PT, R42.reuse, 0x10, RZ ;  /* 0x000000102a2f7810 */ /* 0x040fe40007ffe0ff */
[C---:B------:R-:W-:Y:S02]  /*0160*/  IADD3 R46, PT, PT, R42.reuse, 0x20, RZ ;  /* 0x000000202a2e7810 */ /* 0x040fe40007ffe0ff */
[C---:B------:R-:W-:Y:S02]  /*0170*/  IADD3 R45, PT, PT, R42.reuse, 0x30, RZ ;  /* 0x000000302a2d7810 */ /* 0x040fe40007ffe0ff */
[C---:B------:R-:W-:Y:S02]  /*0180*/  IADD3 R44, PT, PT, R42.reuse, 0x50, RZ ;  /* 0x000000502a2c7810 */ /* 0x040fe40007ffe0ff */
[C---:B------:R-:W-:Y:S02]  /*0190*/  IADD3 R43, PT, PT, R42.reuse, 0x60, RZ ;  /* 0x000000602a2b7810 */ /* 0x040fe40007ffe0ff */
[----:B-123--:R-:W-:-:S07]  /*01a0*/  IADD3 R42, PT, PT, R42, 0x70, RZ ;  /* 0x000000702a2a7810 */ /* 0x00efce0007ffe0ff */
.L_x_707:
[----:B0-----:R-:W0:Y:S01]  /*01b0*/  LDC R13, c[0x0][0x410] ;  /* 0x00010400ff0d7b82 */ /* 0x001e220000000800 */
[----:B-1----:R-:W1:Y:S01]  /*01c0*/  LDCU.128 UR12, c[0x0][0x400] ;  /* 0x00008000ff0c77ac */ /* 0x002e620008000c00 */
[----:B------:R-:W-:Y:S02]  /*01d0*/  ISETP.GE.AND P2, PT, R40, RZ, PT ;  /* 0x000000ff2800720c */ /* 0x000fe40003f46270 */
[----:B------:R-:W-:Y:S02]  /*01e0*/  CS2R R36, SRZ ;  /* 0x0000000000247805 */ /* 0x000fe4000001ff00 */
[----:B------:R-:W-:Y:S02]  /*01f0*/  SHF.R.S32.HI R17, RZ, 0x1f, R46 ;  /* 0x0000001fff117819 */ /* 0x000fe4000001142e */
[----:B------:R-:W-:Y:S02]  /*0200*/  SHF.R.S32.HI R23, RZ, 0x1f, R45 ;  /* 0x0000001fff177819 */ /* 0x000fe4000001142d */
[----:B------:R-:W-:Y:S01]  /*0210*/  SHF.R.S32.HI R19, RZ, 0x1f, R44 ;  /* 0x0000001fff137819 */ /* 0x000fe2000001142c */
[----:B------:R-:W2:Y:S01]  /*0220*/  LDC R25, c[0x0][0x41c] ;  /* 0x00010700ff197b82 */ /* 0x000ea20000000800 */
[----:B-1----:R-:W-:-:S04]  /*0230*/  ISETP.GE.U32.AND P1, PT, R46, UR12, PT ;  /* 0x0000000c2e007c0c */ /* 0x002fc8000bf26070 */
[----:B------:R-:W-:Y:S02]  /*0240*/  ISETP.GE.AND.EX P1, PT, R17, UR13, PT, P1 ;  /* 0x0000000d11007c0c */ /* 0x000fe4000bf26310 */
[----:B0-----:R-:W-:-:S04]  /*0250*/  IABS R9, R13 ;  /* 0x0000000d00097213 */ /* 0x001fc80000000000 */
[----:B------:R-:W0:Y:S08]  /*0260*/  I2F.RP R8, R9 ;  /* 0x0000000900087306 */ /* 0x000e300000209400 */
[----:B0-----:R-:W0:Y:S02]  /*0270*/  MUFU.RCP R8, R8 ;  /* 0x0000000800087308 */ /* 0x001e240000001000 */
[----:B0-----:R-:W-:-:S06]  /*0280*/  IADD3 R6, PT, PT, R8, 0xffffffe, RZ ;  /* 0x0ffffffe08067810 */ /* 0x001fcc0007ffe0ff */
[----:B------:R0:W1:Y:S02]  /*0290*/  F2I.FTZ.U32.TRUNC.NTZ R7, R6 ;  /* 0x0000000600077305 */ /* 0x000064000021f000 */
[----:B0-----:R-:W-:Y:S02]  /*02a0*/  MOV R6, RZ ;  /* 0x000000ff00067202 */ /* 0x001fe40000000f00 */
[----:B-1----:R-:W-:-:S05]  /*02b0*/  IADD3 R10, PT, PT, RZ, -R7, RZ ;  /* 0x80000007ff0a7210 */ /* 0x002fca0007ffe0ff */
[----:B------:R-:W-:Y:S01]  /*02c0*/  IMAD R11, R10, R9, RZ ;  /* 0x000000090a0b7224 */ /* 0x000fe200078e02ff */
[----:B------:R-:W-:-:S03]  /*02d0*/  IABS R10, R40 ;  /* 0x00000028000a7213 */ /* 0x000fc60000000000 */
[----:B------:R-:W-:Y:S01]  /*02e0*/  IMAD.HI.U32 R7, R7, R11, R6 ;  /* 0x0000000b07077227 */ /* 0x000fe200078e0006 */
[----:B------:R-:W-:-:S05]  /*02f0*/  PRMT R6, R48, 0x9910, RZ ;  /* 0x0000991030067816 */ /* 0x000fca00000000ff */
[----:B------:R-:W-:-:S04]  /*0300*/  IMAD.HI.U32 R7, R7, R10, RZ ;  /* 0x0000000a07077227 */ /* 0x000fc800078e00ff */
[----:B------:R-:W-:Y:S01]  /*0310*/  IMAD R6, R6, 0x1e, RZ ;  /* 0x0000001e06067824 */ /* 0x000fe200078e02ff */
[----:B------:R-:W-:-:S04]  /*0320*/  IADD3 R8, PT, PT, -R7, RZ, RZ ;  /* 0x000000ff07087210 */ /* 0x000fc80007ffe1ff */
[----:B------:R-:W-:Y:S01]  /*0330*/  IADD3 R6, PT, PT, RZ, -R6, RZ ;  /* 0x80000006ff067210 */ /* 0x000fe20007ffe0ff */
[C---:B------:R-:W-:Y:S01]  /*0340*/  IMAD R8, R9.reuse, R8, R10 ;  /* 0x0000000809087224 */ /* 0x040fe200078e020a */
[----:B------:R-:W-:Y:S02]  /*0350*/  LOP3.LUT R10, R40, R13, RZ, 0x3c, !PT ;  /* 0x0000000d280a7212 */ /* 0x000fe400078e3cff */
[----:B------:R-:W-:Y:S02]  /*0360*/  PRMT R11, R6, 0x7710, RZ ;  /* 0x00007710060b7816 */ /* 0x000fe400000000ff */
[----:B------:R-:W-:Y:S02]  /*0370*/  ISETP.GT.U32.AND P4, PT, R9, R8, PT ;  /* 0x000000080900720c */ /* 0x000fe40003f84070 */
[----:B------:R-:W-:Y:S02]  /*0380*/  ISETP.GE.AND P3, PT, R10, RZ, PT ;  /* 0x000000ff0a00720c */ /* 0x000fe40003f66270 */
[----:B------:R-:W-:-:S04]  /*0390*/  IADD3 R11, PT, PT, R11, R2, RZ ;  /* 0x000000020b0b7210 */ /* 0x000fc80007ffe0ff */
[----:B------:R-:W-:-:S04]  /*03a0*/  SHF.L.U32 R22, R11, 0x1, RZ ;  /* 0x000000010b167819 */ /* 0x000fc800000006ff */
[----:B------:R-:W-:Y:S02]  /*03b0*/  LOP3.LUT R22, R22, 0xffff, RZ, 0xc0, !PT ;  /* 0x0000ffff16167812 */ /* 0x000fe400078ec0ff */
[-C--:B------:R-:W-:Y:S02]  /*03c0*/  @!P4 IADD3 R8, PT, PT, R8, -R9.reuse, RZ ;  /* 0x800000090808c210 */ /* 0x080fe40007ffe0ff */
[----:B------:R-:W-:Y:S02]  /*03d0*/  @!P4 IADD3 R7, PT, PT, R7, 0x1, RZ ;  /* 0x000000010707c810 */ /* 0x000fe40007ffe0ff */
[CC--:B------:R-:W-:Y:S02]  /*03e0*/  ISETP.GE.U32.AND P0, PT, R8.reuse, R9.reuse, PT ;  /* 0x000000090800720c */ /* 0x0c0fe40003f06070 */
[----:B------:R-:W-:Y:S02]  /*03f0*/  ISETP.GT.U32.AND P5, PT, R9, R8, PT ;  /* 0x000000080900720c */ /* 0x000fe40003fa4070 */
[----:B------:R-:W-:-:S02]  /*0400*/  IADD3 R9, PT, PT, R8, -R9, RZ ;  /* 0x8000000908097210 */ /* 0x000fc40007ffe0ff */
[----:B------:R-:W-:Y:S02]  /*0410*/  ISETP.NE.AND P4, PT, R13, RZ, PT ;  /* 0x000000ff0d00720c */ /* 0x000fe40003f85270 */
[----:B------:R-:W-:Y:S02]  /*0420*/  SEL R8, R9, R8, !P5 ;  /* 0x0000000809087207 */ /* 0x000fe40006800000 */
[----:B------:R-:W-:Y:S02]  /*0430*/  LOP3.LUT R9, RZ, R13, RZ, 0x33, !PT ;  /* 0x0000000dff097212 */ /* 0x000fe400078e33ff */
[----:B------:R-:W-:Y:S01]  /*0440*/  @!P2 IADD3 R8, PT, PT, -R8, RZ, RZ ;  /* 0x000000ff0808a210 */ /* 0x000fe20007ffe1ff */
[----:B------:R-:W0:Y:S01]  /*0450*/  @!P1 LDC.64 R12, c[0x0][0x398] ;  /* 0x0000e600ff0c9b82 */ /* 0x000e220000000a00 */
[----:B------:R-:W-:Y:S02]  /*0460*/  @P0 IADD3 R7, PT, PT, R7, 0x1, RZ ;  /* 0x0000000107070810 */ /* 0x000fe40007ffe0ff */
[----:B------:R-:W-:-:S02]  /*0470*/  SEL R55, R9, R8, !P4 ;  /* 0x0000000809377207 */ /* 0x000fc40006000000 */
[----:B------:R-:W-:Y:S02]  /*0480*/  MOV R10, R7 ;  /* 0x00000007000a7202 */ /* 0x000fe40000000f00 */
[----:B------:R-:W-:Y:S01]  /*0490*/  ISETP.GE.U32.AND P0, PT, R45, UR12, PT ;  /* 0x0000000c2d007c0c */ /* 0x000fe2000bf06070 */
[----:B------:R-:W1:Y:S01]  /*04a0*/  @!P1 LDC.64 R6, c[0x0][0x3f8] ;  /* 0x0000fe00ff069b82 */ /* 0x000e620000000a00 */
[----:B------:R-:W-:Y:S01]  /*04b0*/  @!P3 IADD3 R10, PT, PT, -R10, RZ, RZ ;  /* 0x000000ff0a0ab210 */ /* 0x000fe20007ffe1ff */
[----:B------:R-:W-:Y:S01]  /*04c0*/  IMAD R11, R55, 0x3c, RZ ;  /* 0x0000003c370b7824 */ /* 0x000fe200078e02ff */
[----:B------:R-:W-:Y:S02]  /*04d0*/  ISETP.GE.AND.EX P0, PT, R23, UR13, PT, P0 ;  /* 0x0000000d17007c0c */ /* 0x000fe4000bf06300 */
[----:B------:R-:W-:Y:S02]  /*04e0*/  SEL R9, R9, R10, !P4 ;  /* 0x0000000a09097207 */ /* 0x000fe40006000000 */
[----:B------:R-:W-:-:S02]  /*04f0*/  IADD3 R60, P2, PT, R11, R22, RZ ;  /* 0x000000160b3c7210 */ /* 0x000fc40007f5e0ff */
[----:B------:R-:W-:Y:S02]  /*0500*/  SHF.R.S32.HI R8, RZ, 0x1f, R9 ;  /* 0x0000001fff087819 */ /* 0x000fe40000011409 */
[----:B------:R-:W-:Y:S02]  /*0510*/  LEA.HI.X.SX32 R61, R11, RZ, 0x1, P2 ;  /* 0x000000ff0b3d7211 */ /* 0x000fe400010f0eff */
[----:B------:R-:W3:Y:S01]  /*0520*/  @!P1 LDC.64 R10, c[0x0][0x3a0] ;  /* 0x0000e800ff0a9b82 */ /* 0x000ee20000000a00 */
[----:B------:R-:W-:Y:S01]  /*0530*/  IMAD R8, R8, UR14, RZ ;  /* 0x0000000e08087c24 */ /* 0x000fe2000f8e02ff */
[----:B------:R-:W-:Y:S01]  /*0540*/  ISETP.GE.U32.AND P2, PT, R44, UR12, PT ;  /* 0x0000000c2c007c0c */ /* 0x000fe2000bf46070 */
[----:B------:R-:W-:-:S03]  /*0550*/  IMAD.WIDE.U32 R60, R9, UR14, R60 ;  /* 0x0000000e093c7c25 */ /* 0x000fc6000f8e003c */
[----:B------:R-:W-:Y:S01]  /*0560*/  ISETP.GE.AND.EX P2, PT, R19, UR13, PT, P2 ;  /* 0x0000000d13007c0c */ /* 0x000fe2000bf46320 */
[----:B------:R-:W-:Y:S01]  /*0570*/  IMAD R59, R9, UR15, R8 ;  /* 0x0000000f093b7c24 */ /* 0x000fe2000f8e0208 */
[----:B------:R-:W4:Y:S01]  /*0580*/  @!P0 LDC.64 R14, c[0x0][0x3f8] ;  /* 0x0000fe00ff0e8b82 */ /* 0x000f220000000a00 */
[----:B------:R-:W-:Y:S01]  /*0590*/  @!P1 MOV R58, R60 ;  /* 0x0000003c003a9202 */ /* 0x000fe20000000f00 */
[-C--:B-1----:R-:W-:Y:S02]  /*05a0*/  @!P1 IMAD R8, R17, R6.reuse, RZ ;  /* 0x0000000611089224 */ /* 0x082fe400078e02ff */
[----:B------:R-:W-:Y:S02]  /*05b0*/  IADD3 R59, PT, PT, R61, R59, RZ ;  /* 0x0000003b3d3b7210 */ /* 0x000fe40007ffe0ff */
[C---:B------:R-:W-:Y:S02]  /*05c0*/  @!P1 IMAD R9, R46.reuse, R7, R8 ;  /* 0x000000072e099224 */ /* 0x040fe400078e0208 */
[----:B------:R-:W1:Y:S01]  /*05d0*/  @!P0 LDC.64 R16, c[0x0][0x398] ;  /* 0x0000e600ff108b82 */ /* 0x000e620000000a00 */
[----:B------:R-:W-:-:S05]  /*05e0*/  @!P1 IMAD.WIDE.U32 R6, R46, R6, R58 ;  /* 0x000000062e069225 */ /* 0x000fca00078e003a */
[----:B------:R-:W-:Y:S02]  /*05f0*/  @!P1 IADD3 R7, PT, PT, R7, R9, RZ ;  /* 0x0000000907079210 */ /* 0x000fe40007ffe0ff */
[C---:B------:R-:W-:Y:S01]  /*0600*/  @!P1 SHF.L.U32 R21, R6.reuse, 0x1, RZ ;  /* 0x0000000106159819 */ /* 0x040fe200000006ff */
[----:B------:R-:W1:Y:S01]  /*0610*/  @!P2 LDC.64 R8, c[0x0][0x3f8] ;  /* 0x0000fe00ff08ab82 */ /* 0x000e620000000a00 */
[----:B------:R-:W-:Y:S02]  /*0620*/  @!P1 SHF.L.U64.HI R18, R6, 0x1, R7 ;  /* 0x0000000106129819 */ /* 0x000fe40000010207 */
[C---:B---3--:R-:W-:Y:S02]  /*0630*/  @!P1 IADD3 R10, P3, PT, R21.reuse, R10, RZ ;  /* 0x0000000a150a9210 */ /* 0x048fe40007f7e0ff */
[----:B0-----:R-:W-:Y:S01]  /*0640*/  @!P1 IADD3 R12, P4, PT, R21, R12, RZ ;  /* 0x0000000c150c9210 */ /* 0x001fe20007f9e0ff */
[----:B----4-:R-:W-:Y:S02]  /*0650*/  @!P0 IMAD R20, R23, R14, RZ ;  /* 0x0000000e17148224 */ /* 0x010fe400078e02ff */
[----:B------:R-:W0:Y:S01]  /*0660*/  @!P0 LDC.64 R6, c[0x0][0x3a0] ;  /* 0x0000e800ff068b82 */ /* 0x000e220000000a00 */
[----:B------:R-:W-:Y:S01]  /*0670*/  @!P0 MOV R21, R59 ;  /* 0x0000003b00158202 */ /* 0x000fe20000000f00 */
[----:B------:R-:W-:Y:S01]  /*0680*/  @!P0 IMAD R23, R45, R15, R20 ;  /* 0x0000000f2d178224 */ /* 0x000fe200078e0214 */
[----:B------:R-:W-:-:S02]  /*0690*/  @!P0 MOV R20, R60 ;  /* 0x0000003c00148202 */ /* 0x000fc40000000f00 */
[C---:B------:R-:W-:Y:S02]  /*06a0*/  @!P1 IADD3.X R11, PT, PT, R18.reuse, R11, RZ, P3, !PT ;  /* 0x0000000b120b9210 */ /* 0x040fe40001ffe4ff */
[----:B------:R-:W-:Y:S01]  /*06b0*/  @!P1 IADD3.X R13, PT, PT, R18, R13, RZ, P4, !PT ;  /* 0x0000000d120d9210 */ /* 0x000fe200027fe4ff */
[----:B------:R-:W-:Y:S01]  /*06c0*/  @!P0 IMAD.WIDE.U32 R14, R45, R14, R20 ;  /* 0x0000000e2d0e8225 */ /* 0x000fe200078e0014 */
[----:B------:R-:W-:Y:S01]  /*06d0*/  SHF.R.S32.HI R27, RZ, 0x1f, R43 ;  /* 0x0000001fff1b7819 */ /* 0x000fe2000001142b */
[----:B------:R-:W5:Y:S03]  /*06e0*/  @!P1 LDG.E R37, desc[UR8][R10.64] ;  /* 0x000000080a259981 */ /* 0x000f66000c1e1900 */
[----:B------:R-:W-:Y:S01]  /*06f0*/  @!P0 IADD3 R21, PT, PT, R15, R23, RZ ;  /* 0x000000170f158210 */ /* 0x000fe20007ffe0ff */
[----:B------:R3:W5:Y:S01]  /*0700*/  @!P1 LDG.E R36, desc[UR8][R12.64] ;  /* 0x000000080c249981 */ /* 0x000762000c1e1900 */
[----:B------:R-:W-:Y:S01]  /*0710*/  ISETP.GE.U32.AND P1, PT, R43, UR12, PT ;  /* 0x0000000c2b007c0c */ /* 0x000fe2000bf26070 */
[----:B--2---:R-:W-:Y:S01]  /*0720*/  IMAD R25, R25, UR10, R48 ;  /* 0x0000000a19197c24 */ /* 0x004fe2000f8e0230 */
[----:B------:R-:W-:Y:S01]  /*0730*/  @!P0 SHF.L.U32 R15, R14, 0x1, RZ ;  /* 0x000000010e0f8819 */ /* 0x000fe200000006ff */
[----:B-1----:R-:W-:Y:S01]  /*0740*/  @!P2 IMAD R19, R19, R8, RZ ;  /* 0x000000081313a224 */ /* 0x002fe200078e02ff */
[----:B------:R-:W-:-:S02]  /*0750*/  ISETP.GE.AND.EX P1, PT, R27, UR13, PT, P1 ;  /* 0x0000000d1b007c0c */ /* 0x000fc4000bf26310 */
[----:B------:R-:W-:Y:S02]  /*0760*/  CS2R R34, SRZ ;  /* 0x0000000000227805 */ /* 0x000fe4000001ff00 */
[----:B------:R-:W-:Y:S01]  /*0770*/  @!P0 SHF.L.U64.HI R14, R14, 0x1, R21 ;  /* 0x000000010e0e8819 */ /* 0x000fe20000010215 */
[----:B------:R-:W-:Y:S01]  /*0780*/  @!P2 IMAD R19, R44, R9, R19 ;  /* 0x000000092c13a224 */ /* 0x000fe200078e0213 */
[C---:B0-----:R-:W-:Y:S01]  /*0790*/  @!P0 IADD3 R6, P3, PT, R15.reuse, R6, RZ ;  /* 0x000000060f068210 */ /* 0x041fe20007f7e0ff */
[----:B---3--:R-:W0:Y:S01]  /*07a0*/  @!P2 LDC.64 R12, c[0x0][0x3a0] ;  /* 0x0000e800ff0cab82 */ /* 0x008e220000000a00 */
[----:B------:R-:W-:Y:S02]  /*07b0*/  @!P0 IADD3 R16, P4, PT, R15, R16, RZ ;  /* 0x000000100f108210 */ /* 0x000fe40007f9e0ff */
[C---:B------:R-:W-:Y:S02]  /*07c0*/  @!P0 IADD3.X R7, PT, PT, R14.reuse, R7, RZ, P3, !PT ;  /* 0x000000070e078210 */ /* 0x040fe40001ffe4ff */
[----:B------:R-:W-:-:S02]  /*07d0*/  @!P0 IADD3.X R17, PT, PT, R14, R17, RZ, P4, !PT ;  /* 0x000000110e118210 */ /* 0x000fc400027fe4ff */
[----:B------:R-:W-:Y:S01]  /*07e0*/  ISETP.GE.U32.AND P3, PT, R25, UR12, PT ;  /* 0x0000000c19007c0c */ /* 0x000fe2000bf66070 */
[----:B------:R-:W1:Y:S01]  /*07f0*/  @!P1 LDC.64 R10, c[0x0][0x3f8] ;  /* 0x0000fe00ff0a9b82 */ /* 0x000e620000000a00 */
[----:B------:R-:W-:Y:S02]  /*0800*/  SHF.R.S32.HI R21, RZ, 0x1f, R25 ;  /* 0x0000001fff157819 */ /* 0x000fe40000011419 */
[----:B------:R-:W-:Y:S02]  /*0810*/  CS2R R32, SRZ ;  /* 0x0000000000207805 */ /* 0x000fe4000001ff00 */
[----:B------:R-:W-:Y:S01]  /*0820*/  @!P2 MOV R14, R60 ;  /* 0x0000003c000ea202 */ /* 0x000fe20000000f00 */
[----:B------:R-:W5:Y:S01]  /*0830*/  @!P0 LDG.E R34, desc[UR8][R16.64] ;  /* 0x0000000810228981 */ /* 0x000f62000c1e1900 */
[----:B------:R-:W-:Y:S02]  /*0840*/  @!P2 MOV R15, R59 ;  /* 0x0000003b000fa202 */ /* 0x000fe40000000f00 */
[----:B------:R-:W-:Y:S01]  /*0850*/  ISETP.GE.AND.EX P3, PT, R21, UR13, PT, P3 ;  /* 0x0000000d15007c0c */ /* 0x000fe2000bf66330 */
[----:B------:R2:W5:Y:S01]  /*0860*/  @!P0 LDG.E R35, desc[UR8][R6.64] ;  /* 0x0000000806238981 */ /* 0x000562000c1e1900 */
[----:B------:R-:W-:-:S02]  /*0870*/  @!P2 IMAD.WIDE.U32 R14, R44, R8, R14 ;  /* 0x000000082c0ea225 */ /* 0x000fc400078e000e */
[----:B------:R-:W3:Y:S03]  /*0880*/  @!P2 LDC.64 R8, c[0x0][0x398] ;  /* 0x0000e600ff08ab82 */ /* 0x000ee60000000a00 */
[----:B------:R-:W-:Y:S02]  /*0890*/  @!P2 IADD3 R15, PT, PT, R15, R19, RZ ;  /* 0x000000130f0fa210 */ /* 0x000fe40007ffe0ff */
[C---:B------:R-:W-:Y:S02]  /*08a0*/  @!P2 SHF.L.U32 R29, R14.reuse, 0x1, RZ ;  /* 0x000000010e1da819 */ /* 0x040fe400000006ff */
[----:B------:R-:W-:Y:S01]  /*08b0*/  @!P2 SHF.L.U64.HI R20, R14, 0x1, R15 ;  /* 0x000000010e14a819 */ /* 0x000fe2000001020f */
[----:B--2---:R-:W2:Y:S01]  /*08c0*/  @!P1 LDC.64 R6, c[0x0][0x3a0] ;  /* 0x0000e800ff069b82 */ /* 0x004ea20000000a00 */
[----:B------:R-:W-:Y:S02]  /*08d0*/  IADD3 R30, PT, PT, R25, 0x40, RZ ;  /* 0x00000040191e7810 */ /* 0x000fe40007ffe0ff */
[----:B0-----:R-:W-:-:S02]  /*08e0*/  @!P2 IADD3 R18, P6, PT, R29, R12, RZ ;  /* 0x0000000c1d12a210 */ /* 0x001fc40007fde0ff */
[----:B------:R-:W-:-:S03]  /*08f0*/  ISETP.GE.U32.AND P4, PT, R30, UR12, PT ;  /* 0x0000000c1e007c0c */ /* 0x000fc6000bf86070 */
[----:B------:R-:W0:Y:S01]  /*0900*/  @!P3 LDC.64 R14, c[0x0][0x3f8] ;  /* 0x0000fe00ff0ebb82 */ /* 0x000e220000000a00 */
[----:B------:R-:W-:Y:S02]  /*0910*/  SHF.R.S32.HI R28, RZ, 0x1f, R30 ;  /* 0x0000001fff1c7819 */ /* 0x000fe4000001141e */
[----:B------:R-:W-:Y:S02]  /*0920*/  @!P2 IADD3.X R19, PT, PT, R20, R13, RZ, P6, !PT ;  /* 0x0000000d1413a210 */ /* 0x000fe400037fe4ff */
[----:B------:R-:W-:Y:S02]  /*0930*/  ISETP.GE.AND.EX P4, PT, R28, UR13, PT, P4 ;  /* 0x0000000d1c007c0c */ /* 0x000fe4000bf86340 */
[----:B---3--:R-:W-:Y:S01]  /*0940*/  @!P2 IADD3 R16, P6, PT, R29, R8, RZ ;  /* 0x000000081d10a210 */ /* 0x008fe20007fde0ff */
[----:B-1----:R-:W-:Y:S01]  /*0950*/  @!P1 IMAD R8, R27, R10, RZ ;  /* 0x0000000a1b089224 */ /* 0x002fe200078e02ff */
[----:B------:R1:W5:Y:S01]  /*0960*/  @!P2 LDG.E R33, desc[UR8][R18.64] ;  /* 0x000000081221a981 */ /* 0x000362000c1e1900 */
[----:B------:R-:W3:Y:S01]  /*0970*/  @!P1 LDC.64 R12, c[0x0][0x398] ;  /* 0x0000e600ff0c9b82 */ /* 0x000ee20000000a00 */
[----:B------:R-:W-:Y:S01]  /*0980*/  @!P2 IADD3.X R17, PT, PT, R20, R9, RZ, P6, !PT ;  /* 0x000000091411a210 */ /* 0x000fe200037fe4ff */
[----:B------:R-:W-:Y:S01]  /*0990*/  @!P1 IMAD R27, R43, R11, R8 ;  /* 0x0000000b2b1b9224 */ /* 0x000fe200078e0208 */
[----:B------:R-:W-:-:S02]  /*09a0*/  SHF.R.S32.HI R26, RZ, 0x1f, R47 ;  /* 0x0000001fff1a7819 */ /* 0x000fc4000001142f */
[----:B------:R-:W-:Y:S01]  /*09b0*/  ISETP.GE.U32.AND P0, PT, R47, UR12, PT ;  /* 0x0000000c2f007c0c */ /* 0x000fe2000bf06070 */
[----:B------:R2:W5:Y:S02]  /*09c0*/  @!P2 LDG.E R32, desc[UR8][R16.64] ;  /* 0x000000081020a981 */ /* 0x000564000c1e1900 */
[----:B------:R-:W4:Y:S01]  /*09d0*/  @!P4 LDC.64 R8, c[0x0][0x3f8] ;  /* 0x0000fe00ff08cb82 */ /* 0x000f220000000a00 */
[----:B-1----:R-:W-:Y:S02]  /*09e0*/  @!P1 MOV R18, R60 ;  /* 0x0000003c00129202 */ /* 0x002fe40000000f00 */
[----:B------:R-:W-:-:S03]  /*09f0*/  @!P1 MOV R19, R59 ;  /* 0x0000003b00139202 */ /* 0x000fc60000000f00 */
[----:B------:R-:W-:Y:S02]  /*0a00*/  @!P1 IMAD.WIDE.U32 R18, R43, R10, R18 ;  /* 0x0000000a2b129225 */ /* 0x000fe400078e0012 */
[----:B------:R-:W1:Y:S02]  /*0a10*/  @!P3 LDC.64 R10, c[0x0][0x3a0] ;  /* 0x0000e800ff0abb82 */ /* 0x000e640000000a00 */
[----:B0-----:R-:W-:Y:S01]  /*0a20*/  @!P3 IMAD R20, R21, R14, RZ ;  /* 0x0000000e1514b224 */ /* 0x001fe200078e02ff */
[----:B------:R-:W-:-:S03]  /*0a30*/  @!P1 IADD3 R21, PT, PT, R19, R27, RZ ;  /* 0x0000001b13159210 */ /* 0x000fc60007ffe0ff */
[----:B------:R-:W-:Y:S01]  /*0a40*/  @!P3 IMAD R29, R25, R15, R20 ;  /* 0x0000000f191db224 */ /* 0x000fe200078e0214 */
[C---:B------:R-:W-:Y:S02]  /*0a50*/  @!P1 SHF.L.U64.HI R38, R18.reuse, 0x1, R21 ;  /* 0x0000000112269819 */ /* 0x040fe40000010215 */
[----:B------:R-:W0:Y:S01]  /*0a60*/  LDC.64 R20, c[0x0][0x3b8] ;  /* 0x0000ee00ff147b82 */ /* 0x000e220000000a00 */
[----:B------:R-:W-:Y:S02]  /*0a70*/  @!P1 SHF.L.U32 R27, R18, 0x1, RZ ;  /* 0x00000001121b9819 */ /* 0x000fe400000006ff */
[----:B------:R-:W-:Y:S02]  /*0a80*/  @!P3 MOV R18, R60 ;  /* 0x0000003c0012b202 */ /* 0x000fe40000000f00 */
[----:B------:R-:W-:Y:S02]  /*0a90*/  @!P3 MOV R19, R59 ;  /* 0x0000003b0013b202 */ /* 0x000fe40000000f00 */
[----:B--2---:R-:W-:Y:S01]  /*0aa0*/  @!P1 IADD3 R16, P2, PT, R27, R6, RZ ;  /* 0x000000061b109210 */ /* 0x004fe20007f5e0ff */
[----:B----4-:R-:W-:Y:S01]  /*0ab0*/  @!P4 IMAD R28, R28, R8, RZ ;  /* 0x000000081c1cc224 */ /* 0x010fe200078e02ff */
[----:B------:R-:W-:Y:S01]  /*0ac0*/  ISETP.GE.AND.EX P0, PT, R26, UR13, PT, P0 ;  /* 0x0000000d1a007c0c */ /* 0x000fe2000bf06300 */
[----:B------:R-:W-:Y:S01]  /*0ad0*/  @!P3 IMAD.WIDE.U32 R18, R25, R14, R18 ;  /* 0x0000000e1912b225 */ /* 0x000fe200078e0012 */
[----:B------:R-:W-:Y:S01]  /*0ae0*/  @!P1 IADD3.X R17, PT, PT, R38, R7, RZ, P2, !PT ;  /* 0x0000000726119210 */ /* 0x000fe200017fe4ff */
[----:B------:R-:W2:Y:S01]  /*0af0*/  @!P3 LDC.64 R14, c[0x0][0x398] ;  /* 0x0000e600ff0ebb82 */ /* 0x000ea20000000a00 */
[----:B---3--:R-:W-:Y:S01]  /*0b00*/  @!P1 IADD3 R24, P2, PT, R27, R12, RZ ;  /* 0x0000000c1b189210 */ /* 0x008fe20007f5e0ff */
[----:B------:R-:W-:Y:S01]  /*0b10*/  @!P4 IMAD R49, R30, R9, R28 ;  /* 0x000000091e31c224 */ /* 0x000fe200078e021c */
[----:B------:R-:W-:-:S02]  /*0b20*/  SHF.R.S32.HI R23, RZ, 0x1f, R42 ;  /* 0x0000001fff177819 */ /* 0x000fc4000001142a */
[----:B------:R-:W-:Y:S02]  /*0b30*/  CS2R R6, SRZ ;  /* 0x0000000000067805 */ /* 0x000fe4000001ff00 */
[----:B------:R-:W-:Y:S02]  /*0b40*/  ISETP.GE.U32.AND P5, PT, R42, UR12, PT ;  /* 0x0000000c2a007c0c */ /* 0x000fe4000bfa6070 */
[----:B------:R-:W-:Y:S02]  /*0b50*/  @!P3 IADD3 R27, PT, PT, R19, R29, RZ ;  /* 0x0000001d131bb210 */ /* 0x000fe40007ffe0ff */
[----:B------:R-:W-:Y:S01]  /*0b60*/  @!P4 MOV R28, R60 ;  /* 0x0000003c001cc202 */ /* 0x000fe20000000f00 */
[----:B------:R3:W5:Y:S01]  /*0b70*/  @!P1 LDG.E R6, desc[UR8][R16.64] ;  /* 0x0000000810069981 */ /* 0x000762000c1e1900 */
[----:B------:R-:W-:Y:S02]  /*0b80*/  @!P4 MOV R29, R59 ;  /* 0x0000003b001dc202 */ /* 0x000fe40000000f00 */
[----:B------:R-:W-:-:S02]  /*0b90*/  @!P3 SHF.L.U32 R31, R18, 0x1, RZ ;  /* 0x00000001121fb819 */ /* 0x000fc400000006ff */
[----:B------:R-:W-:Y:S01]  /*0ba0*/  ISETP.GE.AND.EX P5, PT, R23, UR13, PT, P5 ;  /* 0x0000000d17007c0c */ /* 0x000fe2000bfa6350 */
[----:B------:R-:W-:Y:S01]  /*0bb0*/  @!P4 IMAD.WIDE.U32 R28, R30, R8, R28 ;  /* 0x000000081e1cc225 */ /* 0x000fe200078e001c */
[----:B------:R-:W-:Y:S02]  /*0bc0*/  @!P1 IADD3.X R25, PT, PT, R38, R13, RZ, P2, !PT ;  /* 0x0000000d26199210 */ /* 0x000fe400017fe4ff */
[----:B------:R-:W-:Y:S01]  /*0bd0*/  @!P3 SHF.L.U64.HI R27, R18, 0x1, R27 ;  /* 0x00000001121bb819 */ /* 0x000fe2000001021b */
[----:B0-----:R-:W-:Y:S01]  /*0be0*/  IMAD.WIDE R8, R40, 0x8, R20 ;  /* 0x0000000828087825 */ /* 0x001fe200078e0214 */
[----:B-1----:R-:W-:Y:S01]  /*0bf0*/  @!P3 IADD3 R12, P2, PT, R31, R10, RZ ;  /* 0x0000000a1f0cb210 */ /* 0x002fe20007f5e0ff */
[----:B---3--:R-:W0:Y:S01]  /*0c00*/  @!P4 LDC.64 R16, c[0x0][0x3a0] ;  /* 0x0000e800ff10cb82 */ /* 0x008e220000000a00 */
[----:B------:R-:W-:Y:S01]  /*0c10*/  CS2R R38, SRZ ;  /* 0x0000000000267805 */ /* 0x000fe2000001ff00 */
[----:B------:R2:W5:Y:S01]  /*0c20*/  @!P1 LDG.E R7, desc[UR8][R24.64] ;  /* 0x0000000818079981 */ /* 0x000562000c1e1900 */
[----:B------:R-:W-:-:S03]  /*0c30*/  @!P3 IADD3.X R13, PT, PT, R27, R11, RZ, P2, !PT ;  /* 0x0000000b1b0db210 */ /* 0x000fc600017fe4ff */
[----:B------:R-:W3:Y:S02]  /*0c40*/  LDG.E.64 R8, desc[UR8][R8.64] ;  /* 0x0000000808087981 */ /* 0x000ee4000c1e1b00 */
[----:B------:R-:W1:Y:S02]  /*0c50*/  @!P0 LDC.64 R18, c[0x0][0x3f8] ;  /* 0x0000fe00ff128b82 */ /* 0x000e640000000a00 */
[----:B------:R4:W5:Y:S06]  /*0c60*/  @!P3 LDG.E R39, desc[UR8][R12.64] ;  /* 0x000000080c27b981 */ /* 0x00096c000c1e1900 */
[----:B------:R-:W1:Y:S01]  /*0c70*/  @!P4 LDC.64 R10, c[0x0][0x398] ;  /* 0x0000e600ff0acb82 */ /* 0x000e620000000a00 */
[----:B--2---:R-:W-:-:S07]  /*0c80*/  @!P3 IADD3 R24, P1, PT, R31, R14, RZ ;  /* 0x0000000e1f18b210 */ /* 0x004fce0007f3e0ff */
[----:B----4-:R-:W2:Y:S01]  /*0c90*/  @!P5 LDC.64 R12, c[0x0][0x3f8] ;  /* 0x0000fe00ff0cdb82 */ /* 0x010ea20000000a00 */
[----:B------:R-:W-:Y:S02]  /*0ca0*/  @!P3 IADD3.X R25, PT, PT, R27, R15, RZ, P1, !PT ;  /* 0x0000000f1b19b210 */ /* 0x000fe40000ffe4ff */
[----:B------:R-:W-:Y:S02]  /*0cb0*/  @!P4 IADD3 R21, PT, PT, R29, R49, RZ ;  /* 0x000000311d15c210 */ /* 0x000fe40007ffe0ff */
[C---:B------:R-:W-:Y:S01]  /*0cc0*/  @!P4 SHF.L.U32 R29, R28.reuse, 0x1, RZ ;  /* 0x000000011c1dc819 */ /* 0x040fe200000006ff */
[----:B------:R4:W5:Y:S01]  /*0cd0*/  @!P3 LDG.E R38, desc[UR8][R24.64] ;  /* 0x000000081826b981 */ /* 0x000962000c1e1900 */
[----:B------:R-:W-:Y:S01]  /*0ce0*/  @!P4 SHF.L.U64.HI R27, R28, 0x1, R21 ;  /* 0x000000011c1bc819 */ /* 0x000fe20000010215 */
[----:B------:R-:W2:Y:S01]  /*0cf0*/  @!P0 LDC.64 R14, c[0x0][0x3a0] ;  /* 0x0000e800ff0e8b82 */ /* 0x000ea20000000a00 */
[----:B0-----:R-:W-:Y:S01]  /*0d00*/  @!P4 IADD3 R20, P1, PT, R29, R16, RZ ;  /* 0x000000101d14c210 */ /* 0x001fe20007f3e0ff */
[----:B-1----:R-:W-:Y:S01]  /*0d10*/  @!P0 IMAD R26, R26, R18, RZ ;  /* 0x000000121a1a8224 */ /* 0x002fe200078e02ff */
[----:B------:R-:W-:-:S02]  /*0d20*/  ISETP.NE.AND P2, PT, RZ, UR11, PT ;  /* 0x0000000bff007c0c */ /* 0x000fc4000bf45270 */
[----:B----4-:R-:W-:Y:S02]  /*0d30*/  @!P0 MOV R24, R60 ;  /* 0x0000003c00188202 */ /* 0x010fe40000000f00 */
[----:B------:R-:W-:Y:S01]  /*0d40*/  @!P0 MOV R25, R59 ;  /* 0x0000003b00198202 */ /* 0x000fe20000000f00 */
[----:B------:R-:W-:Y:S01]  /*0d50*/  @!P0 IMAD R31, R47, R19, R26 ;  /* 0x000000132f1f8224 */ /* 0x000fe200078e021a */
[----:B------:R-:W-:Y:S02]  /*0d60*/  @!P4 IADD3.X R21, PT, PT, R27, R17, RZ, P1, !PT ;  /* 0x000000111b15c210 */ /* 0x000fe40000ffe4ff */
[----:B------:R-:W-:Y:S01]  /*0d70*/  MOV R49, RZ ;  /* 0x000000ff00317202 */ /* 0x000fe20000000f00 */
[----:B------:R-:W0:Y:S01]  /*0d80*/  @!P0 LDC.64 R16, c[0x0][0x398] ;  /* 0x0000e600ff108b82 */ /* 0x000e220000000a00 */
[----:B------:R-:W-:Y:S01]  /*0d90*/  @!P0 IMAD.WIDE.U32 R24, R47, R18, R24 ;  /* 0x000000122f188225 */ /* 0x000fe200078e0018 */
[----:B------:R-:W-:-:S03]  /*0da0*/  @!P4 IADD3 R26, P1, PT, R29, R10, RZ ;  /* 0x0000000a1d1ac210 */ /* 0x000fc60007f3e0ff */
[----:B--2---:R-:W-:Y:S01]  /*0db0*/  @!P5 IMAD R10, R23, R12, RZ ;  /* 0x0000000c170ad224 */ /* 0x004fe200078e02ff */
[----:B------:R1:W5:Y:S01]  /*0dc0*/  @!P4 LDG.E R49, desc[UR8][R20.64] ;  /* 0x000000081431c981 */ /* 0x000362000c1e1900 */
[----:B------:R-:W-:Y:S01]  /*0dd0*/  @!P0 IADD3 R25, PT, PT, R25, R31, RZ ;  /* 0x0000001f19198210 */ /* 0x000fe20007ffe0ff */
[----:B------:R-:W2:Y:S01]  /*0de0*/  @!P5 LDC.64 R18, c[0x0][0x3a0] ;  /* 0x0000e800ff12db82 */ /* 0x000ea20000000a00 */
[----:B------:R-:W-:Y:S01]  /*0df0*/  @!P4 IADD3.X R27, PT, PT, R27, R11, RZ, P1, !PT ;  /* 0x0000000b1b1bc210 */ /* 0x000fe20000ffe4ff */
[----:B------:R-:W-:Y:S01]  /*0e00*/  @!P5 IMAD R31, R42, R13, R10 ;  /* 0x0000000d2a1fd224 */ /* 0x000fe200078e020a */
[----:B------:R-:W-:-:S05]  /*0e10*/  @!P0 SHF.L.U32 R23, R24, 0x1, RZ ;  /* 0x0000000118178819 */ /* 0x000fca00000006ff */
[----:B-1----:R-:W1:Y:S01]  /*0e20*/  @!P5 LDC.64 R20, c[0x0][0x398] ;  /* 0x0000e600ff14db82 */ /* 0x002e620000000a00 */
[----:B------:R-:W-:Y:S02]  /*0e30*/  @!P0 SHF.L.U64.HI R30, R24, 0x1, R25 ;  /* 0x00000001181e8819 */ /* 0x000fe40000010219 */
[----:B------:R-:W-:-:S05]  /*0e40*/  @!P5 MOV R28, R60 ;  /* 0x0000003c001cd202 */ /* 0x000fca0000000f00 */
[----:B------:R-:W4:Y:S01]  /*0e50*/  @P2 LDC.64 R10, c[0x0][0x3b0] ;  /* 0x0000ec00ff0a2b82 */ /* 0x000f220000000a00 */
[----:B------:R-:W-:-:S07]  /*0e60*/  @!P5 MOV R29, R59 ;  /* 0x0000003b001dd202 */ /* 0x000fce0000000f00 */
[----:B------:R-:W4:Y:S01]  /*0e70*/  LDC.64 R24, c[0x0][0x3a8] ;  /* 0x0000ea00ff187b82 */ /* 0x000f220000000a00 */
[----:B------:R-:W-:Y:S01]  /*0e80*/  @!P0 IADD3 R14, P1, PT, R23, R14, RZ ;  /* 0x0000000e170e8210 */ /* 0x000fe20007f3e0ff */
[----:B------:R-:W-:-:S03]  /*0e90*/  @!P5 IMAD.WIDE.U32 R12, R42, R12, R28 ;  /* 0x0000000c2a0cd225 */ /* 0x000fc600078e001c */
[----:B------:R-:W-:Y:S02]  /*0ea0*/  @!P0 IADD3.X R15, PT, PT, R30, R15, RZ, P1, !PT ;  /* 0x0000000f1e0f8210 */ /* 0x000fe40000ffe4ff */
[----:B0-----:R-:W-:Y:S02]  /*0eb0*/  @!P0 IADD3 R16, P1, PT, R23, R16, RZ ;  /* 0x0000001017108210 */ /* 0x001fe40007f3e0ff */
[----:B------:R-:W-:Y:S02]  /*0ec0*/  @!P5 IADD3 R23, PT, PT, R13, R31, RZ ;  /* 0x0000001f0d17d210 */ /* 0x000fe40007ffe0ff */
[----:B------:R-:W-:Y:S02]  /*0ed0*/  CS2R R50, SRZ ;  /* 0x0000000000327805 */ /* 0x000fe4000001ff00 */
[----:B------:R-:W-:Y:S02]  /*0ee0*/  @!P5 SHF.L.U32 R13, R12, 0x1, RZ ;  /* 0x000000010c0dd819 */ /* 0x000fe400000006ff */
[----:B------:R-:W-:-:S02]  /*0ef0*/  @!P0 IADD3.X R17, PT, PT, R30, R17, RZ, P1, !PT ;  /* 0x000000111e118210 */ /* 0x000fc40000ffe4ff */
[----:B------:R-:W-:Y:S01]  /*0f00*/  @!P5 SHF.L.U64.HI R12, R12, 0x1, R23 ;  /* 0x000000010c0cd819 */ /* 0x000fe20000010217 */
[----:B------:R-:W-:Y:S01]  /*0f10*/  IMAD R23, R55, 0x3c, R22 ;  /* 0x0000003c37177824 */ /* 0x000fe200078e0216 */
[C---:B--2---:R-:W-:Y:S01]  /*0f20*/  @!P5 IADD3 R18, P1, PT, R13.reuse, R18, RZ ;  /* 0x000000120d12d210 */ /* 0x044fe20007f3e0ff */
[----:B------:R0:W5:Y:S01]  /*0f30*/  @!P0 LDG.E R51, desc[UR8][R14.64] ;  /* 0x000000080e338981 */ /* 0x000162000c1e1900 */
[----:B-1----:R-:W-:Y:S02]  /*0f40*/  @!P5 IADD3 R20, P3, PT, R13, R20, RZ ;  /* 0x000000140d14d210 */ /* 0x002fe40007f7e0ff */
[----:B------:R-:W-:Y:S02]  /*0f50*/  CS2R R52, SRZ ;  /* 0x0000000000347805 */ /* 0x000fe4000001ff00 */
[C---:B------:R-:W-:Y:S01]  /*0f60*/  @!P5 IADD3.X R19, PT, PT, R12.reuse, R19, RZ, P1, !PT ;  /* 0x000000130c13d210 */ /* 0x040fe20000ffe4ff */
[----:B------:R-:W5:Y:S01]  /*0f70*/  @!P4 LDG.E R50, desc[UR8][R26.64] ;  /* 0x000000081a32c981 */ /* 0x000f62000c1e1900 */
[----:B------:R-:W-:Y:S01]  /*0f80*/  @!P5 IADD3.X R21, PT, PT, R12, R21, RZ, P3, !PT ;  /* 0x000000150c15d210 */ /* 0x000fe20001ffe4ff */
[C---:B----4-:R-:W-:Y:S01]  /*0f90*/  IMAD.WIDE R12, R23.reuse, 0x4, R24 ;  /* 0x00000004170c7825 */ /* 0x050fe200078e0218 */
[----:B------:R-:W-:Y:S01]  /*0fa0*/  MOV R54, RZ ;  /* 0x000000ff00367202 */ /* 0x000fe20000000f00 */
[----:B------:R1:W5:Y:S02]  /*0fb0*/  @!P0 LDG.E R52, desc[UR8][R16.64] ;  /* 0x0000000810348981 */ /* 0x000364000c1e1900 */
[----:B0-----:R-:W-:Y:S01]  /*0fc0*/  @P2 IMAD.WIDE R14, R23, 0x4, R10 ;  /* 0x00000004170e2825 */ /* 0x001fe200078e020a */
[----:B------:R-:W-:Y:S01]  /*0fd0*/  CS2R R10, SRZ ;  /* 0x00000000000a7805 */ /* 0x000fe2000001ff00 */
[----:B------:R0:W5:Y:S04]  /*0fe0*/  @!P5 LDG.E R53, desc[UR8][R20.64] ;  /* 0x000000081435d981 */ /* 0x000168000c1e1900 */
[----:B------:R0:W5:Y:S04]  /*0ff0*/  @!P5 LDG.E R54, desc[UR8][R18.64] ;  /* 0x000000081236d981 */ /* 0x000168000c1e1900 */
[----:B------:R0:W5:Y:S04]  /*1000*/  @P2 LDG.E.64 R10, desc[UR8][R14.64] ;  /* 0x000000080e0a2981 */ /* 0x000168000c1e1b00 */
[----:B------:R-:W5:Y:S01]  /*1010*/  LDG.E.64 R12, desc[UR8][R12.64] ;  /* 0x000000080c0c7981 */ /* 0x000f62000c1e1b00 */
[----:B------:R-:W-:Y:S01]  /*1020*/  UISETP.NE.AND UP0, UPT, UR11, URZ, UPT ;  /* 0x000000ff0b00728c */ /* 0x000fe2000bf05270 */
[----:B---3--:R-:W-:-:S05]  /*1030*/  FFMA.FTZ R9, -R8, R8, R9 ;  /* 0x0000000808097223 */ /* 0x008fca0000010109 */
[----:B------:R-:W-:-:S13]  /*1040*/  FSETP.GTU.FTZ.AND P1, PT, R9, RZ, PT ;  /* 0x000000ff0900720b */ /* 0x000fda0003f3c000 */
[----:B-1----:R-:W1:Y:S02]  /*1050*/  @P1 LDC R16, c[0x0][0x3c0] ;  /* 0x0000f000ff101b82 */ /* 0x002e640000000800 */
[----:B-1----:R-:W-:Y:S01]  /*1060*/  @P1 FADD.FTZ R16, R9, R16 ;  /* 0x0000001009101221 */ /* 0x002fe20000010000 */
[----:B------:R-:W-:-:S06]  /*1070*/  MOV R9, 0x3f800000 ;  /* 0x3f80000000097802 */ /* 0x000fcc0000000f00 */
[----:B------:R0:W1:Y:S01]  /*1080*/  @P1 MUFU.RSQ R9, R16 ;  /* 0x0000001000091308 */ /* 0x0000620000001400 */
[----:B------:R-:W-:Y:S05]  /*1090*/  BRA.U UP0, `(.L_x_665) ;  /* 0x0000000900447547 */ /* 0x000fea000b800000 */
[--C-:B-----5:R-:W-:Y:S02]  /*10a0*/  HADD2.F32 R17, -RZ, R39.reuse.H0_H0 ;  /* 0x20000027ff117230 */ /* 0x120fe40000004100 */
[----:B0-----:R-:W-:Y:S02]  /*10b0*/  HADD2.F32 R21, -RZ, R39.H1_H1 ;  /* 0x30000027ff157230 */ /* 0x001fe40000004100 */
[--C-:B------:R-:W-:Y:S02]  /*10c0*/  HADD2.F32 R15, -RZ, R38.reuse.H0_H0 ;  /* 0x20000026ff0f7230 */ /* 0x100fe40000004100 */
[C---:B------:R-:W-:Y:S01]  /*10d0*/  FADD.FTZ R16, -R8.reuse, R17 ;  /* 0x0000001108107221 */ /* 0x040fe20000010100 */
[----:B------:R-:W-:Y:S02]  /*10e0*/  HADD2.F32 R23, -RZ, R51.H0_H0 ;  /* 0x20000033ff177230 */ /* 0x000fe40000004100 */
[----:B------:R-:W-:Y:S01]  /*10f0*/  FADD.FTZ R18, -R8, R21 ;  /* 0x0000001508127221 */ /* 0x000fe20000010100 */
[----:B------:R-:W-:-:S02]  /*1100*/  HADD2.F32 R14, -RZ, R38.H1_H1 ;  /* 0x30000026ff0e7230 */ /* 0x000fc40000004100 */
[----:B------:R-:W-:Y:S01]  /*1110*/  FMUL.FTZ R21, R12, R15 ;  /* 0x0000000f0c157220 */ /* 0x000fe20000410000 */
[-C--:B-1----:R-:W-:Y:S01]  /*1120*/  FMUL.FTZ R16, R16, R9.reuse ;  /* 0x0000000910107220 */ /* 0x082fe20000410000 */
[----:B------:R-:W-:Y:S01]  /*1130*/  FADD.FTZ R22, -R8, R23 ;  /* 0x0000001708167221 */ /* 0x000fe20000010100 */
[----:B------:R-:W-:Y:S02]  /*1140*/  HADD2.F32 R19, -RZ, R52.H0_H0 ;  /* 0x20000034ff137230 */ /* 0x000fe40000004100 */
[----:B------:R-:W-:Y:S01]  /*1150*/  FMUL.FTZ R20, R13, R14 ;  /* 0x0000000e0d147220 */ /* 0x000fe20000410000 */
[----:B------:R-:W-:Y:S01]  /*1160*/  FMUL.FTZ R17, R18, R9 ;  /* 0x0000000912117220 */ /* 0x000fe20000410000 */
[----:B------:R-:W-:Y:S01]  /*1170*/  FADD.FTZ R23, RZ, R21 ;  /* 0x00000015ff177221 */ /* 0x000fe20000010000 */
[----:B------:R-:W-:Y:S01]  /*1180*/  FFMA.FTZ R18, R16, R21, RZ ;  /* 0x0000001510127223 */ /* 0x000fe200000100ff */
[----:B------:R-:W-:Y:S01]  /*1190*/  FFMA.FTZ R24, R15, R16, RZ ;  /* 0x000000100f187223 */ /* 0x000fe200000100ff */
[----:B------:R-:W-:Y:S01]  /*11a0*/  FMUL.FTZ R25, R22, R9 ;  /* 0x0000000916197220 */ /* 0x000fe20000410000 */
[----:B------:R-:W-:Y:S01]  /*11b0*/  FADD.FTZ R16, R20, R23 ;  /* 0x0000001714107221 */ /* 0x000fe20000010000 */
[----:B------:R-:W-:Y:S01]  /*11c0*/  FFMA.FTZ R18, R17, R20, R18 ;  /* 0x0000001411127223 */ /* 0x000fe20000010012 */
[----:B------:R-:W-:Y:S01]  /*11d0*/  FMUL.FTZ R23, R12, R19 ;  /* 0x000000130c177220 */ /* 0x000fe20000410000 */
[----:B------:R-:W-:Y:S01]  /*11e0*/  FADD.FTZ R26, RZ, R15 ;  /* 0x0000000fff1a7221 */ /* 0x000fe20000010000 */
[----:B------:R-:W-:-:S02]  /*11f0*/  HADD2.F32 R21, -RZ, R51.H1_H1 ;  /* 0x30000033ff157230 */ /* 0x000fc40000004100 */
[----:B------:R-:W-:Y:S01]  /*1200*/  FFMA.FTZ R17, R14, R17, RZ ;  /* 0x000000110e117223 */ /* 0x000fe200000100ff */
[----:B------:R-:W-:Y:S01]  /*1210*/  FADD.FTZ R16, R16, R23 ;  /* 0x0000001710107221 */ /* 0x000fe20000010000 */
[----:B------:R-:W-:Y:S01]  /*1220*/  FFMA.FTZ R18, R25, R23, R18 ;  /* 0x0000001719127223 */ /* 0x000fe20000010012 */
[----:B------:R-:W-:Y:S02]  /*1230*/  HADD2.F32 R23, -RZ, R37.H0_H0 ;  /* 0x20000025ff177230 */ /* 0x000fe40000004100 */
[C---:B------:R-:W-:Y:S01]  /*1240*/  FADD.FTZ R15, R19.reuse, R26 ;  /* 0x0000001a130f7221 */ /* 0x040fe20000010000 */
[----:B------:R-:W-:Y:S01]  /*1250*/  FFMA.FTZ R19, R19, R25, R24 ;  /* 0x0000001913137223 */ /* 0x000fe20000010018 */
[----:B------:R-:W-:Y:S02]  /*1260*/  HADD2.F32 R22, -RZ, R52.H1_H1 ;  /* 0x30000034ff167230 */ /* 0x000fe40000004100 */
[C---:B------:R-:W-:Y:S01]  /*1270*/  FADD.FTZ R24, -R8.reuse, R21 ;  /* 0x0000001508187221 */ /* 0x040fe20000010100 */
[----:B------:R-:W-:Y:S01]  /*1280*/  FADD.FTZ R21, RZ, R14 ;  /* 0x0000000eff157221 */ /* 0x000fe20000010000 */
[----:B------:R-:W-:Y:S01]  /*1290*/  FADD.FTZ R26, -R8, R23 ;  /* 0x00000017081a7221 */ /* 0x000fe20000010100 */
[----:B------:R-:W-:-:S02]  /*12a0*/  HADD2.F32 R20, -RZ, R36.H0_H0 ;  /* 0x20000024ff147230 */ /* 0x000fc40000004100 */
[----:B------:R-:W-:Y:S01]  /*12b0*/  FMUL.FTZ R25, R13, R22 ;  /* 0x000000160d197220 */ /* 0x000fe20000410000 */
[----:B------:R-:W-:Y:S01]  /*12c0*/  FADD.FTZ R14, R22, R21 ;  /* 0x00000015160e7221 */ /* 0x000fe20000010000 */
[-C--:B------:R-:W-:Y:S01]  /*12d0*/  FMUL.FTZ R21, R26, R9.reuse ;  /* 0x000000091a157220 */ /* 0x080fe20000410000 */
[----:B------:R-:W-:Y:S01]  /*12e0*/  FMUL.FTZ R23, R24, R9 ;  /* 0x0000000918177220 */ /* 0x000fe20000410000 */
[----:B------:R-:W-:Y:S02]  /*12f0*/  HADD2.F32 R27, -RZ, R37.H1_H1 ;  /* 0x30000025ff1b7230 */ /* 0x000fe40000004100 */
[----:B------:R-:W-:Y:S01]  /*1300*/  FADD.FTZ R15, R15, R20 ;  /* 0x000000140f0f7221 */ /* 0x000fe20000010000 */
[----:B------:R-:W-:Y:S01]  /*1310*/  FFMA.FTZ R19, R20, R21, R19 ;  /* 0x0000001514137223 */ /* 0x000fe20000010013 */
[----:B------:R-:W-:Y:S01]  /*1320*/  FMUL.FTZ R29, R12, R20 ;  /* 0x000000140c1d7220 */ /* 0x000fe20000410000 */
[----:B------:R-:W-:Y:S01]  /*1330*/  FADD.FTZ R16, R25, R16 ;  /* 0x0000001019107221 */ /* 0x000fe20000010000 */
[----:B------:R-:W-:Y:S01]  /*1340*/  FFMA.FTZ R17, R22, R23, R17 ;  /* 0x0000001716117223 */ /* 0x000fe20000010011 */
[----:B------:R-:W-:Y:S01]  /*1350*/  FFMA.FTZ R18, R23, R25, R18 ;  /* 0x0000001917127223 */ /* 0x000fe20000010012 */
[----:B------:R-:W-:-:S02]  /*1360*/  HADD2.F32 R20, -RZ, R36.H1_H1 ;  /* 0x30000024ff147230 */ /* 0x000fc40000004100 */
[----:B------:R-:W-:Y:S01]  /*1370*/  FADD.FTZ R22, -R8, R27 ;  /* 0x0000001b08167221 */ /* 0x000fe20000010100 */
[----:B------:R-:W-:Y:S01]  /*1380*/  FADD.FTZ R16, R16, R29 ;  /* 0x0000001d10107221 */ /* 0x000fe20000010000 */
[----:B------:R-:W-:Y:S01]  /*1390*/  FFMA.FTZ R29, R21, R29, R18 ;  /* 0x0000001d151d7223 */ /* 0x000fe20000010012 */
[--C-:B------:R-:W-:Y:S02]  /*13a0*/  HADD2.F32 R23, -RZ, R35.reuse.H0_H0 ;  /* 0x20000023ff177230 */ /* 0x100fe40000004100 */
[----:B------:R-:W-:Y:S01]  /*13b0*/  FMUL.FTZ R22, R22, R9 ;  /* 0x0000000916167220 */ /* 0x000fe20000410000 */
[----:B------:R-:W-:Y:S01]  /*13c0*/  FMUL.FTZ R21, R13, R20 ;  /* 0x000000140d157220 */ /* 0x000fe20000410000 */
[----:B------:R-:W-:Y:S02]  /*13d0*/  HADD2.F32 R25, -RZ, R35.H1_H1 ;  /* 0x30000023ff197230 */ /* 0x000fe40000004100 */
[----:B------:R-:W-:Y:S01]  /*13e0*/  FADD.FTZ R14, R14, R20 ;  /* 0x000000140e0e7221 */ /* 0x000fe20000010000 */
[----:B------:R-:W-:Y:S01]  /*13f0*/  FFMA.FTZ R17, R20, R22, R17 ;  /* 0x0000001614117223 */ /* 0x000fe20000010011 */
[----:B------:R-:W-:Y:S01]  /*1400*/  FFMA.FTZ R18, R22, R21, R29 ;  /* 0x0000001516127223 */ /* 0x000fe2000001001d */
[----:B------:R-:W-:Y:S01]  /*1410*/  FADD.FTZ R20, -R8, R23 ;  /* 0x0000001708147221 */ /* 0x000fe20000010100 */
[----:B------:R-:W-:-:S02]  /*1420*/  HADD2.F32 R22, -RZ, R34.H0_H0 ;  /* 0x20000022ff167230 */ /* 0x000fc40000004100 */
[----:B------:R-:W-:Y:S01]  /*1430*/  FADD.FTZ R16, R21, R16 ;  /* 0x0000001015107221 */ /* 0x000fe20000010000 */
[----:B------:R-:W-:Y:S01]  /*1440*/  FADD.FTZ R26, -R8, R25 ;  /* 0x00000019081a7221 */ /* 0x000fe20000010100 */
[----:B------:R-:W-:Y:S02]  /*1450*/  HADD2.F32 R24, -RZ, R34.H1_H1 ;  /* 0x30000022ff187230 */ /* 0x000fe40000004100 */
[-C--:B------:R-:W-:Y:S01]  /*1460*/  FMUL.FTZ R21, R20, R9.reuse ;  /* 0x0000000914157220 */ /* 0x080fe20000410000 */
[----:B------:R-:W-:Y:S01]  /*1470*/  FMUL.FTZ R23, R12, R22 ;  /* 0x000000160c177220 */ /* 0x000fe20000410000 */
[----:B------:R-:W-:Y:S02]  /*1480*/  HADD2.F32 R27, -RZ, R49.H0_H0 ;  /* 0x20000031ff1b7230 */ /* 0x000fe40000004100 */
[----:B------:R-:W-:Y:S01]  /*1490*/  FMUL.FTZ R20, R26, R9 ;  /* 0x000000091a147220 */ /* 0x000fe20000410000 */
[----:B------:R-:W-:Y:S01]  /*14a0*/  FFMA.FTZ R19, R22, R21, R19 ;  /* 0x0000001516137223 */ /* 0x000fe20000010013 */
[----:B------:R-:W-:Y:S01]  /*14b0*/  FMUL.FTZ R25, R13, R24 ;  /* 0x000000180d197220 */ /* 0x000fe20000410000 */
[----:B------:R-:W-:Y:S01]  /*14c0*/  FFMA.FTZ R21, R21, R23, R18 ;  /* 0x0000001715157223 */ /* 0x000fe20000010012 */
[----:B------:R-:W-:Y:S01]  /*14d0*/  FADD.FTZ R14, R14, R24 ;  /* 0x000000180e0e7221 */ /* 0x000fe20000010000 */
[----:B------:R-:W-:Y:S01]  /*14e0*/  FFMA.FTZ R17, R24, R20, R17 ;  /* 0x0000001418117223 */ /* 0x000fe20000010011 */
[----:B------:R-:W-:Y:S01]  /*14f0*/  FADD.FTZ R15, R15, R22 ;  /* 0x000000160f0f7221 */ /* 0x000fe20000010000 */
[----:B------:R-:W-:Y:S01]  /*1500*/  FADD.FTZ R24, -R8, R27 ;  /* 0x0000001b08187221 */ /* 0x000fe20000010100 */
[----:B------:R-:W-:Y:S01]  /*1510*/  FADD.FTZ R16, R16, R23 ;  /* 0x0000001710107221 */ /* 0x000fe20000010000 */
[----:B------:R-:W-:-:S02]  /*1520*/  HADD2.F32 R22, -RZ, R50.H0_H0 ;  /* 0x20000032ff167230 */ /* 0x000fc40000004100 */
[----:B------:R-:W-:Y:S01]  /*1530*/  FFMA.FTZ R18, R20, R25, R21 ;  /* 0x0000001914127223 */ /* 0x000fe20000010015 */
[----:B------:R-:W-:Y:S02]  /*1540*/  HADD2.F32 R21, -RZ, R49.H1_H1 ;  /* 0x30000031ff157230 */ /* 0x000fe40000004100 */
[----:B------:R-:W-:Y:S01]  /*1550*/  FMUL.FTZ R23, R24, R9 ;  /* 0x0000000918177220 */ /* 0x000fe20000410000 */
[----:B------:R-:W-:Y:S01]  /*1560*/  FADD.FTZ R16, R25, R16 ;  /* 0x0000001019107221 */ /* 0x000fe20000010000 */
[----:B------:R-:W-:Y:S02]  /*1570*/  HADD2.F32 R27, -RZ, R33.H0_H0 ;  /* 0x20000021ff1b7230 */ /* 0x000fe40000004100 */
[----:B------:R-:W-:Y:S01]  /*1580*/  FMUL.FTZ R25, R12, R22 ;  /* 0x000000160c197220 */ /* 0x000fe20000410000 */
[----:B------:R-:W-:Y:S01]  /*1590*/  FADD.FTZ R20, -R8, R21 ;  /* 0x0000001508147221 */ /* 0x000fe20000010100 */
[----:B------:R-:W-:Y:S01]  /*15a0*/  FADD.FTZ R15, R15, R22 ;  /* 0x000000160f0f7221 */ /* 0x000fe20000010000 */
[----:B------:R-:W-:Y:S01]  /*15b0*/  FFMA.FTZ R19, R22, R23, R19 ;  /* 0x0000001716137223 */ /* 0x000fe20000010013 */
[----:B------:R-:W-:-:S02]  /*15c0*/  HADD2.F32 R22, -RZ, R50.H1_H1 ;  /* 0x30000032ff167230 */ /* 0x000fc40000004100 */
[----:B------:R-:W-:Y:S01]  /*15d0*/  FFMA.FTZ R18, R23, R25, R18 ;  /* 0x0000001917127223 */ /* 0x000fe20000010012 */
[----:B------:R-:W-:Y:S01]  /*15e0*/  FADD.FTZ R26, -R8, R27 ;  /* 0x0000001b081a7221 */ /* 0x000fe20000010100 */
[----:B------:R-:W-:Y:S01]  /*15f0*/  FMUL.FTZ R23, R20, R9 ;  /* 0x0000000914177220 */ /* 0x000fe20000410000 */
[----:B------:R-:W-:Y:S02]  /*1600*/  HADD2.F32 R27, -RZ, R33.H1_H1 ;  /* 0x30000021ff1b7230 */ /* 0x000fe40000004100 */
[----:B------:R-:W-:Y:S01]  /*1610*/  FADD.FTZ R16, R16, R25 ;  /* 0x0000001910107221 */ /* 0x000fe20000010000 */
[--C-:B------:R-:W-:Y:S02]  /*1620*/  HADD2.F32 R24, -RZ, R32.reuse.H0_H0 ;  /* 0x20000020ff187230 */ /* 0x100fe40000004100 */
[----:B------:R-:W-:Y:S01]  /*1630*/  FMUL.FTZ R25, R13, R22 ;  /* 0x000000160d197220 */ /* 0x000fe20000410000 */
[----:B------:R-:W-:Y:S01]  /*1640*/  FADD.FTZ R21, R14, R22 ;  /* 0x000000160e157221 */ /* 0x000fe20000010000 */
[----:B------:R-:W-:Y:S01]  /*1650*/  FFMA.FTZ R17, R22, R23, R17 ;  /* 0x0000001716117223 */ /* 0x000fe20000010011 */
[----:B------:R-:W-:Y:S01]  /*1660*/  FADD.FTZ R22, -R8, R27 ;  /* 0x0000001b08167221 */ /* 0x000fe20000010100 */
[----:B------:R-:W-:Y:S01]  /*1670*/  FMUL.FTZ R20, R26, R9 ;  /* 0x000000091a147220 */ /* 0x000fe20000410000 */
[----:B------:R-:W-:Y:S01]  /*1680*/  FADD.FTZ R14, R15, R24 ;  /* 0x000000180f0e7221 */ /* 0x000fe20000010000 */
[----:B------:R-:W-:Y:S01]  /*1690*/  FFMA.FTZ R23, R23, R25, R18 ;  /* 0x0000001917177223 */ /* 0x000fe20000010012 */
[----:B------:R-:W-:Y:S01]  /*16a0*/  FMUL.FTZ R15, R12, R24 ;  /* 0x000000180c0f7220 */ /* 0x000fe20000410000 */
[----:B------:R-:W-:Y:S01]  /*16b0*/  FADD.FTZ R16, R25, R16 ;  /* 0x0000001019107221 */ /* 0x000fe20000010000 */
[----:B------:R-:W-:-:S02]  /*16c0*/  HADD2.F32 R18, -RZ, R32.H1_H1 ;  /* 0x30000020ff127230 */ /* 0x000fc40000004100 */
[----:B------:R-:W-:Y:S01]  /*16d0*/  FMUL.FTZ R22, R22, R9 ;  /* 0x0000000916167220 */ /* 0x000fe20000410000 */
[--C-:B------:R-:W-:Y:S02]  /*16e0*/  HADD2.F32 R25, -RZ, R6.reuse.H0_H0 ;  /* 0x20000006ff197230 */ /* 0x100fe40000004100 */
[----:B------:R-:W-:Y:S01]  /*16f0*/  FFMA.FTZ R19, R24, R20, R19 ;  /* 0x0000001418137223 */ /* 0x000fe20000010013 */
[----:B------:R-:W-:Y:S01]  /*1700*/  FADD.FTZ R24, R16, R15 ;  /* 0x0000000f10187221 */ /* 0x000fe20000010000 */
[----:B------:R-:W-:Y:S01]  /*1710*/  FFMA.FTZ R23, R20, R15, R23 ;  /* 0x0000000f14177223 */ /* 0x000fe20000010017 */
[----:B------:R-:W-:Y:S01]  /*1720*/  FADD.FTZ R21, R21, R18 ;  /* 0x0000001215157221 */ /* 0x000fe20000010000 */
[----:B------:R-:W-:Y:S01]  /*1730*/  FFMA.FTZ R17, R18, R22, R17 ;  /* 0x0000001612117223 */ /* 0x000fe20000010011 */
[----:B------:R-:W-:Y:S01]  /*1740*/  FMUL.FTZ R15, R13, R18 ;  /* 0x000000120d0f7220 */ /* 0x000fe20000410000 */
[----:B------:R-:W-:Y:S02]  /*1750*/  HADD2.F32 R16, -RZ, R7.H0_H0 ;  /* 0x20000007ff107230 */ /* 0x000fe40000004100 */
[----:B------:R-:W-:Y:S01]  /*1760*/  FADD.FTZ R18, -R8, R25 ;  /* 0x0000001908127221 */ /* 0x000fe20000010100 */
[----:B------:R-:W-:-:S02]  /*1770*/  HADD2.F32 R27, -RZ, R6.H1_H1 ;  /* 0x30000006ff1b7230 */ /* 0x000fc40000004100 */
[----:B------:R-:W-:Y:S01]  /*1780*/  FFMA.FTZ R23, R22, R15, R23 ;  /* 0x0000000f16177223 */ /* 0x000fe20000010017 */
[----:B------:R-:W-:Y:S01]  /*1790*/  FADD.FTZ R24, R15, R24 ;  /* 0x000000180f187221 */ /* 0x000fe20000010000 */
[----:B------:R-:W-:Y:S01]  /*17a0*/  FMUL.FTZ R22, R18, R9 ;  /* 0x0000000912167220 */ /* 0x000fe20000410000 */
[----:B------:R-:W-:Y:S01]  /*17b0*/  FMUL.FTZ R15, R12, R16 ;  /* 0x000000100c0f7220 */ /* 0x000fe20000410000 */
[----:B------:R-:W-:Y:S02]  /*17c0*/  HADD2.F32 R18, -RZ, R7.H1_H1 ;  /* 0x30000007ff127230 */ /* 0x000fe40000004100 */
[----:B------:R-:W-:Y:S01]  /*17d0*/  FADD.FTZ R20, -R8, R27 ;  /* 0x0000001b08147221 */ /* 0x000fe20000010100 */
[--C-:B------:R-:W-:Y:S02]  /*17e0*/  HADD2.F32 R29, -RZ, R54.reuse.H1_H1 ;  /* 0x30000036ff1d7230 */ /* 0x100fe40000004100 */
[----:B------:R-:W-:Y:S01]  /*17f0*/  FADD.FTZ R25, R24, R15 ;  /* 0x0000000f18197221 */ /* 0x000fe20000010000 */
[----:B------:R-:W-:Y:S01]  /*1800*/  FFMA.FTZ R26, R22, R15, R23 ;  /* 0x0000000f161a7223 */ /* 0x000fe20000010017 */
[----:B------:R-:W-:-:S02]  /*1810*/  HADD2.F32 R23, -RZ, R54.H0_H0 ;  /* 0x20000036ff177230 */ /* 0x000fc40000004100 */
[----:B------:R-:W-:Y:S01]  /*1820*/  FMUL.FTZ R24, R13, R18 ;  /* 0x000000120d187220 */ /* 0x000fe20000410000 */
[-C--:B------:R-:W-:Y:S01]  /*1830*/  FMUL.FTZ R15, R20, R9.reuse ;  /* 0x00000009140f7220 */ /* 0x080fe20000410000 */
[--C-:B------:R-:W-:Y:S02]  /*1840*/  HADD2.F32 R20, -RZ, R53.reuse.H0_H0 ;  /* 0x20000035ff147230 */ /* 0x100fe40000004100 */
[----:B------:R-:W-:Y:S01]  /*1850*/  FFMA.FTZ R19, R16, R22, R19 ;  /* 0x0000001610137223 */ /* 0x000fe20000010013 */
[----:B------:R-:W-:Y:S01]  /*1860*/  FADD.FTZ R27, R24, R25 ;  /* 0x00000019181b7221 */ /* 0x000fe20000010000 */
[----:B------:R-:W-:Y:S01]  /*1870*/  FFMA.FTZ R26, R15, R24, R26 ;  /* 0x000000180f1a7223 */ /* 0x000fe2000001001a */
[----:B------:R-:W-:Y:S01]  /*1880*/  FADD.FTZ R24, -R8, R23 ;  /* 0x0000001708187221 */ /* 0x000fe20000010100 */
[----:B------:R-:W-:Y:S02]  /*1890*/  HADD2.F32 R22, -RZ, R53.H1_H1 ;  /* 0x30000035ff167230 */ /* 0x000fe40000004100 */
[----:B------:R-:W-:Y:S01]  /*18a0*/  FMUL.FTZ R28, R12, R20 ;  /* 0x000000140c1c7220 */ /* 0x000fe20000410000 */
[----:B------:R-:W-:Y:S01]  /*18b0*/  FADD.FTZ R25, R14, R16 ;  /* 0x000000100e197221 */ /* 0x000fe20000010000 */
[-C--:B------:R-:W-:Y:S01]  /*18c0*/  FMUL.FTZ R23, R24, R9.reuse ;  /* 0x0000000918177220 */ /* 0x080fe20000410000 */
[----:B------:R-:W-:Y:S01]  /*18d0*/  FADD.FTZ R14, -R8, R29 ;  /* 0x0000001d080e7221 */ /* 0x000fe20000010100 */
[----:B------:R-:W-:Y:S01]  /*18e0*/  FADD.FTZ R16, R27, R28 ;  /* 0x0000001c1b107221 */ /* 0x000fe20000010000 */
[----:B------:R-:W-:Y:S01]  /*18f0*/  FMUL.FTZ R27, R13, R22 ;  /* 0x000000160d1b7220 */ /* 0x000fe20000410000 */
[----:B------:R-:W-:Y:S01]  /*1900*/  FFMA.FTZ R29, R23, R28, R26 ;  /* 0x0000001c171d7223 */ /* 0x000fe2000001001a */
[----:B------:R-:W-:Y:S01]  /*1910*/  FMUL.FTZ R24, R14, R9 ;  /* 0x000000090e187220 */ /* 0x000fe20000410000 */
[----:B------:R-:W-:Y:S01]  /*1920*/  FADD.FTZ R21, R21, R18 ;  /* 0x0000001215157221 */ /* 0x000fe20000010000 */
[----:B------:R-:W-:Y:S01]  /*1930*/  FFMA.FTZ R17, R18, R15, R17 ;  /* 0x0000000f12117223 */ /* 0x000fe20000010011 */
[----:B------:R-:W-:Y:S01]  /*1940*/  FADD.FTZ R14, R27, R16 ;  /* 0x000000101b0e7221 */ /* 0x000fe20000010000 */
[----:B------:R-:W-:Y:S01]  /*1950*/  FFMA.FTZ R16, R20, R23, R19 ;  /* 0x0000001714107223 */ /* 0x000fe20000010013 */
[----:B------:R-:W-:Y:S01]  /*1960*/  FFMA.FTZ R15, R24, R27, R29 ;  /* 0x0000001b180f7223 */ /* 0x000fe2000001001d */
[----:B------:R-:W-:Y:S01]  /*1970*/  FADD.FTZ R18, R25, R20 ;  /* 0x0000001419127221 */ /* 0x000fe20000010000 */
[----:B------:R-:W-:Y:S01]  /*1980*/  FADD.FTZ R19, R21, R22 ;  /* 0x0000001615137221 */ /* 0x000fe20000010000 */
[----:B------:R-:W-:Y:S01]  /*1990*/  FFMA.FTZ R17, R22, R24, R17 ;  /* 0x0000001816117223 */ /* 0x000fe20000010011 */
[----:B------:R-:W-:Y:S06]  /*19a0*/  BRA `(.L_x_666) ;  /* 0x0000001000807947 */ /* 0x000fec0003800000 */
.L_x_665:
[--C-:B0----5:R-:W-:Y:S02]  /*19b0*/  HADD2.F32 R15, -RZ, R39.reuse.H0_H0 ;  /* 0x20000027ff0f7230 */ /* 0x121fe40000004100 */
[----:B------:R-:W-:Y:S02]  /*19c0*/  HADD2.F32 R17, -RZ, R39.H1_H1 ;  /* 0x30000027ff117230 */ /* 0x000fe40000004100 */
[--C-:B------:R-:W-:Y:S02]  /*19d0*/  HADD2.F32 R19, -RZ, R51.reuse.H0_H0 ;  /* 0x20000033ff137230 */ /* 0x100fe40000004100 */
[----:B------:R-:W-:Y:S01]  /*19e0*/  FADD.FTZ R14, -R8, R15 ;  /* 0x0000000f080e7221 */ /* 0x000fe20000010100 */
[----:B------:R-:W-:Y:S02]  /*19f0*/  HADD2.F32 R23, -RZ, R51.H1_H1 ;  /* 0x30000033ff177230 */ /* 0x000fe40000004100 */
[----:B------:R-:W-:Y:S02]  /*1a00*/  HADD2.F32 R28, -RZ, R38.H0_H0 ;  /* 0x20000026ff1c7230 */ /* 0x000fe40000004100 */
[----:B-1----:R-:W-:Y:S01]  /*1a10*/  FMUL.FTZ R15, R14, R9 ;  /* 0x000000090e0f7220 */ /* 0x002fe20000410000 */
[C---:B------:R-:W-:Y:S01]  /*1a20*/  FADD.FTZ R14, -R8.reuse, R17 ;  /* 0x00000011080e7221 */ /* 0x040fe20000010100 */
[C---:B------:R-:W-:Y:S01]  /*1a30*/  FADD.FTZ R16, -R8.reuse, R19 ;  /* 0x0000001308107221 */ /* 0x040fe20000010100 */
[----:B------:R-:W-:Y:S01]  /*1a40*/  FADD.FTZ R24, -R8, R23 ;  /* 0x0000001708187221 */ /* 0x000fe20000010100 */
[----:B------:R-:W-:Y:S01]  /*1a50*/  FFMA.FTZ R17, R12, R15, R10 ;  /* 0x0000000f0c117223 */ /* 0x000fe2000001000a */
[-C--:B------:R-:W-:Y:S01]  /*1a60*/  FMUL.FTZ R14, R14, R9.reuse ;  /* 0x000000090e0e7220 */ /* 0x080fe20000410000 */
[----:B------:R-:W-:Y:S01]  /*1a70*/  FMUL.FTZ R29, R16, R9 ;  /* 0x00000009101d7220 */ /* 0x000fe20000410000 */
[----:B------:R-:W-:-:S02]  /*1a80*/  HADD2.F32 R23, -RZ, R37.H0_H0 ;  /* 0x20000025ff177230 */ /* 0x000fc40000004100 */
[----:B------:R-:W-:Y:S01]  /*1a90*/  FMUL.FTZ R18, R17, -1.4426950216293334961 ;  /* 0xbfb8aa3b11127820 */ /* 0x000fe20000410000 */
[----:B------:R-:W-:Y:S01]  /*1aa0*/  FFMA.FTZ R19, R13, R14, R11 ;  /* 0x0000000e0d137223 */ /* 0x000fe2000001000b */
[----:B------:R-:W-:Y:S01]  /*1ab0*/  FFMA.FTZ R16, R12, R29, R10 ;  /* 0x0000001d0c107223 */ /* 0x000fe2000001000a */
[-C--:B------:R-:W-:Y:S01]  /*1ac0*/  FMUL.FTZ R24, R24, R9.reuse ;  /* 0x0000000918187220 */ /* 0x080fe20000410000 */
[----:B------:R-:W-:Y:S01]  /*1ad0*/  FADD.FTZ R30, -R8, R23 ;  /* 0x00000017081e7221 */ /* 0x000fe20000010100 */
[----:B------:R-:W-:Y:S01]  /*1ae0*/  FMUL.FTZ R20, R19, -1.4426950216293334961 ;  /* 0xbfb8aa3b13147820 */ /* 0x000fe20000410000 */
[----:B------:R-:W0:Y:S01]  /*1af0*/  MUFU.EX2 R18, R18 ;  /* 0x0000001200127308 */ /* 0x000e220000000800 */
[----:B------:R-:W-:Y:S01]  /*1b00*/  FMUL.FTZ R21, R16, -1.4426950216293334961 ;  /* 0xbfb8aa3b10157820 */ /* 0x000fe20000410000 */
[----:B------:R-:W-:Y:S01]  /*1b10*/  FMUL.FTZ R23, R30, R9 ;  /* 0x000000091e177220 */ /* 0x000fe20000410000 */
[----:B------:R-:W-:Y:S02]  /*1b20*/  HADD2.F32 R27, -RZ, R38.H1_H1 ;  /* 0x30000026ff1b7230 */ /* 0x000fe40000004100 */
[----:B------:R-:W-:-:S03]  /*1b30*/  HADD2.F32 R57, -RZ, R37.H1_H1 ;  /* 0x30000025ff397230 */ /* 0x000fc60000004100 */
[----:B------:R-:W1:Y:S08]  /*1b40*/  MUFU.EX2 R20, R20 ;  /* 0x0000001400147308 */ /* 0x000e700000000800 */
        /* <DEDUP_REMOVED lines=9> */
[----:B0-----:R-:W-:Y:S01]  /*1be0*/  FADD.FTZ R26, -R25, 1 ;  /* 0x3f800000191a7421 */ /* 0x001fe20000010100 */
[----:B------:R-:W-:-:S03]  /*1bf0*/  FMUL.FTZ R25, R28, R25 ;  /* 0x000000191c197220 */ /* 0x000fc60000410000 */
[----:B------:R-:W-:Y:S01]  /*1c00*/  FFMA.FTZ R26, R17, R26, 1 ;  /* 0x3f800000111a7423 */ /* 0x000fe2000001001a */
[----:B------:R-:W-:Y:S02]  /*1c10*/  FFMA.FTZ R17, R12, R23, R10 ;  /* 0x000000170c117223 */ /* 0x000fe4000001000a */
[----:B------:R-:W0:Y:S01]  /*1c20*/  MUFU.RCP R21, R21 ;  /* 0x0000001500157308 */ /* 0x000e220000001000 */
[----:B-1----:R-:W-:Y:S01]  /*1c30*/  FADD.FTZ R28, -R22, 1 ;  /* 0x3f800000161c7421 */ /* 0x002fe20000010100 */
[----:B------:R-:W-:Y:S01]  /*1c40*/  FMUL.FTZ R27, R27, R22 ;  /* 0x000000161b1b7220 */ /* 0x000fe20000410000 */
[----:B------:R-:W-:Y:S01]  /*1c50*/  FMUL.FTZ R25, R25, R26 ;  /* 0x0000001a19197220 */ /* 0x000fe20000410000 */
[----:B------:R-:W-:Y:S02]  /*1c60*/  HADD2.F32 R26, -RZ, R52.H0_H0 ;  /* 0x20000034ff1a7230 */ /* 0x000fe40000004100 */
[----:B------:R-:W-:Y:S01]  /*1c70*/  FFMA.FTZ R28, R19, R28, 1 ;  /* 0x3f800000131c7423 */ /* 0x000fe2000001001c */
[----:B------:R-:W-:Y:S01]  /*1c80*/  FMUL.FTZ R19, R17, -1.4426950216293334961 ;  /* 0xbfb8aa3b11137820 */ /* 0x000fe20000410000 */
[----:B--2---:R-:W-:Y:S01]  /*1c90*/  FADD.FTZ R22, R20, 1 ;  /* 0x3f80000014167421 */ /* 0x004fe20000010000 */
[----:B------:R-:W-:Y:S01]  /*1ca0*/  FADD.FTZ R20, -R8, R57 ;  /* 0x0000003908147221 */ /* 0x000fe20000010100 */
[----:B------:R-:W-:-:S03]  /*1cb0*/  FMUL.FTZ R27, R27, R28 ;  /* 0x0000001c1b1b7220 */ /* 0x000fc60000410000 */
[----:B------:R-:W1:Y:S01]  /*1cc0*/  MUFU.EX2 R19, R19 ;  /* 0x0000001300137308 */ /* 0x000e620000000800 */
[----:B------:R-:W-:Y:S01]  /*1cd0*/  FMUL.FTZ R20, R20, R9 ;  /* 0x0000000914147220 */ /* 0x000fe20000410000 */
[----:B0-----:R-:W-:-:S06]  /*1ce0*/  FADD.FTZ R31, -R21, 1 ;  /* 0x3f800000151f7421 */ /* 0x001fcc0000010100 */
[----:B------:R-:W0:Y:S01]  /*1cf0*/  MUFU.RCP R22, R22 ;  /* 0x0000001600167308 */ /* 0x000e220000001000 */
[----:B------:R-:W-:Y:S01]  /*1d00*/  FFMA.FTZ R16, R16, R31, 1 ;  /* 0x3f80000010107423 */ /* 0x000fe2000001001f */
[----:B------:R-:W-:Y:S02]  /*1d10*/  HADD2.F32 R31, -RZ, R52.H1_H1 ;  /* 0x30000034ff1f7230 */ /* 0x000fe40000004100 */
[----:B-1----:R-:W-:Y:S01]  /*1d20*/  FADD.FTZ R28, R19, 1 ;  /* 0x3f800000131c7421 */ /* 0x002fe20000010000 */
[----:B------:R-:W-:Y:S01]  /*1d30*/  FMUL.FTZ R19, R26, R21 ;  /* 0x000000151a137220 */ /* 0x000fe20000410000 */
[----:B------:R-:W-:-:S03]  /*1d40*/  FFMA.FTZ R21, R13, R20, R11 ;  /* 0x000000140d157223 */ /* 0x000fc6000001000b */
[----:B------:R-:W-:Y:S01]  /*1d50*/  FMUL.FTZ R16, R19, R16 ;  /* 0x0000001013107220 */ /* 0x000fe20000410000 */
[----:B------:R-:W1:Y:S01]  /*1d60*/  MUFU.RCP R28, R28 ;  /* 0x0000001c001c7308 */ /* 0x000e620000001000 */
[----:B------:R-:W-:Y:S01]  /*1d70*/  FMUL.FTZ R30, R21, -1.4426950216293334961 ;  /* 0xbfb8aa3b151e7820 */ /* 0x000fe20000410000 */
[----:B0-----:R-:W-:Y:S01]  /*1d80*/  FADD.FTZ R19, -R22, 1 ;  /* 0x3f80000016137421 */ /* 0x001fe20000010100 */
[----:B------:R-:W-:Y:S01]  /*1d90*/  FMUL.FTZ R22, R31, R22 ;  /* 0x000000161f167220 */ /* 0x000fe20000410000 */
[----:B------:R-:W-:Y:S02]  /*1da0*/  HADD2.F32 R31, -RZ, R35.H0_H0 ;  /* 0x20000023ff1f7230 */ /* 0x000fe40000004100 */
[----:B------:R-:W-:Y:S02]  /*1db0*/  FFMA.FTZ R19, R18, R19, 1 ;  /* 0x3f80000012137423 */ /* 0x000fe40000010013 */
[----:B------:R-:W0:Y:S01]  /*1dc0*/  MUFU.EX2 R30, R30 ;  /* 0x0000001e001e7308 */ /* 0x000e220000000800 */
[----:B------:R-:W-:Y:S01]  /*1dd0*/  FADD.FTZ R18, -R8, R31 ;  /* 0x0000001f08127221 */ /* 0x000fe20000010100 */
[----:B------:R-:W-:-:S02]  /*1de0*/  HADD2.F32 R31, -RZ, R36.H0_H0 ;  /* 0x20000024ff1f7230 */ /* 0x000fc40000004100 */
[----:B------:R-:W-:Y:S01]  /*1df0*/  FMUL.FTZ R19, R22, R19 ;  /* 0x0000001316137220 */ /* 0x000fe20000410000 */
[----:B-1----:R-:W-:Y:S02]  /*1e00*/  FADD.FTZ R26, -R28, 1 ;  /* 0x3f8000001c1a7421 */ /* 0x002fe40000010100 */
[----:B------:R-:W-:Y:S02]  /*1e10*/  FMUL.FTZ R31, R31, R28 ;  /* 0x0000001c1f1f7220 */ /* 0x000fe40000410000 */
[----:B------:R-:W-:Y:S01]  /*1e20*/  FFMA.FTZ R26, R17, R26, 1 ;  /* 0x3f800000111a7423 */ /* 0x000fe2000001001a */
[----:B------:R-:W-:Y:S01]  /*1e30*/  FMUL.FTZ R17, R18, R9 ;  /* 0x0000000912117220 */ /* 0x000fe20000410000 */
[----:B0-----:R-:W-:-:S03]  /*1e40*/  FADD.FTZ R56, R30, 1 ;  /* 0x3f8000001e387421 */ /* 0x001fc60000010000 */
[----:B------:R-:W-:Y:S01]  /*1e50*/  FFMA.FTZ R18, R12, R17, R10 ;  /* 0x000000110c127223 */ /* 0x000fe2000001000a */
[----:B------:R-:W-:Y:S01]  /*1e60*/  FMUL.FTZ R22, R31, R26 ;  /* 0x0000001a1f167220 */ /* 0x000fe20000410000 */
[----:B------:R-:W-:Y:S01]  /*1e70*/  HADD2.F32 R31, -RZ, R36.H1_H1 ;  /* 0x30000024ff1f7230 */ /* 0x000fe20000004100 */
[----:B------:R-:W0:Y:S01]  /*1e80*/  MUFU.RCP R30, R56 ;  /* 0x00000038001e7308 */ /* 0x000e220000001000 */
[----:B------:R-:W-:-:S07]  /*1e90*/  FMUL.FTZ R57, R18, -1.4426950216293334961 ;  /* 0xbfb8aa3b12397820 */ /* 0x000fce0000410000 */
[----:B------:R-:W1:Y:S01]  /*1ea0*/  MUFU.EX2 R28, R57 ;  /* 0x00000039001c7308 */ /* 0x000e620000000800 */
[----:B0-----:R-:W-:-:S04]  /*1eb0*/  FADD.FTZ R26, -R30, 1 ;  /* 0x3f8000001e1a7421 */ /* 0x001fc80000010100 */
[----:B------:R-:W-:Y:S01]  /*1ec0*/  FFMA.FTZ R26, R21, R26, 1 ;  /* 0x3f800000151a7423 */ /* 0x000fe2000001001a */
[----:B------:R-:W-:Y:S01]  /*1ed0*/  FMUL.FTZ R21, R31, R30 ;  /* 0x0000001e1f157220 */ /* 0x000fe20000410000 */
[----:B------:R-:W-:Y:S01]  /*1ee0*/  FMUL.FTZ R31, R13, R27 ;  /* 0x0000001b0d1f7220 */ /* 0x000fe20000410000 */
[----:B-1----:R-:W-:Y:S02]  /*1ef0*/  FADD.FTZ R30, R28, 1 ;  /* 0x3f8000001c1e7421 */ /* 0x002fe40000010000 */
[----:B------:R-:W-:Y:S01]  /*1f00*/  FMUL.FTZ R21, R21, R26 ;  /* 0x0000001a15157220 */ /* 0x000fe20000410000 */
[----:B------:R-:W-:Y:S01]  /*1f10*/  FMUL.FTZ R28, R12, R25 ;  /* 0x000000190c1c7220 */ /* 0x000fe20000410000 */
[----:B------:R0:W1:Y:S03]  /*1f20*/  MUFU.RCP R26, R30 ;  /* 0x0000001e001a7308 */ /* 0x0000660000001000 */
[----:B------:R-:W-:Y:S01]  /*1f30*/  FFMA.FTZ R57, R15, R28, RZ ;  /* 0x0000001c0f397223 */ /* 0x000fe200000100ff */
[----:B------:R-:W-:-:S04]  /*1f40*/  FADD.FTZ R28, RZ, R28 ;  /* 0x0000001cff1c7221 */ /* 0x000fc80000010000 */
[----:B------:R-:W-:Y:S01]  /*1f50*/  FADD.FTZ R28, R31, R28 ;  /* 0x0000001c1f1c7221 */ /* 0x000fe20000010000 */
[----:B0-----:R-:W-:Y:S01]  /*1f60*/  FFMA.FTZ R30, R14, R31, R57 ;  /* 0x0000001f0e1e7223 */ /* 0x001fe20000010039 */
[----:B------:R-:W-:-:S05]  /*1f70*/  HADD2.F32 R31, -RZ, R34.H0_H0 ;  /* 0x20000022ff1f7230 */ /* 0x000fca0000004100 */
[----:B-1----:R-:W-:Y:S01]  /*1f80*/  FMUL.FTZ R31, R31, R26 ;  /* 0x0000001a1f1f7220 */ /* 0x002fe20000410000 */
[----:B------:R-:W-:Y:S01]  /*1f90*/  FADD.FTZ R57, -R26, 1 ;  /* 0x3f8000001a397421 */ /* 0x000fe20000010100 */
[----:B------:R-:W-:Y:S01]  /*1fa0*/  FFMA.FTZ R26, R15, R25, RZ ;  /* 0x000000190f1a7223 */ /* 0x000fe200000100ff */
[----:B------:R-:W-:Y:S02]  /*1fb0*/  HADD2.F32 R15, -RZ, R35.H1_H1 ;  /* 0x30000023ff0f7230 */ /* 0x000fe40000004100 */
[----:B------:R-:W-:Y:S01]  /*1fc0*/  FADD.FTZ R25, RZ, R25 ;  /* 0x00000019ff197221 */ /* 0x000fe20000010000 */
[----:B------:R-:W-:Y:S01]  /*1fd0*/  FFMA.FTZ R18, R18, R57, 1 ;  /* 0x3f80000012127423 */ /* 0x000fe20000010039 */
[-C--:B------:R-:W-:Y:S01]  /*1fe0*/  FFMA.FTZ R26, R29, R16.reuse, R26 ;  /* 0x000000101d1a7223 */ /* 0x080fe2000001001a */
[----:B------:R-:W-:Y:S01]  /*1ff0*/  FADD.FTZ R56, -R8, R15 ;  /* 0x0000000f08387221 */ /* 0x000fe20000010100 */
[----:B------:R-:W-:Y:S01]  /*2000*/  FADD.FTZ R25, R25, R16 ;  /* 0x0000001019197221 */ /* 0x000fe20000010000 */
[----:B------:R-:W-:Y:S01]  /*2010*/  FMUL.FTZ R15, R12, R16 ;  /* 0x000000100c0f7220 */ /* 0x000fe20000410000 */
[----:B------:R-:W-:Y:S01]  /*2020*/  FMUL.FTZ R18, R31, R18 ;  /* 0x000000121f127220 */ /* 0x000fe20000410000 */
[----:B------:R-:W-:Y:S01]  /*2030*/  FMUL.FTZ R16, R56, R9 ;  /* 0x0000000938107220 */ /* 0x000fe20000410000 */
[----:B------:R-:W-:Y:S01]  /*2040*/  FFMA.FTZ R26, R23, R22, R26 ;  /* 0x00000016171a7223 */ /* 0x000fe2000001001a */
[----:B------:R-:W-:Y:S01]  /*2050*/  FFMA.FTZ R29, R29, R15, R30 ;  /* 0x0000000f1d1d7223 */ /* 0x000fe2000001001e */
[----:B------:R-:W-:Y:S01]  /*2060*/  FADD.FTZ R30, R28, R15 ;  /* 0x0000000f1c1e7221 */ /* 0x000fe20000010000 */
[----:B------:R-:W-:Y:S01]  /*2070*/  FFMA.FTZ R31, R13, R16, R11 ;  /* 0x000000100d1f7223 */ /* 0x000fe2000001000b */
[----:B------:R-:W-:-:S02]  /*2080*/  HADD2.F32 R15, -RZ, R34.H1_H1 ;  /* 0x30000022ff0f7230 */ /* 0x000fc40000004100 */
[----:B------:R-:W-:Y:S01]  /*2090*/  FFMA.FTZ R26, R17, R18, R26 ;  /* 0x00000012111a7223 */ /* 0x000fe2000001001a */
[----:B------:R-:W-:-:S06]  /*20a0*/  FMUL.FTZ R57, R31, -1.4426950216293334961 ;  /* 0xbfb8aa3b1f397820 */ /* 0x000fcc0000410000 */
[----:B------:R-:W0:Y:S02]  /*20b0*/  MUFU.EX2 R57, R57 ;  /* 0x0000003900397308 */ /* 0x000e240000000800 */
[----:B0-----:R-:W-:-:S06]  /*20c0*/  FADD.FTZ R56, R57, 1 ;  /* 0x3f80000039387421 */ /* 0x001fcc0000010000 */
[----:B------:R-:W0:Y:S02]  /*20d0*/  MUFU.RCP R56, R56 ;  /* 0x0000003800387308 */ /* 0x000e240000001000 */
[----:B0-----:R-:W-:Y:S01]  /*20e0*/  FADD.FTZ R28, -R56, 1 ;  /* 0x3f800000381c7421 */ /* 0x001fe20000010100 */
[----:B------:R-:W-:-:S03]  /*20f0*/  FMUL.FTZ R15, R15, R56 ;  /* 0x000000380f0f7220 */ /* 0x000fc60000410000 */
[----:B------:R-:W-:Y:S01]  /*2100*/  FFMA.FTZ R28, R31, R28, 1 ;  /* 0x3f8000001f1c7423 */ /* 0x000fe2000001001c */
[----:B------:R-:W-:Y:S01]  /*2110*/  FFMA.FTZ R31, R14, R27, RZ ;  /* 0x0000001b0e1f7223 */ /* 0x000fe200000100ff */
[----:B------:R-:W-:Y:S02]  /*2120*/  HADD2.F32 R14, -RZ, R49.H0_H0 ;  /* 0x20000031ff0e7230 */ /* 0x000fe40000004100 */
[----:B------:R-:W-:Y:S01]  /*2130*/  FMUL.FTZ R15, R15, R28 ;  /* 0x0000001c0f0f7220 */ /* 0x000fe20000410000 */
[----:B------:R-:W-:Y:S01]  /*2140*/  FADD.FTZ R28, RZ, R27 ;  /* 0x0000001bff1c7221 */ /* 0x000fe20000010000 */
[-C--:B------:R-:W-:Y:S01]  /*2150*/  FFMA.FTZ R27, R24, R19.reuse, R31 ;  /* 0x00000013181b7223 */ /* 0x080fe2000001001f */
[----:B------:R-:W-:Y:S01]  /*2160*/  FADD.FTZ R57, -R8, R14 ;  /* 0x0000000e08397221 */ /* 0x000fe20000010100 */
[----:B------:R-:W-:Y:S01]  /*2170*/  FMUL.FTZ R14, R13, R19 ;  /* 0x000000130d0e7220 */ /* 0x000fe20000410000 */
[----:B------:R-:W-:Y:S02]  /*2180*/  FADD.FTZ R28, R28, R19 ;  /* 0x000000131c1c7221 */ /* 0x000fe40000010000 */
[----:B------:R-:W-:Y:S01]  /*2190*/  FMUL.FTZ R19, R57, R9 ;  /* 0x0000000939137220 */ /* 0x000fe20000410000 */
[----:B------:R-:W-:Y:S01]  /*21a0*/  FFMA.FTZ R24, R24, R14, R29 ;  /* 0x0000000e18187223 */ /* 0x000fe2000001001d */
[----:B------:R-:W-:Y:S01]  /*21b0*/  FADD.FTZ R30, R14, R30 ;  /* 0x0000001e0e1e7221 */ /* 0x000fe20000010000 */
[----:B------:R-:W-:-:S02]  /*21c0*/  HADD2.F32 R14, -RZ, R50.H0_H0 ;  /* 0x20000032ff0e7230 */ /* 0x000fc40000004100 */
        /* <DEDUP_REMOVED lines=8> */
[----:B------:R-:W-:-:S03]  /*2250*/  HADD2.F32 R29, -RZ, R49.H1_H1 ;  /* 0x30000031ff1d7230 */ /* 0x000fc60000004100 */
[----:B------:R-:W-:Y:S02]  /*2260*/  FMUL.FTZ R14, R14, R57 ;  /* 0x000000390e0e7220 */ /* 0x000fe40000410000 */
[----:B------:R-:W-:Y:S01]  /*2270*/  FADD.FTZ R57, -R8, R29 ;  /* 0x0000001d08397221 */ /* 0x000fe20000010100 */
[----:B------:R-:W-:Y:S01]  /*2280*/  FADD.FTZ R29, R25, R22 ;  /* 0x00000016191d7221 */ /* 0x000fe20000010000 */
[----:B------:R-:W-:Y:S01]  /*2290*/  FMUL.FTZ R25, R12, R22 ;  /* 0x000000160c197220 */ /* 0x000fe20000410000 */
[----:B------:R-:W-:Y:S01]  /*22a0*/  FFMA.FTZ R26, R19, R14, R26 ;  /* 0x0000000e131a7223 */ /* 0x000fe2000001001a */
[----:B------:R-:W-:Y:S02]  /*22b0*/  FMUL.FTZ R22, R57, R9 ;  /* 0x0000000939167220 */ /* 0x000fe40000410000 */
[----:B------:R-:W-:Y:S01]  /*22c0*/  FFMA.FTZ R31, R23, R25, R24 ;  /* 0x00000019171f7223 */ /* 0x000fe20000010018 */
[----:B------:R-:W-:Y:S01]  /*22d0*/  FADD.FTZ R30, R30, R25 ;  /* 0x000000191e1e7221 */ /* 0x000fe20000010000 */
[----:B------:R-:W-:Y:S01]  /*22e0*/  FFMA.FTZ R23, R13, R22, R11 ;  /* 0x000000160d177223 */ /* 0x000fe2000001000b */
[----:B------:R-:W-:-:S03]  /*22f0*/  HADD2.F32 R25, -RZ, R50.H1_H1 ;  /* 0x30000032ff197230 */ /* 0x000fc60000004100 */
[----:B------:R-:W-:-:S06]  /*2300*/  FMUL.FTZ R56, R23, -1.4426950216293334961 ;  /* 0xbfb8aa3b17387820 */ /* 0x000fcc0000410000 */
[----:B------:R-:W0:Y:S02]  /*2310*/  MUFU.EX2 R56, R56 ;  /* 0x0000003800387308 */ /* 0x000e240000000800 */
[----:B0-----:R-:W-:Y:S01]  /*2320*/  FADD.FTZ R57, R56, 1 ;  /* 0x3f80000038397421 */ /* 0x001fe20000010000 */
[----:B------:R-:W-:-:S05]  /*2330*/  FMUL.FTZ R56, R13, R21 ;  /* 0x000000150d387220 */ /* 0x000fca0000410000 */
[----:B------:R-:W0:Y:S01]  /*2340*/  MUFU.RCP R24, R57 ;  /* 0x0000003900187308 */ /* 0x000e220000001000 */
[----:B------:R-:W-:Y:S01]  /*2350*/  FADD.FTZ R30, R56, R30 ;  /* 0x0000001e381e7221 */ /* 0x000fe20000010000 */
[----:B0-----:R-:W-:Y:S01]  /*2360*/  FMUL.FTZ R25, R25, R24 ;  /* 0x0000001819197220 */ /* 0x001fe20000410000 */
[----:B------:R-:W-:-:S04]  /*2370*/  FADD.FTZ R24, -R24, 1 ;  /* 0x3f80000018187421 */ /* 0x000fc80000010100 */
[----:B------:R-:W-:-:S04]  /*2380*/  FFMA.FTZ R24, R23, R24, 1 ;  /* 0x3f80000017187423 */ /* 0x000fc80000010018 */
[----:B------:R-:W-:Y:S01]  /*2390*/  FMUL.FTZ R23, R25, R24 ;  /* 0x0000001819177220 */ /* 0x000fe20000410000 */
[----:B------:R-:W-:Y:S02]  /*23a0*/  HADD2.F32 R25, -RZ, R33.H0_H0 ;  /* 0x20000021ff197230 */ /* 0x000fe40000004100 */
[----:B------:R-:W-:Y:S01]  /*23b0*/  FADD.FTZ R24, R28, R21 ;  /* 0x000000151c187221 */ /* 0x000fe20000010000 */
[----:B------:R-:W-:Y:S01]  /*23c0*/  FFMA.FTZ R28, R20, R56, R31 ;  /* 0x00000038141c7223 */ /* 0x000fe2000001001f */
[----:B------:R-:W-:Y:S02]  /*23d0*/  HADD2.F32 R56, -RZ, R32.H0_H0 ;  /* 0x20000020ff387230 */ /* 0x000fe40000004100 */
[----:B------:R-:W-:Y:S01]  /*23e0*/  FADD.FTZ R57, -R8, R25 ;  /* 0x0000001908397221 */ /* 0x000fe20000010100 */
[----:B------:R-:W-:Y:S01]  /*23f0*/  FFMA.FTZ R25, R20, R21, R27 ;  /* 0x0000001514197223 */ /* 0x000fe2000001001b */
[----:B------:R-:W-:Y:S02]  /*2400*/  FADD.FTZ R24, R24, R15 ;  /* 0x0000000f18187221 */ /* 0x000fe40000010000 */
[----:B------:R-:W-:Y:S01]  /*2410*/  FMUL.FTZ R21, R57, R9 ;  /* 0x0000000939157220 */ /* 0x000fe20000410000 */
[----:B------:R-:W-:Y:S01]  /*2420*/  FFMA.FTZ R25, R16, R15, R25 ;  /* 0x0000000f10197223 */ /* 0x000fe20000010019 */
[----:B------:R-:W-:-:S02]  /*2430*/  FADD.FTZ R24, R24, R23 ;  /* 0x0000001718187221 */ /* 0x000fc40000010000 */
[----:B------:R-:W-:Y:S01]  /*2440*/  FFMA.FTZ R20, R12, R21, R10 ;  /* 0x000000150c147223 */ /* 0x000fe2000001000a */
[----:B------:R-:W-:-:S03]  /*2450*/  FFMA.FTZ R25, R22, R23, R25 ;  /* 0x0000001716197223 */ /* 0x000fc60000010019 */
        /* <DEDUP_REMOVED lines=10> */
[----:B------:R-:W-:-:S05]  /*2500*/  HADD2.F32 R27, -RZ, R33.H1_H1 ;  /* 0x30000021ff1b7230 */ /* 0x000fca0000004100 */
[----:B------:R-:W-:Y:S01]  /*2510*/  FADD.FTZ R56, -R8, R27 ;  /* 0x0000001b08387221 */ /* 0x000fe20000010100 */
[----:B------:R-:W-:Y:S01]  /*2520*/  FADD.FTZ R27, R29, R18 ;  /* 0x000000121d1b7221 */ /* 0x000fe20000010000 */
[----:B------:R-:W-:Y:S01]  /*2530*/  FFMA.FTZ R29, R17, R31, R28 ;  /* 0x0000001f111d7223 */ /* 0x000fe2000001001c */
[----:B------:R-:W-:Y:S02]  /*2540*/  HADD2.F32 R31, -RZ, R32.H1_H1 ;  /* 0x30000020ff1f7230 */ /* 0x000fe40000004100 */
[----:B------:R-:W-:Y:S01]  /*2550*/  FMUL.FTZ R18, R56, R9 ;  /* 0x0000000938127220 */ /* 0x000fe20000410000 */
[----:B------:R-:W-:-:S03]  /*2560*/  FADD.FTZ R27, R27, R14 ;  /* 0x0000000e1b1b7221 */ /* 0x000fc60000010000 */
[----:B------:R-:W-:Y:S01]  /*2570*/  FFMA.FTZ R17, R13, R18, R11 ;  /* 0x000000120d117223 */ /* 0x000fe2000001000b */
[----:B------:R-:W-:-:S03]  /*2580*/  FADD.FTZ R27, R27, R20 ;  /* 0x000000141b1b7221 */ /* 0x000fc60000010000 */
[----:B------:R-:W-:-:S06]  /*2590*/  FMUL.FTZ R56, R17, -1.4426950216293334961 ;  /* 0xbfb8aa3b11387820 */ /* 0x000fcc0000410000 */
[----:B------:R-:W0:Y:S02]  /*25a0*/  MUFU.EX2 R56, R56 ;  /* 0x0000003800387308 */ /* 0x000e240000000800 */
[----:B0-----:R-:W-:Y:S01]  /*25b0*/  FADD.FTZ R28, R56, 1 ;  /* 0x3f800000381c7421 */ /* 0x001fe20000010000 */
[----:B------:R-:W-:-:S04]  /*25c0*/  FMUL.FTZ R56, R13, R15 ;  /* 0x0000000f0d387220 */ /* 0x000fc80000410000 */
[----:B------:R-:W-:Y:S01]  /*25d0*/  FADD.FTZ R30, R56, R30 ;  /* 0x0000001e381e7221 */ /* 0x000fe20000010000 */
[----:B------:R-:W0:Y:S02]  /*25e0*/  MUFU.RCP R28, R28 ;  /* 0x0000001c001c7308 */ /* 0x000e240000001000 */
[----:B0-----:R-:W-:Y:S01]  /*25f0*/  FADD.FTZ R57, -R28, 1 ;  /* 0x3f8000001c397421 */ /* 0x001fe20000010100 */
[----:B------:R-:W-:Y:S01]  /*2600*/  FMUL.FTZ R31, R31, R28 ;  /* 0x0000001c1f1f7220 */ /* 0x000fe20000410000 */
[----:B------:R-:W-:Y:S01]  /*2610*/  FFMA.FTZ R28, R16, R56, R29 ;  /* 0x00000038101c7223 */ /* 0x000fe2000001001d */
[----:B------:R-:W-:Y:S02]  /*2620*/  HADD2.F32 R56, -RZ, R7.H0_H0 ;  /* 0x20000007ff387230 */ /* 0x000fe40000004100 */
[----:B------:R-:W-:-:S04]  /*2630*/  FFMA.FTZ R17, R17, R57, 1 ;  /* 0x3f80000011117423 */ /* 0x000fc80000010039 */
[----:B------:R-:W-:Y:S01]  /*2640*/  FMUL.FTZ R17, R31, R17 ;  /* 0x000000111f117220 */ /* 0x000fe20000410000 */
[----:B------:R-:W-:-:S03]  /*2650*/  HADD2.F32 R31, -RZ, R6.H0_H0 ;  /* 0x20000006ff1f7230 */ /* 0x000fc60000004100 */
[----:B------:R-:W-:Y:S01]  /*2660*/  FADD.FTZ R24, R24, R17 ;  /* 0x0000001118187221 */ /* 0x000fe20000010000 */
[----:B------:R-:W-:Y:S01]  /*2670*/  FFMA.FTZ R25, R18, R17, R25 ;  /* 0x0000001112197223 */ /* 0x000fe20000010019 */
[----:B------:R-:W-:-:S04]  /*2680*/  FADD.FTZ R31, -R8, R31 ;  /* 0x0000001f081f7221 */ /* 0x000fc80000010100 */
[----:B------:R-:W-:-:S04]  /*2690*/  FMUL.FTZ R15, R31, R9 ;  /* 0x000000091f0f7220 */ /* 0x000fc80000410000 */
[----:B------:R-:W-:-:S04]  /*26a0*/  FFMA.FTZ R16, R12, R15, R10 ;  /* 0x0000000f0c107223 */ /* 0x000fc8000001000a */
        /* <DEDUP_REMOVED lines=9> */
[----:B------:R-:W-:Y:S02]  /*2740*/  HADD2.F32 R31, -RZ, R7.H1_H1 ;  /* 0x30000007ff1f7230 */ /* 0x000fe40000004100 */
[----:B------:R-:W-:-:S04]  /*2750*/  FFMA.FTZ R57, R16, R57, 1 ;  /* 0x3f80000010397423 */ /* 0x000fc80000010039 */
[----:B------:R-:W-:Y:S01]  /*2760*/  FMUL.FTZ R16, R56, R57 ;  /* 0x0000003938107220 */ /* 0x000fe20000410000 */
[----:B------:R-:W-:-:S03]  /*2770*/  HADD2.F32 R57, -RZ, R6.H1_H1 ;  /* 0x30000006ff397230 */ /* 0x000fc60000004100 */
[----:B------:R-:W-:Y:S02]  /*2780*/  FADD.FTZ R27, R27, R16 ;  /* 0x000000101b1b7221 */ /* 0x000fe40000010000 */
        /* <DEDUP_REMOVED lines=16> */
[----:B------:R-:W-:Y:S01]  /*2890*/  FFMA.FTZ R25, R14, R19, R25 ;  /* 0x000000130e197223 */ /* 0x000fe20000010019 */
[----:B------:R-:W-:Y:S01]  /*28a0*/  FADD.FTZ R24, R24, R19 ;  /* 0x0000001318187221 */ /* 0x000fe20000010000 */
[----:B------:R-:W-:-:S04]  /*28b0*/  FADD.FTZ R31, -R8, R31 ;  /* 0x0000001f081f7221 */ /* 0x000fc80000010100 */
[----:B------:R-:W-:-:S04]  /*28c0*/  FMUL.FTZ R23, R31, R9 ;  /* 0x000000091f177220 */ /* 0x000fc80000410000 */
[----:B------:R-:W-:-:S04]  /*28d0*/  FFMA.FTZ R22, R12, R23, R10 ;  /* 0x000000170c167223 */ /* 0x000fc8000001000a */
[----:B------:R-:W-:-:S06]  /*28e0*/  FMUL.FTZ R31, R22, -1.4426950216293334961 ;  /* 0xbfb8aa3b161f7820 */ /* 0x000fcc0000410000 */
[----:B------:R-:W0:Y:S02]  /*28f0*/  MUFU.EX2 R31, R31 ;  /* 0x0000001f001f7308 */ /* 0x000e240000000800 */
[----:B0-----:R-:W-:-:S06]  /*2900*/  FADD.FTZ R57, R31, 1 ;  /* 0x3f8000001f397421 */ /* 0x001fcc0000010000 */
[----:B------:R0:W1:Y:S02]  /*2910*/  MUFU.RCP R29, R57 ;  /* 0x00000039001d7308 */ /* 0x0000640000001000 */
[----:B0-----:R-:W-:-:S04]  /*2920*/  FMUL.FTZ R57, R12, R20 ;  /* 0x000000140c397220 */ /* 0x001fc80000410000 */
[----:B------:R-:W-:Y:S01]  /*2930*/  FFMA.FTZ R31, R21, R57, R28 ;  /* 0x00000039151f7223 */ /* 0x000fe2000001001c */
[----:B------:R-:W-:Y:S01]  /*2940*/  FADD.FTZ R30, R30, R57 ;  /* 0x000000391e1e7221 */ /* 0x000fe20000010000 */
[----:B-1----:R-:W-:Y:S01]  /*2950*/  FMUL.FTZ R56, R56, R29 ;  /* 0x0000001d38387220 */ /* 0x002fe20000410000 */
[----:B------:R-:W-:-:S04]  /*2960*/  FADD.FTZ R29, -R29, 1 ;  /* 0x3f8000001d1d7421 */ /* 0x000fc80000010100 */
[----:B------:R-:W-:-:S04]  /*2970*/  FFMA.FTZ R29, R22, R29, 1 ;  /* 0x3f800000161d7423 */ /* 0x000fc8000001001d */
[----:B------:R-:W-:Y:S01]  /*2980*/  FMUL.FTZ R22, R56, R29 ;  /* 0x0000001d38167220 */ /* 0x000fe20000410000 */
[----:B------:R-:W-:-:S05]  /*2990*/  HADD2.F32 R29, -RZ, R54.H1_H1 ;  /* 0x30000036ff1d7230 */ /* 0x000fca0000004100 */
[----:B------:R-:W-:Y:S01]  /*29a0*/  FADD.FTZ R56, -R8, R29 ;  /* 0x0000001d08387221 */ /* 0x000fe20000010100 */
[----:B------:R-:W-:Y:S01]  /*29b0*/  FFMA.FTZ R29, R21, R20, R26 ;  /* 0x00000014151d7223 */ /* 0x000fe2000001001a */
[----:B------:R-:W-:Y:S02]  /*29c0*/  HADD2.F32 R21, -RZ, R53.H1_H1 ;  /* 0x30000035ff157230 */ /* 0x000fe40000004100 */
        /* <DEDUP_REMOVED lines=9> */
[----:B------:R-:W-:Y:S01]  /*2a60*/  FMUL.FTZ R26, R13, R17 ;  /* 0x000000110d1a7220 */ /* 0x000fe20000410000 */
[----:B------:R-:W-:Y:S02]  /*2a70*/  FMUL.FTZ R17, R12, R16 ;  /* 0x000000100c117220 */ /* 0x000fe40000410000 */
[----:B------:R-:W-:Y:S01]  /*2a80*/  FMUL.FTZ R21, R21, R57 ;  /* 0x0000003915157220 */ /* 0x000fe20000410000 */
[----:B------:R-:W-:Y:S01]  /*2a90*/  FFMA.FTZ R18, R18, R26, R31 ;  /* 0x0000001a12127223 */ /* 0x000fe2000001001f */
[----:B------:R-:W-:-:S03]  /*2aa0*/  FADD.FTZ R30, R26, R30 ;  /* 0x0000001e1a1e7221 */ /* 0x000fc60000010000 */
[----:B------:R-:W-:Y:S01]  /*2ab0*/  FFMA.FTZ R31, R15, R17, R18 ;  /* 0x000000110f1f7223 */ /* 0x000fe20000010012 */
[----:B------:R-:W-:Y:S01]  /*2ac0*/  FADD.FTZ R30, R30, R17 ;  /* 0x000000111e1e7221 */ /* 0x000fe20000010000 */
[----:B------:R-:W-:Y:S01]  /*2ad0*/  FMUL.FTZ R17, R13, R19 ;  /* 0x000000130d117220 */ /* 0x000fe20000410000 */
[----:B------:R-:W-:Y:S01]  /*2ae0*/  FFMA.FTZ R18, R15, R16, R29 ;  /* 0x000000100f127223 */ /* 0x000fe2000001001d */
[-C--:B------:R-:W-:Y:S01]  /*2af0*/  FMUL.FTZ R15, R12, R22.reuse ;  /* 0x000000160c0f7220 */ /* 0x080fe20000410000 */
[----:B------:R-:W-:Y:S01]  /*2b00*/  FADD.FTZ R19, R24, R21 ;  /* 0x0000001518137221 */ /* 0x000fe20000010000 */
[----:B------:R-:W-:Y:S01]  /*2b10*/  FFMA.FTZ R26, R14, R17, R31 ;  /* 0x000000110e1a7223 */ /* 0x000fe2000001001f */
[----:B------:R-:W-:Y:S01]  /*2b20*/  FADD.FTZ R30, R17, R30 ;  /* 0x0000001e111e7221 */ /* 0x000fe20000010000 */
[----:B------:R-:W-:Y:S01]  /*2b30*/  FMUL.FTZ R17, R13, R21 ;  /* 0x000000150d117220 */ /* 0x000fe20000410000 */
[C---:B------:R-:W-:Y:S01]  /*2b40*/  FFMA.FTZ R16, R23.reuse, R22, R18 ;  /* 0x0000001617107223 */ /* 0x040fe20000010012 */
[----:B------:R-:W-:Y:S01]  /*2b50*/  FFMA.FTZ R29, R23, R15, R26 ;  /* 0x0000000f171d7223 */ /* 0x000fe2000001001a */
[----:B------:R-:W-:Y:S01]  /*2b60*/  FADD.FTZ R30, R30, R15 ;  /* 0x0000000f1e1e7221 */ /* 0x000fe20000010000 */
[----:B------:R-:W-:-:S02]  /*2b70*/  FADD.FTZ R18, R27, R22 ;  /* 0x000000161b127221 */ /* 0x000fc40000010000 */
[C---:B------:R-:W-:Y:S01]  /*2b80*/  FFMA.FTZ R15, R20.reuse, R17, R29 ;  /* 0x00000011140f7223 */ /* 0x040fe2000001001d */
[----:B------:R-:W-:Y:S01]  /*2b90*/  FADD.FTZ R14, R17, R30 ;  /* 0x0000001e110e7221 */ /* 0x000fe20000010000 */
[----:B------:R-:W-:-:S07]  /*2ba0*/  FFMA.FTZ R17, R20, R21, R25 ;  /* 0x0000001514117223 */ /* 0x000fce0000010019 */
.L_x_666:
[----:B------:R-:W-:Y:S01]  /*2bb0*/  MOV R21, R15 ;  /* 0x0000000f00157202 */ /* 0x000fe20000000f00 */
[----:B------:R-:W0:Y:S01]  /*2bc0*/  S2UR UR7, SR_CgaCtaId ;  /* 0x00000000000779c3 */ /* 0x000e220000008800 */
[----:B------:R-:W-:Y:S01]  /*2bd0*/  MOV R20, R14 ;  /* 0x0000000e00147202 */ /* 0x000fe20000000f00 */
[----:B------:R-:W-:Y:S01]  /*2be0*/  UMOV UR6, 0x400 ;  /* 0x0000040000067882 */ /* 0x000fe20000000000 */
[C---:B------:R-:W-:Y:S01]  /*2bf0*/  ISETP.GT.AND P1, PT, R3.reuse, 0x1e, PT ;  /* 0x0000001e0300780c */ /* 0x040fe20003f24270 */
[----:B------:R-:W1:Y:S01]  /*2c00*/  SHFL.DOWN PT, R14, R21, 0x1, 0x1f ;  /* 0x08201f00150e7f89 */ /* 0x000e6200000e0000 */
[----:B------:R-:W-:Y:S01]  /*2c10*/  UIADD3 UR5, UPT, UPT, UR6, 0xa0, URZ ;  /* 0x000000a006057890 */ /* 0x000fe2000fffe0ff */
[C---:B------:R-:W-:Y:S01]  /*2c20*/  ISETP.GT.AND P6, PT, R3.reuse, 0xf, PT ;  /* 0x0000000f0300780c */ /* 0x040fe20003fc4270 */
[----:B------:R-:W-:Y:S01]  /*2c30*/  BSSY.RECONVERGENT B0, `(.L_x_667) ;  /* 0x0000026000007945 */ /* 0x000fe20003800200 */
[----:B------:R-:W2:Y:S01]  /*2c40*/  SHFL.DOWN PT, R15, R20, 0x1, 0x1f ;  /* 0x08201f00140f7f89 */ /* 0x000ea200000e0000 */
[----:B------:R-:W-:-:S02]  /*2c50*/  ISETP.GT.AND P5, PT, R3, 0x17, PT ;  /* 0x000000170300780c */ /* 0x000fc40003fa4270 */
[----:B------:R-:W-:Y:S02]  /*2c60*/  ISETP.NE.AND P3, PT, R2, RZ, PT ;  /* 0x000000ff0200720c */ /* 0x000fe40003f65270 */
[----:B------:R-:W-:Y:S01]  /*2c70*/  ISETP.GE.U32.AND P4, PT, R5, 0x2, PT ;  /* 0x000000020500780c */ /* 0x000fe20003f86070 */
[----:B0-----:R-:W-:Y:S02]  /*2c80*/  ULEA UR5, UR7, UR5, 0x18 ;  /* 0x0000000507057291 */ /* 0x001fe4000f8ec0ff */
[----:B-1----:R-:W-:-:S04]  /*2c90*/  @!P1 FADD.FTZ R21, R14, R21 ;  /* 0x000000150e159221 */ /* 0x002fc80000010000 */
[----:B------:R-:W-:Y:S01]  /*2ca0*/  LEA R56, R2, UR5, 0x4 ;  /* 0x0000000502387c11 */ /* 0x000fe2000f8e20ff */
[----:B--2---:R-:W-:Y:S01]  /*2cb0*/  @!P1 FADD.FTZ R20, R15, R20 ;  /* 0x000000140f149221 */ /* 0x004fe20000010000 */
[----:B------:R-:W0:Y:S01]  /*2cc0*/  SHFL.DOWN PT, R14, R21, 0x2, 0x1f ;  /* 0x08401f00150e7f89 */ /* 0x000e2200000e0000 */
[----:B------:R-:W-:-:S03]  /*2cd0*/  ISETP.GT.AND P1, PT, R3, 0x1d, PT ;  /* 0x0000001d0300780c */ /* 0x000fc60003f24270 */
        /* <DEDUP_REMOVED lines=27> */
.L_x_668:
[----:B------:R-:W-:Y:S05]  /*2e90*/  BSYNC.RECONVERGENT B0 ;  /* 0x0000000000007941 */ /* 0x000fea0003800200 */
.L_x_667:
        /* <DEDUP_REMOVED lines=8> */
[----:B0-----:R-:W-:-:S03]  /*2f20*/  FADD.FTZ R14, R15, R29 ;  /* 0x0000001d0f0e7221 */ /* 0x001fc60000010000 */
[----:B-1----:R-:W-:Y:S01]  /*2f30*/  FADD.FTZ R15, R31, R20 ;  /* 0x000000141f0f7221 */ /* 0x002fe20000010000 */
[----:B------:R-:W-:Y:S01]  /*2f40*/  FADD.FTZ R14, R14, R21 ;  /* 0x000000150e0e7221 */ /* 0x000fe20000010000 */
[----:B------:R-:W0:Y:S02]  /*2f50*/  LDS.128 R28, [UR5+0x40] ;  /* 0x00004005ff1c7984 */ /* 0x000e240008000c00 */
[----:B------:R-:W-:Y:S01]  /*2f60*/  FADD.FTZ R15, R15, R22 ;  /* 0x000000160f0f7221 */ /* 0x000fe20000010000 */
[----:B------:R-:W-:Y:S02]  /*2f70*/  FADD.FTZ R14, R14, R23 ;  /* 0x000000170e0e7221 */ /* 0x000fe40000010000 */
[----:B------:R-:W1:Y:S01]  /*2f80*/  LDS.128 R20, [UR5+0x50] ;  /* 0x00005005ff147984 */ /* 0x000e620008000c00 */
[----:B--2---:R-:W-:Y:S01]  /*2f90*/  FADD.FTZ R15, R15, R24 ;  /* 0x000000180f0f7221 */ /* 0x004fe20000010000 */
[----:B------:R-:W-:-:S03]  /*2fa0*/  FADD.FTZ R14, R14, R25 ;  /* 0x000000190e0e7221 */ /* 0x000fc60000010000 */
[----:B------:R-:W-:Y:S01]  /*2fb0*/  FADD.FTZ R15, R15, R26 ;  /* 0x0000001a0f0f7221 */ /* 0x000fe20000010000 */
[----:B------:R-:W-:Y:S02]  /*2fc0*/  FADD.FTZ R14, R14, R27 ;  /* 0x0000001b0e0e7221 */ /* 0x000fe40000010000 */
[----:B------:R-:W2:Y:S01]  /*2fd0*/  LDS.128 R24, [UR5+0x60] ;  /* 0x00006005ff187984 */ /* 0x000ea20008000c00 */
[----:B0-----:R-:W-:Y:S01]  /*2fe0*/  FADD.FTZ R15, R15, R28 ;  /* 0x0000001c0f0f7221 */ /* 0x001fe20000010000 */
[----:B------:R-:W-:-:S03]  /*2ff0*/  FADD.FTZ R14, R14, R29 ;  /* 0x0000001d0e0e7221 */ /* 0x000fc60000010000 */
[----:B------:R-:W-:Y:S01]  /*3000*/  FADD.FTZ R15, R15, R30 ;  /* 0x0000001e0f0f7221 */ /* 0x000fe20000010000 */
[----:B------:R-:W-:Y:S02]  /*3010*/  FADD.FTZ R14, R14, R31 ;  /* 0x0000001f0e0e7221 */ /* 0x000fe40000010000 */
[----:B------:R-:W0:Y:S01]  /*3020*/  LDS.128 R28, [UR5+0x70] ;  /* 0x00007005ff1c7984 */ /* 0x000e220008000c00 */
[----:B-1----:R-:W-:Y:S01]  /*3030*/  FADD.FTZ R15, R15, R20 ;  /* 0x000000140f0f7221 */ /* 0x002fe20000010000 */
[----:B------:R-:W-:-:S03]  /*3040*/  FADD.FTZ R20, R14, R21 ;  /* 0x000000150e147221 */ /* 0x000fc60000010000 */
[----:B------:R-:W-:Y:S01]  /*3050*/  FADD.FTZ R21, R15, R22 ;  /* 0x000000160f157221 */ /* 0x000fe20000010000 */
[----:B------:R-:W-:Y:S01]  /*3060*/  FADD.FTZ R20, R20, R23 ;  /* 0x0000001714147221 */ /* 0x000fe20000010000 */
[----:B------:R-:W1:Y:S02]  /*3070*/  LDS.64 R14, [UR5+0x80] ;  /* 0x00008005ff0e7984 */ /* 0x000e640008000a00 */
[----:B--2---:R-:W-:Y:S01]  /*3080*/  FADD.FTZ R21, R21, R24 ;  /* 0x0000001815157221 */ /* 0x004fe20000010000 */
[----:B------:R-:W-:-:S03]  /*3090*/  FADD.FTZ R20, R20, R25 ;  /* 0x0000001914147221 */ /* 0x000fc60000010000 */
        /* <DEDUP_REMOVED lines=8> */
.L_x_670:
[----:B------:R-:W-:Y:S05]  /*3120*/  BSYNC.RECONVERGENT B0 ;  /* 0x0000000000007941 */ /* 0x000fea0003800200 */
.L_x_669:
        /* <DEDUP_REMOVED lines=12> */
[----:B------:R-:W1:Y:S01]  /*31f0*/  LDS.128 R16, [R56+0x780] ;  /* 0x0007800038107984 */ /* 0x000e620000000c00 */
[----:B------:R-:W-:Y:S01]  /*3200*/  FADD.FTZ R25, R21, R26 ;  /* 0x0000001a15197221 */ /* 0x000fe20000010000 */
[----:B------:R-:W-:Y:S01]  /*3210*/  FADD.FTZ R24, R22, R27 ;  /* 0x0000001b16187221 */ /* 0x000fe20000010000 */
[----:B---3--:R-:W-:Y:S01]  /*3220*/  FADD.FTZ R57, R57, R28 ;  /* 0x0000001c39397221 */ /* 0x008fe20000010000 */
[----:B------:R-:W-:Y:S01]  /*3230*/  FADD.FTZ R28, R20, R29 ;  /* 0x0000001d141c7221 */ /* 0x000fe20000010000 */
[----:B------:R-:W-:Y:S01]  /*3240*/  FADD.FTZ R29, R25, R30 ;  /* 0x0000001e191d7221 */ /* 0x000fe20000010000 */
[----:B------:R-:W2:Y:S01]  /*3250*/  LDS.128 R20, [R56+0x960] ;  /* 0x0009600038147984 */ /* 0x000ea20000000c00 */
[----:B------:R-:W-:-:S03]  /*3260*/  FADD.FTZ R30, R24, R31 ;  /* 0x0000001f181e7221 */ /* 0x000fc60000010000 */
[----:B------:R-:W3:Y:S01]  /*3270*/  LDS.128 R24, [R56+0xb40] ;  /* 0x000b400038187984 */ /* 0x000ee20000000c00 */
        /* <DEDUP_REMOVED lines=9> */
[----:B---3--:R-:W-:Y:S01]  /*3310*/  FADD.FTZ R57, R57, R24 ;  /* 0x0000001839397221 */ /* 0x008fe20000010000 */
[----:B------:R-:W2:Y:S01]  /*3320*/  LDS.128 R20, [R56+0xf00] ;  /* 0x000f000038147984 */ /* 0x000ea20000000c00 */
[----:B------:R-:W-:Y:S01]  /*3330*/  FADD.FTZ R28, R28, R25 ;  /* 0x000000191c1c7221 */ /* 0x000fe20000010000 */
[----:B------:R-:W-:Y:S01]  /*3340*/  FADD.FTZ R29, R29, R26 ;  /* 0x0000001a1d1d7221 */ /* 0x000fe20000010000 */
[----:B------:R-:W-:-:S02]  /*3350*/  FADD.FTZ R30, R30, R27 ;  /* 0x0000001b1e1e7221 */ /* 0x000fc40000010000 */
        /* <DEDUP_REMOVED lines=19> */
[----:B------:R-:W-:-:S02]  /*3490*/  FADD.FTZ R30, R30, R19 ;  /* 0x000000131e1e7221 */ /* 0x000fc40000010000 */
        /* <DEDUP_REMOVED lines=19> */
[----:B------:R-:W-:Y:S01]  /*35d0*/  FADD.FTZ R16, R29, R24 ;  /* 0x000000181d107221 */ /* 0x000fe20000010000 */
[----:B------:R-:W-:Y:S01]  /*35e0*/  FADD.FTZ R17, R28, R25 ;  /* 0x000000191c117221 */ /* 0x000fe20000010000 */
[----:B------:R-:W-:Y:S01]  /*35f0*/  FADD.FTZ R18, R31, R26 ;  /* 0x0000001a1f127221 */ /* 0x000fe20000010000 */
[----:B------:R-:W-:-:S07]  /*3600*/  FADD.FTZ R19, R30, R27 ;  /* 0x0000001b1e137221 */ /* 0x000fce0000010000 */
.L_x_672:
[----:B------:R-:W-:Y:S05]  /*3610*/  BSYNC.RECONVERGENT B0 ;  /* 0x0000000000007941 */ /* 0x000fea0003800200 */
.L_x_671:
[----:B------:R-:W-:Y:S04]  /*3620*/  BSSY.RECONVERGENT B0, `(.L_x_673) ;  /* 0x000001d000007945 */ /* 0x000fe80003800200 */
[----:B------:R-:W-:Y:S05]  /*3630*/  @P1 BRA `(.L_x_674) ;  /* 0x00000000006c1947 */ /* 0x000fea0003800000 */
[----:B-1-3--:R-:W2:Y:S01]  /*3640*/  LDC.64 R20, c[0x0][0x3f8] ;  /* 0x0000fe00ff147b82 */ /* 0x00aea20000000a00 */
[----:B------:R-:W-:-:S07]  /*3650*/  IMAD R55, R55, 0x1e, R2 ;  /* 0x0000001e37377824 */ /* 0x000fce00078e0202 */
[----:B------:R-:W1:Y:S01]  /*3660*/  LDC.64 R22, c[0x0][0x3d8] ;  /* 0x0000f600ff167b82 */ /* 0x000e620000000a00 */
[----:B--2---:R-:W-:Y:S01]  /*3670*/  IMAD.WIDE.U32 R24, R20, 0x3, RZ ;  /* 0x0000000314187825 */ /* 0x004fe200078e00ff */
[C---:B------:R-:W-:Y:S02]  /*3680*/  LEA R29, R21.reuse, R21, 0x1 ;  /* 0x00000015151d7211 */ /* 0x040fe400078e08ff */
[----:B------:R-:W-:Y:S02]  /*3690*/  LEA.HI R27, P1, R21, R20, RZ, 0x1 ;  /* 0x00000014151b7211 */ /* 0x000fe400078308ff */
[----:B------:R-:W-:Y:S02]  /*36a0*/  IADD3 R25, PT, PT, R25, R29, RZ ;  /* 0x0000001d19197210 */ /* 0x000fe40007ffe0ff */
[----:B------:R-:W-:Y:S01]  /*36b0*/  IADD3.X R26, PT, PT, RZ, R21, RZ, P1, !PT ;  /* 0x00000015ff1a7210 */ /* 0x000fe20000ffe4ff */
[----:B-1----:R-:W-:Y:S01]  /*36c0*/  IMAD.WIDE R22, R55, 0x4, R22 ;  /* 0x0000000437167825 */ /* 0x002fe200078e0216 */
        /* <DEDUP_REMOVED lines=18> */
.L_x_674:
[----:B------:R-:W-:Y:S05]  /*37f0*/  BSYNC.RECONVERGENT B0 ;  /* 0x0000000000007941 */ /* 0x000fea0003800200 */
.L_x_673:
[----:B------:R-:W-:Y:S05]  /*3800*/  @!P4 BRA `(.L_x_675) ;  /* 0x000000080090c947 */ /* 0x000fea0003800000 */
[----:B------:R-:W5:Y:S01]  /*3810*/  LDC.64 R56, c[0x0][0x3d0] ;  /* 0x0000f400ff387b82 */ /* 0x000f620000000a00 */
[----:B----4-:R-:W-:Y:S02]  /*3820*/  LOP3.LUT R17, R41, 0x1, RZ, 0xc0, !PT ;  /* 0x0000000129117812 */ /* 0x010fe400078ec0ff */
[----:B------:R-:W-:-:S03]  /*3830*/  ISETP.GE.U32.AND P4, PT, R5, 0x8, PT ;  /* 0x000000080500780c */ /* 0x000fc60003f86070 */
[----:B------:R-:W-:-:S04]  /*3840*/  IMAD R19, R17, R4, RZ ;  /* 0x0000000411137224 */ /* 0x000fc800078e02ff */
[----:B------:R-:W-:-:S05]  /*3850*/  IMAD R16, R19, R5, RZ ;  /* 0x0000000513107224 */ /* 0x000fca00078e02ff */
[----:B------:R-:W-:-:S05]  /*3860*/  SHF.L.U32 R17, R16, 0x1, RZ ;  /* 0x0000000110117819 */ /* 0x000fca00000006ff */
[----:B-----5:R-:W-:Y:S01]  /*3870*/  IMAD.WIDE R56, R17, 0x4, R56 ;  /* 0x0000000411387825 */ /* 0x020fe200078e0238 */
[----:B------:R-:W-:Y:S06]  /*3880*/  @P3 BRA `(.L_x_676) ;  /* 0x0000000000503947 */ /* 0x000fec0003800000 */
[----:B------:R-:W4:Y:S01]  /*3890*/  LDC.64 R16, c[0x0][0x3c8] ;  /* 0x0000f200ff107b82 */ /* 0x000f220000000a00 */
[----:B---3--:R-:W-:Y:S01]  /*38a0*/  LOP3.LUT P1, R20, R41, 0x2, RZ, 0xc0, !PT ;  /* 0x0000000229147812 */ /* 0x008fe2000782c0ff */
[----:B-1----:R-:W-:Y:S01]  /*38b0*/  IMAD R21, R4, UR10, R0 ;  /* 0x0000000a04157c24 */ /* 0x002fe2000f8e0200 */
[----:B------:R-:W-:Y:S02]  /*38c0*/  IADD3 R19, PT, PT, R19, R0, RZ ;  /* 0x0000000013137210 */ /* 0x000fe40007ffe0ff */
[----:B------:R-:W-:-:S04]  /*38d0*/  SEL R23, R5, RZ, !P1 ;  /* 0x000000ff05177207 */ /* 0x000fc80004800000 */
[----:B------:R-:W-:Y:S01]  /*38e0*/  ISETP.NE.AND P1, PT, R23, -0x1, PT ;  /* 0xffffffff1700780c */ /* 0x000fe20003f25270 */
[----:B----4-:R-:W-:-:S04]  /*38f0*/  IMAD.WIDE.U32 R16, R19, 0x4, R16 ;  /* 0x0000000413107825 */ /* 0x010fc800078e0010 */
        /* <DEDUP_REMOVED lines=8> */
.L_x_677:
[----:B----4-:R-:W3:Y:S04]  /*3980*/  LDG.E.STRONG.GPU R18, desc[UR8][R16.64] ;  /* 0x0000000810127981 */ /* 0x010ee8000c1ef900 */
[----:B---3--:R-:W-:Y:S01]  /*3990*/  CCTL.IVALL ;  /* 0x00000000ff00798f */ /* 0x008fe20002000000 */
[----:B------:R-:W-:Y:S05]  /*39a0*/  YIELD ;  /* 0x0000000000007946 */ /* 0x000fea0003800000 */
[----:B------:R-:W-:-:S13]  /*39b0*/  ISETP.NE.AND P1, PT, R18, R23, PT ;  /* 0x000000171200720c */ /* 0x000fda0003f25270 */
[----:B------:R-:W-:Y:S05]  /*39c0*/  @P1 BRA `(.L_x_677) ;  /* 0xfffffffc00ec1947 */ /* 0x000fea000383ffff */
.L_x_676:
[----:B------:R-:W-:Y:S05]  /*39d0*/  WARPSYNC.ALL ;  /* 0x0000000000007948 */ /* 0x000fea0003800000 */
[----:B------:R-:W-:Y:S01]  /*39e0*/  BAR.SYNC.DEFER_BLOCKING 0x0 ;  /* 0x0000000000007b1d */ /* 0x000fe20000010000 */
[----:B--2---:R-:W-:-:S05]  /*39f0*/  HFMA2 R24, -RZ, RZ, 0, 0 ;  /* 0x00000000ff187431 */ /* 0x004fca00000001ff */
[----:B------:R-:W-:Y:S05]  /*3a00*/  @!P4 BRA `(.L_x_678) ;  /* 0x000000040018c947 */ /* 0x000fea0003800000 */
[C-C-:B------:R-:W-:Y:S01]  /*3a10*/  IMAD R31, R4.reuse, 0x7, R0.reuse ;  /* 0x00000007041f7824 */ /* 0x140fe200078e0200 */
[CC--:B------:R-:W-:Y:S01]  /*3a20*/  LEA R29, R4.reuse, R0.reuse, 0x1 ;  /* 0x00000000041d7211 */ /* 0x0c0fe200078e08ff */
[C-C-:B------:R-:W-:Y:S01]  /*3a30*/  IMAD R30, R4.reuse, 0x3, R0.reuse ;  /* 0x00000003041e7824 */ /* 0x140fe200078e0200 */
[C---:B------:R-:W-:Y:S01]  /*3a40*/  LEA R27, R4.reuse, R0, 0x2 ;  /* 0x00000000041b7211 */ /* 0x040fe200078e10ff */
[--C-:B------:R-:W-:Y:S01]  /*3a50*/  IMAD R28, R4, 0x6, R0.reuse ;  /* 0x00000006041c7824 */ /* 0x100fe200078e0200 */
[----:B------:R-:W-:Y:S01]  /*3a60*/  IADD3 R25, PT, PT, R0, R4, RZ ;  /* 0x0000000400197210 */ /* 0x000fe20007ffe0ff */
[----:B------:R-:W-:Y:S01]  /*3a70*/  IMAD R26, R4, 0x5, R0 ;  /* 0x00000005041a7824 */ /* 0x000fe200078e0200 */
[----:B------:R-:W-:Y:S01]  /*3a80*/  MOV R22, RZ ;  /* 0x000000ff00167202 */ /* 0x000fe20000000f00 */
[----:B------:R-:W-:Y:S01]  /*3a90*/  UIADD3 UR5, UPT, UPT, -UR10, URZ, URZ ;  /* 0x000000ff0a057290 */ /* 0x000fe2000fffe1ff */
[----:B------:R-:W-:Y:S02]  /*3aa0*/  MOV R23, R0 ;  /* 0x0000000000177202 */ /* 0x000fe40000000f00 */
[----:B------:R-:W-:-:S09]  /*3ab0*/  LOP3.LUT R24, R5, 0x7ffffff8, RZ, 0xc0, !PT ;  /* 0x7ffffff805187812 */ /* 0x000fd200078ec0ff */
.L_x_679:
[----:B------:R-:W-:Y:S02]  /*3ac0*/  ISETP.EQ.OR P5, PT, RZ, UR5, P3 ;  /* 0x00000005ff007c0c */ /* 0x000fe40009fa2670 */
[----:B----4-:R-:W-:-:S04]  /*3ad0*/  IADD3 R16, PT, PT, R22, 0x1, RZ ;  /* 0x0000000116107810 */ /* 0x010fc80007ffe0ff */
[----:B------:R-:W-:-:S07]  /*3ae0*/  ISETP.EQ.OR P6, PT, R16, UR10, P3 ;  /* 0x0000000a10007c0c */ /* 0x000fce0009fc2670 */
[----:B------:R-:W-:-:S06]  /*3af0*/  @!P5 IMAD.WIDE.U32 R16, R23, 0x8, R56 ;  /* 0x000000081710d825 */ /* 0x000fcc00078e0038 */
[----:B------:R-:W0:Y:S01]  /*3b00*/  @!P5 LDG.E.64 R16, desc[UR8][R16.64] ;  /* 0x000000081010d981 */ /* 0x000e22000c1e1b00 */
[----:B------:R-:W-:Y:S01]  /*3b10*/  @!P6 IMAD.WIDE.U32 R18, R25, 0x8, R56 ;  /* 0x000000081912e825 */ /* 0x000fe200078e0038 */
[----:B---3--:R-:W-:-:S04]  /*3b20*/  IADD3 R20, PT, PT, R22, 0x2, RZ ;  /* 0x0000000216147810 */ /* 0x008fc80007ffe0ff */
[----:B------:R-:W-:Y:S01]  /*3b30*/  ISETP.EQ.OR P1, PT, R20, UR10, P3 ;  /* 0x0000000a14007c0c */ /* 0x000fe20009f22670 */
[----:B------:R-:W2:Y:S01]  /*3b40*/  @!P6 LDG.E.64 R18, desc[UR8][R18.64] ;  /* 0x000000081212e981 */ /* 0x000ea2000c1e1b00 */
[----:B------:R-:W-:-:S04]  /*3b50*/  IADD3 R20, PT, PT, R22, 0x3, RZ ;  /* 0x0000000316147810 */ /* 0x000fc80007ffe0ff */
[----:B------:R-:W-:-:S07]  /*3b60*/  ISETP.EQ.OR P4, PT, R20, UR10, P3 ;  /* 0x0000000a14007c0c */ /* 0x000fce0009f82670 */
[----:B-1----:R-:W-:-:S06]  /*3b70*/  @!P1 IMAD.WIDE.U32 R20, R29, 0x8, R56 ;  /* 0x000000081d149825 */ /* 0x002fcc00078e0038 */
[----:B------:R-:W3:Y:S01]  /*3b80*/  @!P1 LDG.E.64 R20, desc[UR8][R20.64] ;  /* 0x0000000814149981 */ /* 0x000ee2000c1e1b00 */
[----:B0-----:R-:W-:Y:S01]  /*3b90*/  @!P5 FADD.FTZ R14, R14, R16 ;  /* 0x000000100e0ed221 */ /* 0x001fe20000010000 */
[----:B------:R-:W-:Y:S01]  /*3ba0*/  @!P5 FADD.FTZ R15, R15, R17 ;  /* 0x000000110f0fd221 */ /* 0x000fe20000010000 */
[----:B------:R-:W-:-:S04]  /*3bb0*/  @!P4 IMAD.WIDE.U32 R16, R30, 0x8, R56 ;  /* 0x000000081e10c825 */ /* 0x000fc800078e0038 */
[----:B--2---:R-:W-:Y:S02]  /*3bc0*/  @!P6 FADD.FTZ R14, R14, R18 ;  /* 0x000000120e0ee221 */ /* 0x004fe40000010000 */
[----:B------:R-:W2:Y:S01]  /*3bd0*/  @!P4 LDG.E.64 R16, desc[UR8][R16.64] ;  /* 0x000000081010c981 */ /* 0x000ea2000c1e1b00 */
[----:B------:R-:W-:-:S04]  /*3be0*/  IADD3 R18, PT, PT, R22, 0x4, RZ ;  /* 0x0000000416127810 */ /* 0x000fc80007ffe0ff */
[----:B------:R-:W-:Y:S01]  /*3bf0*/  ISETP.EQ.OR P5, PT, R18, UR10, P3 ;  /* 0x0000000a12007c0c */ /* 0x000fe20009fa2670 */
[----:B------:R-:W-:Y:S01]  /*3c00*/  @!P6 FADD.FTZ R15, R15, R19 ;  /* 0x000000130f0fe221 */ /* 0x000fe20000010000 */
[----:B---3--:R-:W-:-:S03]  /*3c10*/  @!P1 FADD.FTZ R14, R14, R20 ;  /* 0x000000140e0e9221 */ /* 0x008fc60000010000 */
[----:B------:R-:W-:-:S08]  /*3c20*/  @!P1 FADD.FTZ R15, R15, R21 ;  /* 0x000000150f0f9221 */ /* 0x000fd00000010000 */
[----:B------:R-:W-:-:S06]  /*3c30*/  @!P5 IMAD.WIDE.U32 R20, R27, 0x8, R56 ;  /* 0x000000081b14d825 */ /* 0x000fcc00078e0038 */
[----:B------:R-:W3:Y:S01]  /*3c40*/  @!P5 LDG.E.64 R20, desc[UR8][R20.64] ;  /* 0x000000081414d981 */ /* 0x000ee2000c1e1b00 */
[----:B------:R-:W-:-:S04]  /*3c50*/  IADD3 R18, PT, PT, R22, 0x5, RZ ;  /* 0x0000000516127810 */ /* 0x000fc80007ffe0ff */
[----:B------:R-:W-:-:S13]  /*3c60*/  ISETP.EQ.OR P6, PT, R18, UR10, P3 ;  /* 0x0000000a12007c0c */ /* 0x000fda0009fc2670 */
[----:B------:R-:W-:-:S06]  /*3c70*/  @!P6 IMAD.WIDE.U32 R18, R26, 0x8, R56 ;  /* 0x000000081a12e825 */ /* 0x000fcc00078e0038 */
[----:B------:R-:W4:Y:S01]  /*3c80*/  @!P6 LDG.E.64 R18, desc[UR8][R18.64] ;  /* 0x000000081212e981 */ /* 0x000f22000c1e1b00 */
[----:B--2---:R-:W-:Y:S01]  /*3c90*/  @!P4 FADD.FTZ R14, R14, R16 ;  /* 0x000000100e0ec221 */ /* 0x004fe20000010000 */
[----:B------:R-:W-:-:S04]  /*3ca0*/  IADD3 R16, PT, PT, R22, 0x6, RZ ;  /* 0x0000000616107810 */ /* 0x000fc80007ffe0ff */
[----:B------:R-:W-:Y:S02]  /*3cb0*/  ISETP.EQ.OR P1, PT, R16, UR10, P3 ;  /* 0x0000000a10007c0c */ /* 0x000fe40009f22670 */
[----:B------:R-:W-:Y:S01]  /*3cc0*/  IADD3 R16, PT, PT, R22, 0x7, RZ ;  /* 0x0000000716107810 */ /* 0x000fe20007ffe0ff */
[----:B------:R-:W-:-:S03]  /*3cd0*/  @!P4 FADD.FTZ R15, R15, R17 ;  /* 0x000000110f0fc221 */ /* 0x000fc60000010000 */
[----:B------:R-:W-:-:S07]  /*3ce0*/  ISETP.EQ.OR P4, PT, R16, UR10, P3 ;  /* 0x0000000a10007c0c */ /* 0x000fce0009f82670 */
[----:B------:R-:W-:-:S06]  /*3cf0*/  @!P1 IMAD.WIDE.U32 R16, R28, 0x8, R56 ;  /* 0x000000081c109825 */ /* 0x000fcc00078e0038 */
[----:B------:R-:W2:Y:S01]  /*3d00*/  @!P1 LDG.E.64 R16, desc[UR8][R16.64] ;  /* 0x0000000810109981 */ /* 0x000ea2000c1e1b00 */
[----:B---3--:R-:W-:Y:S01]  /*3d10*/  @!P5 FADD.FTZ R14, R14, R20 ;  /* 0x000000140e0ed221 */ /* 0x008fe20000010000 */
[----:B------:R-:W-:Y:S01]  /*3d20*/  @!P5 FADD.FTZ R15, R15, R21 ;  /* 0x000000150f0fd221 */ /* 0x000fe20000010000 */
[----:B------:R-:W-:-:S06]  /*3d30*/  @!P4 IMAD.WIDE.U32 R20, R31, 0x8, R56 ;  /* 0x000000081f14c825 */ /* 0x000fcc00078e0038 */
[----:B------:R-:W3:Y:S01]  /*3d40*/  @!P4 LDG.E.64 R20, desc[UR8][R20.64] ;  /* 0x000000081414c981 */ /* 0x000ee2000c1e1b00 */
[----:B------:R-:W-:Y:S01]  /*3d50*/  IADD3 R22, PT, PT, R22, 0x8, RZ ;  /* 0x0000000816167810 */ /* 0x000fe20007ffe0ff */
[----:B----4-:R-:W-:Y:S01]  /*3d60*/  @!P6 FADD.FTZ R14, R14, R18 ;  /* 0x000000120e0ee221 */ /* 0x010fe20000010000 */
[----:B------:R-:W-:Y:S01]  /*3d70*/  @!P6 FADD.FTZ R15, R15, R19 ;  /* 0x000000130f0fe221 */ /* 0x000fe20000010000 */
[----:B------:R-:W-:Y:S01]  /*3d80*/  UIADD3 UR5, UPT, UPT, UR5, 0x8, URZ ;  /* 0x0000000805057890 */ /* 0x000fe2000fffe0ff */
        /* <DEDUP_REMOVED lines=9> */
[----:B------:R-:W-:Y:S01]  /*3e20*/  @!P1 FADD.FTZ R15, R15, R17 ;  /* 0x000000110f0f9221 */ /* 0x000fe20000010000 */
[----:B------:R-:W-:Y:S02]  /*3e30*/  ISETP.NE.AND P1, PT, R22, R24, PT ;  /* 0x000000181600720c */ /* 0x000fe40003f25270 */
[----:B---3--:R-:W-:Y:S01]  /*3e40*/  @!P4 FADD.FTZ R14, R14, R20 ;  /* 0x000000140e0ec221 */ /* 0x008fe20000010000 */
[----:B------:R-:W-:-:S10]  /*3e50*/  @!P4 FADD.FTZ R15, R15, R21 ;  /* 0x000000150f0fc221 */ /* 0x000fd40000010000 */
[----:B------:R-:W-:Y:S05]  /*3e60*/  @P1 BRA `(.L_x_679) ;  /* 0xfffffffc00141947 */ /* 0x000fea000383ffff */
.L_x_678:
[----:B----4-:R-:W-:-:S13]  /*3e70*/  LOP3.LUT P1, R16, R5, 0x7, RZ, 0xc0, !PT ;  /* 0x0000000705107812 */ /* 0x010fda000782c0ff */
        /* <DEDUP_REMOVED lines=10> */
[C---:B-1----:R-:W-:Y:S02]  /*3f20*/  IADD3 R21, PT, PT, R24.reuse, 0x2, RZ ;  /* 0x0000000218157810 */ /* 0x042fe40007ffe0ff */
[----:B------:R-:W-:Y:S02]  /*3f30*/  ISETP.EQ.OR P5, PT, R19, UR10, P3 ;  /* 0x0000000a13007c0c */ /* 0x000fe40009fa2670 */
[----:B------:R-:W-:Y:S02]  /*3f40*/  IADD3 R23, PT, PT, R24, 0x3, RZ ;  /* 0x0000000318177810 */ /* 0x000fe40007ffe0ff */
[----:B------:R-:W-:-:S09]  /*3f50*/  ISETP.EQ.OR P4, PT, R21, UR10, P3 ;  /* 0x0000000a15007c0c */ /* 0x000fd20009f82670 */
[----:B------:R-:W-:-:S04]  /*3f60*/  @!P5 IMAD R19, R19, R4, R0 ;  /* 0x000000041313d224 */ /* 0x000fc800078e0200 */
[----:B------:R-:W-:Y:S02]  /*3f70*/  @!P4 IMAD R21, R21, R4, R0 ;  /* 0x000000041515c224 */ /* 0x000fe400078e0200 */
[----:B0--3--:R-:W-:Y:S01]  /*3f80*/  @!P6 FADD.FTZ R14, R14, R16 ;  /* 0x000000100e0ee221 */ /* 0x009fe20000010000 */
        /* <DEDUP_REMOVED lines=16> */
.L_x_680:
[----:B------:R-:W-:Y:S05]  /*4090*/  @!P1 BRA `(.L_x_675) ;  /* 0x00000000006c9947 */ /* 0x000fea0003800000 */
[----:B------:R-:W-:Y:S02]  /*40a0*/  ISETP.NE.AND P1, PT, R22, 0x1, PT ;  /* 0x000000011600780c */ /* 0x000fe40003f25270 */
[----:B---3--:R-:W-:-:S11]  /*40b0*/  LOP3.LUT R20, R5, 0x1, RZ, 0xc0, !PT ;  /* 0x0000000105147812 */ /* 0x008fd600078ec0ff */
        /* <DEDUP_REMOVED lines=15> */
.L_x_681:
        /* <DEDUP_REMOVED lines=9> */
.L_x_682:
[----:B------:R-:W-:Y:S05]  /*4240*/  BSYNC.RECONVERGENT B0 ;  /* 0x0000000000007941 */ /* 0x000fea0003800200 */
.L_x_675:
[----:B------:R-:W5:Y:S01]  /*4250*/  S2UR UR6, SR_CgaCtaId ;  /* 0x00000000000679c3 */ /* 0x000f620000008800 */
[----:B------:R-:W-:Y:S01]  /*4260*/  UMOV UR5, 0x400 ;  /* 0x0000040000057882 */ /* 0x000fe20000000000 */
[----:B------:R-:W0:Y:S01]  /*4270*/  LDCU.64 UR12, c[0x0][0x400] ;  /* 0x00008000ff0c77ac */ /* 0x000e220008000a00 */
[--C-:B------:R-:W-:Y:S02]  /*4280*/  HADD2.F32 R29, -RZ, R39.reuse.H0_H0 ;  /* 0x20000027ff1d7230 */ /* 0x100fe40000004100 */
[----:B------:R-:W-:Y:S02]  /*4290*/  HADD2.F32 R31, -RZ, R39.H1_H1 ;  /* 0x30000027ff1f7230 */ /* 0x000fe40000004100 */
[--C-:B------:R-:W-:Y:S01]  /*42a0*/  HADD2.F32 R57, -RZ, R37.reuse.H0_H0 ;  /* 0x20000025ff397230 */ /* 0x100fe20000004100 */
[----:B-1--4-:R-:W1:Y:S01]  /*42b0*/  LDC R21, c[0x0][0x41c] ;  /* 0x00010700ff157b82 */ /* 0x012e620000000800 */
[----:B------:R-:W-:Y:S02]  /*42c0*/  HADD2.F32 R30, -RZ, R37.H1_H1 ;  /* 0x30000025ff1e7230 */ /* 0x000fe40000004100 */
[----:B------:R-:W-:Y:S01]  /*42d0*/  FADD.FTZ R18, -R8, R29 ;  /* 0x0000001d08127221 */ /* 0x000fe20000010100 */
[----:B------:R-:W-:-:S02]  /*42e0*/  HADD2.F32 R37, -RZ, R35.H0_H0 ;  /* 0x20000023ff257230 */ /* 0x000fc40000004100 */
[C---:B------:R-:W-:Y:S01]  /*42f0*/  FADD.FTZ R31, -R8.reuse, R31 ;  /* 0x0000001f081f7221 */ /* 0x040fe20000010100 */
[----:B------:R-:W-:Y:S02]  /*4300*/  HADD2.F32 R39, -RZ, R35.H1_H1 ;  /* 0x30000023ff277230 */ /* 0x000fe40000004100 */
[C---:B------:R-:W-:Y:S01]  /*4310*/  FADD.FTZ R30, -R8.reuse, R30 ;  /* 0x0000001e081e7221 */ /* 0x040fe20000010100 */
[--C-:B------:R-:W-:Y:S02]  /*4320*/  HADD2.F32 R25, -RZ, R33.reuse.H0_H0 ;  /* 0x20000021ff197230 */ /* 0x100fe40000004100 */
[----:B------:R-:W-:Y:S01]  /*4330*/  FMUL.FTZ R31, R31, R9 ;  /* 0x000000091f1f7220 */ /* 0x000fe20000410000 */
[----:B------:R-:W-:Y:S02]  /*4340*/  HADD2.F32 R35, -RZ, R33.H1_H1 ;  /* 0x30000021ff237230 */ /* 0x000fe40000004100 */
[----:B---3--:R-:W-:Y:S01]  /*4350*/  FADD.FTZ R20, -R8, R39 ;  /* 0x0000002708147221 */ /* 0x008fe20000010100 */
[----:B------:R-:W-:-:S02]  /*4360*/  HADD2.F32 R27, -RZ, R6.H0_H0 ;  /* 0x20000006ff1b7230 */ /* 0x000fc40000004100 */
[C---:B--2---:R-:W-:Y:S01]  /*4370*/  FADD.FTZ R24, -R8.reuse, R25 ;  /* 0x0000001908187221 */ /* 0x044fe20000010100 */
[----:B------:R-:W-:Y:S02]  /*4380*/  HADD2.F32 R33, -RZ, R6.H1_H1 ;  /* 0x30000006ff217230 */ /* 0x000fe40000004100 */
[C---:B------:R-:W-:Y:S01]  /*4390*/  FADD.FTZ R6, -R8.reuse, R37 ;  /* 0x0000002508067221 */ /* 0x040fe20000010100 */
[----:B------:R-:W-:Y:S01]  /*43a0*/  HADD2.F32 R55, -RZ, R51.H0_H0 ;  /* 0x20000033ff377230 */ /* 0x000fe20000004100 */
[----:B-----5:R-:W-:Y:S01]  /*43b0*/  ULEA UR5, UR6, UR5, 0x18 ;  /* 0x0000000506057291 */ /* 0x020fe2000f8ec0ff */
[----:B------:R-:W-:Y:S02]  /*43c0*/  HADD2.F32 R23, -RZ, R49.H0_H0 ;  /* 0x20000031ff177230 */ /* 0x000fe40000004100 */
[C---:B------:R-:W-:Y:S01]  /*43d0*/  FADD.FTZ R26, -R8.reuse, R27 ;  /* 0x0000001b081a7221 */ /* 0x040fe20000010100 */
[----:B------:R-:W-:Y:S02]  /*43e0*/  HADD2.F32 R51, -RZ, R51.H1_H1 ;  /* 0x30000033ff337230 */ /* 0x000fe40000004100 */
[----:B------:R-:W-:Y:S01]  /*43f0*/  FADD.FTZ R27, -R8, R33 ;  /* 0x00000021081b7221 */ /* 0x000fe20000010100 */
[----:B------:R-:W-:-:S02]  /*4400*/  HADD2.F32 R49, -RZ, R49.H1_H1 ;  /* 0x30000031ff317230 */ /* 0x000fc40000004100 */
[----:B------:R-:W-:Y:S01]  /*4410*/  FADD.FTZ R22, -R8, R23 ;  /* 0x0000001708167221 */ /* 0x000fe20000010100 */
[--C-:B------:R-:W-:Y:S02]  /*4420*/  HADD2.F32 R17, -RZ, R54.reuse.H0_H0 ;  /* 0x20000036ff117230 */ /* 0x100fe40000004100 */
[----:B------:R-:W-:Y:S01]  /*4430*/  FMUL.FTZ R33, R18, R9 ;  /* 0x0000000912217220 */ /* 0x000fe20000410000 */
[----:B------:R-:W-:Y:S01]  /*4440*/  @!P3 STS.64 [UR5+0x90], R14 ;  /* 0x0000900eff00b988 */ /* 0x000fe20008000a05 */
[----:B-1----:R-:W-:Y:S02]  /*4450*/  IMAD R21, R21, UR10, R48 ;  /* 0x0000000a15157c24 */ /* 0x002fe4000f8e0230 */
[C---:B------:R-:W-:Y:S01]  /*4460*/  FADD.FTZ R29, -R8.reuse, R55 ;  /* 0x00000037081d7221 */ /* 0x040fe20000010100 */
[----:B------:R-:W-:Y:S01]  /*4470*/  HADD2.F32 R19, -RZ, R54.H1_H1 ;  /* 0x30000036ff137230 */ /* 0x000fe20000004100 */
[----:B------:R-:W-:Y:S01]  /*4480*/  BAR.SYNC.DEFER_BLOCKING 0x0 ;  /* 0x0000000000007b1d */ /* 0x000fe20000010000 */
[C---:B------:R-:W-:Y:S01]  /*4490*/  FADD.FTZ R56, -R8.reuse, R51 ;  /* 0x0000003308387221 */ /* 0x040fe20000010100 */
[----:B0-----:R-:W-:Y:S01]  /*44a0*/  ISETP.GE.U32.AND P1, PT, R21, UR12, PT ;  /* 0x0000000c15007c0c */ /* 0x001fe2000bf26070 */
[C---:B------:R-:W-:Y:S01]  /*44b0*/  FADD.FTZ R54, -R8.reuse, R57 ;  /* 0x0000003908367221 */ /* 0x040fe20000010100 */
[----:B------:R-:W-:Y:S01]  /*44c0*/  SHF.R.S32.HI R16, RZ, 0x1f, R21 ;  /* 0x0000001fff107819 */ /* 0x000fe20000011415 */
[C---:B------:R-:W-:Y:S01]  /*44d0*/  FADD.FTZ R23, -R8.reuse, R49 ;  /* 0x0000003108177221 */ /* 0x040fe20000010100 */
[C---:B------:R-:W-:Y:S01]  /*44e0*/  FADD.FTZ R25, -R8.reuse, R35 ;  /* 0x0000002308197221 */ /* 0x040fe20000010100 */
[C---:B------:R-:W-:Y:S01]  /*44f0*/  FADD.FTZ R28, -R8.reuse, R17 ;  /* 0x00000011081c7221 */ /* 0x040fe20000010100 */
[----:B------:R-:W-:Y:S01]  /*4500*/  FADD.FTZ R8, -R8, R19 ;  /* 0x0000001308087221 */ /* 0x000fe20000010100 */
[--C-:B------:R-:W-:Y:S01]  /*4510*/  HADD2.F32 R19, -RZ, R38.reuse.H0_H0 ;  /* 0x20000026ff137230 */ /* 0x100fe20000004100 */
[----:B------:R-:W-:Y:S01]  /*4520*/  ISETP.GE.U32.AND P3, PT, R46, UR12, PT ;  /* 0x0000000c2e007c0c */ /* 0x000fe2000bf66070 */
[----:B------:R-:W-:Y:S01]  /*4530*/  HADD2.F32 R38, -RZ, R38.H1_H1 ;  /* 0x30000026ff267230 */ /* 0x000fe20000004100 */
[----:B------:R-:W-:Y:S01]  /*4540*/  ISETP.GE.AND.EX P1, PT, R16, UR13, PT, P1 ;  /* 0x0000000d10007c0c */ /* 0x000fe2000bf26310 */
        /* <DEDUP_REMOVED lines=18> */
[----:B------:R-:W-:Y:S01]  /*4670*/  FMUL.FTZ R19, R19, R37 ;  /* 0x0000002513137220 */ /* 0x000fe20000410000 */
[----:B-1----:R-:W-:Y:S01]  /*4680*/  FADD.FTZ R57, -R49, 1 ;  /* 0x3f80000031397421 */ /* 0x002fe20000010100 */
[----:B------:R-:W-:Y:S01]  /*4690*/  FMUL.FTZ R55, R38, R49 ;  /* 0x0000003126377220 */ /* 0x000fe20000410000 */
[----:B------:R-:W-:Y:S02]  /*46a0*/  FFMA.FTZ R38, R33, R51, 1 ;  /* 0x3f80000021267423 */ /* 0x000fe40000010033 */
[----:B------:R-:W-:Y:S02]  /*46b0*/  FFMA.FTZ R57, R31, R57, 1 ;  /* 0x3f8000001f397423 */ /* 0x000fe40000010039 */
[----:B------:R-:W-:Y:S02]  /*46c0*/  FMUL.FTZ R19, R19, R38 ;  /* 0x0000002613137220 */ /* 0x000fe40000410000 */
[----:B------:R-:W-:-:S07]  /*46d0*/  FMUL.FTZ R38, R55, R57 ;  /* 0x0000003937267220 */ /* 0x000fce0000410000 */
.L_x_683:
[----:B------:R-:W-:Y:S01]  /*46e0*/  BSSY.RECONVERGENT B0, `(.L_x_684) ;  /* 0x0000012000007945 */ /* 0x000fe20003800200 */
[----:B------:R-:W-:Y:S01]  /*46f0*/  FFMA.FTZ R19, R12, R19, -R17 ;  /* 0x000000130c137223 */ /* 0x000fe20000010811 */
[----:B------:R-:W-:Y:S02]  /*4700*/  FFMA.FTZ R18, R13, R38, -R18 ;  /* 0x000000260d127223 */ /* 0x000fe40000010812 */
[----:B------:R-:W-:Y:S05]  /*4710*/  @P1 BRA `(.L_x_685) ;  /* 0x0000000000381947 */ /* 0x000fea0003800000 */
[----:B------:R-:W0:Y:S01]  /*4720*/  LDCU.64 UR14, c[0x0][0x3f8] ;  /* 0x00007f00ff0e77ac */ /* 0x000e220008000a00 */
[----:B------:R-:W-:Y:S01]  /*4730*/  MOV R17, R59 ;  /* 0x0000003b00117202 */ /* 0x000fe20000000f00 */
[----:B------:R-:W-:Y:S01]  /*4740*/  FMUL.FTZ R31, R18, R9 ;  /* 0x00000009121f7220 */ /* 0x000fe20000410000 */
[----:B------:R-:W1:Y:S01]  /*4750*/  LDCU.64 UR6, c[0x0][0x380] ;  /* 0x00007000ff0677ac */ /* 0x000e620008000a00 */
[----:B0-----:R-:W-:Y:S01]  /*4760*/  IMAD R38, R16, UR14, RZ ;  /* 0x0000000e10267c24 */ /* 0x001fe2000f8e02ff */
[----:B------:R-:W-:-:S03]  /*4770*/  MOV R16, R60 ;  /* 0x0000003c00107202 */ /* 0x000fc60000000f00 */
[----:B------:R-:W-:Y:S02]  /*4780*/  IMAD R33, R21, UR15, R38 ;  /* 0x0000000f15217c24 */ /* 0x000fe4000f8e0226 */
[----:B------:R-:W-:Y:S01]  /*4790*/  FMUL.FTZ R38, R19, R9 ;  /* 0x0000000913267220 */ /* 0x000fe20000410000 */
[----:B------:R-:W-:-:S04]  /*47a0*/  IMAD.WIDE.U32 R16, R21, UR14, R16 ;  /* 0x0000000e15107c25 */ /* 0x000fc8000f8e0010 */
[----:B------:R-:W-:Y:S02]  /*47b0*/  F2FP.F16.F32.PACK_AB R31, R31, R38 ;  /* 0x000000261f1f723e */ /* 0x000fe400000000ff */
[----:B-1----:R-:W-:Y:S02]  /*47c0*/  LEA R18, P1, R16, UR6, 0x1 ;  /* 0x0000000610127c11 */ /* 0x002fe4000f8208ff */
[----:B------:R-:W-:-:S04]  /*47d0*/  IADD3 R33, PT, PT, R17, R33, RZ ;  /* 0x0000002111217210 */ /* 0x000fc80007ffe0ff */
[----:B------:R-:W-:-:S05]  /*47e0*/  LEA.HI.X R19, R16, UR7, R33, 0x1, P1 ;  /* 0x0000000710137c11 */ /* 0x000fca00088f0c21 */
[----:B------:R0:W-:Y:S02]  /*47f0*/  STG.E desc[UR8][R18.64], R31 ;  /* 0x0000001f12007986 */ /* 0x0001e4000c101908 */
.L_x_685:
[----:B------:R-:W-:Y:S05]  /*4800*/  BSYNC.RECONVERGENT B0 ;  /* 0x0000000000007941 */ /* 0x000fea0003800200 */
.L_x_684:
[--C-:B------:R-:W-:Y:S01]  /*4810*/  HADD2.F32 R17, -RZ, R52.reuse.H0_H0 ;  /* 0x20000034ff117230 */ /* 0x100fe20000004100 */
[----:B0-----:R-:W-:Y:S01]  /*4820*/  SHF.R.S32.HI R31, RZ, 0x1f, R46 ;  /* 0x0000001fff1f7819 */ /* 0x001fe2000001142e */
[----:B------:R-:W-:Y:S02]  /*4830*/  HADD2.F32 R52, -RZ, R52.H1_H1 ;  /* 0x30000034ff347230 */ /* 0x000fe40000004100 */
[-C--:B------:R-:W-:Y:S01]  /*4840*/  FMUL.FTZ R29, R29, R9.reuse ;  /* 0x000000091d1d7220 */ /* 0x080fe20000410000 */
[----:B------:R-:W-:Y:S01]  /*4850*/  FMUL.FTZ R56, R56, R9 ;  /* 0x0000000938387220 */ /* 0x000fe20000410000 */
        /* <DEDUP_REMOVED lines=19> */
.L_x_686:
[----:B------:R-:W-:Y:S04]  /*4990*/  BSSY.RECONVERGENT B0, `(.L_x_687) ;  /* 0x0000015000007945 */ /* 0x000fe80003800200 */
[----:B------:R-:W-:Y:S05]  /*49a0*/  @P0 BRA `(.L_x_688) ;  /* 0x00000000004c0947 */ /* 0x000fea0003800000 */
[----:B------:R-:W0:Y:S01]  /*49b0*/  LDCU.64 UR6, c[0x0][0x3f8] ;  /* 0x00007f00ff0677ac */ /* 0x000e220008000a00 */
[C---:B------:R-:W-:Y:S01]  /*49c0*/  FFMA.FTZ R29, R14.reuse, R29, R15 ;  /* 0x0000001d0e1d7223 */ /* 0x040fe2000001000f */
[----:B------:R-:W-:Y:S01]  /*49d0*/  SHF.R.S32.HI R38, RZ, 0x1f, R47 ;  /* 0x0000001fff267819 */ /* 0x000fe2000001142f */
[----:B------:R-:W-:Y:S01]  /*49e0*/  FFMA.FTZ R56, R14, R56, R15 ;  /* 0x000000380e387223 */ /* 0x000fe2000001000f */
[----:B------:R-:W1:Y:S01]  /*49f0*/  LDCU.64 UR14, c[0x0][0x380] ;  /* 0x00007000ff0e77ac */ /* 0x000e620008000a00 */
[----:B------:R-:W-:Y:S01]  /*4a00*/  FFMA.FTZ R18, R12, R17, -R29 ;  /* 0x000000110c127223 */ /* 0x000fe2000001081d */
[----:B------:R-:W-:Y:S01]  /*4a10*/  MOV R16, R60 ;  /* 0x0000003c00107202 */ /* 0x000fe20000000f00 */
[----:B------:R-:W-:Y:S01]  /*4a20*/  FFMA.FTZ R56, R13, R52, -R56 ;  /* 0x000000340d387223 */ /* 0x000fe20000010838 */
[----:B------:R-:W-:-:S03]  /*4a30*/  MOV R17, R59 ;  /* 0x0000003b00117202 */ /* 0x000fc60000000f00 */
[----:B------:R-:W-:Y:S01]  /*4a40*/  FMUL.FTZ R29, R56, R9 ;  /* 0x00000009381d7220 */ /* 0x000fe20000410000 */
[----:B0-----:R-:W-:Y:S02]  /*4a50*/  IMAD R38, R38, UR6, RZ ;  /* 0x0000000626267c24 */ /* 0x001fe4000f8e02ff */
[----:B------:R-:W-:-:S04]  /*4a60*/  IMAD.WIDE.U32 R16, R47, UR6, R16 ;  /* 0x000000062f107c25 */ /* 0x000fc8000f8e0010 */
[----:B------:R-:W-:Y:S02]  /*4a70*/  IMAD R19, R47, UR7, R38 ;  /* 0x000000072f137c24 */ /* 0x000fe4000f8e0226 */
[----:B------:R-:W-:Y:S01]  /*4a80*/  FMUL.FTZ R38, R18, R9 ;  /* 0x0000000912267220 */ /* 0x000fe20000410000 */
[C---:B-1----:R-:W-:Y:S02]  /*4a90*/  LEA R18, P0, R16.reuse, UR14, 0x1 ;  /* 0x0000000e10127c11 */ /* 0x042fe4000f8008ff */
[----:B------:R-:W-:Y:S02]  /*4aa0*/  IADD3 R19, PT, PT, R17, R19, RZ ;  /* 0x0000001311137210 */ /* 0x000fe40007ffe0ff */
[----:B------:R-:W-:Y:S02]  /*4ab0*/  F2FP.F16.F32.PACK_AB R29, R29, R38 ;  /* 0x000000261d1d723e */ /* 0x000fe400000000ff */
[----:B------:R-:W-:-:S05]  /*4ac0*/  LEA.HI.X R19, R16, UR15, R19, 0x1, P0 ;  /* 0x0000000f10137c11 */ /* 0x000fca00080f0c13 */
[----:B------:R0:W-:Y:S02]  /*4ad0*/  STG.E desc[UR8][R18.64], R29 ;  /* 0x0000001d12007986 */ /* 0x0001e4000c101908 */
.L_x_688:
[----:B------:R-:W-:Y:S05]  /*4ae0*/  BSYNC.RECONVERGENT B0 ;  /* 0x0000000000007941 */ /* 0x000fea0003800200 */
.L_x_687:
[----:B------:R-:W-:Y:S01]  /*4af0*/  UISETP.NE.AND UP0, UPT, UR11, URZ, UPT ;  /* 0x000000ff0b00728c */ /* 0x000fe2000bf05270 */
[-C--:B0-----:R-:W-:Y:S01]  /*4b00*/  FMUL.FTZ R19, R54, R9.reuse ;  /* 0x0000000936137220 */ /* 0x081fe20000410000 */
[----:B------:R-:W-:Y:S01]  /*4b10*/  FMUL.FTZ R38, R30, R9 ;  /* 0x000000091e267220 */ /* 0x000fe20000410000 */
[--C-:B------:R-:W-:Y:S01]  /*4b20*/  HADD2.F32 R18, -RZ, R36.reuse.H0_H0 ;  /* 0x20000024ff127230 */ /* 0x100fe20000004100 */
[----:B------:R-:W-:Y:S01]  /*4b30*/  ISETP.GE.AND.EX P3, PT, R31, UR13, PT, P3 ;  /* 0x0000000d1f007c0c */ /* 0x000fe2000bf66330 */
[C-C-:B------:R-:W-:Y:S01]  /*4b40*/  FFMA.FTZ R17, R14.reuse, R19, R15.reuse ;  /* 0x000000130e117223 */ /* 0x140fe2000001000f */
[----:B------:R-:W-:Y:S01]  /*4b50*/  FFMA.FTZ R16, R14, R38, R15 ;  /* 0x000000260e107223 */ /* 0x000fe2000001000f */
[----:B------:R-:W-:Y:S02]  /*4b60*/  HADD2.F32 R36, -RZ, R36.H1_H1 ;  /* 0x30000024ff247230 */ /* 0x000fe40000004100 */
        /* <DEDUP_REMOVED lines=19> */
.L_x_689:
        /* <DEDUP_REMOVED lines=10> */
[----:B------:R-:W-:Y:S01]  /*4d40*/  F2FP.F16.F32.PACK_AB R29, R29, R30 ;  /* 0x0000001e1d1d723e */ /* 0x000fe200000000ff */
[----:B0-----:R-:W-:Y:S02]  /*4d50*/  IMAD R31, R31, UR6, RZ ;  /* 0x000000061f1f7c24 */ /* 0x001fe4000f8e02ff */
[----:B------:R-:W-:-:S04]  /*4d60*/  IMAD.WIDE.U32 R16, R46, UR6, R16 ;  /* 0x000000062e107c25 */ /* 0x000fc8000f8e0010 */
[----:B------:R-:W-:Y:S01]  /*4d70*/  IMAD R31, R46, UR7, R31 ;  /* 0x000000072e1f7c24 */ /* 0x000fe2000f8e021f */
[----:B-1----:R-:W-:-:S04]  /*4d80*/  LEA R18, P0, R16, UR14, 0x1 ;  /* 0x0000000e10127c11 */ /* 0x002fc8000f8008ff */
[----:B------:R-:W-:-:S04]  /*4d90*/  IADD3 R31, PT, PT, R17, R31, RZ ;  /* 0x0000001f111f7210 */ /* 0x000fc80007ffe0ff */
[----:B------:R-:W-:-:S05]  /*4da0*/  LEA.HI.X R19, R16, UR15, R31, 0x1, P0 ;  /* 0x0000000f10137c11 */ /* 0x000fca00080f0c1f */
[----:B------:R0:W-:Y:S02]  /*4db0*/  STG.E desc[UR8][R18.64], R29 ;  /* 0x0000001d12007986 */ /* 0x0001e4000c101908 */
.L_x_691:
[----:B------:R-:W-:Y:S05]  /*4dc0*/  BSYNC.RECONVERGENT B0 ;  /* 0x0000000000007941 */ /* 0x000fea0003800200 */
.L_x_690:
[-C--:B0-----:R-:W-:Y:S01]  /*4dd0*/  FMUL.FTZ R29, R22, R9.reuse ;  /* 0x00000009161d7220 */ /* 0x081fe20000410000 */
        /* <DEDUP_REMOVED lines=10> */
[----:B------:R-:W-:Y:S01]  /*4e80*/  SHF.R.S32.HI R18, RZ, 0x1f, R45 ;  /* 0x0000001fff127819 */ /* 0x000fe2000001142d */
[C-C-:B------:R-:W-:Y:S01]  /*4e90*/  FFMA.FTZ R35, R14.reuse, R19, R15.reuse ;  /* 0x000000130e237223 */ /* 0x140fe2000001000f */
[----:B------:R-:W-:Y:S01]  /*4ea0*/  SHF.R.S32.HI R17, RZ, 0x1f, R44 ;  /* 0x0000001fff117819 */ /* 0x000fe2000001142c */
[C---:B------:R-:W-:Y:S01]  /*4eb0*/  FFMA.FTZ R56, R14.reuse, R52, R15 ;  /* 0x000000340e387223 */ /* 0x040fe2000001000f */
[----:B------:R-:W-:Y:S01]  /*4ec0*/  SHF.R.S32.HI R16, RZ, 0x1f, R43 ;  /* 0x0000001fff107819 */ /* 0x000fe2000001142b */
        /* <DEDUP_REMOVED lines=8> */
[C---:B------:R-:W-:Y:S01]  /*4f50*/  FFMA.FTZ R21, R14.reuse, R26, R15 ;  /* 0x0000001a0e157223 */ /* 0x040fe2000001000f */
[----:B------:R-:W-:Y:S01]  /*4f60*/  SHF.R.S32.HI R31, RZ, 0x1f, R25 ;  /* 0x0000001fff1f7819 */ /* 0x000fe20000011419 */
[C-C-:B------:R-:W-:Y:S01]  /*4f70*/  FFMA.FTZ R20, R14.reuse, R6, R15.reuse ;  /* 0x000000060e147223 */ /* 0x140fe2000001000f */
[C-C-:B------:R-:W-:Y:S01]  /*4f80*/  FFMA.FTZ R23, R14.reuse, R28, R15.reuse ;  /* 0x0000001c0e177223 */ /* 0x140fe2000001000f */
[----:B------:R-:W-:Y:S01]  /*4f90*/  FFMA.FTZ R30, R14, R8, R15 ;  /* 0x000000080e1e7223 */ /* 0x000fe2000001000f */
[--C-:B------:R-:W-:Y:S01]  /*4fa0*/  HADD2.F32 R14, -RZ, R34.reuse.H0_H0 ;  /* 0x20000022ff0e7230 */ /* 0x100fe20000004100 */
[----:B------:R-:W-:Y:S01]  /*4fb0*/  ISETP.GE.U32.AND P0, PT, R42, UR12, PT ;  /* 0x0000000c2a007c0c */ /* 0x000fe2000bf06070 */
[----:B------:R-:W-:Y:S01]  /*4fc0*/  HADD2.F32 R34, -RZ, R34.H1_H1 ;  /* 0x30000022ff227230 */ /* 0x000fe20000004100 */
[----:B------:R-:W-:-:S02]  /*4fd0*/  ISETP.GE.AND.EX P1, PT, R18, UR13, PT, P1 ;  /* 0x0000000d12007c0c */ /* 0x000fc4000bf26310 */
[----:B------:R-:W-:Y:S02]  /*4fe0*/  ISETP.GE.AND.EX P2, PT, R17, UR13, PT, P2 ;  /* 0x0000000d11007c0c */ /* 0x000fe4000bf46320 */
[----:B------:R-:W-:Y:S02]  /*4ff0*/  ISETP.GE.AND.EX P3, PT, R16, UR13, PT, P3 ;  /* 0x0000000d10007c0c */ /* 0x000fe4000bf66330 */
[----:B------:R-:W-:Y:S01]  /*5000*/  ISETP.GE.AND.EX P4, PT, R31, UR13, PT, P4 ;  /* 0x0000000d1f007c0c */ /* 0x000fe2000bf86340 */
[----:B------:R-:W-:-:S12]  /*5010*/  BRA.U !UP0, `(.L_x_692) ;  /* 0x0000000108487547 */ /* 0x000fd8000b800000 */
        /* <DEDUP_REMOVED lines=18> */
.L_x_692:
        /* <DEDUP_REMOVED lines=15> */
[----:B------:R-:W-:Y:S02]  /*5230*/  F2FP.F16.F32.PACK_AB R15, R34, R35 ;  /* 0x00000023220f723e */ /* 0x000fe400000000ff */
[----:B------:R-:W-:-:S05]  /*5240*/  LEA.HI.X R19, R14, UR15, R19, 0x1, P1 ;  /* 0x0000000f0e137c11 */ /* 0x000fca00088f0c13 */
[----:B------:R0:W-:Y:S02]  /*5250*/  STG.E desc[UR8][R18.64], R15 ;  /* 0x0000000f12007986 */ /* 0x0001e4000c101908 */
.L_x_694:
[----:B------:R-:W-:Y:S05]  /*5260*/  BSYNC.RECONVERGENT B0 ;  /* 0x0000000000007941 */ /* 0x000fea0003800200 */
.L_x_693:
[--C-:B------:R-:W-:Y:S02]  /*5270*/  HADD2.F32 R14, -RZ, R50.reuse.H0_H0 ;  /* 0x20000032ff0e7230 */ /* 0x100fe40000004100 */
[----:B------:R-:W-:Y:S01]  /*5280*/  HADD2.F32 R50, -RZ, R50.H1_H1 ;  /* 0x30000032ff327230 */ /* 0x000fe20000004100 */
        /* <DEDUP_REMOVED lines=19> */
.L_x_695:
[----:B------:R-:W-:Y:S01]  /*53c0*/  BSSY.RECONVERGENT B0, `(.L_x_696) ;  /* 0x0000012000007945 */ /* 0x000fe20003800200 */
[----:B0-----:R-:W-:Y:S01]  /*53d0*/  FFMA.FTZ R18, R12, R14, -R33 ;  /* 0x0000000e0c127223 */ /* 0x001fe20000010821 */
[----:B------:R-:W-:Y:S02]  /*53e0*/  FFMA.FTZ R54, R13, R50, -R54 ;  /* 0x000000320d367223 */ /* 0x000fe40000010836 */
[----:B------:R-:W-:Y:S05]  /*53f0*/  @P4 BRA `(.L_x_697) ;  /* 0x0000000000384947 */ /* 0x000fea0003800000 */
        /* <DEDUP_REMOVED lines=11> */
[----:B------:R-:W-:Y:S02]  /*54b0*/  F2FP.F16.F32.PACK_AB R25, R25, R34 ;  /* 0x000000221919723e */ /* 0x000fe400000000ff */
[----:B------:R-:W-:-:S05]  /*54c0*/  LEA.HI.X R19, R14, UR15, R19, 0x1, P1 ;  /* 0x0000000f0e137c11 */ /* 0x000fca00088f0c13 */
[----:B------:R0:W-:Y:S02]  /*54d0*/  STG.E desc[UR8][R18.64], R25 ;  /* 0x0000001912007986 */ /* 0x0001e4000c101908 */
.L_x_697:
[----:B------:R-:W-:Y:S05]  /*54e0*/  BSYNC.RECONVERGENT B0 ;  /* 0x0000000000007941 */ /* 0x000fea0003800200 */
.L_x_696:
        /* <DEDUP_REMOVED lines=21> */
.L_x_698:
        /* <DEDUP_REMOVED lines=18> */
.L_x_700:
[----:B------:R-:W-:Y:S05]  /*5760*/  BSYNC.RECONVERGENT B0 ;  /* 0x0000000000007941 */ /* 0x000fea0003800200 */
.L_x_699:
        /* <DEDUP_REMOVED lines=21> */
.L_x_701:
[----:B------:R-:W-:Y:S01]  /*58c0*/  BSSY.RECONVERGENT B0, `(.L_x_702) ;  /* 0x0000012000007945 */ /* 0x000fe20003800200 */
[----:B------:R-:W-:Y:S01]  /*58d0*/  FFMA.FTZ R14, R12, R14, -R21 ;  /* 0x0000000e0c0e7223 */ /* 0x000fe20000010815 */
[----:B------:R-:W-:Y:S02]  /*58e0*/  FFMA.FTZ R20, R13, R7, -R20 ;  /* 0x000000070d147223 */ /* 0x000fe40000010814 */
[----:B------:R-:W-:Y:S05]  /*58f0*/  @P3 BRA `(.L_x_703) ;  /* 0x0000000000383947 */ /* 0x000fea0003800000 */
[----:B------:R-:W1:Y:S01]  /*5900*/  LDCU.64 UR6, c[0x0][0x3f8] ;  /* 0x00007f00ff0677ac */ /* 0x000e620008000a00 */
[----:B------:R-:W-:Y:S01]  /*5910*/  MOV R6, R60 ;  /* 0x0000003c00067202 */ /* 0x000fe20000000f00 */
[----:B0-----:R-:W-:Y:S01]  /*5920*/  FMUL.FTZ R17, R14, R9 ;  /* 0x000000090e117220 */ /* 0x001fe20000410000 */
[----:B------:R-:W-:Y:S01]  /*5930*/  MOV R7, R59 ;  /* 0x0000003b00077202 */ /* 0x000fe20000000f00 */
[----:B------:R-:W0:Y:S01]  /*5940*/  LDCU.64 UR14, c[0x0][0x380] ;  /* 0x00007000ff0e77ac */ /* 0x000e220008000a00 */
[----:B-1----:R-:W-:Y:S02]  /*5950*/  IMAD R16, R16, UR6, RZ ;  /* 0x0000000610107c24 */ /* 0x002fe4000f8e02ff */
[----:B------:R-:W-:-:S04]  /*5960*/  IMAD.WIDE.U32 R6, R43, UR6, R6 ;  /* 0x000000062b067c25 */ /* 0x000fc8000f8e0006 */
[----:B------:R-:W-:Y:S02]  /*5970*/  IMAD R15, R43, UR7, R16 ;  /* 0x000000072b0f7c24 */ /* 0x000fe4000f8e0210 */
[----:B------:R-:W-:Y:S01]  /*5980*/  FMUL.FTZ R16, R20, R9 ;  /* 0x0000000914107220 */ /* 0x000fe20000410000 */
[----:B0-----:R-:W-:Y:S02]  /*5990*/  LEA R14, P1, R6, UR14, 0x1 ;  /* 0x0000000e060e7c11 */ /* 0x001fe4000f8208ff */
[----:B------:R-:W-:Y:S02]  /*59a0*/  IADD3 R15, PT, PT, R7, R15, RZ ;  /* 0x0000000f070f7210 */ /* 0x000fe40007ffe0ff */
[----:B------:R-:W-:Y:S02]  /*59b0*/  F2FP.F16.F32.PACK_AB R7, R16, R17 ;  /* 0x000000111007723e */ /* 0x000fe400000000ff */
[----:B------:R-:W-:-:S05]  /*59c0*/  LEA.HI.X R15, R6, UR15, R15, 0x1, P1 ;  /* 0x0000000f060f7c11 */ /* 0x000fca00088f0c0f */
[----:B------:R1:W-:Y:S02]  /*59d0*/  STG.E desc[UR8][R14.64], R7 ;  /* 0x000000070e007986 */ /* 0x0003e4000c101908 */
.L_x_703:
[----:B------:R-:W-:Y:S05]  /*59e0*/  BSYNC.RECONVERGENT B0 ;  /* 0x0000000000007941 */ /* 0x000fea0003800200 */
.L_x_702:
[--C-:B------:R-:W-:Y:S01]  /*59f0*/  HADD2.F32 R6, -RZ, R53.reuse.H0_H0 ;  /* 0x20000035ff067230 */ /* 0x100fe20000004100 */
[----:B0-----:R-:W-:Y:S01]  /*5a00*/  SHF.R.S32.HI R18, RZ, 0x1f, R42 ;  /* 0x0000001fff127819 */ /* 0x001fe2000001142a */
        /* <DEDUP_REMOVED lines=20> */
.L_x_704:
        /* <DEDUP_REMOVED lines=9> */
[----:B------:R-:W-:Y:S01]  /*5be0*/  F2FP.F16.F32.PACK_AB R9, R9, R8 ;  /* 0x000000080909723e */ /* 0x000fe200000000ff */
[----:B------:R-:W0:Y:S01]  /*5bf0*/  LDCU.64 UR12, c[0x0][0x380] ;  /* 0x00007000ff0c77ac */ /* 0x000e220008000a00 */
[----:B-1----:R-:W-:Y:S02]  /*5c00*/  IMAD R7, R18, UR6, RZ ;  /* 0x0000000612077c24 */ /* 0x002fe4000f8e02ff */
[----:B------:R-:W-:-:S04]  /*5c10*/  IMAD.WIDE.U32 R58, R42, UR6, R58 ;  /* 0x000000062a3a7c25 */ /* 0x000fc8000f8e003a */
[----:B------:R-:W-:Y:S01]  /*5c20*/  IMAD R7, R42, UR7, R7 ;  /* 0x000000072a077c24 */ /* 0x000fe2000f8e0207 */
[----:B0-----:R-:W-:-:S04]  /*5c30*/  LEA R6, P0, R58, UR12, 0x1 ;  /* 0x0000000c3a067c11 */ /* 0x001fc8000f8008ff */
[----:B------:R-:W-:-:S04]  /*5c40*/  IADD3 R7, PT, PT, R59, R7, RZ ;  /* 0x000000073b077210 */ /* 0x000fc80007ffe0ff */
[----:B------:R-:W-:-:S05]  /*5c50*/  LEA.HI.X R7, R58, UR13, R7, 0x1, P0 ;  /* 0x0000000d3a077c11 */ /* 0x000fca00080f0c07 */
[----:B------:R0:W-:Y:S02]  /*5c60*/  STG.E desc[UR8][R6.64], R9 ;  /* 0x0000000906007986 */ /* 0x0001e4000c101908 */
.L_x_706:
[----:B------:R-:W-:Y:S05]  /*5c70*/  BSYNC.RECONVERGENT B0 ;  /* 0x0000000000007941 */ /* 0x000fea0003800200 */
.L_x_705:
[----:B------:R-:W-:Y:S02]  /*5c80*/  IADD3 R40, PT, PT, R4, R40, RZ ;  /* 0x0000002804287210 */ /* 0x000fe40007ffe0ff */
[----:B------:R-:W-:Y:S02]  /*5c90*/  IADD3 R41, PT, PT, R41, 0x1, RZ ;  /* 0x0000000129297810 */ /* 0x000fe40007ffe0ff */
[----:B------:R-:W-:-:S13]  /*5ca0*/  ISETP.GE.AND P0, PT, R40, UR4, PT ;  /* 0x0000000428007c0c */ /* 0x000fda000bf06270 */
[----:B------:R-:W-:Y:S05]  /*5cb0*/  @!P0 BRA `(.L_x_707) ;  /* 0xffffffa4003c8947 */ /* 0x000fea000383ffff */
.L_x_664:
[----:B0-----:R-:W0:Y:S01]  /*5cc0*/  LDC R6, c[0x0][0x370] ;  /* 0x0000dc00ff067b82 */ /* 0x001e220000000800 */
[----:B------:R-:W-:Y:S01]  /*5cd0*/  ISETP.NE.AND P2, PT, R2, RZ, PT ;  /* 0x000000ff0200720c */ /* 0x000fe20003f45270 */
[----:B------:R-:W-:Y:S06]  /*5ce0*/  BSSY.RECONVERGENT B0, `(.L_x_708) ;  /* 0x0000011000007945 */ /* 0x000fec0003800200 */
[----:B-1----:R-:W1:Y:S08]  /*5cf0*/  LDC R7, c[0x0][0x374] ;  /* 0x0000dd00ff077b82 */ /* 0x002e700000000800 */
[----:B------:R-:W2:Y:S01]  /*5d00*/  LDC.64 R4, c[0x0][0x3c8] ;  /* 0x0000f200ff047b82 */ /* 0x000ea20000000a00 */
[----:B0-----:R-:W-:-:S02]  /*5d10*/  ISETP.NE.AND P1, PT, R6, 0x1, PT ;  /* 0x000000010600780c */ /* 0x001fc40003f25270 */
[----:B------:R-:W-:Y:S02]  /*5d20*/  IADD3 R8, PT, PT, R6, -0x1, RZ ;  /* 0xffffffff06087810 */ /* 0x000fe40007ffe0ff */
[----:B-1----:R-:W-:-:S04]  /*5d30*/  IADD3 R3, PT, PT, R7, -0x1, RZ ;  /* 0xffffffff07037810 */ /* 0x002fc80007ffe0ff */
[----:B------:R-:W-:Y:S02]  /*5d40*/  ISETP.NE.AND P0, PT, R0, R3, PT ;  /* 0x000000030000720c */ /* 0x000fe40003f05270 */
[----:B------:R-:W-:Y:S02]  /*5d50*/  SHF.L.U32 R0, R7, 0x1, RZ ;  /* 0x0000000107007819 */ /* 0x000fe400000006ff */
[----:B------:R-:W-:Y:S02]  /*5d60*/  ISETP.NE.OR P0, PT, R8, UR10, P0 ;  /* 0x0000000a08007c0c */ /* 0x000fe40008705670 */
[----:B------:R-:W-:-:S05]  /*5d70*/  SEL R3, R0, RZ, P1 ;  /* 0x000000ff00037207 */ /* 0x000fca0000800000 */
[----:B--2---:R-:W-:Y:S01]  /*5d80*/  IMAD.WIDE.U32 R4, R3, 0x4, R4 ;  /* 0x0000000403047825 */ /* 0x004fe200078e0004 */
[----:B------:R-:W-:Y:S06]  /*5d90*/  @P2 BRA `(.L_x_709) ;  /* 0x0000000000142947 */ /* 0x000fec0003800000 */
[----:B------:R-:W-:Y:S01]  /*5da0*/  HFMA2 R3, -RZ, RZ, 0, 5.9604644775390625e-08 ;  /* 0x00000001ff037431 */ /* 0x000fe200000001ff */
[----:B------:R-:W-:Y:S06]  /*5db0*/  MEMBAR.ALL.GPU ;  /* 0x0000000000007992 */ /* 0x000fec000000a000 */
[----:B------:R-:W-:-:S00]  /*5dc0*/  ERRBAR ;  /* 0x00000000000079ab */ /* 0x000fc00000000000 */
[----:B------:R-:W-:Y:S06]  /*5dd0*/  CGAERRBAR ;  /* 0x00000000000075ab */ /* 0x000fec0000000000 */
[----:B------:R0:W-:Y:S02]  /*5de0*/  REDG.E.ADD.S32.STRONG.GPU desc[UR8][R4.64], R3 ;  /* 0x000000030400798e */ /* 0x0001e4000c12e308 */
.L_x_709:
[----:B------:R-:W-:Y:S05]  /*5df0*/  BSYNC.RECONVERGENT B0 ;  /* 0x0000000000007941 */ /* 0x000fea0003800200 */
.L_x_708:
[----:B------:R-:W-:Y:S05]  /*5e00*/  @P0 EXIT ;  /* 0x000000000000094d */ /* 0x000fea0003800000 */
[----:B------:R-:W-:Y:S05]  /*5e10*/  @P2 BRA `(.L_x_710) ;  /* 0x0000000000202947 */ /* 0x000fea0003800000 */
[----:B------:R-:W-:-:S05]  /*5e20*/  IMAD R0, R6, R7, RZ ;  /* 0x0000000706007224 */ /* 0x000fca00078e02ff */
[----:B------:R-:W-:-:S13]  /*5e30*/  ISETP.NE.AND P0, PT, R0, -0x1, PT ;  /* 0xffffffff0000780c */ /* 0x000fda0003f05270 */
[----:B------:R-:W-:Y:S05]  /*5e40*/  @!P0 BRA `(.L_x_710) ;  /* 0x0000000000148947 */ /* 0x000fea0003800000 */
.L_x_711:
[----:B0-----:R-:W2:Y:S04]  /*5e50*/  LDG.E.STRONG.GPU R3, desc[UR8][R4.64] ;  /* 0x0000000804037981 */ /* 0x001ea8000c1ef900 */
[----:B--2---:R-:W-:Y:S01]  /*5e60*/  CCTL.IVALL ;  /* 0x00000000ff00798f */ /* 0x004fe20002000000 */
[----:B------:R-:W-:Y:S05]  /*5e70*/  YIELD ;  /* 0x0000000000007946 */ /* 0x000fea0003800000 */
[----:B------:R-:W-:-:S13]  /*5e80*/  ISETP.NE.AND P0, PT, R3, R0, PT ;  /* 0x000000000300720c */ /* 0x000fda0003f05270 */
[----:B------:R-:W-:Y:S05]  /*5e90*/  @P0 BRA `(.L_x_711) ;  /* 0xfffffffc00ec0947 */ /* 0x000fea000383ffff */
.L_x_710:
        /* <DEDUP_REMOVED lines=73> */
.L_x_714:
        /* <DEDUP_REMOVED lines=29> */
.L_x_713:
[----:B------:R-:W-:Y:S05]  /*6500*/  BSYNC.RECONVERGENT B0 ;  /* 0x0000000000007941 */ /* 0x000fea0003800200 */
.L_x_712:
        /* <DEDUP_REMOVED lines=10> */
.L_x_715:
        /* <DEDUP_REMOVED lines=82> */
.L_x_716:
        /* <DEDUP_REMOVED lines=11> */
.L_x_4509:


//--------------------- .text._Z35group_norm_nhwc_bwd_one_pass_kernelI11Fp16IOFp32WLi256ELi60ELi480EEv26Group_norm_nhwc_bwd_params --------------------------
	.section	.text._Z35group_norm_nhwc_bwd_one_pass_kernelI11Fp16IOFp32WLi256ELi60ELi480EEv26Group_norm_nhwc_bwd_params,"ax",@progbits
	.align	128
        .global         _Z35group_norm_nhwc_bwd_one_pass_kernelI11Fp16IOFp32WLi256ELi60ELi480EEv26Group_norm_nhwc_bwd_params
        .type           _Z35group_norm_nhwc_bwd_one_pass_kernelI11Fp16IOFp32WLi256ELi60ELi480EEv26Group_norm_nhwc_bwd_params,@function
        .size           _Z35group_norm_nhwc_bwd_one_pass_kernelI11Fp16IOFp32WLi256ELi60ELi480EEv26Group_norm_nhwc_bwd_params,(.L_x_4510 - _Z35group_norm_nhwc_bwd_one_pass_kernelI11Fp16IOFp32WLi256ELi60ELi480EEv26Group_norm_nhwc_bwd_params)
        .other          _Z35group_norm_nhwc_bwd_one_pass_kernelI11Fp16IOFp32WLi256ELi60ELi480EEv26Group_norm_nhwc_bwd_params,@"STO_CUDA_ENTRY STV_DEFAULT"
_Z35group_norm_nhwc_bwd_one_pass_kernelI11Fp16IOFp32WLi256ELi60ELi480EEv26Group_norm_nhwc_bwd_params:
.text._Z35group_norm_nhwc_bwd_one_pass_kernelI11Fp16IOFp32WLi256ELi60ELi480EEv26Group_norm_nhwc_bwd_params:
        /* <DEDUP_REMOVED lines=21> */
.L_x_784:
[----:B------:R-:W1:Y:S01]  /*0150*/  LDC R8, c[0x0][0x410] ;  /* 0x00010400ff087b82 */ /* 0x000e620000000800 */
[----:B------:R-:W-:Y:S01]  /*0160*/  IABS R9, UR6 ;  /* 0x0000000600097c13 */ /* 0x000fe20008000000 */
[----:B0-----:R-:W2:Y:S01]  /*0170*/  S2R R2, SR_CTAID.X ;  /* 0x0000000000027919 */ /* 0x001ea20000002500 */
[----:B------:R-:W2:Y:S01]  /*0180*/  LDCU UR5, c[0x0][0x41c] ;  /* 0x00008380ff0577ac */ /* 0x000ea20008000800 */
[----:B------:R-:W-:Y:S02]  /*0190*/  ISETP.LE.AND P3, PT, RZ, UR6, PT ;  /* 0x00000006ff007c0c */ /* 0x000fe4000bf63270 */
[----:B------:R-:W-:Y:S01]  /*01a0*/  CS2R R42, SRZ ;  /* 0x00000000002a7805 */ /* 0x000fe2000001ff00 */
[----:B------:R-:W3:Y:S01]  /*01b0*/  LDCU.128 UR12, c[0x0][0x400] ;  /* 0x00008000ff0c77ac */ /* 0x000ee20008000c00 */
[----:B------:R-:W-:Y:S02]  /*01c0*/  CS2R R40, SRZ ;  /* 0x0000000000287805 */ /* 0x000fe4000001ff00 */
[----:B------:R-:W-:-:S02]  /*01d0*/  CS2R R38, SRZ ;  /* 0x0000000000267805 */ /* 0x000fc4000001ff00 */
[----:B------:R-:W-:Y:S02]  /*01e0*/  CS2R R36, SRZ ;  /* 0x0000000000247805 */ /* 0x000fe4000001ff00 */
[----:B------:R-:W-:Y:S01]  /*01f0*/  CS2R R34, SRZ ;  /* 0x0000000000227805 */ /* 0x000fe2000001ff00 */
[----:B------:R-:W4:Y:S01]  /*0200*/  LDCU.64 UR8, c[0x0][0x3b8] ;  /* 0x00007700ff0877ac */ /* 0x000f220008000a00 */
[----:B------:R-:W0:Y:S01]  /*0210*/  LDCU.U8 UR7, c[0x0][0x414] ;  /* 0x00008280ff0777ac */ /* 0x000e220008000000 */
[----:B-1----:R-:W-:-:S04]  /*0220*/  IABS R6, R8 ;  /* 0x0000000800067213 */ /* 0x002fc80000000000 */
[----:B------:R-:W1:Y:S01]  /*0230*/  I2F.RP R3, R6 ;  /* 0x0000000600037306 */ /* 0x000e620000209400 */
[----:B--2---:R-:W-:-:S05]  /*0240*/  IMAD R25, R2, UR5, R45 ;  /* 0x0000000502197c24 */ /* 0x004fca000f8e022d */
[C---:B---3--:R-:W-:Y:S02]  /*0250*/  ISETP.GE.U32.AND P0, PT, R25.reuse, UR12, PT ;  /* 0x0000000c19007c0c */ /* 0x048fe4000bf06070 */
[C---:B------:R-:W-:Y:S01]  /*0260*/  IADD3 R19, PT, PT, R25.reuse, 0x10, RZ ;  /* 0x0000001019137810 */ /* 0x040fe20007ffe0ff */
[----:B-1----:R-:W1:Y:S01]  /*0270*/  MUFU.RCP R3, R3 ;  /* 0x0000000300037308 */ /* 0x002e620000001000 */
[----:B------:R-:W-:Y:S02]  /*0280*/  IADD3 R18, PT, PT, R25, 0x20, RZ ;  /* 0x0000002019127810 */ /* 0x000fe40007ffe0ff */
[----:B------:R-:W-:Y:S02]  /*0290*/  SHF.R.S32.HI R11, RZ, 0x1f, R19 ;  /* 0x0000001fff0b7819 */ /* 0x000fe40000011413 */
[----:B------:R-:W-:Y:S02]  /*02a0*/  SHF.R.S32.HI R29, RZ, 0x1f, R18 ;  /* 0x0000001fff1d7819 */ /* 0x000fe40000011412 */
[----:B-1----:R-:W-:-:S04]  /*02b0*/  IADD3 R4, PT, PT, R3, 0xffffffe, RZ ;  /* 0x0ffffffe03047810 */ /* 0x002fc80007ffe0ff */
[----:B------:R1:W2:Y:S02]  /*02c0*/  F2I.FTZ.U32.TRUNC.NTZ R5, R4 ;  /* 0x0000000400057305 */ /* 0x0002a4000021f000 */
[----:B-1----:R-:W-:Y:S01]  /*02d0*/  HFMA2 R4, -RZ, RZ, 0, 0 ;  /* 0x00000000ff047431 */ /* 0x002fe200000001ff */
[----:B--2---:R-:W-:-:S05]  /*02e0*/  IADD3 R7, PT, PT, RZ, -R5, RZ ;  /* 0x80000005ff077210 */ /* 0x004fca0007ffe0ff */
[----:B------:R-:W-:-:S04]  /*02f0*/  IMAD R7, R7, R6, RZ ;  /* 0x0000000607077224 */ /* 0x000fc800078e02ff */
[----:B------:R-:W-:Y:S01]  /*0300*/  IMAD.HI.U32 R5, R5, R7, R4 ;  /* 0x0000000705057227 */ /* 0x000fe200078e0004 */
[----:B------:R-:W-:Y:S02]  /*0310*/  MOV R7, R9 ;  /* 0x0000000900077202 */ /* 0x000fe40000000f00 */
[----:B------:R-:W-:-:S03]  /*0320*/  SHF.R.S32.HI R9, RZ, 0x1f, R25 ;  /* 0x0000001fff097819 */ /* 0x000fc60000011419 */
[----:B------:R-:W-:Y:S01]  /*0330*/  IMAD.HI.U32 R5, R5, R7, RZ ;  /* 0x0000000705057227 */ /* 0x000fe200078e00ff */
[----:B------:R-:W-:-:S04]  /*0340*/  ISETP.GE.AND.EX P0, PT, R9, UR13, PT, P0 ;  /* 0x0000000d09007c0c */ /* 0x000fc8000bf06300 */
[----:B------:R-:W-:-:S05]  /*0350*/  IADD3 R3, PT, PT, -R5, RZ, RZ ;  /* 0x000000ff05037210 */ /* 0x000fca0007ffe1ff */
[----:B------:R-:W-:Y:S01]  /*0360*/  IMAD R3, R6, R3, R7 ;  /* 0x0000000306037224 */ /* 0x000fe200078e0207 */
[----:B------:R-:W-:-:S03]  /*0370*/  LOP3.LUT R7, R8, UR6, RZ, 0x3c, !PT ;  /* 0x0000000608077c12 */ /* 0x000fc6000f8e3cff */
[----:B------:R-:W1:Y:S01]  /*0380*/  @!P0 LDC.64 R14, c[0x0][0x3f8] ;  /* 0x0000fe00ff0e8b82 */ /* 0x000e620000000a00 */
[----:B------:R-:W-:Y:S02]  /*0390*/  ISETP.GT.U32.AND P4, PT, R6, R3, PT ;  /* 0x000000030600720c */ /* 0x000fe40003f84070 */
[----:B------:R-:W-:-:S05]  /*03a0*/  ISETP.GE.AND P1, PT, R7, RZ, PT ;  /* 0x000000ff0700720c */ /* 0x000fca0003f26270 */
[----:B------:R-:W2:Y:S06]  /*03b0*/  @!P0 LDC.64 R12, c[0x0][0x398] ;  /* 0x0000e600ff0c8b82 */ /* 0x000eac0000000a00 */
[-C--:B------:R-:W-:Y:S02]  /*03c0*/  @!P4 IADD3 R3, PT, PT, R3, -R6.reuse, RZ ;  /* 0x800000060303c210 */ /* 0x080fe40007ffe0ff */
[----:B------:R-:W-:Y:S02]  /*03d0*/  @!P4 IADD3 R5, PT, PT, R5, 0x1, RZ ;  /* 0x000000010505c810 */ /* 0x000fe40007ffe0ff */
[----:B------:R-:W-:-:S02]  /*03e0*/  ISETP.GE.U32.AND P2, PT, R3, R6, PT ;  /* 0x000000060300720c */ /* 0x000fc40003f46070 */
[-C--:B------:R-:W-:Y:S02]  /*03f0*/  ISETP.GT.U32.AND P5, PT, R6, R3.reuse, PT ;  /* 0x000000030600720c */ /* 0x080fe40003fa4070 */
[----:B------:R-:W-:Y:S02]  /*0400*/  IADD3 R4, PT, PT, R3, -R6, RZ ;  /* 0x8000000603047210 */ /* 0x000fe40007ffe0ff */
[----:B------:R-:W-:Y:S02]  /*0410*/  ISETP.NE.AND P4, PT, R8, RZ, PT ;  /* 0x000000ff0800720c */ /* 0x000fe40003f85270 */
[----:B------:R-:W-:Y:S02]  /*0420*/  SEL R3, R4, R3, !P5 ;  /* 0x0000000304037207 */ /* 0x000fe40006800000 */
[----:B------:R-:W-:Y:S02]  /*0430*/  LOP3.LUT R4, RZ, R8, RZ, 0x33, !PT ;  /* 0x00000008ff047212 */ /* 0x000fe400078e33ff */
[----:B------:R-:W-:-:S02]  /*0440*/  @!P3 IADD3 R3, PT, PT, -R3, RZ, RZ ;  /* 0x000000ff0303b210 */ /* 0x000fc40007ffe1ff */
[----:B------:R-:W-:Y:S02]  /*0450*/  @P2 IADD3 R5, PT, PT, R5, 0x1, RZ ;  /* 0x0000000105052810 */ /* 0x000fe40007ffe0ff */
[----:B------:R-:W-:Y:S02]  /*0460*/  ISETP.GE.U32.AND P3, PT, R19, UR12, PT ;  /* 0x0000000c13007c0c */ /* 0x000fe4000bf66070 */
[C---:B------:R-:W-:Y:S02]  /*0470*/  SEL R23, R4.reuse, R3, !P4 ;  /* 0x0000000304177207 */ /* 0x040fe40006000000 */
[----:B------:R-:W-:Y:S02]  /*0480*/  @!P1 IADD3 R5, PT, PT, -R5, RZ, RZ ;  /* 0x000000ff05059210 */ /* 0x000fe40007ffe1ff */
[----:B------:R-:W-:Y:S01]  /*0490*/  ISETP.GE.AND.EX P3, PT, R11, UR13, PT, P3 ;  /* 0x0000000d0b007c0c */ /* 0x000fe2000bf66330 */
[----:B------:R-:W-:Y:S01]  /*04a0*/  IMAD R7, R23, 0x3c, RZ ;  /* 0x0000003c17077824 */ /* 0x000fe200078e02ff */
[----:B------:R-:W-:-:S02]  /*04b0*/  SEL R3, R4, R5, !P4 ;  /* 0x0000000504037207 */ /* 0x000fc40006000000 */
[----:B------:R-:W-:Y:S02]  /*04c0*/  ISETP.GE.U32.AND P2, PT, R18, UR12, PT ;  /* 0x0000000c12007c0c */ /* 0x000fe4000bf46070 */
[C---:B------:R-:W-:Y:S02]  /*04d0*/  IADD3 R58, P1, PT, R7.reuse, R52, RZ ;  /* 0x00000034073a7210 */ /* 0x040fe40007f3e0ff */
[----:B------:R-:W-:Y:S02]  /*04e0*/  SHF.R.S32.HI R4, RZ, 0x1f, R3 ;  /* 0x0000001fff047819 */ /* 0x000fe40000011403 */
[----:B------:R-:W-:Y:S02]  /*04f0*/  LEA.HI.X.SX32 R59, R7, RZ, 0x1, P1 ;  /* 0x000000ff073b7211 */ /* 0x000fe400008f0eff */
[----:B------:R-:W3:Y:S01]  /*0500*/  @!P0 LDC.64 R6, c[0x0][0x3a0] ;  /* 0x0000e800ff068b82 */ /* 0x000ee20000000a00 */
[----:B------:R-:W-:Y:S01]  /*0510*/  IMAD R8, R4, UR14, RZ ;  /* 0x0000000e04087c24 */ /* 0x000fe2000f8e02ff */
[----:B------:R-:W-:Y:S01]  /*0520*/  ISETP.GE.AND.EX P2, PT, R29, UR13, PT, P2 ;  /* 0x0000000d1d007c0c */ /* 0x000fe2000bf46320 */
[----:B------:R-:W-:-:S04]  /*0530*/  IMAD.WIDE.U32 R58, R3, UR14, R58 ;  /* 0x0000000e033a7c25 */ /* 0x000fc8000f8e003a */
[----:B------:R-:W-:Y:S01]  /*0540*/  IMAD R61, R3, UR15, R8 ;  /* 0x0000000f033d7c24 */ /* 0x000fe2000f8e0208 */
[----:B------:R-:W4:Y:S01]  /*0550*/  @!P3 LDC.64 R4, c[0x0][0x3f8] ;  /* 0x0000fe00ff04bb82 */ /* 0x000f220000000a00 */
[----:B-1----:R-:W-:Y:S01]  /*0560*/  @!P0 IMAD R8, R9, R14, RZ ;  /* 0x0000000e09088224 */ /* 0x002fe200078e02ff */
[----:B------:R-:W-:Y:S02]  /*0570*/  @!P0 MOV R60, R58 ;  /* 0x0000003a003c8202 */ /* 0x000fe40000000f00 */
[----:B------:R-:W-:Y:S01]  /*0580*/  IADD3 R61, PT, PT, R59, R61, RZ ;  /* 0x0000003d3b3d7210 */ /* 0x000fe20007ffe0ff */
[C---:B------:R-:W-:Y:S01]  /*0590*/  @!P0 IMAD R3, R25.reuse, R15, R8 ;  /* 0x0000000f19038224 */ /* 0x040fe200078e0208 */
[C---:B------:R-:W-:Y:S02]  /*05a0*/  IADD3 R15, PT, PT, R25.reuse, 0x30, RZ ;  /* 0x00000030190f7810 */ /* 0x040fe40007ffe0ff */
[----:B------:R-:W1:Y:S01]  /*05b0*/  @!P2 LDC.64 R16, c[0x0][0x3f8] ;  /* 0x0000fe00ff10ab82 */ /* 0x000e620000000a00 */
[----:B------:R-:W-:Y:S01]  /*05c0*/  @!P0 IMAD.WIDE.U32 R8, R25, R14, R60 ;  /* 0x0000000e19088225 */ /* 0x000fe200078e003c */
[----:B------:R-:W-:-:S02]  /*05d0*/  SHF.R.S32.HI R21, RZ, 0x1f, R15 ;  /* 0x0000001fff157819 */ /* 0x000fc4000001140f */
[----:B------:R-:W-:Y:S02]  /*05e0*/  IADD3 R14, PT, PT, R25, 0x40, RZ ;  /* 0x00000040190e7810 */ /* 0x000fe40007ffe0ff */
[----:B------:R-:W-:Y:S02]  /*05f0*/  @!P0 IADD3 R9, PT, PT, R9, R3, RZ ;  /* 0x0000000309098210 */ /* 0x000fe40007ffe0ff */
[C---:B------:R-:W-:Y:S02]  /*0600*/  @!P0 SHF.L.U32 R3, R8.reuse, 0x1, RZ ;  /* 0x0000000108038819 */ /* 0x040fe400000006ff */
[----:B------:R-:W-:Y:S02]  /*0610*/  @!P0 SHF.L.U64.HI R20, R8, 0x1, R9 ;  /* 0x0000000108148819 */ /* 0x000fe40000010209 */
[C---:B---3--:R-:W-:Y:S02]  /*0620*/  @!P0 IADD3 R26, P1, PT, R3.reuse, R6, RZ ;  /* 0x00000006031a8210 */ /* 0x048fe40007f3e0ff */
[----:B--2---:R-:W-:Y:S01]  /*0630*/  @!P0 IADD3 R12, P4, PT, R3, R12, RZ ;  /* 0x0000000c030c8210 */ /* 0x004fe20007f9e0ff */
[----:B----4-:R-:W-:Y:S01]  /*0640*/  @!P3 IMAD R10, R11, R4, RZ ;  /* 0x000000040b0ab224 */ /* 0x010fe200078e02ff */
[----:B------:R-:W-:-:S02]  /*0650*/  @!P0 IADD3.X R27, PT, PT, R20, R7, RZ, P1, !PT ;  /* 0x00000007141b8210 */ /* 0x000fc40000ffe4ff */
[----:B------:R-:W2:Y:S01]  /*0660*/  @!P3 LDC.64 R6, c[0x0][0x3a0] ;  /* 0x0000e800ff06bb82 */ /* 0x000ea20000000a00 */
[----:B------:R-:W-:Y:S01]  /*0670*/  @!P3 IMAD R3, R19, R5, R10 ;  /* 0x000000051303b224 */ /* 0x000fe200078e020a */
[----:B------:R-:W-:Y:S01]  /*0680*/  ISETP.GE.U32.AND P1, PT, R15, UR12, PT ;  /* 0x0000000c0f007c0c */ /* 0x000fe2000bf26070 */
[----:B------:R3:W5:Y:S01]  /*0690*/  @!P0 LDG.E R43, desc[UR10][R26.64] ;  /* 0x0000000a1a2b8981 */ /* 0x000762000c1e1900 */
[----:B------:R-:W-:Y:S02]  /*06a0*/  @!P3 MOV R8, R58 ;  /* 0x0000003a0008b202 */ /* 0x000fe40000000f00 */
[----:B------:R-:W-:Y:S02]  /*06b0*/  @!P3 MOV R9, R61 ;  /* 0x0000003d0009b202 */ /* 0x000fe40000000f00 */
[----:B------:R-:W4:Y:S01]  /*06c0*/  @!P3 LDC.64 R10, c[0x0][0x398] ;  /* 0x0000e600ff0abb82 */ /* 0x000f220000000a00 */
[----:B------:R-:W-:Y:S01]  /*06d0*/  ISETP.GE.AND.EX P1, PT, R21, UR13, PT, P1 ;  /* 0x0000000d15007c0c */ /* 0x000fe2000bf26310 */
[----:B------:R-:W-:Y:S01]  /*06e0*/  @!P3 IMAD.WIDE.U32 R4, R19, R4, R8 ;  /* 0x000000041304b225 */ /* 0x000fe200078e0008 */
[----:B------:R-:W-:-:S05]  /*06f0*/  @!P0 IADD3.X R13, PT, PT, R20, R13, RZ, P4, !PT ;  /* 0x0000000d140d8210 */ /* 0x000fca00027fe4ff */
[----:B------:R-:W0:Y:S01]  /*0700*/  @!P2 LDC.64 R8, c[0x0][0x3a0] ;  /* 0x0000e800ff08ab82 */ /* 0x000e220000000a00 */
[----:B------:R-:W-:Y:S01]  /*0710*/  @!P3 IADD3 R5, PT, PT, R5, R3, RZ ;  /* 0x000000030505b210 */ /* 0x000fe20007ffe0ff */
[----:B-1----:R-:W-:Y:S01]  /*0720*/  @!P2 IMAD R29, R29, R16, RZ ;  /* 0x000000101d1da224 */ /* 0x002fe200078e02ff */
[----:B------:R-:W-:Y:S01]  /*0730*/  ISETP.GE.U32.AND P4, PT, R14, UR12, PT ;  /* 0x0000000c0e007c0c */ /* 0x000fe2000bf86070 */
[----:B------:R1:W5:Y:S01]  /*0740*/  @!P0 LDG.E R42, desc[UR10][R12.64] ;  /* 0x0000000a0c2a8981 */ /* 0x000362000c1e1900 */
[----:B------:R-:W-:Y:S02]  /*0750*/  SHF.R.S32.HI R3, RZ, 0x1f, R14 ;  /* 0x0000001fff037819 */ /* 0x000fe4000001140e */
[----:B---3--:R-:W-:Y:S02]  /*0760*/  @!P2 MOV R26, R58 ;  /* 0x0000003a001aa202 */ /* 0x008fe40000000f00 */
[----:B------:R-:W-:Y:S02]  /*0770*/  @!P2 MOV R27, R61 ;  /* 0x0000003d001ba202 */ /* 0x000fe40000000f00 */
[----:B------:R-:W-:-:S02]  /*0780*/  ISETP.GE.AND.EX P4, PT, R3, UR13, PT, P4 ;  /* 0x0000000d03007c0c */ /* 0x000fc4000bf86340 */
[C---:B------:R-:W-:Y:S02]  /*0790*/  @!P3 SHF.L.U32 R19, R4.reuse, 0x1, RZ ;  /* 0x000000010413b819 */ /* 0x040fe400000006ff */
[----:B------:R-:W-:Y:S01]  /*07a0*/  @!P3 SHF.L.U64.HI R20, R4, 0x1, R5 ;  /* 0x000000010414b819 */ /* 0x000fe20000010205 */
[C---:B------:R-:W-:Y:S01]  /*07b0*/  @!P2 IMAD R29, R18.reuse, R17, R29 ;  /* 0x00000011121da224 */ /* 0x040fe200078e021d */
[----:B------:R-:W3:Y:S01]  /*07c0*/  @!P1 LDC.64 R4, c[0x0][0x3f8] ;  /* 0x0000fe00ff049b82 */ /* 0x000ee20000000a00 */
[----:B------:R-:W-:Y:S01]  /*07d0*/  @!P2 IMAD.WIDE.U32 R16, R18, R16, R26 ;  /* 0x000000101210a225 */ /* 0x000fe200078e001a */
[C---:B--2---:R-:W-:Y:S02]  /*07e0*/  @!P3 IADD3 R18, P5, PT, R19.reuse, R6, RZ ;  /* 0x000000061312b210 */ /* 0x044fe40007fbe0ff */
[----:B----4-:R-:W-:Y:S02]  /*07f0*/  @!P3 IADD3 R26, P0, PT, R19, R10, RZ ;  /* 0x0000000a131ab210 */ /* 0x010fe40007f1e0ff */
[----:B------:R-:W-:-:S02]  /*0800*/  @!P3 IADD3.X R19, PT, PT, R20, R7, RZ, P5, !PT ;  /* 0x000000071413b210 */ /* 0x000fc40002ffe4ff */
[----:B------:R-:W2:Y:S01]  /*0810*/  @!P2 LDC.64 R6, c[0x0][0x398] ;  /* 0x0000e600ff06ab82 */ /* 0x000ea20000000a00 */
[----:B------:R-:W-:Y:S02]  /*0820*/  @!P3 IADD3.X R27, PT, PT, R20, R11, RZ, P0, !PT ;  /* 0x0000000b141bb210 */ /* 0x000fe400007fe4ff */
[----:B------:R-:W-:Y:S01]  /*0830*/  @!P2 IADD3 R17, PT, PT, R17, R29, RZ ;  /* 0x0000001d1111a210 */ /* 0x000fe20007ffe0ff */
[----:B------:R2:W5:Y:S01]  /*0840*/  @!P3 LDG.E R41, desc[UR10][R18.64] ;  /* 0x0000000a1229b981 */ /* 0x000562000c1e1900 */
[----:B------:R-:W-:-:S03]  /*0850*/  @!P2 SHF.L.U32 R31, R16, 0x1, RZ ;  /* 0x00000001101fa819 */ /* 0x000fc600000006ff */
[----:B------:R-:W4:Y:S01]  /*0860*/  @!P4 LDC.64 R10, c[0x0][0x3f8] ;  /* 0x0000fe00ff0acb82 */ /* 0x000f220000000a00 */
[----:B------:R-:W-:Y:S01]  /*0870*/  @!P2 SHF.L.U64.HI R22, R16, 0x1, R17 ;  /* 0x000000011016a819 */ /* 0x000fe20000010211 */
[----:B------:R-:W5:Y:S01]  /*0880*/  @!P3 LDG.E R40, desc[UR10][R26.64] ;  /* 0x0000000a1a28b981 */ /* 0x000f62000c1e1900 */
[----:B0-----:R-:W-:Y:S02]  /*0890*/  @!P2 IADD3 R28, P0, PT, R31, R8, RZ ;  /* 0x000000081f1ca210 */ /* 0x001fe40007f1e0ff */
[----:B------:R-:W-:Y:S02]  /*08a0*/  IADD3 R16, PT, PT, R25, 0x50, RZ ;  /* 0x0000005019107810 */ /* 0x000fe40007ffe0ff */
[----:B------:R-:W-:Y:S01]  /*08b0*/  @!P2 IADD3.X R29, PT, PT, R22, R9, RZ, P0, !PT ;  /* 0x00000009161da210 */ /* 0x000fe200007fe4ff */
[----:B-1----:R-:W0:Y:S01]  /*08c0*/  @!P1 LDC.64 R12, c[0x0][0x3a0] ;  /* 0x0000e800ff0c9b82 */ /* 0x002e220000000a00 */
[----:B------:R-:W-:Y:S02]  /*08d0*/  ISETP.GE.U32.AND P0, PT, R16, UR12, PT ;  /* 0x0000000c10007c0c */ /* 0x000fe4000bf06070 */
[----:B------:R-:W-:Y:S01]  /*08e0*/  SHF.R.S32.HI R17, RZ, 0x1f, R16 ;  /* 0x0000001fff117819 */ /* 0x000fe20000011410 */
[----:B---3--:R-:W-:Y:S01]  /*08f0*/  @!P1 IMAD R8, R21, R4, RZ ;  /* 0x0000000415089224 */ /* 0x008fe200078e02ff */
[----:B------:R-:W-:Y:S01]  /*0900*/  @!P1 MOV R20, R58 ;  /* 0x0000003a00149202 */ /* 0x000fe20000000f00 */
[----:B------:R1:W5:Y:S01]  /*0910*/  @!P2 LDG.E R39, desc[UR10][R28.64] ;  /* 0x0000000a1c27a981 */ /* 0x000362000c1e1900 */
[----:B------:R-:W-:-:S02]  /*0920*/  ISETP.GE.AND.EX P0, PT, R17, UR13, PT, P0 ;  /* 0x0000000d11007c0c */ /* 0x000fc4000bf06300 */
[----:B------:R-:W-:Y:S01]  /*0930*/  @!P1 MOV R21, R61 ;  /* 0x0000003d00159202 */ /* 0x000fe20000000f00 */
[----:B------:R-:W-:Y:S02]  /*0940*/  @!P1 IMAD R33, R15, R5, R8 ;  /* 0x000000050f219224 */ /* 0x000fe400078e0208 */
[----:B------:R-:W3:Y:S01]  /*0950*/  @!P1 LDC.64 R8, c[0x0][0x398] ;  /* 0x0000e600ff089b82 */ /* 0x000ee20000000a00 */
[----:B--2---:R-:W-:Y:S01]  /*0960*/  @!P2 IADD3 R18, P3, PT, R31, R6, RZ ;  /* 0x000000061f12a210 */ /* 0x004fe20007f7e0ff */
[----:B------:R-:W-:Y:S01]  /*0970*/  @!P1 IMAD.WIDE.U32 R20, R15, R4, R20 ;  /* 0x000000040f149225 */ /* 0x000fe200078e0014 */
[----:B-1----:R-:W-:Y:S02]  /*0980*/  @!P4 MOV R28, R58 ;  /* 0x0000003a001cc202 */ /* 0x002fe40000000f00 */
[----:B------:R-:W-:-:S03]  /*0990*/  @!P4 MOV R29, R61 ;  /* 0x0000003d001dc202 */ /* 0x000fc60000000f00 */
[----:B------:R-:W1:Y:S01]  /*09a0*/  @!P4 LDC.64 R4, c[0x0][0x3a0] ;  /* 0x0000e800ff04cb82 */ /* 0x000e620000000a00 */
[-C--:B----4-:R-:W-:Y:S01]  /*09b0*/  @!P4 IMAD R3, R3, R10.reuse, RZ ;  /* 0x0000000a0303c224 */ /* 0x090fe200078e02ff */
[----:B------:R-:W-:Y:S01]  /*09c0*/  @!P2 IADD3.X R19, PT, PT, R22, R7, RZ, P3, !PT ;  /* 0x000000071613a210 */ /* 0x000fe20001ffe4ff */
[----:B------:R-:W-:Y:S01]  /*09d0*/  @!P4 IMAD.WIDE.U32 R28, R14, R10, R28 ;  /* 0x0000000a0e1cc225 */ /* 0x000fe200078e001c */
[----:B------:R-:W-:-:S03]  /*09e0*/  @!P1 IADD3 R21, PT, PT, R21, R33, RZ ;  /* 0x0000002115159210 */ /* 0x000fc60007ffe0ff */
[----:B------:R-:W-:Y:S01]  /*09f0*/  @!P4 IMAD R31, R14, R11, R3 ;  /* 0x0000000b0e1fc224 */ /* 0x000fe200078e0203 */
[----:B------:R-:W2:Y:S01]  /*0a00*/  @!P0 LDC.64 R6, c[0x0][0x3f8] ;  /* 0x0000fe00ff068b82 */ /* 0x000ea20000000a00 */
[----:B------:R-:W-:Y:S01]  /*0a10*/  IADD3 R3, PT, PT, R25, 0x60, RZ ;  /* 0x0000006019037810 */ /* 0x000fe20007ffe0ff */
[----:B------:R4:W5:Y:S01]  /*0a20*/  @!P2 LDG.E R38, desc[UR10][R18.64] ;  /* 0x0000000a1226a981 */ /* 0x000962000c1e1900 */
[C---:B------:R-:W-:Y:S02]  /*0a30*/  @!P1 SHF.L.U32 R15, R20.reuse, 0x1, RZ ;  /* 0x00000001140f9819 */ /* 0x040fe400000006ff */
[----:B------:R-:W-:-:S03]  /*0a40*/  @!P1 SHF.L.U64.HI R20, R20, 0x1, R21 ;  /* 0x0000000114149819 */ /* 0x000fc60000010215 */
[----:B------:R-:W4:Y:S01]  /*0a50*/  @!P4 LDC.64 R10, c[0x0][0x398] ;  /* 0x0000e600ff0acb82 */ /* 0x000f220000000a00 */
[----:B------:R-:W-:Y:S02]  /*0a60*/  ISETP.GE.U32.AND P3, PT, R3, UR12, PT ;  /* 0x0000000c03007c0c */ /* 0x000fe4000bf66070 */
[----:B------:R-:W-:Y:S02]  /*0a70*/  SHF.R.S32.HI R21, RZ, 0x1f, R3 ;  /* 0x0000001fff157819 */ /* 0x000fe40000011403 */
[----:B0-----:R-:W-:Y:S02]  /*0a80*/  @!P1 IADD3 R26, P5, PT, R15, R12, RZ ;  /* 0x0000000c0f1a9210 */ /* 0x001fe40007fbe0ff */
[----:B------:R-:W-:Y:S02]  /*0a90*/  ISETP.GE.AND.EX P3, PT, R21, UR13, PT, P3 ;  /* 0x0000000d15007c0c */ /* 0x000fe4000bf66330 */
[----:B------:R-:W-:Y:S02]  /*0aa0*/  @!P1 IADD3.X R27, PT, PT, R20, R13, RZ, P5, !PT ;  /* 0x0000000d141b9210 */ /* 0x000fe40002ffe4ff */
[----:B------:R-:W-:-:S02]  /*0ab0*/  @!P4 IADD3 R13, PT, PT, R29, R31, RZ ;  /* 0x0000001f1d0dc210 */ /* 0x000fc40007ffe0ff */
[C---:B------:R-:W-:Y:S01]  /*0ac0*/  @!P4 SHF.L.U32 R29, R28.reuse, 0x1, RZ ;  /* 0x000000011c1dc819 */ /* 0x040fe200000006ff */
[----:B------:R0:W5:Y:S01]  /*0ad0*/  @!P1 LDG.E R37, desc[UR10][R26.64] ;  /* 0x0000000a1a259981 */ /* 0x000162000c1e1900 */
[----:B---3--:R-:W-:Y:S02]  /*0ae0*/  @!P1 IADD3 R14, P2, PT, R15, R8, RZ ;  /* 0x000000080f0e9210 */ /* 0x008fe40007f5e0ff */
[----:B------:R-:W-:Y:S02]  /*0af0*/  @!P4 SHF.L.U64.HI R28, R28, 0x1, R13 ;  /* 0x000000011c1cc819 */ /* 0x000fe4000001020d */
[----:B-1----:R-:W-:Y:S02]  /*0b00*/  @!P4 IADD3 R12, P5, PT, R29, R4, RZ ;  /* 0x000000041d0cc210 */ /* 0x002fe40007fbe0ff */
[----:B------:R-:W-:Y:S01]  /*0b10*/  @!P1 IADD3.X R15, PT, PT, R20, R9, RZ, P2, !PT ;  /* 0x00000009140f9210 */ /* 0x000fe200017fe4ff */
[----:B--2---:R-:W-:Y:S01]  /*0b20*/  @!P0 IMAD R17, R17, R6, RZ ;  /* 0x0000000611118224 */ /* 0x004fe200078e02ff */
[----:B------:R-:W-:Y:S01]  /*0b30*/  @!P4 IADD3.X R13, PT, PT, R28, R5, RZ, P5, !PT ;  /* 0x000000051c0dc210 */ /* 0x000fe20002ffe4ff */
[----:B------:R-:W1:Y:S02]  /*0b40*/  @!P0 LDC.64 R8, c[0x0][0x3a0] ;  /* 0x0000e800ff088b82 */ /* 0x000e640000000a00 */
[----:B------:R-:W5:Y:S01]  /*0b50*/  @!P1 LDG.E R36, desc[UR10][R14.64] ;  /* 0x0000000a0e249981 */ /* 0x000f62000c1e1900 */
[----:B----4-:R-:W-:Y:S01]  /*0b60*/  @!P4 IADD3 R10, P1, PT, R29, R10, RZ ;  /* 0x0000000a1d0ac210 */ /* 0x010fe20007f3e0ff */
[----:B------:R-:W-:-:S04]  /*0b70*/  @!P0 IMAD R19, R16, R7, R17 ;  /* 0x0000000710138224 */ /* 0x000fc800078e0211 */
[----:B------:R-:W2:Y:S01]  /*0b80*/  @!P3 LDC.64 R4, c[0x0][0x3f8] ;  /* 0x0000fe00ff04bb82 */ /* 0x000ea20000000a00 */
[----:B------:R-:W-:Y:S01]  /*0b90*/  IADD3 R17, PT, PT, R25, 0x70, RZ ;  /* 0x0000007019117810 */ /* 0x000fe20007ffe0ff */
[----:B------:R3:W5:Y:S01]  /*0ba0*/  @!P4 LDG.E R35, desc[UR10][R12.64] ;  /* 0x0000000a0c23c981 */ /* 0x000762000c1e1900 */
[----:B------:R-:W-:Y:S02]  /*0bb0*/  @!P4 IADD3.X R11, PT, PT, R28, R11, RZ, P1, !PT ;  /* 0x0000000b1c0bc210 */ /* 0x000fe40000ffe4ff */
[----:B------:R-:W-:Y:S02]  /*0bc0*/  ISETP.GE.U32.AND P1, PT, R17, UR12, PT ;  /* 0x0000000c11007c0c */ /* 0x000fe4000bf26070 */
[----:B------:R-:W-:Y:S01]  /*0bd0*/  SHF.R.S32.HI R49, RZ, 0x1f, R17 ;  /* 0x0000001fff317819 */ /* 0x000fe20000011411 */
[----:B------:R4:W5:Y:S01]  /*0be0*/  @!P4 LDG.E R34, desc[UR10][R10.64] ;  /* 0x0000000a0a22c981 */ /* 0x000962000c1e1900 */
[----:B0-----:R-:W0:Y:S01]  /*0bf0*/  @!P0 LDC.64 R26, c[0x0][0x398] ;  /* 0x0000e600ff1a8b82 */ /* 0x001e220000000a00 */
[----:B---3--:R-:W-:-:S02]  /*0c00*/  @!P0 MOV R12, R58 ;  /* 0x0000003a000c8202 */ /* 0x008fc40000000f00 */
[----:B------:R-:W-:Y:S02]  /*0c10*/  @!P0 MOV R13, R61 ;  /* 0x0000003d000d8202 */ /* 0x000fe40000000f00 */
[----:B------:R-:W-:Y:S01]  /*0c20*/  ISETP.GE.AND.EX P4, PT, R49, UR13, PT, P1 ;  /* 0x0000000d31007c0c */ /* 0x000fe2000bf86310 */
[----:B------:R-:W-:-:S05]  /*0c30*/  @!P0 IMAD.WIDE.U32 R6, R16, R6, R12 ;  /* 0x0000000610068225 */ /* 0x000fca00078e000c */
[----:B------:R-:W-:Y:S02]  /*0c40*/  @!P0 IADD3 R7, PT, PT, R7, R19, RZ ;  /* 0x0000001307078210 */ /* 0x000fe40007ffe0ff */
[C---:B------:R-:W-:Y:S01]  /*0c50*/  @!P0 SHF.L.U32 R15, R6.reuse, 0x1, RZ ;  /* 0x00000001060f8819 */ /* 0x040fe200000006ff */
[----:B------:R-:W3:Y:S01]  /*0c60*/  @!P3 LDC.64 R18, c[0x0][0x3a0] ;  /* 0x0000e800ff12bb82 */ /* 0x000ee20000000a00 */
[----:B------:R-:W-:Y:S01]  /*0c70*/  @!P0 SHF.L.U64.HI R14, R6, 0x1, R7 ;  /* 0x00000001060e8819 */ /* 0x000fe20000010207 */
[----:B--2---:R-:W-:Y:S01]  /*0c80*/  @!P3 IMAD R6, R21, R4, RZ ;  /* 0x000000041506b224 */ /* 0x004fe200078e02ff */
[----:B------:R-:W-:Y:S02]  /*0c90*/  IADD3 R29, PT, PT, R25, 0x80, RZ ;  /* 0x00000080191d7810 */ /* 0x000fe40007ffe0ff */
[----:B------:R-:W-:Y:S01]  /*0ca0*/  @!P3 MOV R7, R61 ;  /* 0x0000003d0007b202 */ /* 0x000fe20000000f00 */
[----:B------:R-:W-:Y:S02]  /*0cb0*/  @!P3 IMAD R21, R3, R5, R6 ;  /* 0x000000050315b224 */ /* 0x000fe400078e0206 */
[----:B------:R-:W2:Y:S01]  /*0cc0*/  @!P4 LDC.64 R12, c[0x0][0x3f8] ;  /* 0x0000fe00ff0ccb82 */ /* 0x000ea20000000a00 */
[----:B------:R-:W-:-:S02]  /*0cd0*/  ISETP.GE.U32.AND P2, PT, R29, UR12, PT ;  /* 0x0000000c1d007c0c */ /* 0x000fc4000bf46070 */
[----:B------:R-:W-:Y:S02]  /*0ce0*/  SHF.R.S32.HI R47, RZ, 0x1f, R29 ;  /* 0x0000001fff2f7819 */ /* 0x000fe4000001141d */
[----:B------:R-:W-:Y:S02]  /*0cf0*/  @!P3 MOV R6, R58 ;  /* 0x0000003a0006b202 */ /* 0x000fe40000000f00 */
[----:B------:R-:W-:Y:S02]  /*0d00*/  ISETP.GE.AND.EX P2, PT, R47, UR13, PT, P2 ;  /* 0x0000000d2f007c0c */ /* 0x000fe4000bf46320 */
[----:B------:R-:W-:Y:S02]  /*0d10*/  CS2R R32, SRZ ;  /* 0x0000000000207805 */ /* 0x000fe4000001ff00 */
[----:B-1----:R-:W-:Y:S01]  /*0d20*/  @!P0 IADD3 R8, P1, PT, R15, R8, RZ ;  /* 0x000000080f088210 */ /* 0x002fe20007f3e0ff */
[----:B------:R-:W-:Y:S01]  /*0d30*/  @!P3 IMAD.WIDE.U32 R6, R3, R4, R6 ;  /* 0x000000040306b225 */ /* 0x000fe200078e0006 */
[----:B----4-:R-:W1:Y:S02]  /*0d40*/  @!P4 LDC.64 R10, c[0x0][0x3a0] ;  /* 0x0000e800ff0acb82 */ /* 0x010e640000000a00 */
[----:B------:R-:W-:-:S02]  /*0d50*/  @!P0 IADD3.X R9, PT, PT, R14, R9, RZ, P1, !PT ;  /* 0x000000090e098210 */ /* 0x000fc40000ffe4ff */
[----:B0-----:R-:W-:-:S04]  /*0d60*/  @!P0 IADD3 R26, P1, PT, R15, R26, RZ ;  /* 0x0000001a0f1a8210 */ /* 0x001fc80007f3e0ff */
[----:B------:R-:W0:Y:S01]  /*0d70*/  @!P3 LDC.64 R4, c[0x0][0x398] ;  /* 0x0000e600ff04bb82 */ /* 0x000e220000000a00 */
[----:B------:R-:W-:Y:S01]  /*0d80*/  @!P3 IADD3 R3, PT, PT, R7, R21, RZ ;  /* 0x000000150703b210 */ /* 0x000fe20007ffe0ff */
[----:B------:R2:W5:Y:S01]  /*0d90*/  @!P0 LDG.E R33, desc[UR10][R8.64] ;  /* 0x0000000a08218981 */ /* 0x000562000c1e1900 */
[----:B------:R-:W-:Y:S02]  /*0da0*/  IADD3 R21, PT, PT, R25, 0x90, RZ ;  /* 0x0000009019157810 */ /* 0x000fe40007ffe0ff */
[----:B------:R-:W-:Y:S02]  /*0db0*/  @!P0 IADD3.X R27, PT, PT, R14, R27, RZ, P1, !PT ;  /* 0x0000001b0e1b8210 */ /* 0x000fe40000ffe4ff */
[----:B------:R-:W-:Y:S01]  /*0dc0*/  @!P3 SHF.L.U64.HI R16, R6, 0x1, R3 ;  /* 0x000000010610b819 */ /* 0x000fe20000010203 */
[----:B------:R-:W4:Y:S01]  /*0dd0*/  @!P4 LDC.64 R14, c[0x0][0x398] ;  /* 0x0000e600ff0ecb82 */ /* 0x000f220000000a00 */
[----:B------:R-:W-:Y:S01]  /*0de0*/  ISETP.GE.U32.AND P1, PT, R21, UR12, PT ;  /* 0x0000000c15007c0c */ /* 0x000fe2000bf26070 */
[----:B------:R0:W5:Y:S01]  /*0df0*/  @!P0 LDG.E R32, desc[UR10][R26.64] ;  /* 0x0000000a1a208981 */ /* 0x000162000c1e1900 */
[----:B------:R-:W-:-:S02]  /*0e00*/  SHF.R.S32.HI R3, RZ, 0x1f, R21 ;  /* 0x0000001fff037819 */ /* 0x000fc40000011415 */
[----:B------:R-:W-:-:S03]  /*0e10*/  @!P3 SHF.L.U32 R51, R6, 0x1, RZ ;  /* 0x000000010633b819 */ /* 0x000fc600000006ff */
[----:B------:R-:W4:Y:S01]  /*0e20*/  @!P2 LDC.64 R6, c[0x0][0x3f8] ;  /* 0x0000fe00ff06ab82 */ /* 0x000f220000000a00 */
[----:B------:R-:W-:Y:S01]  /*0e30*/  ISETP.GE.AND.EX P1, PT, R3, UR13, PT, P1 ;  /* 0x0000000d03007c0c */ /* 0x000fe2000bf26310 */
[----:B--2---:R-:W-:Y:S01]  /*0e40*/  @!P4 IMAD R8, R49, R12, RZ ;  /* 0x0000000c3108c224 */ /* 0x004fe200078e02ff */
[----:B------:R-:W-:-:S03]  /*0e50*/  @!P4 MOV R9, R61 ;  /* 0x0000003d0009c202 */ /* 0x000fc60000000f00 */
[----:B------:R-:W-:Y:S01]  /*0e60*/  @!P4 IMAD R49, R17, R13, R8 ;  /* 0x0000000d1131c224 */ /* 0x000fe200078e0208 */
[----:B------:R-:W-:Y:S02]  /*0e70*/  @!P4 MOV R8, R58 ;  /* 0x0000003a0008c202 */ /* 0x000fe40000000f00 */
[C---:B---3--:R-:W-:Y:S02]  /*0e80*/  @!P3 IADD3 R18, P5, PT, R51.reuse, R18, RZ ;  /* 0x000000123312b210 */ /* 0x048fe40007fbe0ff */
[----:B0-----:R-:W-:Y:S01]  /*0e90*/  @!P3 IADD3 R4, P0, PT, R51, R4, RZ ;  /* 0x000000043304b210 */ /* 0x001fe20007f1e0ff */
[----:B------:R-:W-:Y:S02]  /*0ea0*/  @!P4 IMAD.WIDE.U32 R12, R17, R12, R8 ;  /* 0x0000000c110cc225 */ /* 0x000fe400078e0008 */
[----:B------:R-:W0:Y:S01]  /*0eb0*/  @!P1 LDC.64 R8, c[0x0][0x3f8] ;  /* 0x0000fe00ff089b82 */ /* 0x000e220000000a00 */
[----:B------:R-:W-:Y:S02]  /*0ec0*/  CS2R R30, SRZ ;  /* 0x00000000001e7805 */ /* 0x000fe4000001ff00 */
[----:B------:R-:W-:-:S02]  /*0ed0*/  @!P3 IADD3.X R19, PT, PT, R16, R19, RZ, P5, !PT ;  /* 0x000000131013b210 */ /* 0x000fc40002ffe4ff */
[----:B------:R-:W-:Y:S02]  /*0ee0*/  @!P3 IADD3.X R5, PT, PT, R16, R5, RZ, P0, !PT ;  /* 0x000000051005b210 */ /* 0x000fe400007fe4ff */
[----:B------:R-:W-:Y:S01]  /*0ef0*/  @!P4 IADD3 R27, PT, PT, R13, R49, RZ ;  /* 0x000000310d1bc210 */ /* 0x000fe20007ffe0ff */
[----:B------:R2:W5:Y:S01]  /*0f00*/  @!P3 LDG.E R31, desc[UR10][R18.64] ;  /* 0x0000000a121fb981 */ /* 0x000562000c1e1900 */
[----:B------:R-:W-:Y:S01]  /*0f10*/  @!P4 SHF.L.U32 R13, R12, 0x1, RZ ;  /* 0x000000010c0dc819 */ /* 0x000fe200000006ff */
[----:B------:R-:W3:Y:S02]  /*0f20*/  @!P2 LDC.64 R16, c[0x0][0x3a0] ;  /* 0x0000e800ff10ab82 */ /* 0x000ee40000000a00 */
[----:B------:R2:W5:Y:S01]  /*0f30*/  @!P3 LDG.E R30, desc[UR10][R4.64] ;  /* 0x0000000a041eb981 */ /* 0x000562000c1e1900 */
[C---:B-1----:R-:W-:Y:S02]  /*0f40*/  @!P4 IADD3 R10, P0, PT, R13.reuse, R10, RZ ;  /* 0x0000000a0d0ac210 */ /* 0x042fe40007f1e0ff */
[----:B----4-:R-:W-:Y:S01]  /*0f50*/  @!P4 IADD3 R14, P3, PT, R13, R14, RZ ;  /* 0x0000000e0d0ec210 */ /* 0x010fe20007f7e0ff */
[----:B--2---:R-:W-:Y:S01]  /*0f60*/  @!P2 IMAD R18, R47, R6, RZ ;  /* 0x000000062f12a224 */ /* 0x004fe200078e02ff */
[----:B------:R-:W-:-:S02]  /*0f70*/  IADD3 R19, PT, PT, R25, 0xa0, RZ ;  /* 0x000000a019137810 */ /* 0x000fc40007ffe0ff */
[----:B------:R-:W-:Y:S02]  /*0f80*/  @!P2 MOV R4, R58 ;  /* 0x0000003a0004a202 */ /* 0x000fe40000000f00 */
[----:B------:R-:W-:Y:S01]  /*0f90*/  @!P2 MOV R5, R61 ;  /* 0x0000003d0005a202 */ /* 0x000fe20000000f00 */
[----:B------:R-:W-:Y:S01]  /*0fa0*/  @!P2 IMAD R13, R29, R7, R18 ;  /* 0x000000071d0da224 */ /* 0x000fe200078e0212 */
[----:B------:R-:W-:Y:S02]  /*0fb0*/  ISETP.GE.U32.AND P5, PT, R19, UR12, PT ;  /* 0x0000000c13007c0c */ /* 0x000fe4000bfa6070 */
[----:B------:R-:W-:Y:S01]  /*0fc0*/  SHF.R.S32.HI R47, RZ, 0x1f, R19 ;  /* 0x0000001fff2f7819 */ /* 0x000fe20000011413 */
[----:B------:R-:W-:Y:S02]  /*0fd0*/  @!P2 IMAD.WIDE.U32 R6, R29, R6, R4 ;  /* 0x000000061d06a225 */ /* 0x000fe400078e0004 */
[----:B------:R-:W1:Y:S01]  /*0fe0*/  @!P2 LDC.64 R4, c[0x0][0x398] ;  /* 0x0000e600ff04ab82 */ /* 0x000e620000000a00 */
[----:B------:R-:W-:-:S02]  /*0ff0*/  ISETP.GE.AND.EX P5, PT, R47, UR13, PT, P5 ;  /* 0x0000000d2f007c0c */ /* 0x000fc4000bfa6350 */
[----:B------:R-:W-:Y:S02]  /*1000*/  @!P2 IADD3 R7, PT, PT, R7, R13, RZ ;  /* 0x0000000d0707a210 */ /* 0x000fe40007ffe0ff */
[----:B------:R-:W-:Y:S02]  /*1010*/  @!P4 SHF.L.U64.HI R12, R12, 0x1, R27 ;  /* 0x000000010c0cc819 */ /* 0x000fe4000001021b */
[C---:B------:R-:W-:Y:S02]  /*1020*/  @!P2 SHF.L.U32 R49, R6.reuse, 0x1, RZ ;  /* 0x000000010631a819 */ /* 0x040fe400000006ff */
[----:B------:R-:W-:Y:S01]  /*1030*/  @!P2 SHF.L.U64.HI R18, R6, 0x1, R7 ;  /* 0x000000010612a819 */ /* 0x000fe20000010207 */
[----:B0-----:R-:W-:Y:S01]  /*1040*/  @!P1 IMAD R6, R3, R8, RZ ;  /* 0x0000000803069224 */ /* 0x001fe200078e02ff */
[----:B------:R-:W-:Y:S02]  /*1050*/  @!P4 IADD3.X R11, PT, PT, R12, R11, RZ, P0, !PT ;  /* 0x0000000b0c0bc210 */ /* 0x000fe400007fe4ff */
[----:B------:R-:W-:-:S02]  /*1060*/  CS2R R28, SRZ ;  /* 0x00000000001c7805 */ /* 0x000fc4000001ff00 */
[----:B------:R-:W-:Y:S01]  /*1070*/  @!P4 IADD3.X R15, PT, PT, R12, R15, RZ, P3, !PT ;  /* 0x0000000f0c0fc210 */ /* 0x000fe20001ffe4ff */
[----:B------:R-:W-:Y:S01]  /*1080*/  @!P1 IMAD R51, R21, R9, R6 ;  /* 0x0000000915339224 */ /* 0x000fe200078e0206 */
[----:B------:R-:W0:Y:S01]  /*1090*/  @!P1 LDC.64 R12, c[0x0][0x3a0] ;  /* 0x0000e800ff0c9b82 */ /* 0x000e220000000a00 */
[----:B------:R-:W-:Y:S02]  /*10a0*/  IADD3 R20, PT, PT, R25, 0xb0, RZ ;  /* 0x000000b019147810 */ /* 0x000fe40007ffe0ff */
[----:B------:R2:W5:Y:S01]  /*10b0*/  @!P4 LDG.E R28, desc[UR10][R14.64] ;  /* 0x0000000a0e1cc981 */ /* 0x000562000c1e1900 */
[----:B---3--:R-:W-:-:S03]  /*10c0*/  @!P2 IADD3 R16, P0, PT, R49, R16, RZ ;  /* 0x000000103110a210 */ /* 0x008fc60007f1e0ff */
[----:B------:R3:W5:Y:S01]  /*10d0*/  @!P4 LDG.E R29, desc[UR10][R10.64] ;  /* 0x0000000a0a1dc981 */ /* 0x000762000c1e1900 */
[----:B------:R-:W4:Y:S01]  /*10e0*/  @!P5 LDC.64 R6, c[0x0][0x3f8] ;  /* 0x0000fe00ff06db82 */ /* 0x000f220000000a00 */
[----:B------:R-:W-:Y:S02]  /*10f0*/  ISETP.GE.U32.AND P3, PT, R20, UR12, PT ;  /* 0x0000000c14007c0c */ /* 0x000fe4000bf66070 */
[----:B------:R-:W-:Y:S02]  /*1100*/  SHF.R.S32.HI R27, RZ, 0x1f, R20 ;  /* 0x0000001fff1b7819 */ /* 0x000fe40000011414 */
[----:B--2---:R-:W-:Y:S02]  /*1110*/  @!P1 MOV R14, R58 ;  /* 0x0000003a000e9202 */ /* 0x004fe40000000f00 */
[----:B------:R-:W-:Y:S01]  /*1120*/  @!P1 MOV R15, R61 ;  /* 0x0000003d000f9202 */ /* 0x000fe20000000f00 */
[----:B---3--:R-:W2:Y:S01]  /*1130*/  @!P1 LDC.64 R10, c[0x0][0x398] ;  /* 0x0000e600ff0a9b82 */ /* 0x008ea20000000a00 */
[----:B------:R-:W-:Y:S01]  /*1140*/  ISETP.GE.AND.EX P3, PT, R27, UR13, PT, P3 ;  /* 0x0000000d1b007c0c */ /* 0x000fe2000bf66330 */
[----:B------:R-:W-:Y:S01]  /*1150*/  @!P1 IMAD.WIDE.U32 R8, R21, R8, R14 ;  /* 0x0000000815089225 */ /* 0x000fe200078e000e */
[----:B------:R-:W-:-:S03]  /*1160*/  @!P2 IADD3.X R17, PT, PT, R18, R17, RZ, P0, !PT ;  /* 0x000000111211a210 */ /* 0x000fc600007fe4ff */
[----:B------:R-:W-:Y:S01]  /*1170*/  HFMA2 R3, -RZ, RZ, 0, 0 ;  /* 0x00000000ff037431 */ /* 0x000fe200000001ff */
[----:B-1----:R-:W-:Y:S02]  /*1180*/  @!P2 IADD3 R48, P0, PT, R49, R4, RZ ;  /* 0x000000043130a210 */ /* 0x002fe40007f1e0ff */
[----:B------:R-:W-:Y:S01]  /*1190*/  @!P1 IADD3 R9, PT, PT, R9, R51, RZ ;  /* 0x0000003309099210 */ /* 0x000fe20007ffe0ff */
[----:B------:R-:W1:Y:S01]  /*11a0*/  @!P5 LDC.64 R14, c[0x0][0x398] ;  /* 0x0000e600ff0edb82 */ /* 0x000e620000000a00 */
[----:B------:R-:W-:Y:S02]  /*11b0*/  @!P2 IADD3.X R49, PT, PT, R18, R5, RZ, P0, !PT ;  /* 0x000000051231a210 */ /* 0x000fe400007fe4ff */
[C---:B------:R-:W-:Y:S02]  /*11c0*/  @!P1 SHF.L.U32 R5, R8.reuse, 0x1, RZ ;  /* 0x0000000108059819 */ /* 0x040fe400000006ff */
[----:B------:R-:W-:Y:S01]  /*11d0*/  @!P1 SHF.L.U64.HI R22, R8, 0x1, R9 ;  /* 0x0000000108169819 */ /* 0x000fe20000010209 */
[----:B------:R3:W5:Y:S01]  /*11e0*/  @!P2 LDG.E R3, desc[UR10][R16.64] ;  /* 0x0000000a1003a981 */ /* 0x000762000c1e1900 */
[----:B------:R-:W-:Y:S01]  /*11f0*/  IADD3 R46, PT, PT, R25, 0xc0, RZ ;  /* 0x000000c0192e7810 */ /* 0x000fe20007ffe0ff */
[----:B------:R-:W1:Y:S01]  /*1200*/  @!P5 LDC.64 R8, c[0x0][0x3a0] ;  /* 0x0000e800ff08db82 */ /* 0x000e620000000a00 */
[----:B0-----:R-:W-:Y:S01]  /*1210*/  @!P1 IADD3 R50, P4, PT, R5, R12, RZ ;  /* 0x0000000c05329210 */ /* 0x001fe20007f9e0ff */
[----:B----4-:R-:W-:-:S02]  /*1220*/  @!P5 IMAD R12, R47, R6, RZ ;  /* 0x000000062f0cd224 */ /* 0x010fc400078e02ff */
[----:B------:R-:W-:Y:S01]  /*1230*/  HFMA2 R4, -RZ, RZ, 0, 0 ;  /* 0x00000000ff047431 */ /* 0x000fe200000001ff */
[----:B------:R-:W-:Y:S02]  /*1240*/  ISETP.GE.U32.AND P0, PT, R46, UR12, PT ;  /* 0x0000000c2e007c0c */ /* 0x000fe4000bf06070 */
[----:B------:R-:W-:Y:S01]  /*1250*/  SHF.R.S32.HI R21, RZ, 0x1f, R46 ;  /* 0x0000001fff157819 */ /* 0x000fe2000001142e */
[----:B---3--:R-:W0:Y:S01]  /*1260*/  @!P3 LDC.64 R16, c[0x0][0x3f8] ;  /* 0x0000fe00ff10bb82 */ /* 0x008e220000000a00 */
[----:B------:R-:W-:Y:S01]  /*1270*/  @!P1 IADD3.X R51, PT, PT, R22, R13, RZ, P4, !PT ;  /* 0x0000000d16339210 */ /* 0x000fe200027fe4ff */
[----:B------:R-:W-:Y:S01]  /*1280*/  @!P5 IMAD R7, R19, R7, R12 ;  /* 0x000000071307d224 */ /* 0x000fe200078e020c */
[----:B------:R-:W-:Y:S02]  /*1290*/  @!P5 MOV R12, R58 ;  /* 0x0000003a000cd202 */ /* 0x000fe40000000f00 */
[----:B------:R-:W-:Y:S01]  /*12a0*/  @!P5 MOV R13, R61 ;  /* 0x0000003d000dd202 */ /* 0x000fe20000000f00 */
[----:B------:R3:W5:Y:S01]  /*12b0*/  @!P2 LDG.E R4, desc[UR10][R48.64] ;  /* 0x0000000a3004a981 */ /* 0x000762000c1e1900 */
[----:B------:R-:W-:Y:S01]  /*12c0*/  ISETP.GE.AND.EX P0, PT, R21, UR13, PT, P0 ;  /* 0x0000000d15007c0c */ /* 0x000fe2000bf06300 */
[----:B------:R-:W-:-:S04]  /*12d0*/  @!P5 IMAD.WIDE.U32 R12, R19, R6, R12 ;  /* 0x00000006130cd225 */ /* 0x000fc800078e000c */
[----:B------:R-:W-:Y:S01]  /*12e0*/  HFMA2 R6, -RZ, RZ, 0, 0 ;  /* 0x00000000ff067431 */ /* 0x000fe200000001ff */
[----:B--2---:R-:W-:Y:S02]  /*12f0*/  @!P1 IADD3 R18, P2, PT, R5, R10, RZ ;  /* 0x0000000a05129210 */ /* 0x004fe40007f5e0ff */
[----:B------:R-:W-:Y:S02]  /*1300*/  MOV R5, RZ ;  /* 0x000000ff00057202 */ /* 0x000fe40000000f00 */
[----:B------:R-:W-:Y:S02]  /*1310*/  @!P1 IADD3.X R19, PT, PT, R22, R11, RZ, P2, !PT ;  /* 0x0000000b16139210 */ /* 0x000fe400017fe4ff */
[----:B------:R-:W-:Y:S02]  /*1320*/  @!P5 IADD3 R13, PT, PT, R13, R7, RZ ;  /* 0x000000070d0dd210 */ /* 0x000fe40007ffe0ff */
[C---:B------:R-:W-:Y:S01]  /*1330*/  @!P5 SHF.L.U32 R7, R12.reuse, 0x1, RZ ;  /* 0x000000010c07d819 */ /* 0x040fe200000006ff */
[----:B------:R-:W2:Y:S01]  /*1340*/  @!P0 LDC.64 R10, c[0x0][0x3f8] ;  /* 0x0000fe00ff0a8b82 */ /* 0x000ea20000000a00 */
[----:B------:R-:W5:Y:S01]  /*1350*/  @!P1 LDG.E R5, desc[UR10][R50.64] ;  /* 0x0000000a32059981 */ /* 0x000f62000c1e1900 */
[----:B------:R-:W-:-:S03]  /*1360*/  @!P5 SHF.L.U64.HI R22, R12, 0x1, R13 ;  /* 0x000000010c16d819 */ /* 0x000fc6000001020d */
[----:B------:R4:W5:Y:S01]  /*1370*/  @!P1 LDG.E R6, desc[UR10][R18.64] ;  /* 0x0000000a12069981 */ /* 0x000962000c1e1900 */
[----:B-1----:R-:W-:Y:S02]  /*1380*/  @!P5 IADD3 R26, P1, PT, R7, R8, RZ ;  /* 0x00000008071ad210 */ /* 0x002fe40007f3e0ff */
[----:B---3--:R-:W-:Y:S01]  /*1390*/  IADD3 R48, PT, PT, R25, 0xd0, RZ ;  /* 0x000000d019307810 */ /* 0x008fe20007ffe0ff */
[----:B------:R-:W1:Y:S01]  /*13a0*/  @!P3 LDC.64 R12, c[0x0][0x3a0] ;  /* 0x0000e800ff0cbb82 */ /* 0x000e620000000a00 */
[----:B------:R-:W-:Y:S01]  /*13b0*/  @!P5 IADD3 R14, P2, PT, R7, R14, RZ ;  /* 0x0000000e070ed210 */ /* 0x000fe20007f5e0ff */
[----:B0-----:R-:W-:Y:S01]  /*13c0*/  @!P3 IMAD R7, R27, R16, RZ ;  /* 0x000000101b07b224 */ /* 0x001fe200078e02ff */
[----:B------:R-:W-:Y:S02]  /*13d0*/  @!P5 IADD3.X R27, PT, PT, R22, R9, RZ, P1, !PT ;  /* 0x00000009161bd210 */ /* 0x000fe40000ffe4ff */
[----:B------:R-:W-:Y:S02]  /*13e0*/  ISETP.GE.U32.AND P1, PT, R48, UR12, PT ;  /* 0x0000000c30007c0c */ /* 0x000fe4000bf26070 */
[----:B------:R-:W-:Y:S01]  /*13f0*/  SHF.R.S32.HI R49, RZ, 0x1f, R48 ;  /* 0x0000001fff317819 */ /* 0x000fe20000011430 */
[----:B----4-:R-:W0:Y:S01]  /*1400*/  @!P3 LDC.64 R18, c[0x0][0x398] ;  /* 0x0000e600ff12bb82 */ /* 0x010e220000000a00 */
[----:B------:R-:W-:-:S02]  /*1410*/  @!P3 MOV R8, R58 ;  /* 0x0000003a0008b202 */ /* 0x000fc40000000f00 */
[----:B------:R-:W-:Y:S02]  /*1420*/  ISETP.GE.AND.EX P1, PT, R49, UR13, PT, P1 ;  /* 0x0000000d31007c0c */ /* 0x000fe4000bf26310 */
[----:B------:R-:W-:Y:S01]  /*1430*/  @!P3 MOV R9, R61 ;  /* 0x0000003d0009b202 */ /* 0x000fe20000000f00 */
[----:B------:R-:W-:Y:S01]  /*1440*/  @!P3 IMAD R47, R20, R17, R7 ;  /* 0x00000011142fb224 */ /* 0x000fe200078e0207 */
[----:B------:R-:W-:Y:S01]  /*1450*/  @!P5 IADD3.X R15, PT, PT, R22, R15, RZ, P2, !PT ;  /* 0x0000000f160fd210 */ /* 0x000fe200017fe4ff */
[----:B------:R-:W-:Y:S01]  /*1460*/  @!P3 IMAD.WIDE.U32 R16, R20, R16, R8 ;  /* 0x000000101410b225 */ /* 0x000fe200078e0008 */
[----:B------:R-:W-:Y:S01]  /*1470*/  MOV R8, RZ ;  /* 0x000000ff00087202 */ /* 0x000fe20000000f00 */
[----:B------:R-:W-:Y:S02]  /*1480*/  UIMAD.WIDE UR8, UR6, 0x8, UR8 ;  /* 0x00000008060878a5 */ /* 0x000fe4000f8e0208 */
[----:B--2---:R-:W-:-:S04]  /*1490*/  @!P0 IMAD R51, R21, R10, RZ ;  /* 0x0000000a15338224 */ /* 0x004fc800078e02ff */
[----:B------:R-:W2:Y:S01]  /*14a0*/  @!P1 LDC.64 R20, c[0x0][0x3f8] ;  /* 0x0000fe00ff149b82 */ /* 0x000ea20000000a00 */
[----:B------:R3:W5:Y:S01]  /*14b0*/  @!P5 LDG.E R8, desc[UR10][R14.64] ;  /* 0x0000000a0e08d981 */ /* 0x000762000c1e1900 */
[----:B------:R-:W-:Y:S01]  /*14c0*/  HFMA2 R7, -RZ, RZ, 0, 0 ;  /* 0x00000000ff077431 */ /* 0x000fe200000001ff */
[----:B------:R-:W-:Y:S01]  /*14d0*/  @!P3 IADD3 R9, PT, PT, R17, R47, RZ ;  /* 0x0000002f1109b210 */ /* 0x000fe20007ffe0ff */
[----:B------:R-:W-:Y:S01]  /*14e0*/  @!P0 IMAD R51, R46, R11, R51 ;  /* 0x0000000b2e338224 */ /* 0x000fe200078e0233 */
[C---:B------:R-:W-:Y:S02]  /*14f0*/  @!P3 SHF.L.U32 R57, R16.reuse, 0x1, RZ ;  /* 0x000000011039b819 */ /* 0x040fe400000006ff */
[----:B---3--:R-:W-:Y:S01]  /*1500*/  @!P0 MOV R14, R58 ;  /* 0x0000003a000e8202 */ /* 0x008fe20000000f00 */
[----:B------:R3:W5:Y:S01]  /*1510*/  @!P5 LDG.E R7, desc[UR10][R26.64] ;  /* 0x0000000a1a07d981 */ /* 0x000762000c1e1900 */
[----:B------:R-:W-:Y:S02]  /*1520*/  @!P0 MOV R15, R61 ;  /* 0x0000003d000f8202 */ /* 0x000fe40000000f00 */
[----:B------:R-:W-:-:S02]  /*1530*/  @!P3 SHF.L.U64.HI R24, R16, 0x1, R9 ;  /* 0x000000011018b819 */ /* 0x000fc40000010209 */
[----:B-1----:R-:W-:Y:S01]  /*1540*/  @!P3 IADD3 R52, P2, PT, R57, R12, RZ ;  /* 0x0000000c3934b210 */ /* 0x002fe20007f5e0ff */
[----:B------:R-:W-:Y:S01]  /*1550*/  @!P0 IMAD.WIDE.U32 R46, R46, R10, R14 ;  /* 0x0000000a2e2e8225 */ /* 0x000fe200078e000e */
[----:B------:R-:W-:Y:S01]  /*1560*/  MOV R14, UR8 ;  /* 0x00000008000e7c02 */ /* 0x000fe20008000f00 */
[----:B------:R-:W1:Y:S01]  /*1570*/  @!P0 LDC.64 R16, c[0x0][0x398] ;  /* 0x0000e600ff108b82 */ /* 0x000e620000000a00 */
[----:B------:R-:W-:Y:S02]  /*1580*/  MOV R15, UR9 ;  /* 0x00000009000f7c02 */ /* 0x000fe40008000f00 */
[----:B------:R-:W-:Y:S02]  /*1590*/  IADD3 R22, PT, PT, R25, 0xe0, RZ ;  /* 0x000000e019167810 */ /* 0x000fe40007ffe0ff */
[----:B------:R-:W-:Y:S02]  /*15a0*/  @!P3 IADD3.X R53, PT, PT, R24, R13, RZ, P2, !PT ;  /* 0x0000000d1835b210 */ /* 0x000fe400017fe4ff */
[----:B------:R-:W4:Y:S01]  /*15b0*/  LDG.E.64 R14, desc[UR10][R14.64] ;  /* 0x0000000a0e0e7981 */ /* 0x000f22000c1e1b00 */
[----:B------:R-:W-:Y:S01]  /*15c0*/  ISETP.GE.U32.AND P2, PT, R22, UR12, PT ;  /* 0x0000000c16007c0c */ /* 0x000fe2000bf46070 */
[----:B------:R-:W1:Y:S01]  /*15d0*/  @!P0 LDC.64 R12, c[0x0][0x3a0] ;  /* 0x0000e800ff0c8b82 */ /* 0x000e620000000a00 */
[----:B---3--:R-:W-:-:S02]  /*15e0*/  SHF.R.S32.HI R27, RZ, 0x1f, R22 ;  /* 0x0000001fff1b7819 */ /* 0x008fc40000011416 */
[----:B0-----:R-:W-:Y:S02]  /*15f0*/  @!P3 IADD3 R56, P5, PT, R57, R18, RZ ;  /* 0x000000123938b210 */ /* 0x001fe40007fbe0ff */
[----:B------:R-:W-:Y:S01]  /*1600*/  ISETP.GE.AND.EX P2, PT, R27, UR13, PT, P2 ;  /* 0x0000000d1b007c0c */ /* 0x000fe2000bf46320 */
[----:B--2---:R-:W-:Y:S01]  /*1610*/  @!P1 IMAD R49, R49, R20, RZ ;  /* 0x0000001431319224 */ /* 0x004fe200078e02ff */
[----:B------:R-:W-:Y:S01]  /*1620*/  @!P0 IADD3 R47, PT, PT, R47, R51, RZ ;  /* 0x000000332f2f8210 */ /* 0x000fe20007ffe0ff */
[----:B------:R-:W0:Y:S01]  /*1630*/  @!P1 LDC.64 R10, c[0x0][0x3a0] ;  /* 0x0000e800ff0a9b82 */ /* 0x000e220000000a00 */
[----:B------:R-:W-:Y:S02]  /*1640*/  @!P3 IADD3.X R57, PT, PT, R24, R19, RZ, P5, !PT ;  /* 0x000000131839b210 */ /* 0x000fe40002ffe4ff */
[----:B------:R-:W-:Y:S02]  /*1650*/  @!P1 MOV R18, R58 ;  /* 0x0000003a00129202 */ /* 0x000fe40000000f00 */
[----:B------:R-:W-:-:S02]  /*1660*/  @!P1 MOV R19, R61 ;  /* 0x0000003d00139202 */ /* 0x000fc40000000f00 */
[----:B------:R-:W-:Y:S02]  /*1670*/  IADD3 R54, PT, PT, R25, 0xf0, RZ ;  /* 0x000000f019367810 */ /* 0x000fe40007ffe0ff */
[----:B------:R-:W-:Y:S01]  /*1680*/  @!P0 SHF.L.U64.HI R24, R46, 0x1, R47 ;  /* 0x000000012e188819 */ /* 0x000fe2000001022f */
[----:B------:R-:W-:Y:S01]  /*1690*/  @!P1 IMAD R47, R48, R21, R49 ;  /* 0x00000015302f9224 */ /* 0x000fe200078e0231 */
[----:B------:R-:W-:Y:S01]  /*16a0*/  ISETP.GE.U32.AND P4, PT, R54, UR12, PT ;  /* 0x0000000c36007c0c */ /* 0x000fe2000bf86070 */
[----:B------:R-:W-:Y:S01]  /*16b0*/  @!P1 IMAD.WIDE.U32 R48, R48, R20, R18 ;  /* 0x0000001430309225 */ /* 0x000fe200078e0012 */
[----:B------:R-:W-:Y:S01]  /*16c0*/  SHF.R.S32.HI R25, RZ, 0x1f, R54 ;  /* 0x0000001fff197819 */ /* 0x000fe20000011436 */
[----:B------:R-:W2:Y:S03]  /*16d0*/  @!P1 LDC.64 R18, c[0x0][0x398] ;  /* 0x0000e600ff129b82 */ /* 0x000ea60000000a00 */
[----:B------:R-:W-:-:S05]  /*16e0*/  ISETP.GE.AND.EX P4, PT, R25, UR13, PT, P4 ;  /* 0x0000000d19007c0c */ /* 0x000fca000bf86340 */
[----:B------:R-:W3:Y:S01]  /*16f0*/  @!P2 LDC.64 R20, c[0x0][0x3f8] ;  /* 0x0000fe00ff14ab82 */ /* 0x000ee20000000a00 */
[----:B------:R-:W-:Y:S02]  /*1700*/  @!P0 SHF.L.U32 R51, R46, 0x1, RZ ;  /* 0x000000012e338819 */ /* 0x000fe400000006ff */
[----:B------:R-:W-:Y:S02]  /*1710*/  @!P1 IADD3 R47, PT, PT, R49, R47, RZ ;  /* 0x0000002f312f9210 */ /* 0x000fe40007ffe0ff */
[C---:B-1----:R-:W-:Y:S02]  /*1720*/  @!P0 IADD3 R50, P5, PT, R51.reuse, R12, RZ ;  /* 0x0000000c33328210 */ /* 0x042fe40007fbe0ff */
[----:B------:R-:W-:Y:S02]  /*1730*/  @!P0 IADD3 R16, P6, PT, R51, R16, RZ ;  /* 0x0000001033108210 */ /* 0x000fe40007fde0ff */
[C---:B------:R-:W-:Y:S02]  /*1740*/  @!P0 IADD3.X R51, PT, PT, R24.reuse, R13, RZ, P5, !PT ;  /* 0x0000000d18338210 */ /* 0x040fe40002ffe4ff */
[----:B------:R-:W-:Y:S01]  /*1750*/  @!P0 IADD3.X R17, PT, PT, R24, R17, RZ, P6, !PT ;  /* 0x0000001118118210 */ /* 0x000fe200037fe4ff */
[----:B------:R-:W1:Y:S01]  /*1760*/  @!P4 LDC.64 R12, c[0x0][0x3f8] ;  /* 0x0000fe00ff0ccb82 */ /* 0x000e620000000a00 */
[----:B------:R-:W-:-:S02]  /*1770*/  @!P1 SHF.L.U32 R55, R48, 0x1, RZ ;  /* 0x0000000130379819 */ /* 0x000fc400000006ff */
[----:B------:R-:W-:Y:S02]  /*1780*/  @!P1 SHF.L.U64.HI R24, R48, 0x1, R47 ;  /* 0x0000000130189819 */ /* 0x000fe4000001022f */
[----:B------:R-:W-:Y:S02]  /*1790*/  CS2R R48, SRZ ;  /* 0x0000000000307805 */ /* 0x000fe4000001ff00 */
[----:B------:R-:W-:Y:S01]  /*17a0*/  MOV R47, RZ ;  /* 0x000000ff002f7202 */ /* 0x000fe20000000f00 */
[----:B------:R-:W-:Y:S02]  /*17b0*/  HFMA2 R9, -RZ, RZ, 0, 0 ;  /* 0x00000000ff097431 */ /* 0x000fe400000001ff */
[----:B------:R-:W-:Y:S01]  /*17c0*/  HFMA2 R46, -RZ, RZ, 0, 0 ;  /* 0x00000000ff2e7431 */ /* 0x000fe200000001ff */
[----:B------:R-:W5:Y:S04]  /*17d0*/  @!P0 LDG.E R48, desc[UR10][R50.64] ;  /* 0x0000000a32308981 */ /* 0x000f68000c1e1900 */
[----:B------:R0:W5:Y:S01]  /*17e0*/  @!P0 LDG.E R47, desc[UR10][R16.64] ;  /* 0x0000000a102f8981 */ /* 0x000162000c1e1900 */
[----:B--2---:R-:W-:Y:S01]  /*17f0*/  @!P1 IADD3 R26, P0, PT, R55, R18, RZ ;  /* 0x00000012371a9210 */ /* 0x004fe20007f1e0ff */
[----:B---3--:R-:W-:-:S02]  /*1800*/  @!P2 IMAD R18, R27, R20, RZ ;  /* 0x000000141b12a224 */ /* 0x008fc400078e02ff */
[----:B------:R2:W5:Y:S01]  /*1810*/  @!P3 LDG.E R9, desc[UR10][R52.64] ;  /* 0x0000000a3409b981 */ /* 0x000562000c1e1900 */
[----:B------:R-:W-:Y:S01]  /*1820*/  @!P1 IADD3.X R27, PT, PT, R24, R19, RZ, P0, !PT ;  /* 0x00000013181b9210 */ /* 0x000fe200007fe4ff */
[C---:B------:R-:W-:Y:S02]  /*1830*/  @!P2 IMAD R19, R22.reuse, R21, R18 ;  /* 0x000000151613a224 */ /* 0x040fe400078e0212 */
[----:B------:R-:W5:Y:S01]  /*1840*/  @!P3 LDG.E R46, desc[UR10][R56.64] ;  /* 0x0000000a382eb981 */ /* 0x000f62000c1e1900 */
[----:B0-----:R-:W-:Y:S02]  /*1850*/  @!P2 MOV R16, R58 ;  /* 0x0000003a0010a202 */ /* 0x001fe40000000f00 */
[----:B------:R-:W-:Y:S02]  /*1860*/  @!P2 MOV R17, R61 ;  /* 0x0000003d0011a202 */ /* 0x000fe40000000f00 */
[----:B--2---:R-:W-:Y:S01]  /*1870*/  @!P1 IADD3 R52, P3, PT, R55, R10, RZ ;  /* 0x0000000a37349210 */ /* 0x004fe20007f7e0ff */
[----:B------:R-:W-:-:S03]  /*1880*/  @!P2 IMAD.WIDE.U32 R20, R22, R20, R16 ;  /* 0x000000141614a225 */ /* 0x000fc600078e0010 */
[----:B------:R-:W-:Y:S02]  /*1890*/  @!P1 IADD3.X R53, PT, PT, R24, R11, RZ, P3, !PT ;  /* 0x0000000b18359210 */ /* 0x000fe40001ffe4ff */
[----:B------:R-:W-:Y:S01]  /*18a0*/  CS2R R50, SRZ ;  /* 0x0000000000327805 */ /* 0x000fe2000001ff00 */
[----:B------:R-:W0:Y:S01]  /*18b0*/  @!P2 LDC.64 R10, c[0x0][0x3a0] ;  /* 0x0000e800ff0aab82 */ /* 0x000e220000000a00 */
[----:B------:R-:W-:Y:S01]  /*18c0*/  @!P2 IADD3 R19, PT, PT, R21, R19, RZ ;  /* 0x000000131513a210 */ /* 0x000fe20007ffe0ff */
[----:B-1----:R-:W-:Y:S01]  /*18d0*/  @!P4 IMAD R25, R25, R12, RZ ;  /* 0x0000000c1919c224 */ /* 0x002fe200078e02ff */
[----:B------:R-:W-:Y:S02]  /*18e0*/  @!P4 MOV R18, R58 ;  /* 0x0000003a0012c202 */ /* 0x000fe40000000f00 */
[----:B------:R1:W5:Y:S01]  /*18f0*/  @!P1 LDG.E R50, desc[UR10][R26.64] ;  /* 0x0000000a1a329981 */ /* 0x000362000c1e1900 */
[----:B------:R-:W-:Y:S02]  /*1900*/  @!P2 SHF.L.U64.HI R22, R20, 0x1, R19 ;  /* 0x000000011416a819 */ /* 0x000fe40000010213 */
[----:B------:R-:W2:Y:S01]  /*1910*/  @!P2 LDC.64 R16, c[0x0][0x398] ;  /* 0x0000e600ff10ab82 */ /* 0x000ea20000000a00 */
[----:B------:R-:W-:Y:S01]  /*1920*/  @!P4 MOV R19, R61 ;  /* 0x0000003d0013c202 */ /* 0x000fe20000000f00 */
[----:B------:R3:W5:Y:S01]  /*1930*/  @!P1 LDG.E R49, desc[UR10][R52.64] ;  /* 0x0000000a34319981 */ /* 0x000762000c1e1900 */
[----:B-1----:R-:W-:-:S02]  /*1940*/  @!P4 IMAD R27, R54, R13, R25 ;  /* 0x0000000d361bc224 */ /* 0x002fc400078e0219 */
[----:B------:R-:W-:-:S03]  /*1950*/  @!P4 IMAD.WIDE.U32 R54, R54, R12, R18 ;  /* 0x0000000c3636c225 */ /* 0x000fc600078e0012 */
[----:B------:R-:W1:Y:S08]  /*1960*/  LDC.64 R24, c[0x0][0x3a8] ;  /* 0x0000ea00ff187b82 */ /* 0x000e700000000a00 */
[----:B------:R-:W1:Y:S08]  /*1970*/  @!P4 LDC.64 R12, c[0x0][0x3a0] ;  /* 0x0000e800ff0ccb82 */ /* 0x000e700000000a00 */
[----:B------:R-:W1:Y:S01]  /*1980*/  @!P4 LDC.64 R18, c[0x0][0x398] ;  /* 0x0000e600ff12cb82 */ /* 0x000e620000000a00 */
[----:B---3--:R-:W-:-:S04]  /*1990*/  @!P2 SHF.L.U32 R53, R20, 0x1, RZ ;  /* 0x000000011435a819 */ /* 0x008fc800000006ff */
[----:B0-----:R-:W-:-:S04]  /*19a0*/  @!P2 IADD3 R56, P1, PT, R53, R10, RZ ;  /* 0x0000000a3538a210 */ /* 0x001fc80007f3e0ff */
[----:B------:R-:W-:Y:S02]  /*19b0*/  @!P2 IADD3.X R57, PT, PT, R22, R11, RZ, P1, !PT ;  /* 0x0000000b1639a210 */ /* 0x000fe40000ffe4ff */
[----:B--2---:R-:W-:Y:S02]  /*19c0*/  @!P2 IADD3 R26, P1, PT, R53, R16, RZ ;  /* 0x00000010351aa210 */ /* 0x004fe40007f3e0ff */
[----:B------:R-:W-:Y:S01]  /*19d0*/  @!P4 IADD3 R53, PT, PT, R55, R27, RZ ;  /* 0x0000001b3735c210 */ /* 0x000fe20007ffe0ff */
[----:B------:R0:W5:Y:S01]  /*19e0*/  @!P2 LDG.E R51, desc[UR10][R56.64] ;  /* 0x0000000a3833a981 */ /* 0x000162000c1e1900 */
[----:B------:R-:W-:Y:S02]  /*19f0*/  LOP3.LUT R52, R44, 0xffff, RZ, 0xc0, !PT ;  /* 0x0000ffff2c347812 */ /* 0x000fe400078ec0ff */
[C---:B------:R-:W-:Y:S02]  /*1a00*/  @!P4 SHF.L.U32 R55, R54.reuse, 0x1, RZ ;  /* 0x000000013637c819 */ /* 0x040fe400000006ff */
[----:B------:R-:W-:Y:S01]  /*1a10*/  @!P4 SHF.L.U64.HI R10, R54, 0x1, R53 ;  /* 0x00000001360ac819 */ /* 0x000fe20000010235 */
[----:B------:R-:W-:Y:S01]  /*1a20*/  HFMA2 R53, -RZ, RZ, 0, 0 ;  /* 0x00000000ff357431 */ /* 0x000fe200000001ff */
[----:B------:R-:W-:Y:S01]  /*1a30*/  @!P2 IADD3.X R27, PT, PT, R22, R17, RZ, P1, !PT ;  /* 0x00000011161ba210 */ /* 0x000fe20000ffe4ff */
[----:B------:R-:W-:Y:S01]  /*1a40*/  IMAD R11, R23, 0x3c, R52 ;  /* 0x0000003c170b7824 */ /* 0x000fe200078e0234 */
[----:B-1----:R-:W-:-:S02]  /*1a50*/  @!P4 IADD3 R16, P1, PT, R55, R12, RZ ;  /* 0x0000000c3710c210 */ /* 0x002fc40007f3e0ff */
[----:B------:R-:W-:Y:S02]  /*1a60*/  @!P4 IADD3 R18, P3, PT, R55, R18, RZ ;  /* 0x000000123712c210 */ /* 0x000fe40007f7e0ff */
[----:B------:R-:W-:Y:S01]  /*1a70*/  CS2R R54, SRZ ;  /* 0x0000000000367805 */ /* 0x000fe2000001ff00 */
[----:B------:R-:W-:Y:S01]  /*1a80*/  IMAD.WIDE R24, R11, 0x4, R24 ;  /* 0x000000040b187825 */ /* 0x000fe200078e0218 */
[C---:B------:R-:W-:Y:S02]  /*1a90*/  @!P4 IADD3.X R17, PT, PT, R10.reuse, R13, RZ, P1, !PT ;  /* 0x0000000d0a11c210 */ /* 0x040fe40000ffe4ff */
[----:B------:R-:W-:Y:S01]  /*1aa0*/  @!P4 IADD3.X R19, PT, PT, R10, R19, RZ, P3, !PT ;  /* 0x000000130a13c210 */ /* 0x000fe20001ffe4ff */
[----:B------:R0:W5:Y:S04]  /*1ab0*/  @!P2 LDG.E R53, desc[UR10][R26.64] ;  /* 0x0000000a1a35a981 */ /* 0x000168000c1e1900 */
[----:B------:R0:W5:Y:S04]  /*1ac0*/  @!P4 LDG.E R55, desc[UR10][R16.64] ;  /* 0x0000000a1037c981 */ /* 0x000168000c1e1900 */
[----:B------:R0:W5:Y:S04]  /*1ad0*/  @!P4 LDG.E R54, desc[UR10][R18.64] ;  /* 0x0000000a1236c981 */ /* 0x000168000c1e1900 */
[----:B------:R0:W5:Y:S01]  /*1ae0*/  LDG.E.64 R12, desc[UR10][R24.64] ;  /* 0x0000000a180c7981 */ /* 0x000162000c1e1b00 */
[----:B------:R-:W-:-:S13]  /*1af0*/  ISETP.NE.AND P0, PT, RZ, UR7, PT ;  /* 0x00000007ff007c0c */ /* 0x000fda000bf05270 */
[----:B------:R-:W1:Y:S02]  /*1b00*/  @P0 LDC.64 R20, c[0x0][0x3b0] ;  /* 0x0000ec00ff140b82 */ /* 0x000e640000000a00 */
[----:B-1----:R-:W-:Y:S01]  /*1b10*/  @P0 IMAD.WIDE R20, R11, 0x4, R20 ;  /* 0x000000040b140825 */ /* 0x002fe200078e0214 */
[----:B------:R-:W-:-:S06]  /*1b20*/  CS2R R10, SRZ ;  /* 0x00000000000a7805 */ /* 0x000fcc000001ff00 */
[----:B------:R0:W5:Y:S01]  /*1b30*/  @P0 LDG.E.64 R10, desc[UR10][R20.64] ;  /* 0x0000000a140a0981 */ /* 0x000162000c1e1b00 */
[----:B------:R-:W-:Y:S01]  /*1b40*/  UISETP.NE.AND UP1, UPT, UR7, URZ, UPT ;  /* 0x000000ff0700728c */ /* 0x000fe2000bf25270 */
[----:B------:R-:W-:Y:S01]  /*1b50*/  UMOV UR12, 0x3f800000 ;  /* 0x3f800000000c7882 */ /* 0x000fe20000000000 */
[----:B----4-:R-:W-:-:S13]  /*1b60*/  R2UR UR9, R14 ;  /* 0x000000000e0972ca */ /* 0x010fda00000e0000 */
[----:B------:R-:W-:-:S05]  /*1b70*/  MOV R14, UR9 ;  /* 0x00000009000e7c02 */ /* 0x000fca0008000f00 */
[----:B------:R-:W-:-:S05]  /*1b80*/  FFMA.FTZ R15, -R14, UR9, R15 ;  /* 0x000000090e0f7c23 */ /* 0x000fca000801010f */
[----:B------:R-:W-:-:S13]  /*1b90*/  FSETP.GTU.FTZ.AND P0, PT, R15, RZ, PT ;  /* 0x000000ff0f00720b */ /* 0x000fda0003f1c000 */
[----:B------:R-:W-:-:S05]  /*1ba0*/  VOTEU.ANY UP0, P0 ;  /* 0x0000000000ff7886 */ /* 0x000fca0000000100 */
[----:B------:R-:W1:Y:S01]  /*1bb0*/  @UP0 LDCU UR5, c[0x0][0x3c0] ;  /* 0x00007800ff0507ac */ /* 0x000e620008000800 */
[----:B------:R-:W-:-:S13]  /*1bc0*/  PLOP3.LUT P0, PT, PT, PT, UP0, 0x80, 0x8 ;  /* 0x000000000008781c */ /* 0x000fda0003f0f008 */
[----:B-1----:R-:W-:-:S06]  /*1bd0*/  @P0 FADD.FTZ R14, R15, UR5 ;  /* 0x000000050f0e0e21 */ /* 0x002fcc0008010000 */
[----:B------:R-:W1:Y:S02]  /*1be0*/  @P0 MUFU.RSQ R14, R14 ;  /* 0x0000000e000e0308 */ /* 0x000e640000001400 */
[----:B-1----:R-:W-:-:S13]  /*1bf0*/  @P0 R2UR UR5, R14 ;  /* 0x000000000e0502ca */ /* 0x002fda00000e0000 */
[----:B------:R-:W-:Y:S01]  /*1c00*/  @UP0 UMOV UR12, UR5 ;  /* 0x00000005000c0c82 */ /* 0x000fe20008000000 */
[----:B0-----:R-:W-:Y:S05]  /*1c10*/  BRA.U UP1, `(.L_x_718) ;  /* 0x0000001101847547 */ /* 0x001fea000b800000 */
        /* <DEDUP_REMOVED lines=9> */
[----:B------:R-:W-:Y:S01]  /*1cb0*/  FMUL.FTZ R19, R17, UR12 ;  /* 0x0000000c11137c20 */ /* 0x000fe20008410000 */
[----:B------:R-:W-:Y:S01]  /*1cc0*/  FMUL.FTZ R18, R13, R14 ;  /* 0x0000000e0d127220 */ /* 0x000fe20000410000 */
[----:B------:R-:W-:Y:S01]  /*1cd0*/  FADD.FTZ R17, RZ, R21 ;  /* 0x00000015ff117221 */ /* 0x000fe20000010000 */
[----:B------:R-:W-:Y:S01]  /*1ce0*/  FFMA.FTZ R20, R16, R21, RZ ;  /* 0x0000001510147223 */ /* 0x000fe200000100ff */
[--C-:B------:R-:W-:Y:S02]  /*1cf0*/  HADD2.F32 R21, -RZ, R40.reuse.H0_H0 ;  /* 0x20000028ff157230 */ /* 0x100fe40000004100 */
[----:B------:R-:W-:Y:S01]  /*1d00*/  FADD.FTZ R22, R22, -UR9 ;  /* 0x8000000916167e21 */ /* 0x000fe20008010000 */
[----:B------:R-:W-:Y:S02]  /*1d10*/  HADD2.F32 R24, -RZ, R41.H1_H1 ;  /* 0x30000029ff187230 */ /* 0x000fe40000004100 */
[----:B------:R-:W-:Y:S01]  /*1d20*/  FFMA.FTZ R25, R19, R18, R20 ;  /* 0x0000001213197223 */ /* 0x000fe20000010014 */
[----:B------:R-:W-:Y:S01]  /*1d30*/  FADD.FTZ R17, R18, R17 ;  /* 0x0000001112117221 */ /* 0x000fe20000010000 */
[----:B------:R-:W-:Y:S01]  /*1d40*/  FFMA.FTZ R20, R15, R16, RZ ;  /* 0x000000100f147223 */ /* 0x000fe200000100ff */
[----:B------:R-:W-:Y:S01]  /*1d50*/  FMUL.FTZ R22, R22, UR12 ;  /* 0x0000000c16167c20 */ /* 0x000fe20008410000 */
[----:B------:R-:W-:Y:S01]  /*1d60*/  FADD.FTZ R16, RZ, R15 ;  /* 0x0000000fff107221 */ /* 0x000fe20000010000 */
[----:B------:R-:W-:Y:S01]  /*1d70*/  FMUL.FTZ R18, R12, R21 ;  /* 0x000000150c127220 */ /* 0x000fe20000410000 */
[----:B------:R-:W-:Y:S01]  /*1d80*/  FADD.FTZ R24, R24, -UR9 ;  /* 0x8000000918187e21 */ /* 0x000fe20008010000 */
[C---:B------:R-:W-:Y:S01]  /*1d90*/  FFMA.FTZ R15, R21.reuse, R22, R20 ;  /* 0x00000016150f7223 */ /* 0x040fe20000010014 */
[----:B------:R-:W-:Y:S01]  /*1da0*/  FADD.FTZ R16, R21, R16 ;  /* 0x0000001015107221 */ /* 0x000fe20000010000 */
[----:B------:R-:W-:Y:S01]  /*1db0*/  FFMA.FTZ R20, R22, R18, R25 ;  /* 0x0000001216147223 */ /* 0x000fe20000010019 */
[----:B------:R-:W-:-:S02]  /*1dc0*/  HADD2.F32 R22, -RZ, R40.H1_H1 ;  /* 0x30000028ff167230 */ /* 0x000fc40000004100 */
[----:B------:R-:W-:Y:S01]  /*1dd0*/  FFMA.FTZ R25, R14, R19, RZ ;  /* 0x000000130e197223 */ /* 0x000fe200000100ff */
[----:B------:R-:W-:Y:S01]  /*1de0*/  FMUL.FTZ R21, R24, UR12 ;  /* 0x0000000c18157c20 */ /* 0x000fe20008410000 */
[----:B------:R-:W-:Y:S01]  /*1df0*/  FADD.FTZ R19, RZ, R14 ;  /* 0x0000000eff137221 */ /* 0x000fe20000010000 */
[----:B------:R-:W-:Y:S02]  /*1e00*/  HADD2.F32 R24, -RZ, R39.H0_H0 ;  /* 0x20000027ff187230 */ /* 0x000fe40000004100 */
[----:B------:R-:W-:Y:S01]  /*1e10*/  FADD.FTZ R17, R17, R18 ;  /* 0x0000001211117221 */ /* 0x000fe20000010000 */
[C---:B------:R-:W-:Y:S01]  /*1e20*/  FFMA.FTZ R14, R22.reuse, R21, R25 ;  /* 0x00000015160e7223 */ /* 0x040fe20000010019 */
[----:B------:R-:W-:Y:S01]  /*1e30*/  FADD.FTZ R19, R22, R19 ;  /* 0x0000001316137221 */ /* 0x000fe20000010000 */
[----:B------:R-:W-:Y:S01]  /*1e40*/  FMUL.FTZ R22, R13, R22 ;  /* 0x000000160d167220 */ /* 0x000fe20000410000 */
[----:B------:R-:W-:Y:S01]  /*1e50*/  FADD.FTZ R24, R24, -UR9 ;  /* 0x8000000918187e21 */ /* 0x000fe20008010000 */
[----:B------:R-:W-:-:S02]  /*1e60*/  HADD2.F32 R18, -RZ, R38.H0_H0 ;  /* 0x20000026ff127230 */ /* 0x000fc40000004100 */
[----:B------:R-:W-:Y:S01]  /*1e70*/  FFMA.FTZ R20, R21, R22, R20 ;  /* 0x0000001615147223 */ /* 0x000fe20000010014 */
[----:B------:R-:W-:Y:S01]  /*1e80*/  FMUL.FTZ R25, R24, UR12 ;  /* 0x0000000c18197c20 */ /* 0x000fe20008410000 */
[----:B------:R-:W-:Y:S02]  /*1e90*/  HADD2.F32 R21, -RZ, R39.H1_H1 ;  /* 0x30000027ff157230 */ /* 0x000fe40000004100 */
[----:B------:R-:W-:Y:S01]  /*1ea0*/  FADD.FTZ R16, R16, R18 ;  /* 0x0000001210107221 */ /* 0x000fe20000010000 */
[----:B------:R-:W-:Y:S01]  /*1eb0*/  FADD.FTZ R17, R22, R17 ;  /* 0x0000001116117221 */ /* 0x000fe20000010000 */
[----:B------:R-:W-:Y:S01]  /*1ec0*/  FFMA.FTZ R15, R18, R25, R15 ;  /* 0x00000019120f7223 */ /* 0x000fe2000001000f */
[----:B------:R-:W-:Y:S01]  /*1ed0*/  FMUL.FTZ R18, R12, R18 ;  /* 0x000000120c127220 */ /* 0x000fe20000410000 */
[----:B------:R-:W-:Y:S01]  /*1ee0*/  FADD.FTZ R22, R21, -UR9 ;  /* 0x8000000915167e21 */ /* 0x000fe20008010000 */
[----:B------:R-:W-:Y:S02]  /*1ef0*/  HADD2.F32 R21, -RZ, R38.H1_H1 ;  /* 0x30000026ff157230 */ /* 0x000fe40000004100 */
[----:B------:R-:W-:Y:S01]  /*1f00*/  FFMA.FTZ R20, R25, R18, R20 ;  /* 0x0000001219147223 */ /* 0x000fe20000010014 */
[----:B------:R-:W-:Y:S01]  /*1f10*/  FMUL.FTZ R25, R22, UR12 ;  /* 0x0000000c16197c20 */ /* 0x000fe20008410000 */
[----:B------:R-:W-:-:S02]  /*1f20*/  HADD2.F32 R22, -RZ, R37.H0_H0 ;  /* 0x20000025ff167230 */ /* 0x000fc40000004100 */
[----:B------:R-:W-:Y:S01]  /*1f30*/  FADD.FTZ R19, R19, R21 ;  /* 0x0000001513137221 */ /* 0x000fe20000010000 */
[----:B------:R-:W-:Y:S01]  /*1f40*/  FADD.FTZ R18, R17, R18 ;  /* 0x0000001211127221 */ /* 0x000fe20000010000 */
[----:B------:R-:W-:Y:S01]  /*1f50*/  FFMA.FTZ R14, R21, R25, R14 ;  /* 0x00000019150e7223 */ /* 0x000fe2000001000e */
[----:B------:R-:W-:Y:S01]  /*1f60*/  FMUL.FTZ R21, R13, R21 ;  /* 0x000000150d157220 */ /* 0x000fe20000410000 */
[----:B------:R-:W-:Y:S01]  /*1f70*/  FADD.FTZ R24, R22, -UR9 ;  /* 0x8000000916187e21 */ /* 0x000fe20008010000 */
[----:B------:R-:W-:Y:S02]  /*1f80*/  HADD2.F32 R22, -RZ, R36.H0_H0 ;  /* 0x20000024ff167230 */ /* 0x000fe40000004100 */
[----:B------:R-:W-:Y:S01]  /*1f90*/  FFMA.FTZ R20, R25, R21, R20 ;  /* 0x0000001519147223 */ /* 0x000fe20000010014 */
[----:B------:R-:W-:Y:S01]  /*1fa0*/  FADD.FTZ R17, R21, R18 ;  /* 0x0000001215117221 */ /* 0x000fe20000010000 */
[----:B------:R-:W-:Y:S01]  /*1fb0*/  FMUL.FTZ R25, R24, UR12 ;  /* 0x0000000c18197c20 */ /* 0x000fe20008410000 */
[----:B------:R-:W-:-:S02]  /*1fc0*/  HADD2.F32 R21, -RZ, R37.H1_H1 ;  /* 0x30000025ff157230 */ /* 0x000fc40000004100 */
[----:B------:R-:W-:Y:S01]  /*1fd0*/  FADD.FTZ R16, R16, R22 ;  /* 0x0000001610107221 */ /* 0x000fe20000010000 */
[----:B------:R-:W-:Y:S01]  /*1fe0*/  FMUL.FTZ R18, R12, R22 ;  /* 0x000000160c127220 */ /* 0x000fe20000410000 */
[----:B------:R-:W-:Y:S01]  /*1ff0*/  FFMA.FTZ R15, R22, R25, R15 ;  /* 0x00000019160f7223 */ /* 0x000fe2000001000f */
[----:B------:R-:W-:Y:S01]  /*2000*/  FADD.FTZ R22, R21, -UR9 ;  /* 0x8000000915167e21 */ /* 0x000fe20008010000 */
[----:B------:R-:W-:Y:S02]  /*2010*/  HADD2.F32 R21, -RZ, R36.H1_H1 ;  /* 0x30000024ff157230 */ /* 0x000fe40000004100 */
[----:B------:R-:W-:Y:S01]  /*2020*/  FFMA.FTZ R20, R25, R18, R20 ;  /* 0x0000001219147223 */ /* 0x000fe20000010014 */
[----:B------:R-:W-:Y:S01]  /*2030*/  FADD.FTZ R18, R17, R18 ;  /* 0x0000001211127221 */ /* 0x000fe20000010000 */
[----:B------:R-:W-:Y:S01]  /*2040*/  FMUL.FTZ R25, R22, UR12 ;  /* 0x0000000c16197c20 */ /* 0x000fe20008410000 */
[----:B------:R-:W-:Y:S02]  /*2050*/  HADD2.F32 R22, -RZ, R35.H0_H0 ;  /* 0x20000023ff167230 */ /* 0x000fe40000004100 */
[----:B------:R-:W-:Y:S01]  /*2060*/  FADD.FTZ R19, R19, R21 ;  /* 0x0000001513137221 */ /* 0x000fe20000010000 */
[----:B------:R-:W-:Y:S01]  /*2070*/  FFMA.FTZ R14, R21, R25, R14 ;  /* 0x00000019150e7223 */ /* 0x000fe2000001000e */
[----:B------:R-:W-:Y:S01]  /*2080*/  FMUL.FTZ R21, R13, R21 ;  /* 0x000000150d157220 */ /* 0x000fe20000410000 */
[----:B------:R-:W-:Y:S01]  /*2090*/  FADD.FTZ R24, R22, -UR9 ;  /* 0x8000000916187e21 */ /* 0x000fe20008010000 */
[----:B------:R-:W-:-:S02]  /*20a0*/  HADD2.F32 R22, -RZ, R34.H0_H0 ;  /* 0x20000022ff167230 */ /* 0x000fc40000004100 */
[----:B------:R-:W-:Y:S01]  /*20b0*/  FFMA.FTZ R20, R25, R21, R20 ;  /* 0x0000001519147223 */ /* 0x000fe20000010014 */
[----:B------:R-:W-:Y:S01]  /*20c0*/  FADD.FTZ R17, R21, R18 ;  /* 0x0000001215117221 */ /* 0x000fe20000010000 */
[----:B------:R-:W-:Y:S01]  /*20d0*/  FMUL.FTZ R25, R24, UR12 ;  /* 0x0000000c18197c20 */ /* 0x000fe20008410000 */
[----:B------:R-:W-:Y:S02]  /*20e0*/  HADD2.F32 R21, -RZ, R35.H1_H1 ;  /* 0x30000023ff157230 */ /* 0x000fe40000004100 */
        /* <DEDUP_REMOVED lines=8> */
[----:B------:R-:W-:-:S02]  /*2170*/  HADD2.F32 R22, -RZ, R33.H0_H0 ;  /* 0x20000021ff167230 */ /* 0x000fc40000004100 */
[----:B------:R-:W-:Y:S01]  /*2180*/  FADD.FTZ R19, R19, R21 ;  /* 0x0000001513137221 */ /* 0x000fe20000010000 */
[----:B------:R-:W-:Y:S01]  /*2190*/  FFMA.FTZ R14, R21, R25, R14 ;  /* 0x00000019150e7223 */ /* 0x000fe2000001000e */
[----:B------:R-:W-:Y:S01]  /*21a0*/  FMUL.FTZ R21, R13, R21 ;  /* 0x000000150d157220 */ /* 0x000fe20000410000 */
[----:B------:R-:W-:Y:S01]  /*21b0*/  FADD.FTZ R24, R22, -UR9 ;  /* 0x8000000916187e21 */ /* 0x000fe20008010000 */
[--C-:B------:R-:W-:Y:S02]  /*21c0*/  HADD2.F32 R22, -RZ, R32.reuse.H0_H0 ;  /* 0x20000020ff167230 */ /* 0x100fe40000004100 */
        /* <DEDUP_REMOVED lines=8> */
[----:B------:R-:W-:-:S02]  /*2250*/  HADD2.F32 R21, -RZ, R32.H1_H1 ;  /* 0x30000020ff157230 */ /* 0x000fc40000004100 */
[----:B------:R-:W-:Y:S01]  /*2260*/  FFMA.FTZ R20, R25, R18, R20 ;  /* 0x0000001219147223 */ /* 0x000fe20000010014 */
[----:B------:R-:W-:Y:S01]  /*2270*/  FADD.FTZ R18, R17, R18 ;  /* 0x0000001211127221 */ /* 0x000fe20000010000 */
[----:B------:R-:W-:Y:S01]  /*2280*/  FMUL.FTZ R25, R22, UR12 ;  /* 0x0000000c16197c20 */ /* 0x000fe20008410000 */
[--C-:B------:R-:W-:Y:S02]  /*2290*/  HADD2.F32 R22, -RZ, R31.reuse.H0_H0 ;  /* 0x2000001fff167230 */ /* 0x100fe40000004100 */
        /* <DEDUP_REMOVED lines=136> */
[----:B------:R-:W-:Y:S02]  /*2b20*/  HADD2.F32 R21, -RZ, R50.H1_H1 ;  /* 0x30000032ff157230 */ /* 0x000fe40000004100 */
[----:B------:R-:W-:Y:S01]  /*2b30*/  FFMA.FTZ R15, R22, R25, R15 ;  /* 0x00000019160f7223 */ /* 0x000fe2000001000f */
[----:B------:R-:W-:Y:S01]  /*2b40*/  FMUL.FTZ R22, R12, R22 ;  /* 0x000000160c167220 */ /* 0x000fe20000410000 */
[----:B------:R-:W-:Y:S01]  /*2b50*/  FADD.FTZ R18, R18, -UR9 ;  /* 0x8000000912127e21 */ /* 0x000fe20008010000 */
[----:B------:R-:W-:-:S02]  /*2b60*/  FADD.FTZ R19, R19, R21 ;  /* 0x0000001513137221 */ /* 0x000fc40000010000 */
[----:B------:R-:W-:Y:S01]  /*2b70*/  FFMA.FTZ R20, R25, R22, R20 ;  /* 0x0000001619147223 */ /* 0x000fe20000010014 */
[----:B------:R-:W-:Y:S01]  /*2b80*/  FADD.FTZ R17, R17, R22 ;  /* 0x0000001611117221 */ /* 0x000fe20000010000 */
[----:B------:R-:W-:Y:S01]  /*2b90*/  FMUL.FTZ R25, R18, UR12 ;  /* 0x0000000c12197c20 */ /* 0x000fe20008410000 */
[----:B------:R-:W-:Y:S02]  /*2ba0*/  HADD2.F32 R22, -RZ, R51.H0_H0 ;  /* 0x20000033ff167230 */ /* 0x000fe40000004100 */
[----:B------:R-:W-:Y:S01]  /*2bb0*/  FMUL.FTZ R18, R13, R21 ;  /* 0x000000150d127220 */ /* 0x000fe20000410000 */
[----:B------:R-:W-:-:S03]  /*2bc0*/  FFMA.FTZ R14, R21, R25, R14 ;  /* 0x00000019150e7223 */ /* 0x000fc6000001000e */
[----:B------:R-:W-:Y:S01]  /*2bd0*/  FADD.FTZ R17, R18, R17 ;  /* 0x0000001112117221 */ /* 0x000fe20000010000 */
[----:B------:R-:W-:Y:S01]  /*2be0*/  FFMA.FTZ R20, R25, R18, R20 ;  /* 0x0000001219147223 */ /* 0x000fe20000010014 */
[----:B------:R-:W-:Y:S01]  /*2bf0*/  FADD.FTZ R21, R22, -UR9 ;  /* 0x8000000916157e21 */ /* 0x000fe20008010000 */
[----:B------:R-:W-:Y:S02]  /*2c00*/  HADD2.F32 R18, -RZ, R51.H1_H1 ;  /* 0x30000033ff127230 */ /* 0x000fe40000004100 */
[--C-:B------:R-:W-:Y:S02]  /*2c10*/  HADD2.F32 R22, -RZ, R53.reuse.H0_H0 ;  /* 0x20000035ff167230 */ /* 0x100fe40000004100 */
[----:B------:R-:W-:Y:S01]  /*2c20*/  FMUL.FTZ R25, R21, UR12 ;  /* 0x0000000c15197c20 */ /* 0x000fe20008410000 */
[----:B------:R-:W-:Y:S02]  /*2c30*/  HADD2.F32 R21, -RZ, R53.H1_H1 ;  /* 0x30000035ff157230 */ /* 0x000fe40000004100 */
[----:B------:R-:W-:Y:S01]  /*2c40*/  FADD.FTZ R24, R18, -UR9 ;  /* 0x8000000912187e21 */ /* 0x000fe20008010000 */
[----:B------:R-:W-:Y:S01]  /*2c50*/  FADD.FTZ R18, R16, R22 ;  /* 0x0000001610127221 */ /* 0x000fe20000010000 */
[----:B------:R-:W-:Y:S01]  /*2c60*/  FFMA.FTZ R16, R22, R25, R15 ;  /* 0x0000001916107223 */ /* 0x000fe2000001000f */
[----:B------:R-:W-:Y:S01]  /*2c70*/  FMUL.FTZ R22, R12, R22 ;  /* 0x000000160c167220 */ /* 0x000fe20000410000 */
[----:B------:R-:W-:Y:S01]  /*2c80*/  FMUL.FTZ R15, R24, UR12 ;  /* 0x0000000c180f7c20 */ /* 0x000fe20008410000 */
[----:B------:R-:W-:-:S02]  /*2c90*/  FADD.FTZ R19, R19, R21 ;  /* 0x0000001513137221 */ /* 0x000fc40000010000 */
[----:B------:R-:W-:Y:S01]  /*2ca0*/  FFMA.FTZ R24, R25, R22, R20 ;  /* 0x0000001619187223 */ /* 0x000fe20000010014 */
[----:B------:R-:W-:Y:S01]  /*2cb0*/  FFMA.FTZ R14, R21, R15, R14 ;  /* 0x0000000f150e7223 */ /* 0x000fe2000001000e */
[----:B------:R-:W-:Y:S01]  /*2cc0*/  FMUL.FTZ R20, R13, R21 ;  /* 0x000000150d147220 */ /* 0x000fe20000410000 */
[----:B------:R-:W-:Y:S01]  /*2cd0*/  FADD.FTZ R21, R17, R22 ;  /* 0x0000001611157221 */ /* 0x000fe20000010000 */
[--C-:B------:R-:W-:Y:S02]  /*2ce0*/  HADD2.F32 R22, -RZ, R55.reuse.H0_H0 ;  /* 0x20000037ff167230 */ /* 0x100fe40000004100 */
[----:B------:R-:W-:Y:S02]  /*2cf0*/  HADD2.F32 R17, -RZ, R54.H0_H0 ;  /* 0x20000036ff117230 */ /* 0x000fe40000004100 */
[----:B------:R-:W-:Y:S01]  /*2d00*/  FFMA.FTZ R24, R15, R20, R24 ;  /* 0x000000140f187223 */ /* 0x000fe20000010018 */
[----:B------:R-:W-:Y:S01]  /*2d10*/  FADD.FTZ R20, R20, R21 ;  /* 0x0000001514147221 */ /* 0x000fe20000010000 */
[----:B------:R-:W-:Y:S01]  /*2d20*/  FADD.FTZ R22, R22, -UR9 ;  /* 0x8000000916167e21 */ /* 0x000fe20008010000 */
[----:B------:R-:W-:-:S02]  /*2d30*/  HADD2.F32 R15, -RZ, R55.H1_H1 ;  /* 0x30000037ff0f7230 */ /* 0x000fc40000004100 */
[----:B------:R-:W-:Y:S01]  /*2d40*/  FMUL.FTZ R25, R12, R17 ;  /* 0x000000110c197220 */ /* 0x000fe20000410000 */
[----:B------:R-:W-:Y:S01]  /*2d50*/  FADD.FTZ R18, R18, R17 ;  /* 0x0000001112127221 */ /* 0x000fe20000010000 */
[----:B------:R-:W-:Y:S02]  /*2d60*/  FMUL.FTZ R21, R22, UR12 ;  /* 0x0000000c16157c20 */ /* 0x000fe40008410000 */
[----:B------:R-:W-:Y:S01]  /*2d70*/  FADD.FTZ R20, R20, R25 ;  /* 0x0000001914147221 */ /* 0x000fe20000010000 */
[----:B------:R-:W-:Y:S01]  /*2d80*/  FADD.FTZ R15, R15, -UR9 ;  /* 0x800000090f0f7e21 */ /* 0x000fe20008010000 */
[----:B------:R-:W-:Y:S01]  /*2d90*/  FFMA.FTZ R27, R21, R25, R24 ;  /* 0x00000019151b7223 */ /* 0x000fe20000010018 */
[----:B------:R-:W-:Y:S02]  /*2da0*/  HADD2.F32 R25, -RZ, R54.H1_H1 ;  /* 0x30000036ff197230 */ /* 0x000fe40000004100 */
[----:B------:R-:W-:Y:S01]  /*2db0*/  FFMA.FTZ R16, R17, R21, R16 ;  /* 0x0000001511107223 */ /* 0x000fe20000010010 */
[----:B------:R-:W-:-:S02]  /*2dc0*/  FMUL.FTZ R22, R15, UR12 ;  /* 0x0000000c0f167c20 */ /* 0x000fc40008410000 */
[----:B------:R-:W-:Y:S01]  /*2dd0*/  FMUL.FTZ R15, R13, R25 ;  /* 0x000000190d0f7220 */ /* 0x000fe20000410000 */
[----:B------:R-:W-:Y:S01]  /*2de0*/  FADD.FTZ R19, R19, R25 ;  /* 0x0000001913137221 */ /* 0x000fe20000010000 */
[----:B------:R-:W-:Y:S02]  /*2df0*/  FFMA.FTZ R17, R25, R22, R14 ;  /* 0x0000001619117223 */ /* 0x000fe4000001000e */
[----:B------:R-:W-:Y:S01]  /*2e00*/  FADD.FTZ R20, R15, R20 ;  /* 0x000000140f147221 */ /* 0x000fe20000010000 */
[----:B------:R-:W-:Y:S01]  /*2e10*/  FFMA.FTZ R15, R22, R15, R27 ;  /* 0x0000000f160f7223 */ /* 0x000fe2000001001b */
[----:B------:R-:W-:Y:S06]  /*2e20*/  BRA `(.L_x_719) ;  /* 0x0000002400007947 */ /* 0x000fec0003800000 */
.L_x_718:
[----:B-----5:R-:W-:Y:S02]  /*2e30*/  HADD2.F32 R14, -RZ, R43.H0_H0 ;  /* 0x2000002bff0e7230 */ /* 0x020fe40000004100 */
[--C-:B------:R-:W-:Y:S02]  /*2e40*/  HADD2.F32 R18, -RZ, R41.reuse.H0_H0 ;  /* 0x20000029ff127230 */ /* 0x100fe40000004100 */
[----:B------:R-:W-:Y:S02]  /*2e50*/  HADD2.F32 R20, -RZ, R41.H1_H1 ;  /* 0x30000029ff147230 */ /* 0x000fe40000004100 */
[----:B------:R-:W-:Y:S01]  /*2e60*/  FADD.FTZ R15, R14, -UR9 ;  /* 0x800000090e0f7e21 */ /* 0x000fe20008010000 */
[----:B------:R-:W-:Y:S02]  /*2e70*/  HADD2.F32 R14, -RZ, R43.H1_H1 ;  /* 0x3000002bff0e7230 */ /* 0x000fe40000004100 */
[----:B------:R-:W-:Y:S01]  /*2e80*/  FADD.FTZ R18, R18, -UR9 ;  /* 0x8000000912127e21 */ /* 0x000fe20008010000 */
[----:B------:R-:W-:-:S02]  /*2e90*/  HADD2.F32 R27, -RZ, R42.H0_H0 ;  /* 0x2000002aff1b7230 */ /* 0x000fc40000004100 */
[----:B------:R-:W-:Y:S01]  /*2ea0*/  FMUL.FTZ R15, R15, UR12 ;  /* 0x0000000c0f0f7c20 */ /* 0x000fe20008410000 */
[----:B------:R-:W-:Y:S01]  /*2eb0*/  FADD.FTZ R22, R20, -UR9 ;  /* 0x8000000914167e21 */ /* 0x000fe20008010000 */
[----:B------:R-:W-:Y:S01]  /*2ec0*/  FADD.FTZ R14, R14, -UR9 ;  /* 0x800000090e0e7e21 */ /* 0x000fe20008010000 */
[----:B------:R-:W-:Y:S01]  /*2ed0*/  FMUL.FTZ R57, R18, UR12 ;  /* 0x0000000c12397c20 */ /* 0x000fe20008410000 */
[--C-:B------:R-:W-:Y:S01]  /*2ee0*/  FFMA.FTZ R17, R12, R15, R10.reuse ;  /* 0x0000000f0c117223 */ /* 0x100fe2000001000a */
[----:B------:R-:W-:Y:S01]  /*2ef0*/  FMUL.FTZ R22, R22, UR12 ;  /* 0x0000000c16167c20 */ /* 0x000fe20008410000 */
[----:B------:R-:W-:Y:S01]  /*2f00*/  FMUL.FTZ R14, R14, UR12 ;  /* 0x0000000c0e0e7c20 */ /* 0x000fe20008410000 */
[----:B------:R-:W-:Y:S01]  /*2f10*/  FFMA.FTZ R19, R12, R57, R10 ;  /* 0x000000390c137223 */ /* 0x000fe2000001000a */
[----:B------:R-:W-:Y:S02]  /*2f20*/  FMUL.FTZ R16, R17, -1.4426950216293334961 ;  /* 0xbfb8aa3b11107820 */ /* 0x000fe40000410000 */
[----:B------:R-:W-:Y:S01]  /*2f30*/  FFMA.FTZ R25, R13, R14, R11 ;  /* 0x0000000e0d197223 */ /* 0x000fe2000001000b */
[----:B------:R-:W-:-:S03]  /*2f40*/  FMUL.FTZ R18, R19, -1.4426950216293334961 ;  /* 0xbfb8aa3b13127820 */ /* 0x000fc60000410000 */
[----:B------:R-:W-:Y:S01]  /*2f50*/  FMUL.FTZ R21, R25, -1.4426950216293334961 ;  /* 0xbfb8aa3b19157820 */ /* 0x000fe20000410000 */
[----:B------:R-:W0:Y:S08]  /*2f60*/  MUFU.EX2 R16, R16 ;  /* 0x0000001000107308 */ /* 0x000e300000000800 */
        /* <DEDUP_REMOVED lines=14> */
[----:B-1----:R-:W-:-:S07]  /*3050*/  FADD.FTZ R27, R21, 1 ;  /* 0x3f800000151b7421 */ /* 0x002fce0000010000 */
[----:B------:R-:W1:Y:S01]  /*3060*/  MUFU.RCP R21, R27 ;  /* 0x0000001b00157308 */ /* 0x000e620000001000 */
[----:B--2---:R-:W-:-:S04]  /*3070*/  FADD.FTZ R26, -R20, 1 ;  /* 0x3f800000141a7421 */ /* 0x004fc80000010100 */
[----:B------:R-:W-:Y:S01]  /*3080*/  FFMA.FTZ R25, R25, R26, 1 ;  /* 0x3f80000019197423 */ /* 0x000fe2000001001a */
[----:B------:R-:W-:Y:S02]  /*3090*/  HADD2.F32 R26, -RZ, R42.H1_H1 ;  /* 0x3000002aff1a7230 */ /* 0x000fe40000004100 */
[----:B0-----:R-:W-:-:S03]  /*30a0*/  FADD.FTZ R56, -R24, 1 ;  /* 0x3f80000018387421 */ /* 0x001fc60000010100 */
[----:B------:R-:W-:Y:S01]  /*30b0*/  FMUL.FTZ R20, R26, R20 ;  /* 0x000000141a147220 */ /* 0x000fe20000410000 */
[--C-:B------:R-:W-:Y:S02]  /*30c0*/  HADD2.F32 R26, -RZ, R40.reuse.H1_H1 ;  /* 0x30000028ff1a7230 */ /* 0x100fe40000004100 */
[----:B------:R-:W-:Y:S01]  /*30d0*/  FFMA.FTZ R56, R19, R56, 1 ;  /* 0x3f80000013387423 */ /* 0x000fe20000010038 */
[----:B------:R-:W-:Y:S02]  /*30e0*/  HADD2.F32 R19, -RZ, R40.H0_H0 ;  /* 0x20000028ff137230 */ /* 0x000fe40000004100 */
[----:B------:R-:W-:Y:S01]  /*30f0*/  FMUL.FTZ R25, R20, R25 ;  /* 0x0000001914197220 */ /* 0x000fe20000410000 */
[----:B-1----:R-:W-:Y:S01]  /*3100*/  FMUL.FTZ R26, R26, R21 ;  /* 0x000000151a1a7220 */ /* 0x002fe20000410000 */
[----:B------:R-:W-:Y:S01]  /*3110*/  FADD.FTZ R21, -R21, 1 ;  /* 0x3f80000015157421 */ /* 0x000fe20000010100 */
[----:B------:R-:W-:-:S03]  /*3120*/  FMUL.FTZ R19, R19, R24 ;  /* 0x0000001813137220 */ /* 0x000fc60000410000 */
[----:B------:R-:W-:Y:S01]  /*3130*/  FFMA.FTZ R21, R16, R21, 1 ;  /* 0x3f80000010157423 */ /* 0x000fe20000010015 */
[----:B------:R-:W-:Y:S01]  /*3140*/  FMUL.FTZ R16, R18, R17 ;  /* 0x0000001112107220 */ /* 0x000fe20000410000 */
[----:B------:R-:W-:Y:S02]  /*3150*/  HADD2.F32 R17, -RZ, R39.H0_H0 ;  /* 0x20000027ff117230 */ /* 0x000fe40000004100 */
[----:B------:R-:W-:Y:S01]  /*3160*/  FMUL.FTZ R56, R19, R56 ;  /* 0x0000003813387220 */ /* 0x000fe20000410000 */
[----:B------:R-:W-:Y:S01]  /*3170*/  FMUL.FTZ R26, R26, R21 ;  /* 0x000000151a1a7220 */ /* 0x000fe20000410000 */
[----:B------:R-:W-:Y:S01]  /*3180*/  FMUL.FTZ R18, R12, R16 ;  /* 0x000000100c127220 */ /* 0x000fe20000410000 */
[----:B------:R-:W-:Y:S01]  /*3190*/  FMUL.FTZ R21, R13, R25 ;  /* 0x000000190d157220 */ /* 0x000fe20000410000 */
[----:B------:R-:W-:Y:S02]  /*31a0*/  FADD.FTZ R17, R17, -UR9 ;  /* 0x8000000911117e21 */ /* 0x000fe40008010000 */
[----:B------:R-:W-:Y:S01]  /*31b0*/  FFMA.FTZ R27, R15, R18, RZ ;  /* 0x000000120f1b7223 */ /* 0x000fe200000100ff */
[----:B------:R-:W-:Y:S01]  /*31c0*/  FADD.FTZ R18, RZ, R18 ;  /* 0x00000012ff127221 */ /* 0x000fe20000010000 */
[----:B------:R-:W-:-:S02]  /*31d0*/  FMUL.FTZ R19, R17, UR12 ;  /* 0x0000000c11137c20 */ /* 0x000fc40008410000 */
[----:B------:R-:W-:Y:S01]  /*31e0*/  FFMA.FTZ R27, R14, R21, R27 ;  /* 0x000000150e1b7223 */ /* 0x000fe2000001001b */
[----:B------:R-:W-:Y:S01]  /*31f0*/  FADD.FTZ R21, R21, R18 ;  /* 0x0000001215157221 */ /* 0x000fe20000010000 */
[C---:B------:R-:W-:Y:S01]  /*3200*/  FFMA.FTZ R17, R12.reuse, R19, R10 ;  /* 0x000000130c117223 */ /* 0x040fe2000001000a */
[----:B------:R-:W-:Y:S01]  /*3210*/  FFMA.FTZ R18, R15, R16, RZ ;  /* 0x000000100f127223 */ /* 0x000fe200000100ff */
[----:B------:R-:W-:Y:S02]  /*3220*/  FADD.FTZ R15, RZ, R16 ;  /* 0x00000010ff0f7221 */ /* 0x000fe40000010000 */
[----:B------:R-:W-:Y:S01]  /*3230*/  FMUL.FTZ R20, R17, -1.4426950216293334961 ;  /* 0xbfb8aa3b11147820 */ /* 0x000fe20000410000 */
[-C--:B------:R-:W-:Y:S01]  /*3240*/  FFMA.FTZ R18, R57, R56.reuse, R18 ;  /* 0x0000003839127223 */ /* 0x080fe20000010012 */
[----:B------:R-:W-:Y:S01]  /*3250*/  FADD.FTZ R16, R15, R56 ;  /* 0x000000380f107221 */ /* 0x000fe20000010000 */
[--C-:B------:R-:W-:Y:S02]  /*3260*/  HADD2.F32 R15, -RZ, R38.reuse.H0_H0 ;  /* 0x20000026ff0f7230 */ /* 0x100fe40000004100 */
[----:B------:R-:W-:Y:S01]  /*3270*/  FMUL.FTZ R56, R12, R56 ;  /* 0x000000380c387220 */ /* 0x000fe20000410000 */
[----:B------:R-:W0:Y:S03]  /*3280*/  MUFU.EX2 R20, R20 ;  /* 0x0000001400147308 */ /* 0x000e260000000800 */
[----:B------:R-:W-:Y:S01]  /*3290*/  FFMA.FTZ R57, R57, R56, R27 ;  /* 0x0000003839397223 */ /* 0x000fe2000001001b */
[----:B------:R-:W-:Y:S01]  /*32a0*/  FADD.FTZ R21, R21, R56 ;  /* 0x0000003815157221 */ /* 0x000fe20000010000 */
[----:B------:R-:W-:Y:S01]  /*32b0*/  FFMA.FTZ R27, R14, R25, RZ ;  /* 0x000000190e1b7223 */ /* 0x000fe200000100ff */
[----:B------:R-:W-:-:S02]  /*32c0*/  HADD2.F32 R14, -RZ, R38.H1_H1 ;  /* 0x30000026ff0e7230 */ /* 0x000fc40000004100 */
[----:B------:R-:W-:Y:S01]  /*32d0*/  FADD.FTZ R25, RZ, R25 ;  /* 0x00000019ff197221 */ /* 0x000fe20000010000 */
[----:B------:R-:W-:-:S03]  /*32e0*/  FFMA.FTZ R27, R22, R26, R27 ;  /* 0x0000001a161b7223 */ /* 0x000fc6000001001b */
[----:B------:R-:W-:Y:S01]  /*32f0*/  FADD.FTZ R25, R25, R26 ;  /* 0x0000001a19197221 */ /* 0x000fe20000010000 */
[----:B------:R-:W-:-:S04]  /*3300*/  FMUL.FTZ R26, R13, R26 ;  /* 0x0000001a0d1a7220 */ /* 0x000fc80000410000 */
[----:B------:R-:W-:Y:S01]  /*3310*/  FFMA.FTZ R22, R22, R26, R57 ;  /* 0x0000001a16167223 */ /* 0x000fe20000010039 */
[----:B------:R-:W-:Y:S01]  /*3320*/  FADD.FTZ R21, R26, R21 ;  /* 0x000000151a157221 */ /* 0x000fe20000010000 */
[----:B0-----:R-:W-:Y:S01]  /*3330*/  FADD.FTZ R20, R20, 1 ;  /* 0x3f80000014147421 */ /* 0x001fe20000010000 */
[----:B------:R-:W-:-:S05]  /*3340*/  HADD2.F32 R26, -RZ, R36.H0_H0 ;  /* 0x20000024ff1a7230 */ /* 0x000fca0000004100 */
[----:B------:R-:W0:Y:S02]  /*3350*/  MUFU.RCP R20, R20 ;  /* 0x0000001400147308 */ /* 0x000e240000001000 */
[----:B0-----:R-:W-:Y:S01]  /*3360*/  FMUL.FTZ R24, R15, R20 ;  /* 0x000000140f187220 */ /* 0x001fe20000410000 */
[----:B------:R-:W-:-:S04]  /*3370*/  FADD.FTZ R15, -R20, 1 ;  /* 0x3f800000140f7421 */ /* 0x000fc80000010100 */
[----:B------:R-:W-:Y:S01]  /*3380*/  FFMA.FTZ R15, R17, R15, 1 ;  /* 0x3f800000110f7423 */ /* 0x000fe2000001000f */
[----:B------:R-:W-:-:S03]  /*3390*/  HADD2.F32 R17, -RZ, R39.H1_H1 ;  /* 0x30000027ff117230 */ /* 0x000fc60000004100 */
[----:B------:R-:W-:Y:S02]  /*33a0*/  FMUL.FTZ R24, R24, R15 ;  /* 0x0000000f18187220 */ /* 0x000fe40000410000 */
[----:B------:R-:W-:Y:S02]  /*33b0*/  FADD.FTZ R17, R17, -UR9 ;  /* 0x8000000911117e21 */ /* 0x000fe40008010000 */
[----:B------:R-:W-:Y:S01]  /*33c0*/  FADD.FTZ R16, R16, R24 ;  /* 0x0000001810107221 */ /* 0x000fe20000010000 */
[-C--:B------:R-:W-:Y:S01]  /*33d0*/  FFMA.FTZ R18, R19, R24.reuse, R18 ;  /* 0x0000001813127223 */ /* 0x080fe20000010012 */
[----:B------:R-:W-:Y:S01]  /*33e0*/  FMUL.FTZ R20, R17, UR12 ;  /* 0x0000000c11147c20 */ /* 0x000fe20008410000 */
[----:B------:R-:W-:-:S03]  /*33f0*/  FMUL.FTZ R24, R12, R24 ;  /* 0x000000180c187220 */ /* 0x000fc60000410000 */
[----:B------:R-:W-:Y:S01]  /*3400*/  FFMA.FTZ R15, R13, R20, R11 ;  /* 0x000000140d0f7223 */ /* 0x000fe2000001000b */
[----:B------:R-:W-:Y:S01]  /*3410*/  FFMA.FTZ R19, R19, R24, R22 ;  /* 0x0000001813137223 */ /* 0x000fe20000010016 */
[----:B------:R-:W-:Y:S02]  /*3420*/  FADD.FTZ R21, R21, R24 ;  /* 0x0000001815157221 */ /* 0x000fe40000010000 */
[----:B------:R-:W-:-:S06]  /*3430*/  FMUL.FTZ R56, R15, -1.4426950216293334961 ;  /* 0xbfb8aa3b0f387820 */ /* 0x000fcc0000410000 */
[----:B------:R-:W0:Y:S02]  /*3440*/  MUFU.EX2 R56, R56 ;  /* 0x0000003800387308 */ /* 0x000e240000000800 */
[----:B0-----:R-:W-:-:S06]  /*3450*/  FADD.FTZ R17, R56, 1 ;  /* 0x3f80000038117421 */ /* 0x001fcc0000010000 */
[----:B------:R-:W0:Y:S02]  /*3460*/  MUFU.RCP R17, R17 ;  /* 0x0000001100117308 */ /* 0x000e240000001000 */
[----:B0-----:R-:W-:Y:S01]  /*3470*/  FMUL.FTZ R14, R14, R17 ;  /* 0x000000110e0e7220 */ /* 0x001fe20000410000 */
[----:B------:R-:W-:Y:S01]  /*3480*/  FADD.FTZ R56, -R17, 1 ;  /* 0x3f80000011387421 */ /* 0x000fe20000010100 */
[----:B------:R-:W-:-:S03]  /*3490*/  HADD2.F32 R17, -RZ, R37.H0_H0 ;  /* 0x20000025ff117230 */ /* 0x000fc60000004100 */
[----:B------:R-:W-:Y:S02]  /*34a0*/  FFMA.FTZ R15, R15, R56, 1 ;  /* 0x3f8000000f0f7423 */ /* 0x000fe40000010038 */
[----:B------:R-:W-:Y:S02]  /*34b0*/  FADD.FTZ R17, R17, -UR9 ;  /* 0x8000000911117e21 */ /* 0x000fe40008010000 */
[----:B------:R-:W-:Y:S02]  /*34c0*/  FMUL.FTZ R14, R14, R15 ;  /* 0x0000000f0e0e7220 */ /* 0x000fe40000410000 */
[----:B------:R-:W-:Y:S02]  /*34d0*/  FMUL.FTZ R57, R17, UR12 ;  /* 0x0000000c11397c20 */ /* 0x000fe40008410000 */
[----:B------:R-:W-:Y:S01]  /*34e0*/  FADD.FTZ R25, R25, R14 ;  /* 0x0000000e19197221 */ /* 0x000fe20000010000 */
[-C--:B------:R-:W-:Y:S01]  /*34f0*/  FFMA.FTZ R27, R20, R14.reuse, R27 ;  /* 0x0000000e141b7223 */ /* 0x080fe2000001001b */
[----:B------:R-:W-:Y:S01]  /*3500*/  FFMA.FTZ R15, R12, R57, R10 ;  /* 0x000000390c0f7223 */ /* 0x000fe2000001000a */
[----:B------:R-:W-:-:S03]  /*3510*/  FMUL.FTZ R14, R13, R14 ;  /* 0x0000000e0d0e7220 */ /* 0x000fc60000410000 */
[----:B------:R-:W-:Y:S01]  /*3520*/  FMUL.FTZ R56, R15, -1.4426950216293334961 ;  /* 0xbfb8aa3b0f387820 */ /* 0x000fe20000410000 */
[----:B------:R-:W-:Y:S01]  /*3530*/  FFMA.FTZ R19, R20, R14, R19 ;  /* 0x0000000e14137223 */ /* 0x000fe20000010013 */
[----:B------:R-:W-:Y:S02]  /*3540*/  HADD2.F32 R20, -RZ, R36.H1_H1 ;  /* 0x30000024ff147230 */ /* 0x000fe40000004100 */
[----:B------:R-:W-:Y:S02]  /*3550*/  FADD.FTZ R21, R14, R21 ;  /* 0x000000150e157221 */ /* 0x000fe40000010000 */
        /* <DEDUP_REMOVED lines=15> */
[----:B------:R-:W-:Y:S01]  /*3650*/  FADD.FTZ R21, R21, R26 ;  /* 0x0000001a15157221 */ /* 0x000fe20000010000 */
[----:B------:R-:W-:Y:S02]  /*3660*/  HADD2.F32 R26, -RZ, R34.H1_H1 ;  /* 0x30000022ff1a7230 */ /* 0x000fe40000004100 */
[----:B------:R-:W-:-:S06]  /*3670*/  FMUL.FTZ R24, R15, -1.4426950216293334961 ;  /* 0xbfb8aa3b0f187820 */ /* 0x000fcc0000410000 */
[----:B------:R-:W0:Y:S02]  /*3680*/  MUFU.EX2 R24, R24 ;  /* 0x0000001800187308 */ /* 0x000e240000000800 */
[----:B0-----:R-:W-:Y:S01]  /*3690*/  FADD.FTZ R17, R24, 1 ;  /* 0x3f80000018117421 */ /* 0x001fe20000010000 */
[----:B------:R-:W-:-:S05]  /*36a0*/  HADD2.F32 R24, -RZ, R35.H0_H0 ;  /* 0x20000023ff187230 */ /* 0x000fca0000004100 */
[----:B------:R-:W0:Y:S01]  /*36b0*/  MUFU.RCP R17, R17 ;  /* 0x0000001100117308 */ /* 0x000e220000001000 */
[----:B------:R-:W-:Y:S01]  /*36c0*/  FADD.FTZ R24, R24, -UR9 ;  /* 0x8000000918187e21 */ /* 0x000fe20008010000 */
[----:B0-----:R-:W-:Y:S01]  /*36d0*/  FMUL.FTZ R20, R20, R17 ;  /* 0x0000001114147220 */ /* 0x001fe20000410000 */
[----:B------:R-:W-:Y:S02]  /*36e0*/  FADD.FTZ R56, -R17, 1 ;  /* 0x3f80000011387421 */ /* 0x000fe40000010100 */
[----:B------:R-:W-:Y:S02]  /*36f0*/  FMUL.FTZ R17, R24, UR12 ;  /* 0x0000000c18117c20 */ /* 0x000fe40008410000 */
[----:B------:R-:W-:Y:S02]  /*3700*/  FFMA.FTZ R15, R15, R56, 1 ;  /* 0x3f8000000f0f7423 */ /* 0x000fe40000010038 */
[----:B------:R-:W-:Y:S01]  /*3710*/  FFMA.FTZ R14, R12, R17, R10 ;  /* 0x000000110c0e7223 */ /* 0x000fe2000001000a */
[----:B------:R-:W-:-:S02]  /*3720*/  HADD2.F32 R56, -RZ, R34.H0_H0 ;  /* 0x20000022ff387230 */ /* 0x000fc40000004100 */
[----:B------:R-:W-:Y:S01]  /*3730*/  FMUL.FTZ R20, R20, R15 ;  /* 0x0000000f14147220 */ /* 0x000fe20000410000 */
[----:B------:R-:W-:-:S03]  /*3740*/  FMUL.FTZ R24, R14, -1.4426950216293334961 ;  /* 0xbfb8aa3b0e187820 */ /* 0x000fc60000410000 */
[----:B------:R-:W-:Y:S01]  /*3750*/  FADD.FTZ R25, R25, R20 ;  /* 0x0000001419197221 */ /* 0x000fe20000010000 */
[CC--:B------:R-:W-:Y:S01]  /*3760*/  FFMA.FTZ R27, R22.reuse, R20.reuse, R27 ;  /* 0x00000014161b7223 */ /* 0x0c0fe2000001001b */
[----:B------:R-:W-:Y:S01]  /*3770*/  FMUL.FTZ R20, R13, R20 ;  /* 0x000000140d147220 */ /* 0x000fe20000410000 */
[----:B------:R-:W0:Y:S03]  /*3780*/  MUFU.EX2 R24, R24 ;  /* 0x0000001800187308 */ /* 0x000e260000000800 */
[----:B------:R-:W-:Y:S01]  /*3790*/  FFMA.FTZ R57, R22, R20, R57 ;  /* 0x0000001416397223 */ /* 0x000fe20000010039 */
[----:B------:R-:W-:Y:S01]  /*37a0*/  FADD.FTZ R21, R20, R21 ;  /* 0x0000001514157221 */ /* 0x000fe20000010000 */
[----:B0-----:R-:W-:Y:S01]  /*37b0*/  FADD.FTZ R15, R24, 1 ;  /* 0x3f800000180f7421 */ /* 0x001fe20000010000 */
[----:B------:R-:W-:-:S05]  /*37c0*/  HADD2.F32 R24, -RZ, R35.H1_H1 ;  /* 0x30000023ff187230 */ /* 0x000fca0000004100 */
[----:B------:R-:W0:Y:S01]  /*37d0*/  MUFU.RCP R15, R15 ;  /* 0x0000000f000f7308 */ /* 0x000e220000001000 */
[----:B------:R-:W-:-:S04]  /*37e0*/  FADD.FTZ R24, R24, -UR9 ;  /* 0x8000000918187e21 */ /* 0x000fc80008010000 */
[----:B------:R-:W-:Y:S01]  /*37f0*/  FMUL.FTZ R24, R24, UR12 ;  /* 0x0000000c18187c20 */ /* 0x000fe20008410000 */
[----:B0-----:R-:W-:Y:S01]  /*3800*/  FMUL.FTZ R19, R56, R15 ;  /* 0x0000000f38137220 */ /* 0x001fe20000410000 */
[----:B------:R-:W-:Y:S02]  /*3810*/  FADD.FTZ R56, -R15, 1 ;  /* 0x3f8000000f387421 */ /* 0x000fe40000010100 */
[----:B------:R-:W-:Y:S02]  /*3820*/  FFMA.FTZ R15, R13, R24, R11 ;  /* 0x000000180d0f7223 */ /* 0x000fe4000001000b */
[----:B------:R-:W-:Y:S02]  /*3830*/  FFMA.FTZ R14, R14, R56, 1 ;  /* 0x3f8000000e0e7423 */ /* 0x000fe40000010038 */
[----:B------:R-:W-:Y:S02]  /*3840*/  FMUL.FTZ R56, R15, -1.4426950216293334961 ;  /* 0xbfb8aa3b0f387820 */ /* 0x000fe40000410000 */
[----:B------:R-:W-:-:S04]  /*3850*/  FMUL.FTZ R14, R19, R14 ;  /* 0x0000000e130e7220 */ /* 0x000fc80000410000 */
[----:B------:R-:W0:Y:S01]  /*3860*/  MUFU.EX2 R56, R56 ;  /* 0x0000003800387308 */ /* 0x000e220000000800 */
[----:B------:R-:W-:Y:S01]  /*3870*/  FADD.FTZ R16, R16, R14 ;  /* 0x0000000e10107221 */ /* 0x000fe20000010000 */
[-C--:B------:R-:W-:Y:S01]  /*3880*/  FFMA.FTZ R18, R17, R14.reuse, R18 ;  /* 0x0000000e11127223 */ /* 0x080fe20000010012 */
[----:B------:R-:W-:-:S04]  /*3890*/  FMUL.FTZ R14, R12, R14 ;  /* 0x0000000e0c0e7220 */ /* 0x000fc80000410000 */
[----:B------:R-:W-:Y:S01]  /*38a0*/  FFMA.FTZ R17, R17, R14, R57 ;  /* 0x0000000e11117223 */ /* 0x000fe20000010039 */
[----:B------:R-:W-:Y:S02]  /*38b0*/  HADD2.F32 R57, -RZ, R32.H0_H0 ;  /* 0x20000020ff397230 */ /* 0x000fe40000004100 */
[----:B------:R-:W-:Y:S01]  /*38c0*/  FADD.FTZ R21, R21, R14 ;  /* 0x0000000e15157221 */ /* 0x000fe20000010000 */
[----:B0-----:R-:W-:-:S06]  /*38d0*/  FADD.FTZ R19, R56, 1 ;  /* 0x3f80000038137421 */ /* 0x001fcc0000010000 */
[----:B------:R-:W0:Y:S02]  /*38e0*/  MUFU.RCP R19, R19 ;  /* 0x0000001300137308 */ /* 0x000e240000001000 */
[----:B0-----:R-:W-:Y:S01]  /*38f0*/  FADD.FTZ R22, -R19, 1 ;  /* 0x3f80000013167421 */ /* 0x001fe20000010100 */
[----:B------:R-:W-:-:S03]  /*3900*/  FMUL.FTZ R26, R26, R19 ;  /* 0x000000131a1a7220 */ /* 0x000fc60000410000 */
[----:B------:R-:W-:Y:S01]  /*3910*/  FFMA.FTZ R15, R15, R22, 1 ;  /* 0x3f8000000f0f7423 */ /* 0x000fe20000010016 */
[----:B------:R-:W-:-:S03]  /*3920*/  HADD2.F32 R22, -RZ, R33.H0_H0 ;  /* 0x20000021ff167230 */ /* 0x000fc60000004100 */
        /* <DEDUP_REMOVED lines=8> */
[----:B------:R-:W-:Y:S02]  /*39b0*/  HADD2.F32 R17, -RZ, R32.H1_H1 ;  /* 0x30000020ff117230 */ /* 0x000fe40000004100 */
[----:B------:R-:W-:Y:S01]  /*39c0*/  FADD.FTZ R21, R26, R21 ;  /* 0x000000151a157221 */ /* 0x000fe20000010000 */
[----:B------:R-:W-:Y:S01]  /*39d0*/  FMUL.FTZ R56, R15, -1.4426950216293334961 ;  /* 0xbfb8aa3b0f387820 */ /* 0x000fe20000410000 */
[----:B------:R-:W-:-:S05]  /*39e0*/  HADD2.F32 R26, -RZ, R30.H0_H0 ;  /* 0x2000001eff1a7230 */ /* 0x000fca0000004100 */
[----:B------:R-:W0:Y:S02]  /*39f0*/  MUFU.EX2 R56, R56 ;  /* 0x0000003800387308 */ /* 0x000e240000000800 */
[----:B0-----:R-:W-:-:S06]  /*3a00*/  FADD.FTZ R20, R56, 1 ;  /* 0x3f80000038147421 */ /* 0x001fcc0000010000 */
        /* <DEDUP_REMOVED lines=16> */
[----:B0-----:R-:W-:Y:S01]  /*3b10*/  FADD.FTZ R15, R56, 1 ;  /* 0x3f800000380f7421 */ /* 0x001fe20000010000 */
[----:B------:R-:W-:-:S05]  /*3b20*/  HADD2.F32 R56, -RZ, R31.H0_H0 ;  /* 0x2000001fff387230 */ /* 0x000fca0000004100 */
[----:B------:R-:W0:Y:S01]  /*3b30*/  MUFU.RCP R15, R15 ;  /* 0x0000000f000f7308 */ /* 0x000e220000001000 */
[----:B------:R-:W-:Y:S01]  /*3b40*/  FADD.FTZ R56, R56, -UR9 ;  /* 0x8000000938387e21 */ /* 0x000fe20008010000 */
[----:B0-----:R-:W-:Y:S01]  /*3b50*/  FADD.FTZ R57, -R15, 1 ;  /* 0x3f8000000f397421 */ /* 0x001fe20000010100 */
[----:B------:R-:W-:-:S03]  /*3b60*/  FMUL.FTZ R17, R17, R15 ;  /* 0x0000000f11117220 */ /* 0x000fc60000410000 */
[----:B------:R-:W-:Y:S01]  /*3b70*/  FFMA.FTZ R14, R14, R57, 1 ;  /* 0x3f8000000e0e7423 */ /* 0x000fe20000010039 */
[----:B------:R-:W-:-:S03]  /*3b80*/  FMUL.FTZ R57, R56, UR12 ;  /* 0x0000000c38397c20 */ /* 0x000fc60008410000 */
[----:B------:R-:W-:Y:S01]  /*3b90*/  FMUL.FTZ R14, R17, R14 ;  /* 0x0000000e110e7220 */ /* 0x000fe20000410000 */
[----:B------:R-:W-:-:S03]  /*3ba0*/  FFMA.FTZ R15, R12, R57, R10 ;  /* 0x000000390c0f7223 */ /* 0x000fc6000001000a */
[----:B------:R-:W-:Y:S01]  /*3bb0*/  FADD.FTZ R25, R25, R14 ;  /* 0x0000000e19197221 */ /* 0x000fe20000010000 */
[----:B------:R-:W-:Y:S01]  /*3bc0*/  FMUL.FTZ R56, R15, -1.4426950216293334961 ;  /* 0xbfb8aa3b0f387820 */ /* 0x000fe20000410000 */
[-C--:B------:R-:W-:Y:S01]  /*3bd0*/  FFMA.FTZ R27, R20, R14.reuse, R27 ;  /* 0x0000000e141b7223 */ /* 0x080fe2000001001b */
[----:B------:R-:W-:-:S04]  /*3be0*/  FMUL.FTZ R14, R13, R14 ;  /* 0x0000000e0d0e7220 */ /* 0x000fc80000410000 */
[----:B------:R-:W0:Y:S01]  /*3bf0*/  MUFU.EX2 R56, R56 ;  /* 0x0000003800387308 */ /* 0x000e220000000800 */
[----:B------:R-:W-:Y:S01]  /*3c00*/  FFMA.FTZ R19, R20, R14, R19 ;  /* 0x0000000e14137223 */ /* 0x000fe20000010013 */
[----:B------:R-:W-:Y:S02]  /*3c10*/  HADD2.F32 R20, -RZ, R30.H1_H1 ;  /* 0x3000001eff147230 */ /* 0x000fe40000004100 */
[----:B------:R-:W-:Y:S01]  /*3c20*/  FADD.FTZ R21, R14, R21 ;  /* 0x000000150e157221 */ /* 0x000fe20000010000 */
        /* <DEDUP_REMOVED lines=24> */
[----:B------:R-:W-:Y:S01]  /*3db0*/  FMUL.FTZ R17, R22, UR12 ;  /* 0x0000000c16117c20 */ /* 0x000fe20008410000 */
[----:B------:R-:W-:Y:S02]  /*3dc0*/  HADD2.F32 R22, -RZ, R28.H0_H0 ;  /* 0x2000001cff167230 */ /* 0x000fe40000004100 */
[----:B------:R-:W-:Y:S01]  /*3dd0*/  FFMA.FTZ R15, R15, R56, 1 ;  /* 0x3f8000000f0f7423 */ /* 0x000fe20000010038 */
[----:B------:R-:W-:-:S03]  /*3de0*/  FFMA.FTZ R14, R12, R17, R10 ;  /* 0x000000110c0e7223 */ /* 0x000fc6000001000a */
        /* <DEDUP_REMOVED lines=22> */
[----:B------:R-:W-:Y:S02]  /*3f50*/  HADD2.F32 R57, -RZ, R4.H0_H0 ;  /* 0x20000004ff397230 */ /* 0x000fe40000004100 */
[----:B------:R-:W-:Y:S01]  /*3f60*/  FADD.FTZ R21, R21, R22 ;  /* 0x0000001615157221 */ /* 0x000fe20000010000 */
[----:B------:R-:W-:-:S06]  /*3f70*/  FMUL.FTZ R56, R15, -1.4426950216293334961 ;  /* 0xbfb8aa3b0f387820 */ /* 0x000fcc0000410000 */
[----:B------:R-:W0:Y:S02]  /*3f80*/  MUFU.EX2 R56, R56 ;  /* 0x0000003800387308 */ /* 0x000e240000000800 */
        /* <DEDUP_REMOVED lines=16> */
[----:B------:R-:W-:-:S06]  /*4090*/  FMUL.FTZ R56, R19, -1.4426950216293334961 ;  /* 0xbfb8aa3b13387820 */ /* 0x000fcc0000410000 */
[----:B------:R-:W0:Y:S02]  /*40a0*/  MUFU.EX2 R56, R56 ;  /* 0x0000003800387308 */ /* 0x000e240000000800 */
[----:B0-----:R-:W-:Y:S01]  /*40b0*/  FADD.FTZ R20, R56, 1 ;  /* 0x3f80000038147421 */ /* 0x001fe20000010000 */
[----:B------:R-:W-:-:S05]  /*40c0*/  HADD2.F32 R56, -RZ, R3.H1_H1 ;  /* 0x30000003ff387230 */ /* 0x000fca0000004100 */
[----:B------:R-:W0:Y:S01]  /*40d0*/  MUFU.RCP R20, R20 ;  /* 0x0000001400147308 */ /* 0x000e220000001000 */
[----:B------:R-:W-:Y:S01]  /*40e0*/  FADD.FTZ R56, R56, -UR9 ;  /* 0x8000000938387e21 */ /* 0x000fe20008010000 */
[----:B0-----:R-:W-:Y:S01]  /*40f0*/  FMUL.FTZ R24, R57, R20 ;  /* 0x0000001439187220 */ /* 0x001fe20000410000 */
[----:B------:R-:W-:Y:S02]  /*4100*/  FADD.FTZ R57, -R20, 1 ;  /* 0x3f80000014397421 */ /* 0x000fe40000010100 */
[----:B------:R-:W-:Y:S02]  /*4110*/  FMUL.FTZ R20, R56, UR12 ;  /* 0x0000000c38147c20 */ /* 0x000fe40008410000 */
[----:B------:R-:W-:Y:S02]  /*4120*/  FFMA.FTZ R19, R19, R57, 1 ;  /* 0x3f80000013137423 */ /* 0x000fe40000010039 */
[----:B------:R-:W-:Y:S02]  /*4130*/  FFMA.FTZ R22, R13, R20, R11 ;  /* 0x000000140d167223 */ /* 0x000fe4000001000b */
[----:B------:R-:W-:-:S02]  /*4140*/  FMUL.FTZ R19, R24, R19 ;  /* 0x0000001318137220 */ /* 0x000fc40000410000 */
[----:B------:R-:W-:Y:S02]  /*4150*/  FMUL.FTZ R56, R22, -1.4426950216293334961 ;  /* 0xbfb8aa3b16387820 */ /* 0x000fe40000410000 */
[----:B------:R-:W-:Y:S01]  /*4160*/  FADD.FTZ R16, R16, R19 ;  /* 0x0000001310107221 */ /* 0x000fe20000010000 */
[CC--:B------:R-:W-:Y:S01]  /*4170*/  FFMA.FTZ R18, R15.reuse, R19.reuse, R18 ;  /* 0x000000130f127223 */ /* 0x0c0fe20000010012 */
[----:B------:R-:W-:Y:S02]  /*4180*/  FMUL.FTZ R19, R12, R19 ;  /* 0x000000130c137220 */ /* 0x000fe40000410000 */
[----:B------:R-:W0:Y:S02]  /*4190*/  MUFU.EX2 R56, R56 ;  /* 0x0000003800387308 */ /* 0x000e240000000800 */
[----:B------:R-:W-:Y:S01]  /*41a0*/  FFMA.FTZ R15, R15, R19, R14 ;  /* 0x000000130f0f7223 */ /* 0x000fe2000001000e */
[----:B------:R-:W-:Y:S02]  /*41b0*/  HADD2.F32 R14, -RZ, R6.H0_H0 ;  /* 0x20000006ff0e7230 */ /* 0x000fe40000004100 */
[----:B------:R-:W-:Y:S01]  /*41c0*/  FADD.FTZ R26, R26, R19 ;  /* 0x000000131a1a7221 */ /* 0x000fe20000010000 */
[----:B0-----:R-:W-:Y:S01]  /*41d0*/  FADD.FTZ R24, R56, 1 ;  /* 0x3f80000038187421 */ /* 0x001fe20000010000 */
[----:B------:R-:W-:-:S05]  /*41e0*/  HADD2.F32 R56, -RZ, R5.H0_H0 ;  /* 0x20000005ff387230 */ /* 0x000fca0000004100 */
[----:B------:R-:W0:Y:S01]  /*41f0*/  MUFU.RCP R24, R24 ;  /* 0x0000001800187308 */ /* 0x000e220000001000 */
[----:B------:R-:W-:Y:S01]  /*4200*/  FADD.FTZ R56, R56, -UR9 ;  /* 0x8000000938387e21 */ /* 0x000fe20008010000 */
[----:B0-----:R-:W-:Y:S01]  /*4210*/  FADD.FTZ R57, -R24, 1 ;  /* 0x3f80000018397421 */ /* 0x001fe20000010100 */
[----:B------:R-:W-:-:S03]  /*4220*/  FMUL.FTZ R17, R17, R24 ;  /* 0x0000001811117220 */ /* 0x000fc60000410000 */
[----:B------:R-:W-:-:S04]  /*4230*/  FFMA.FTZ R22, R22, R57, 1 ;  /* 0x3f80000016167423 */ /* 0x000fc80000010039 */
[----:B------:R-:W-:Y:S01]  /*4240*/  FMUL.FTZ R22, R17, R22 ;  /* 0x0000001611167220 */ /* 0x000fe20000410000 */
[----:B------:R-:W-:-:S03]  /*4250*/  FMUL.FTZ R17, R56, UR12 ;  /* 0x0000000c38117c20 */ /* 0x000fc60008410000 */
[----:B------:R-:W-:Y:S01]  /*4260*/  FADD.FTZ R25, R25, R22 ;  /* 0x0000001619197221 */ /* 0x000fe20000010000 */
[----:B------:R-:W-:Y:S01]  /*4270*/  FFMA.FTZ R24, R12, R17, R10 ;  /* 0x000000110c187223 */ /* 0x000fe2000001000a */
[-C--:B------:R-:W-:Y:S01]  /*4280*/  FFMA.FTZ R27, R20, R22.reuse, R27 ;  /* 0x00000016141b7223 */ /* 0x080fe2000001001b */
[----:B------:R-:W-:Y:S02]  /*4290*/  FMUL.FTZ R22, R13, R22 ;  /* 0x000000160d167220 */ /* 0x000fe40000410000 */
[----:B------:R-:W-:Y:S02]  /*42a0*/  FMUL.FTZ R56, R24, -1.4426950216293334961 ;  /* 0xbfb8aa3b18387820 */ /* 0x000fe40000410000 */
[----:B------:R-:W-:Y:S01]  /*42b0*/  FFMA.FTZ R20, R20, R22, R15 ;  /* 0x0000001614147223 */ /* 0x000fe2000001000f */
[----:B------:R-:W-:Y:S02]  /*42c0*/  HADD2.F32 R15, -RZ, R6.H1_H1 ;  /* 0x30000006ff0f7230 */ /* 0x000fe40000004100 */
[----:B------:R-:W-:Y:S01]  /*42d0*/  FADD.FTZ R26, R22, R26 ;  /* 0x0000001a161a7221 */ /* 0x000fe20000010000 */
        /* <DEDUP_REMOVED lines=188> */
[----:B------:R-:W-:Y:S02]  /*4ea0*/  FFMA.FTZ R18, R15, R19, R18 ;  /* 0x000000130f127223 */ /* 0x000fe40000010012 */
[----:B------:R-:W-:-:S04]  /*4eb0*/  FMUL.FTZ R20, R22, UR12 ;  /* 0x0000000c16147c20 */ /* 0x000fc80008410000 */
[----:B------:R-:W-:-:S04]  /*4ec0*/  FFMA.FTZ R22, R13, R20, R11 ;  /* 0x000000140d167223 */ /* 0x000fc8000001000b */
        /* <DEDUP_REMOVED lines=10> */
[----:B------:R-:W-:Y:S01]  /*4f70*/  FMUL.FTZ R17, R56, UR12 ;  /* 0x0000000c38117c20 */ /* 0x000fe20008410000 */
[----:B------:R-:W-:Y:S01]  /*4f80*/  FADD.FTZ R56, R24, R26 ;  /* 0x0000001a18387221 */ /* 0x000fe20000010000 */
[----:B------:R-:W-:Y:S01]  /*4f90*/  FADD.FTZ R24, R16, R19 ;  /* 0x0000001310187221 */ /* 0x000fe20000010000 */
[C---:B------:R-:W-:Y:S01]  /*4fa0*/  FMUL.FTZ R19, R12.reuse, R19 ;  /* 0x000000130c137220 */ /* 0x040fe20000410000 */
[----:B------:R-:W-:Y:S01]  /*4fb0*/  FFMA.FTZ R26, R12, R17, R10 ;  /* 0x000000110c1a7223 */ /* 0x000fe2000001000a */
[----:B------:R-:W-:Y:S01]  /*4fc0*/  FADD.FTZ R25, R25, R22 ;  /* 0x0000001619197221 */ /* 0x000fe20000010000 */
[----:B------:R-:W-:Y:S01]  /*4fd0*/  FFMA.FTZ R27, R20, R22, R27 ;  /* 0x00000016141b7223 */ /* 0x000fe2000001001b */
[----:B------:R-:W-:Y:S01]  /*4fe0*/  FFMA.FTZ R15, R15, R19, R14 ;  /* 0x000000130f0f7223 */ /* 0x000fe2000001000e */
[----:B------:R-:W-:Y:S01]  /*4ff0*/  FMUL.FTZ R57, R26, -1.4426950216293334961 ;  /* 0xbfb8aa3b1a397820 */ /* 0x000fe20000410000 */
[----:B------:R-:W-:-:S02]  /*5000*/  HADD2.F32 R14, -RZ, R54.H0_H0 ;  /* 0x20000036ff0e7230 */ /* 0x000fc40000004100 */
[----:B------:R-:W-:-:S03]  /*5010*/  FADD.FTZ R56, R56, R19 ;  /* 0x0000001338387221 */ /* 0x000fc60000010000 */
        /* <DEDUP_REMOVED lines=8> */
[----:B------:R-:W-:-:S04]  /*50a0*/  FADD.FTZ R26, R26, -UR9 ;  /* 0x800000091a1a7e21 */ /* 0x000fc80008010000 */
[----:B------:R-:W-:Y:S01]  /*50b0*/  FMUL.FTZ R14, R26, UR12 ;  /* 0x0000000c1a0e7c20 */ /* 0x000fe20008410000 */
[C---:B------:R-:W-:Y:S01]  /*50c0*/  FMUL.FTZ R26, R13.reuse, R22 ;  /* 0x000000160d1a7220 */ /* 0x040fe20000410000 */
[----:B------:R-:W-:Y:S02]  /*50d0*/  HADD2.F32 R22, -RZ, R54.H1_H1 ;  /* 0x30000036ff167230 */ /* 0x000fe40000004100 */
[----:B------:R-:W-:Y:S01]  /*50e0*/  FFMA.FTZ R16, R13, R14, R11 ;  /* 0x0000000e0d107223 */ /* 0x000fe2000001000b */
[----:B------:R-:W-:Y:S01]  /*50f0*/  FFMA.FTZ R20, R20, R26, R15 ;  /* 0x0000001a14147223 */ /* 0x000fe2000001000f */
[----:B------:R-:W-:Y:S02]  /*5100*/  FADD.FTZ R56, R26, R56 ;  /* 0x000000381a387221 */ /* 0x000fe40000010000 */
[----:B------:R-:W-:-:S06]  /*5110*/  FMUL.FTZ R57, R16, -1.4426950216293334961 ;  /* 0xbfb8aa3b10397820 */ /* 0x000fcc0000410000 */
[----:B------:R-:W0:Y:S02]  /*5120*/  MUFU.EX2 R57, R57 ;  /* 0x0000003900397308 */ /* 0x000e240000000800 */
[----:B0-----:R-:W-:-:S06]  /*5130*/  FADD.FTZ R19, R57, 1 ;  /* 0x3f80000039137421 */ /* 0x001fcc0000010000 */
[----:B------:R-:W0:Y:S02]  /*5140*/  MUFU.RCP R19, R19 ;  /* 0x0000001300137308 */ /* 0x000e240000001000 */
[----:B0-----:R-:W-:Y:S01]  /*5150*/  FADD.FTZ R15, -R19, 1 ;  /* 0x3f800000130f7421 */ /* 0x001fe20000010100 */
[----:B------:R-:W-:-:S03]  /*5160*/  FMUL.FTZ R22, R22, R19 ;  /* 0x0000001316167220 */ /* 0x000fc60000410000 */
[----:B------:R-:W-:Y:S01]  /*5170*/  FFMA.FTZ R15, R16, R15, 1 ;  /* 0x3f800000100f7423 */ /* 0x000fe2000001000f */
[----:B------:R-:W-:Y:S01]  /*5180*/  FFMA.FTZ R16, R17, R21, R18 ;  /* 0x0000001511107223 */ /* 0x000fe20000010012 */
[----:B------:R-:W-:Y:S02]  /*5190*/  FADD.FTZ R18, R24, R21 ;  /* 0x0000001518127221 */ /* 0x000fe40000010000 */
[----:B------:R-:W-:Y:S01]  /*51a0*/  FMUL.FTZ R22, R22, R15 ;  /* 0x0000000f16167220 */ /* 0x000fe20000410000 */
[----:B------:R-:W-:-:S03]  /*51b0*/  FMUL.FTZ R15, R12, R21 ;  /* 0x000000150c0f7220 */ /* 0x000fc60000410000 */
[-C--:B------:R-:W-:Y:S01]  /*51c0*/  FMUL.FTZ R19, R13, R22.reuse ;  /* 0x000000160d137220 */ /* 0x080fe20000410000 */
[----:B------:R-:W-:Y:S01]  /*51d0*/  FFMA.FTZ R57, R17, R15, R20 ;  /* 0x0000000f11397223 */ /* 0x000fe20000010014 */
[----:B------:R-:W-:Y:S01]  /*51e0*/  FADD.FTZ R56, R56, R15 ;  /* 0x0000000f38387221 */ /* 0x000fe20000010000 */
[C---:B------:R-:W-:Y:S02]  /*51f0*/  FFMA.FTZ R17, R14.reuse, R22, R27 ;  /* 0x000000160e117223 */ /* 0x040fe4000001001b */
[----:B------:R-:W-:Y:S01]  /*5200*/  FFMA.FTZ R15, R14, R19, R57 ;  /* 0x000000130e0f7223 */ /* 0x000fe20000010039 */
[----:B------:R-:W-:Y:S01]  /*5210*/  FADD.FTZ R20, R19, R56 ;  /* 0x0000003813147221 */ /* 0x000fe20000010000 */
[----:B------:R-:W-:-:S07]  /*5220*/  FADD.FTZ R19, R25, R22 ;  /* 0x0000001619137221 */ /* 0x000fce0000010000 */
.L_x_719:
        /* <DEDUP_REMOVED lines=15> */
[----:B---3--:R-:W-:-:S05]  /*5320*/  LEA R57, R56, UR5, 0x4 ;  /* 0x0000000538397c11 */ /* 0x008fca000f8e20ff */
        /* <DEDUP_REMOVED lines=26> */
.L_x_721:
[----:B------:R-:W-:Y:S05]  /*54d0*/  BSYNC.RECONVERGENT B0 ;  /* 0x0000000000007941 */ /* 0x000fea0003800200 */
.L_x_720:
[----:B------:R-:W-:Y:S01]  /*54e0*/  BAR.SYNC.DEFER_BLOCKING 0x0 ;  /* 0x0000000000007b1d */ /* 0x000fe20000010000 */
[C---:B------:R-:W-:Y:S02]  /*54f0*/  ISETP.NE.AND P1, PT, R56.reuse, RZ, PT ;  /* 0x000000ff3800720c */ /* 0x040fe40003f25270 */
[----:B------:R-:W-:Y:S01]  /*5500*/  ISETP.GT.U32.AND P0, PT, R56, 0x1d, PT ;  /* 0x0000001d3800780c */ /* 0x000fe20003f04070 */
[----:B------:R-:W-:Y:S02]  /*5510*/  IMAD R56, R23, 0x1e, R56 ;  /* 0x0000001e17387824 */ /* 0x000fe400078e0238 */
[----:B------:R-:W4:Y:S01]  /*5520*/  LDCU UR7, c[0x0][0x374] ;  /* 0x00006e80ff0777ac */ /* 0x000f220008000800 */
[----:B------:R-:W-:Y:S07]  /*5530*/  BSSY.RECONVERGENT B0, `(.L_x_722) ;  /* 0x0000027000007945 */ /* 0x000fee0003800200 */
[----:B------:R-:W-:Y:S05]  /*5540*/  @P1 BRA `(.L_x_723) ;  /* 0x0000000000941947 */ /* 0x000fea0003800000 */
[----:B------:R-:W-:-:S09]  /*5550*/  ULEA UR5, UR13, UR8, 0x18 ;  /* 0x000000080d057291 */ /* 0x000fd2000f8ec0ff */
[----:B-12---:R-:W1:Y:S04]  /*5560*/  LDS.64 R24, [UR5+0x18] ;  /* 0x00001805ff187984 */ /* 0x006e680008000a00 */
[----:B---3--:R-:W2:Y:S01]  /*5570*/  LDS.128 R20, [UR5+0x20] ;  /* 0x00002005ff147984 */ /* 0x008ea20008000c00 */
[----:B-1----:R-:W-:Y:S01]  /*5580*/  FADD.FTZ R27, R14, R24 ;  /* 0x000000180e1b7221 */ /* 0x002fe20000010000 */
[----:B0-----:R-:W-:-:S03]  /*5590*/  FADD.FTZ R14, R15, R25 ;  /* 0x000000190f0e7221 */ /* 0x001fc60000010000 */
[----:B--2---:R-:W-:Y:S01]  /*55a0*/  FADD.FTZ R15, R27, R20 ;  /* 0x000000141b0f7221 */ /* 0x004fe20000010000 */
[----:B------:R-:W-:Y:S01]  /*55b0*/  FADD.FTZ R14, R14, R21 ;  /* 0x000000150e0e7221 */ /* 0x000fe20000010000 */
[----:B------:R-:W0:Y:S02]  /*55c0*/  LDS.128 R24, [UR5+0x30] ;  /* 0x00003005ff187984 */ /* 0x000e240008000c00 */
[----:B------:R-:W-:Y:S01]  /*55d0*/  FADD.FTZ R15, R15, R22 ;  /* 0x000000160f0f7221 */ /* 0x000fe20000010000 */
[----:B------:R-:W-:Y:S02]  /*55e0*/  FADD.FTZ R14, R14, R23 ;  /* 0x000000170e0e7221 */ /* 0x000fe40000010000 */
[----:B------:R-:W1:Y:S01]  /*55f0*/  LDS.128 R20, [UR5+0x40] ;  /* 0x00004005ff147984 */ /* 0x000e620008000c00 */
        /* <DEDUP_REMOVED lines=19> */
[----:B------:R-:W1:Y:S01]  /*5730*/  LDS.64 R14, [UR5+0x80] ;  /* 0x00008005ff0e7984 */ /* 0x000e620008000a00 */
[----:B0-----:R-:W-:Y:S01]  /*5740*/  FADD.FTZ R21, R21, R24 ;  /* 0x0000001815157221 */ /* 0x001fe20000010000 */
[----:B------:R-:W-:-:S03]  /*5750*/  FADD.FTZ R20, R20, R25 ;  /* 0x0000001914147221 */ /* 0x000fc60000010000 */
[----:B------:R-:W-:Y:S01]  /*5760*/  FADD.FTZ R21, R21, R26 ;  /* 0x0000001a15157221 */ /* 0x000fe20000010000 */
[----:B------:R-:W-:-:S03]  /*5770*/  FADD.FTZ R20, R20, R27 ;  /* 0x0000001b14147221 */ /* 0x000fc60000010000 */
[----:B-1----:R-:W-:Y:S01]  /*5780*/  FADD.FTZ R14, R21, R14 ;  /* 0x0000000e150e7221 */ /* 0x002fe20000010000 */
[----:B------:R-:W-:-:S07]  /*5790*/  FADD.FTZ R15, R20, R15 ;  /* 0x0000000f140f7221 */ /* 0x000fce0000010000 */
.L_x_723:
[----:B----4-:R-:W-:Y:S05]  /*57a0*/  BSYNC.RECONVERGENT B0 ;  /* 0x0000000000007941 */ /* 0x010fea0003800200 */
.L_x_722:
[----:B------:R-:W-:Y:S06]  /*57b0*/  BAR.SYNC.DEFER_BLOCKING 0x0 ;  /* 0x0000000000007b1d */ /* 0x000fec0000010000 */
[----:B------:R-:W-:Y:S04]  /*57c0*/  BSSY.RECONVERGENT B0, `(.L_x_724) ;  /* 0x000004d000007945 */ /* 0x000fe80003800200 */
[----:B------:R-:W-:Y:S05]  /*57d0*/  @P0 BRA `(.L_x_725) ;  /* 0x00000004002c0947 */ /* 0x000fea0003800000 */
[----:B---3--:R-:W3:Y:S04]  /*57e0*/  LDS.128 R20, [R57+0x1e0] ;  /* 0x0001e00039147984 */ /* 0x008ee80000000c00 */
[----:B-12---:R-:W1:Y:S01]  /*57f0*/  LDS.128 R24, [R57+0x3c0] ;  /* 0x0003c00039187984 */ /* 0x006e620000000c00 */
[----:B---3--:R-:W-:Y:S01]  /*5800*/  FADD.FTZ R16, R16, R20 ;  /* 0x0000001410107221 */ /* 0x008fe20000010000 */
[----:B------:R-:W-:Y:S01]  /*5810*/  FADD.FTZ R17, R17, R21 ;  /* 0x0000001511117221 */ /* 0x000fe20000010000 */
[----:B------:R-:W-:Y:S01]  /*5820*/  FADD.FTZ R20, R19, R23 ;  /* 0x0000001713147221 */ /* 0x000fe20000010000 */
[----:B------:R-:W-:Y:S01]  /*5830*/  FADD.FTZ R21, R18, R22 ;  /* 0x0000001612157221 */ /* 0x000fe20000010000 */
[----:B-1----:R-:W-:Y:S01]  /*5840*/  FADD.FTZ R23, R16, R24 ;  /* 0x0000001810177221 */ /* 0x002fe20000010000 */
[----:B------:R-:W-:-:S02]  /*5850*/  FADD.FTZ R24, R17, R25 ;  /* 0x0000001911187221 */ /* 0x000fc40000010000 */
[----:B------:R-:W1:Y:S01]  /*5860*/  LDS.128 R16, [R57+0x5a0] ;  /* 0x0005a00039107984 */ /* 0x000e620000000c00 */
[----:B------:R-:W-:Y:S01]  /*5870*/  FADD.FTZ R25, R21, R26 ;  /* 0x0000001a15197221 */ /* 0x000fe20000010000 */
[----:B------:R-:W-:Y:S01]  /*5880*/  FADD.FTZ R26, R20, R27 ;  /* 0x0000001b141a7221 */ /* 0x000fe20000010000 */
[----:B-1----:R-:W-:Y:S01]  /*5890*/  FADD.FTZ R27, R23, R16 ;  /* 0x00000010171b7221 */ /* 0x002fe20000010000 */
[----:B------:R-:W-:Y:S01]  /*58a0*/  FADD.FTZ R24, R24, R17 ;  /* 0x0000001118187221 */ /* 0x000fe20000010000 */
[----:B------:R-:W1:Y:S01]  /*58b0*/  LDS.128 R20, [R57+0x780] ;  /* 0x0007800039147984 */ /* 0x000e620000000c00 */
[----:B------:R-:W-:Y:S01]  /*58c0*/  FADD.FTZ R25, R25, R18 ;  /* 0x0000001219197221 */ /* 0x000fe20000010000 */
[----:B------:R-:W-:Y:S02]  /*58d0*/  FADD.FTZ R26, R26, R19 ;  /* 0x000000131a1a7221 */ /* 0x000fe40000010000 */
        /* <DEDUP_REMOVED lines=9> */
[----:B------:R-:W-:-:S02]  /*5970*/  FADD.FTZ R26, R26, R19 ;  /* 0x000000131a1a7221 */ /* 0x000fc40000010000 */
[----:B------:R-:W2:Y:S01]  /*5980*/  LDS.128 R16, [R57+0xd20] ;  /* 0x000d200039107984 */ /* 0x000ea20000000c00 */
        /* <DEDUP_REMOVED lines=47> */
[----:B------:R-:W-:-:S07]  /*5c80*/  FADD.FTZ R19, R26, R19 ;  /* 0x000000131a137221 */ /* 0x000fce0000010000 */
.L_x_725:
[----:B------:R-:W-:Y:S05]  /*5c90*/  BSYNC.RECONVERGENT B0 ;  /* 0x0000000000007941 */ /* 0x000fea0003800200 */
.L_x_724:
[----:B------:R-:W-:Y:S04]  /*5ca0*/  BSSY.RECONVERGENT B0, `(.L_x_726) ;  /* 0x000001c000007945 */ /* 0x000fe80003800200 */
[----:B------:R-:W-:Y:S05]  /*5cb0*/  @P0 BRA `(.L_x_727) ;  /* 0x0000000000680947 */ /* 0x000fea0003800000 */
[----:B------:R-:W4:Y:S08]  /*5cc0*/  LDC.64 R22, c[0x0][0x3d8] ;  /* 0x0000f600ff167b82 */ /* 0x000f300000000a00 */
[----:B---3--:R-:W3:Y:S01]  /*5cd0*/  LDC.64 R20, c[0x0][0x3f8] ;  /* 0x0000fe00ff147b82 */ /* 0x008ee20000000a00 */
[----:B----4-:R-:W-:-:S05]  /*5ce0*/  IMAD.WIDE R56, R56, 0x4, R22 ;  /* 0x0000000438387825 */ /* 0x010fca00078e0216 */
[----:B------:R4:W-:Y:S01]  /*5cf0*/  REDG.E.ADD.F32.FTZ.RN.STRONG.GPU desc[UR10][R56.64], R16 ;  /* 0x00000010380079a6 */ /* 0x0009e2000c12f30a */
[----:B---3--:R-:W-:Y:S01]  /*5d00*/  IMAD.WIDE.U32 R22, R20, 0x3, RZ ;  /* 0x0000000314167825 */ /* 0x008fe200078e00ff */
[----:B-1----:R-:W-:-:S04]  /*5d10*/  LEA R25, R21, R21, 0x1 ;  /* 0x0000001515197211 */ /* 0x002fc800078e08ff */
[----:B------:R-:W-:Y:S02]  /*5d20*/  IADD3 R25, PT, PT, R23, R25, RZ ;  /* 0x0000001917197210 */ /* 0x000fe40007ffe0ff */
[----:B------:R-:W-:Y:S02]  /*5d30*/  LEA.HI R26, P0, R21, R20, RZ, 0x1 ;  /* 0x00000014151a7211 */ /* 0x000fe400078108ff */
[----:B--2---:R-:W-:Y:S02]  /*5d40*/  LEA.HI R24, P3, R25, R22, RZ, 0x1 ;  /* 0x0000001619187211 */ /* 0x004fe400078708ff */
[----:B------:R-:W-:-:S04]  /*5d50*/  LEA R22, P2, R20, R56, 0x2 ;  /* 0x0000003814167211 */ /* 0x000fc800078410ff */
[----:B------:R-:W-:Y:S02]  /*5d60*/  LEA.HI.X R23, R20, R57, R21, 0x2, P2 ;  /* 0x0000003914177211 */ /* 0x000fe400010f1415 */
[----:B------:R-:W-:Y:S02]  /*5d70*/  SHF.L.U32 R20, R26, 0x1, RZ ;  /* 0x000000011a147819 */ /* 0x000fe400000006ff */
[----:B------:R-:W-:Y:S02]  /*5d80*/  IADD3.X R21, PT, PT, RZ, R21, RZ, P0, !PT ;  /* 0x00000015ff157210 */ /* 0x000fe400007fe4ff */
[----:B------:R-:W-:Y:S02]  /*5d90*/  LOP3.LUT R20, R20, 0xfffffffc, RZ, 0xc0, !PT ;  /* 0xfffffffc14147812 */ /* 0x000fe400078ec0ff */
[----:B------:R-:W-:Y:S02]  /*5da0*/  SHF.L.U32 R27, R24, 0x1, RZ ;  /* 0x00000001181b7819 */ /* 0x000fe400000006ff */
[----:B------:R-:W-:-:S02]  /*5db0*/  SHF.L.U64.HI R21, R26, 0x1, R21 ;  /* 0x000000011a157819 */ /* 0x000fc40000010215 */
[----:B------:R-:W-:Y:S02]  /*5dc0*/  IADD3.X R25, PT, PT, RZ, R25, RZ, P3, !PT ;  /* 0x00000019ff197210 */ /* 0x000fe40001ffe4ff */
[----:B------:R-:W-:Y:S02]  /*5dd0*/  IADD3 R20, P0, PT, R56, R20, RZ ;  /* 0x0000001438147210 */ /* 0x000fe40007f1e0ff */
[----:B------:R-:W-:Y:S02]  /*5de0*/  LOP3.LUT R27, R27, 0xfffffffc, RZ, 0xc0, !PT ;  /* 0xfffffffc1b1b7812 */ /* 0x000fe400078ec0ff */
[----:B------:R-:W-:Y:S02]  /*5df0*/  SHF.L.U64.HI R25, R24, 0x1, R25 ;  /* 0x0000000118197819 */ /* 0x000fe40000010219 */
[----:B------:R-:W-:Y:S02]  /*5e00*/  IADD3.X R21, PT, PT, R57, R21, RZ, P0, !PT ;  /* 0x0000001539157210 */ /* 0x000fe400007fe4ff */
[----:B------:R-:W-:-:S03]  /*5e10*/  IADD3 R24, P0, PT, R56, R27, RZ ;  /* 0x0000001b38187210 */ /* 0x000fc60007f1e0ff */
[----:B------:R4:W-:Y:S01]  /*5e20*/  REDG.E.ADD.F32.FTZ.RN.STRONG.GPU desc[UR10][R20.64], R17 ;  /* 0x00000011140079a6 */ /* 0x0009e2000c12f30a */
[----:B------:R-:W-:-:S03]  /*5e30*/  IADD3.X R25, PT, PT, R57, R25, RZ, P0, !PT ;  /* 0x0000001939197210 */ /* 0x000fc600007fe4ff */
[----:B------:R4:W-:Y:S04]  /*5e40*/  REDG.E.ADD.F32.FTZ.RN.STRONG.GPU desc[UR10][R22.64], R18 ;  /* 0x00000012160079a6 */ /* 0x0009e8000c12f30a */
[----:B------:R4:W-:Y:S02]  /*5e50*/  REDG.E.ADD.F32.FTZ.RN.STRONG.GPU desc[UR10][R24.64], R19 ;  /* 0x00000013180079a6 */ /* 0x0009e4000c12f30a */
.L_x_727:
[----:B------:R-:W-:Y:S05]  /*5e60*/  BSYNC.RECONVERGENT B0 ;  /* 0x0000000000007941 */ /* 0x000fea0003800200 */
.L_x_726:
[----:B------:R-:W5:Y:S02]  /*5e70*/  LDCU UR5, c[0x0][0x370] ;  /* 0x00006e00ff0577ac */ /* 0x000f640008000800 */
[----:B-----5:R-:W-:-:S09]  /*5e80*/  UISETP.GE.U32.AND UP0, UPT, UR5, 0x2, UPT ;  /* 0x000000020500788c */ /* 0x020fd2000bf06070 */
[----:B------:R-:W-:Y:S05]  /*5e90*/  BRA.U !UP0, `(.L_x_728) ;  /* 0x0000000908dc7547 */ /* 0x000fea000b800000 */
[----:B----4-:R-:W4:Y:S01]  /*5ea0*/  LDC R16, c[0x0][0x370] ;  /* 0x0000dc00ff107b82 */ /* 0x010f220000000800 */
[----:B------:R-:W-:Y:S01]  /*5eb0*/  ULOP3.LUT UR5, UR4, 0x1, URZ, 0xc0, !UPT ;  /* 0x0000000104057892 */ /* 0x000fe2000f8ec0ff */
[----:B-1----:R-:W1:Y:S05]  /*5ec0*/  S2R R25, SR_CTAID.Y ;  /* 0x0000000000197919 */ /* 0x002e6a0000002600 */
[----:B------:R-:W-:Y:S01]  /*5ed0*/  MOV R19, UR5 ;  /* 0x0000000500137c02 */ /* 0x000fe20008000f00 */
[----:B------:R-:W5:Y:S04]  /*5ee0*/  LDC.64 R56, c[0x0][0x3d0] ;  /* 0x0000f400ff387b82 */ /* 0x000f680000000a00 */
[----:B------:R-:W-:-:S04]  /*5ef0*/  IMAD R19, R19, UR7, RZ ;  /* 0x0000000713137c24 */ /* 0x000fc8000f8e02ff */
[----:B----4-:R-:W-:-:S05]  /*5f00*/  IMAD R16, R19, R16, RZ ;  /* 0x0000001013107224 */ /* 0x010fca00078e02ff */
[----:B------:R-:W-:-:S05]  /*5f10*/  SHF.L.U32 R17, R16, 0x1, RZ ;  /* 0x0000000110117819 */ /* 0x000fca00000006ff */
[----:B-----5:R-:W-:Y:S01]  /*5f20*/  IMAD.WIDE R56, R17, 0x4, R56 ;  /* 0x0000000411387825 */ /* 0x020fe200078e0238 */
[----:B-1----:R-:W-:Y:S06]  /*5f30*/  @P1 BRA `(.L_x_729) ;  /* 0x00000000005c1947 */ /* 0x002fec0003800000 */
[----:B------:R-:W1:Y:S01]  /*5f40*/  LDC.64 R16, c[0x0][0x3c8] ;  /* 0x0000f200ff107b82 */ /* 0x000e620000000a00 */
[----:B------:R-:W-:Y:S01]  /*5f50*/  ULOP3.LUT UP0, UR5, UR4, 0x2, URZ, 0xc0, !UPT ;  /* 0x0000000204057892 */ /* 0x000fe2000f80c0ff */
[----:B------:R-:W-:Y:S01]  /*5f60*/  IADD3 R19, PT, PT, R19, R25, RZ ;  /* 0x0000001913137210 */ /* 0x000fe20007ffe0ff */
[----:B------:R-:W-:Y:S02]  /*5f70*/  IMAD R21, R2, UR7, R25 ;  /* 0x0000000702157c24 */ /* 0x000fe4000f8e0219 */
[----:B------:R-:W-:-:S03]  /*5f80*/  UIADD3 UR5, UPT, UPT, -UR5, 0x1, URZ ;  /* 0x0000000105057890 */ /* 0x000fc6000fffe1ff */
[----:B---3--:R-:W3:Y:S01]  /*5f90*/  LDC R20, c[0x0][0x370] ;  /* 0x0000dc00ff147b82 */ /* 0x008ee20000000800 */
[----:B------:R-:W-:Y:S02]  /*5fa0*/  PLOP3.LUT P0, PT, PT, PT, UP0, 0x80, 0x8 ;  /* 0x000000000008781c */ /* 0x000fe40003f0f008 */
[----:B------:R-:W-:Y:S01]  /*5fb0*/  MOV R23, UR5 ;  /* 0x0000000500177c02 */ /* 0x000fe20008000f00 */
[----:B-1----:R-:W-:-:S04]  /*5fc0*/  IMAD.WIDE.U32 R16, R19, 0x4, R16 ;  /* 0x0000000413107825 */ /* 0x002fc800078e0010 */
[----:B------:R-:W-:Y:S01]  /*5fd0*/  IMAD.WIDE.U32 R18, R21, 0x8, R56 ;  /* 0x0000000815127825 */ /* 0x000fe200078e0038 */
[----:B---3--:R-:W-:-:S04]  /*5fe0*/  SEL R21, R20, RZ, !P0 ;  /* 0x000000ff14157207 */ /* 0x008fc80004000000 */
[----:B------:R1:W-:Y:S01]  /*5ff0*/  STG.E.64 desc[UR10][R18.64], R14 ;  /* 0x0000000e12007986 */ /* 0x0003e2000c101b0a */
[----:B------:R-:W-:Y:S01]  /*6000*/  ISETP.NE.AND P0, PT, R21, -0x1, PT ;  /* 0xffffffff1500780c */ /* 0x000fe20003f05270 */
[----:B------:R-:W-:Y:S06]  /*6010*/  MEMBAR.ALL.GPU ;  /* 0x0000000000007992 */ /* 0x000fec000000a000 */
[----:B------:R-:W-:-:S00]  /*6020*/  ERRBAR ;  /* 0x00000000000079ab */ /* 0x000fc00000000000 */
[----:B------:R-:W-:Y:S06]  /*6030*/  CGAERRBAR ;  /* 0x00000000000075ab */ /* 0x000fec0000000000 */
[----:B------:R1:W-:Y:S01]  /*6040*/  REDG.E.ADD.S32.STRONG.GPU desc[UR10][R16.64], R23 ;  /* 0x000000171000798e */ /* 0x0003e2000c12e30a */
[----:B------:R-:W-:Y:S05]  /*6050*/  @!P0 BRA `(.L_x_729) ;  /* 0x0000000000148947 */ /* 0x000fea0003800000 */
.L_x_730:
[----:B-1----:R-:W3:Y:S04]  /*6060*/  LDG.E.STRONG.GPU R18, desc[UR10][R16.64] ;  /* 0x0000000a10127981 */ /* 0x002ee8000c1ef900 */
[----:B---3--:R-:W-:Y:S01]  /*6070*/  CCTL.IVALL ;  /* 0x00000000ff00798f */ /* 0x008fe20002000000 */
[----:B------:R-:W-:Y:S05]  /*6080*/  YIELD ;  /* 0x0000000000007946 */ /* 0x000fea0003800000 */
[----:B------:R-:W-:-:S13]  /*6090*/  ISETP.NE.AND P0, PT, R18, R21, PT ;  /* 0x000000151200720c */ /* 0x000fda0003f05270 */
[----:B------:R-:W-:Y:S05]  /*60a0*/  @P0 BRA `(.L_x_730) ;  /* 0xfffffffc00ec0947 */ /* 0x000fea000383ffff */
.L_x_729:
[----:B-1----:R-:W1:Y:S01]  /*60b0*/  LDC R16, c[0x0][0x370] ;  /* 0x0000dc00ff107b82 */ /* 0x002e620000000800 */
[----:B------:R-:W-:Y:S05]  /*60c0*/  WARPSYNC.ALL ;  /* 0x0000000000007948 */ /* 0x000fea0003800000 */
[----:B-1----:R-:W-:Y:S02]  /*60d0*/  ISETP.GE.U32.AND P0, PT, R16, 0x8, PT ;  /* 0x000000081000780c */ /* 0x002fe40003f06070 */
[----:B------:R-:W-:Y:S01]  /*60e0*/  BAR.SYNC.DEFER_BLOCKING 0x0 ;  /* 0x0000000000007b1d */ /* 0x000fe20000010000 */
[----:B--2---:R-:W-:-:S10]  /*60f0*/  HFMA2 R24, -RZ, RZ, 0, 0 ;  /* 0x00000000ff187431 */ /* 0x004fd400000001ff */
[----:B------:R-:W-:Y:S05]  /*6100*/  @!P0 BRA `(.L_x_731) ;  /* 0x00000004003c8947 */ /* 0x000fea0003800000 */
[----:B------:R-:W-:Y:S01]  /*6110*/  MOV R18, UR7 ;  /* 0x0000000700127c02 */ /* 0x000fe20008000f00 */
[----:B------:R-:W-:Y:S01]  /*6120*/  UMOV UR5, URZ ;  /* 0x000000ff00057c82 */ /* 0x000fe20008000000 */
[----:B------:R-:W-:Y:S02]  /*6130*/  MOV R16, UR7 ;  /* 0x0000000700107c02 */ /* 0x000fe40008000f00 */
[----:B------:R-:W-:Y:S01]  /*6140*/  MOV R24, UR7 ;  /* 0x0000000700187c02 */ /* 0x000fe20008000f00 */
[--C-:B------:R-:W-:Y:S01]  /*6150*/  IMAD R23, R18, 0x7, R25.reuse ;  /* 0x0000000712177824 */ /* 0x100fe200078e0219 */
[----:B------:R-:W-:Y:S01]  /*6160*/  MOV R22, UR7 ;  /* 0x0000000700167c02 */ /* 0x000fe20008000f00 */
[--C-:B------:R-:W-:Y:S01]  /*6170*/  IMAD R27, R16, 0x3, R25.reuse ;  /* 0x00000003101b7824 */ /* 0x100fe200078e0219 */
[----:B------:R-:W-:Y:S01]  /*6180*/  MOV R26, UR7 ;  /* 0x00000007001a7c02 */ /* 0x000fe20008000f00 */
[--C-:B------:R-:W-:Y:S01]  /*6190*/  IMAD R24, R24, 0x5, R25.reuse ;  /* 0x0000000518187824 */ /* 0x100fe200078e0219 */
[-C--:B------:R-:W-:Y:S01]  /*61a0*/  LEA R21, R16, R25.reuse, 0x2 ;  /* 0x0000001910157211 */ /* 0x080fe200078e10ff */
[----:B------:R-:W-:Y:S01]  /*61b0*/  IMAD R22, R22, 0x6, R25 ;  /* 0x0000000616167824 */ /* 0x000fe200078e0219 */
[----:B------:R-:W-:-:S02]  /*61c0*/  LEA R26, R26, R25, 0x1 ;  /* 0x000000191a1a7211 */ /* 0x000fc400078e08ff */
[----:B---3--:R-:W-:Y:S02]  /*61d0*/  IADD3 R20, PT, PT, R25, UR7, RZ ;  /* 0x0000000719147c10 */ /* 0x008fe4000fffe0ff */
[----:B------:R-:W-:Y:S02]  /*61e0*/  IADD3 R19, PT, PT, -R2, RZ, RZ ;  /* 0x000000ff02137210 */ /* 0x000fe40007ffe1ff */
[----:B------:R-:W-:-:S07]  /*61f0*/  MOV R18, R25 ;  /* 0x0000001900127202 */ /* 0x000fce0000000f00 */
.L_x_732:
[----:B------:R-:W-:-:S13]  /*6200*/  ISETP.EQ.OR P0, PT, R19, RZ, P1 ;  /* 0x000000ff1300720c */ /* 0x000fda0000f02670 */
[----:B------:R-:W-:-:S06]  /*6210*/  @!P0 IMAD.WIDE.U32 R16, R18, 0x8, R56 ;  /* 0x0000000812108825 */ /* 0x000fcc00078e0038 */
[----:B------:R-:W0:Y:S01]  /*6220*/  @!P0 LDG.E.64 R16, desc[UR10][R16.64] ;  /* 0x0000000a10108981 */ /* 0x000e22000c1e1b00 */
[----:B------:R-:W-:Y:S01]  /*6230*/  UIADD3 UR8, UPT, UPT, UR5, 0x1, URZ ;  /* 0x0000000105087890 */ /* 0x000fe2000fffe0ff */
[----:B0-----:R-:W-:Y:S01]  /*6240*/  @!P0 FADD.FTZ R14, R14, R16 ;  /* 0x000000100e0e8221 */ /* 0x001fe20000010000 */
[----:B------:R-:W-:-:S04]  /*6250*/  @!P0 FADD.FTZ R15, R15, R17 ;  /* 0x000000110f0f8221 */ /* 0x000fc80000010000 */
[----:B------:R-:W-:-:S13]  /*6260*/  ISETP.EQ.OR P0, PT, R2, UR8, P1 ;  /* 0x0000000802007c0c */ /* 0x000fda0008f02670 */
[----:B------:R-:W-:-:S06]  /*6270*/  @!P0 IMAD.WIDE.U32 R16, R20, 0x8, R56 ;  /* 0x0000000814108825 */ /* 0x000fcc00078e0038 */
[----:B------:R-:W2:Y:S01]  /*6280*/  @!P0 LDG.E.64 R16, desc[UR10][R16.64] ;  /* 0x0000000a10108981 */ /* 0x000ea2000c1e1b00 */
[----:B------:R-:W-:Y:S01]  /*6290*/  UIADD3 UR8, UPT, UPT, UR5, 0x2, URZ ;  /* 0x0000000205087890 */ /* 0x000fe2000fffe0ff */
[----:B--2---:R-:W-:Y:S01]  /*62a0*/  @!P0 FADD.FTZ R14, R14, R16 ;  /* 0x000000100e0e8221 */ /* 0x004fe20000010000 */
        /* <DEDUP_REMOVED lines=35> */
[----:B------:R-:W-:Y:S01]  /*64e0*/  IADD3 R19, PT, PT, R19, 0x8, RZ ;  /* 0x0000000813137810 */ /* 0x000fe20007ffe0ff */
[----:B--2---:R-:W-:Y:S01]  /*64f0*/  @!P0 FADD.FTZ R14, R14, R16 ;  /* 0x000000100e0e8221 */ /* 0x004fe20000010000 */
[----:B------:R-:W-:Y:S01]  /*6500*/  MOV R16, UR7 ;  /* 0x0000000700107c02 */ /* 0x000fe20008000f00 */
[----:B------:R-:W-:Y:S01]  /*6510*/  @!P0 FADD.FTZ R15, R15, R17 ;  /* 0x000000110f0f8221 */ /* 0x000fe20000010000 */
[----:B------:R-:W-:Y:S02]  /*6520*/  MOV R17, UR7 ;  /* 0x0000000700117c02 */ /* 0x000fe40008000f00 */
[C---:B------:R-:W-:Y:S02]  /*6530*/  LEA R23, R16.reuse, R23, 0x3 ;  /* 0x0000001710177211 */ /* 0x040fe400078e18ff */
[----:B------:R-:W-:-:S02]  /*6540*/  LEA R21, R16, R21, 0x3 ;  /* 0x0000001510157211 */ /* 0x000fc400078e18ff */
[----:B------:R-:W-:Y:S02]  /*6550*/  LEA R27, R16, R27, 0x3 ;  /* 0x0000001b101b7211 */ /* 0x000fe400078e18ff */
[----:B------:R-:W0:Y:S01]  /*6560*/  LDC R16, c[0x0][0x370] ;  /* 0x0000dc00ff107b82 */ /* 0x000e220000000800 */
[C---:B------:R-:W-:Y:S02]  /*6570*/  LEA R22, R17.reuse, R22, 0x3 ;  /* 0x0000001611167211 */ /* 0x040fe400078e18ff */
[C---:B------:R-:W-:Y:S02]  /*6580*/  LEA R24, R17.reuse, R24, 0x3 ;  /* 0x0000001811187211 */ /* 0x040fe400078e18ff */
[C---:B------:R-:W-:Y:S02]  /*6590*/  LEA R26, R17.reuse, R26, 0x3 ;  /* 0x0000001a111a7211 */ /* 0x040fe400078e18ff */
[C---:B------:R-:W-:Y:S02]  /*65a0*/  LEA R20, R17.reuse, R20, 0x3 ;  /* 0x0000001411147211 */ /* 0x040fe400078e18ff */
[----:B------:R-:W-:-:S02]  /*65b0*/  LEA R18, R17, R18, 0x3 ;  /* 0x0000001211127211 */ /* 0x000fc400078e18ff */
[----:B0-----:R-:W-:-:S04]  /*65c0*/  LOP3.LUT R16, R16, 0x7ffffff8, RZ, 0xc0, !PT ;  /* 0x7ffffff810107812 */ /* 0x001fc800078ec0ff */
[----:B------:R-:W-:-:S13]  /*65d0*/  ISETP.NE.AND P0, PT, R16, UR5, PT ;  /* 0x0000000510007c0c */ /* 0x000fda000bf05270 */
[----:B------:R-:W-:Y:S05]  /*65e0*/  @P0 BRA `(.L_x_732) ;  /* 0xfffffffc00040947 */ /* 0x000fea000383ffff */
[----:B------:R-:W-:-:S07]  /*65f0*/  MOV R24, R16 ;  /* 0x0000001000187202 */ /* 0x000fce0000000f00 */
.L_x_731:
[----:B------:R-:W1:Y:S02]  /*6600*/  LDCU UR5, c[0x0][0x370] ;  /* 0x00006e00ff0577ac */ /* 0x000e640008000800 */
[----:B-1----:R-:W-:-:S09]  /*6610*/  ULOP3.LUT UP0, UR5, UR5, 0x7, URZ, 0xc0, !UPT ;  /* 0x0000000705057892 */ /* 0x002fd2000f80c0ff */
[----:B------:R-:W-:Y:S05]  /*6620*/  BRA.U !UP0, `(.L_x_728) ;  /* 0x0000000108f87547 */ /* 0x000fea000b800000 */
[----:B------:R-:W1:Y:S01]  /*6630*/  LDCU UR8, c[0x0][0x370] ;  /* 0x00006e00ff0877ac */ /* 0x000e620008000800 */
[----:B------:R-:W-:-:S04]  /*6640*/  UIADD3 UR5, UPT, UPT, UR5, -0x1, URZ ;  /* 0xffffffff05057890 */ /* 0x000fc8000fffe0ff */
[----:B------:R-:W-:Y:S02]  /*6650*/  UISETP.GE.U32.AND UP0, UPT, UR5, 0x3, UPT ;  /* 0x000000030500788c */ /* 0x000fe4000bf06070 */
[----:B-1----:R-:W-:-:S07]  /*6660*/  ULOP3.LUT UP1, UR8, UR8, 0x3, URZ, 0xc0, !UPT ;  /* 0x0000000308087892 */ /* 0x002fce000f82c0ff */
[----:B------:R-:W-:Y:S05]  /*6670*/  BRA.U !UP0, `(.L_x_733) ;  /* 0x0000000108707547 */ /* 0x000fea000b800000 */
[CC--:B------:R-:W-:Y:S02]  /*6680*/  ISETP.EQ.OR P0, PT, R24.reuse, R2.reuse, P1 ;  /* 0x000000021800720c */ /* 0x0c0fe40000f02670 */
[C---:B------:R-:W-:Y:S02]  /*6690*/  IADD3 R19, PT, PT, R24.reuse, 0x1, RZ ;  /* 0x0000000118137810 */ /* 0x040fe40007ffe0ff */
[C---:B------:R-:W-:Y:S02]  /*66a0*/  IADD3 R21, PT, PT, R24.reuse, 0x2, RZ ;  /* 0x0000000218157810 */ /* 0x040fe40007ffe0ff */
[-C--:B------:R-:W-:Y:S02]  /*66b0*/  ISETP.EQ.OR P2, PT, R19, R2.reuse, P1 ;  /* 0x000000021300720c */ /* 0x080fe40000f42670 */
[----:B------:R-:W-:Y:S02]  /*66c0*/  ISETP.EQ.OR P3, PT, R21, R2, P1 ;  /* 0x000000021500720c */ /* 0x000fe40000f62670 */
[----:B------:R-:W-:-:S03]  /*66d0*/  IADD3 R23, PT, PT, R24, 0x3, RZ ;  /* 0x0000000318177810 */ /* 0x000fc60007ffe0ff */
[----:B------:R-:W-:Y:S01]  /*66e0*/  @!P0 IMAD R17, R24, UR7, R25 ;  /* 0x0000000718118c24 */ /* 0x000fe2000f8e0219 */
[----:B------:R-:W-:-:S03]  /*66f0*/  ISETP.EQ.OR P4, PT, R23, R2, P1 ;  /* 0x000000021700720c */ /* 0x000fc60000f82670 */
[----:B------:R-:W-:-:S04]  /*6700*/  @!P0 IMAD.WIDE.U32 R16, R17, 0x8, R56 ;  /* 0x0000000811108825 */ /* 0x000fc800078e0038 */
[--C-:B------:R-:W-:Y:S02]  /*6710*/  @!P2 IMAD R19, R19, UR7, R25.reuse ;  /* 0x000000071313ac24 */ /* 0x100fe4000f8e0219 */
[----:B------:R-:W-:Y:S01]  /*6720*/  @!P3 IMAD R21, R21, UR7, R25 ;  /* 0x000000071515bc24 */ /* 0x000fe2000f8e0219 */
[----:B------:R-:W0:Y:S01]  /*6730*/  @!P0 LDG.E.64 R16, desc[UR10][R16.64] ;  /* 0x0000000a10108981 */ /* 0x000e22000c1e1b00 */
[----:B------:R-:W-:-:S04]  /*6740*/  @!P2 IMAD.WIDE.U32 R18, R19, 0x8, R56 ;  /* 0x000000081312a825 */ /* 0x000fc800078e0038 */
[----:B---3--:R-:W-:Y:S02]  /*6750*/  @!P3 IMAD.WIDE.U32 R20, R21, 0x8, R56 ;  /* 0x000000081514b825 */ /* 0x008fe400078e0038 */
[----:B------:R-:W2:Y:S02]  /*6760*/  @!P2 LDG.E.64 R18, desc[UR10][R18.64] ;  /* 0x0000000a1212a981 */ /* 0x000ea4000c1e1b00 */
[----:B------:R-:W-:Y:S02]  /*6770*/  @!P4 IMAD R23, R23, UR7, R25 ;  /* 0x000000071717cc24 */ /* 0x000fe4000f8e0219 */
[----:B------:R-:W3:Y:S02]  /*6780*/  @!P3 LDG.E.64 R20, desc[UR10][R20.64] ;  /* 0x0000000a1414b981 */ /* 0x000ee4000c1e1b00 */
[----:B------:R-:W-:-:S06]  /*6790*/  @!P4 IMAD.WIDE.U32 R22, R23, 0x8, R56 ;  /* 0x000000081716c825 */ /* 0x000fcc00078e0038 */
        /* <DEDUP_REMOVED lines=10> */
.L_x_733:
[----:B------:R-:W-:Y:S05]  /*6840*/  BRA.U !UP1, `(.L_x_728) ;  /* 0x0000000109707547 */ /* 0x000fea000b800000 */
[----:B---3--:R-:W1:Y:S01]  /*6850*/  LDC R20, c[0x0][0x370] ;  /* 0x0000dc00ff147b82 */ /* 0x008e620000000800 */
[----:B------:R-:W-:Y:S01]  /*6860*/  UISETP.NE.AND UP0, UPT, UR8, 0x1, UPT ;  /* 0x000000010800788c */ /* 0x000fe2000bf05270 */
[----:B-1----:R-:W-:-:S08]  /*6870*/  LOP3.LUT R20, R20, 0x1, RZ, 0xc0, !PT ;  /* 0x0000000114147812 */ /* 0x002fd000078ec0ff */
[----:B------:R-:W-:Y:S05]  /*6880*/  BRA.U !UP0, `(.L_x_734) ;  /* 0x0000000108387547 */ /* 0x000fea000b800000 */
[C---:B------:R-:W-:Y:S02]  /*6890*/  IADD3 R19, PT, PT, R24.reuse, 0x1, RZ ;  /* 0x0000000118137810 */ /* 0x040fe40007ffe0ff */
[-C--:B------:R-:W-:Y:S02]  /*68a0*/  ISETP.EQ.OR P2, PT, R24, R2.reuse, P1 ;  /* 0x000000021800720c */ /* 0x080fe40000f42670 */
[----:B------:R-:W-:-:S11]  /*68b0*/  ISETP.EQ.OR P0, PT, R19, R2, P1 ;  /* 0x000000021300720c */ /* 0x000fd60000f02670 */
[--C-:B------:R-:W-:Y:S02]  /*68c0*/  @!P2 IMAD R17, R24, UR7, R25.reuse ;  /* 0x000000071811ac24 */ /* 0x100fe4000f8e0219 */
[----:B------:R-:W-:Y:S02]  /*68d0*/  @!P0 IMAD R19, R19, UR7, R25 ;  /* 0x0000000713138c24 */ /* 0x000fe4000f8e0219 */
        /* <DEDUP_REMOVED lines=9> */
.L_x_734:
[----:B------:R-:W-:Y:S01]  /*6970*/  ISETP.EQ.OR P0, PT, R24, R2, P1 ;  /* 0x000000021800720c */ /* 0x000fe20000f02670 */
[----:B------:R-:W-:Y:S03]  /*6980*/  BSSY.RECONVERGENT B0, `(.L_x_728) ;  /* 0x0000008000007945 */ /* 0x000fe60003800200 */
[----:B------:R-:W-:-:S13]  /*6990*/  ISETP.NE.U32.OR P0, PT, R20, 0x1, P0 ;  /* 0x000000011400780c */ /* 0x000fda0000705470 */
[----:B------:R-:W-:Y:S05]  /*69a0*/  @P0 BRA `(.L_x_735) ;  /* 0x0000000000140947 */ /* 0x000fea0003800000 */
[----:B------:R-:W-:-:S04]  /*69b0*/  IMAD R17, R24, UR7, R25 ;  /* 0x0000000718117c24 */ /* 0x000fc8000f8e0219 */
[----:B------:R-:W-:-:S06]  /*69c0*/  IMAD.WIDE.U32 R16, R17, 0x8, R56 ;  /* 0x0000000811107825 */ /* 0x000fcc00078e0038 */
[----:B------:R-:W0:Y:S02]  /*69d0*/  LDG.E.64 R16, desc[UR10][R16.64] ;  /* 0x0000000a10107981 */ /* 0x000e24000c1e1b00 */
[----:B0-----:R-:W-:Y:S01]  /*69e0*/  FADD.FTZ R14, R14, R16 ;  /* 0x000000100e0e7221 */ /* 0x001fe20000010000 */
[----:B------:R-:W-:-:S07]  /*69f0*/  FADD.FTZ R15, R15, R17 ;  /* 0x000000110f0f7221 */ /* 0x000fce0000010000 */
.L_x_735:
[----:B------:R-:W-:Y:S05]  /*6a00*/  BSYNC.RECONVERGENT B0 ;  /* 0x0000000000007941 */ /* 0x000fea0003800200 */
.L_x_728:
[----:B------:R-:W5:Y:S01]  /*6a10*/  S2UR UR8, SR_CgaCtaId ;  /* 0x00000000000879c3 */ /* 0x000f620000008800 */
[----:B------:R-:W-:Y:S01]  /*6a20*/  UMOV UR5, 0x400 ;  /* 0x0000040000057882 */ /* 0x000fe20000000000 */
[--C-:B----4-:R-:W-:Y:S02]  /*6a30*/  HADD2.F32 R19, -RZ, R43.reuse.H0_H0 ;  /* 0x2000002bff137230 */ /* 0x110fe40000004100 */
[----:B------:R-:W-:-:S03]  /*6a40*/  HADD2.F32 R43, -RZ, R43.H1_H1 ;  /* 0x3000002bff2b7230 */ /* 0x000fc60000004100 */
[----:B------:R-:W-:-:S04]  /*6a50*/  FADD.FTZ R19, R19, -UR9 ;  /* 0x8000000913137e21 */ /* 0x000fc80008010000 */
[----:B------:R-:W-:Y:S01]  /*6a60*/  FMUL.FTZ R21, R19, UR12 ;  /* 0x0000000c13157c20 */ /* 0x000fe20008410000 */
[----:B-----5:R-:W-:Y:S01]  /*6a70*/  ULEA UR5, UR8, UR5, 0x18 ;  /* 0x0000000508057291 */ /* 0x020fe2000f8ec0ff */
[----:B------:R-:W4:Y:S08]  /*6a80*/  LDCU.U8 UR8, c[0x0][0x414] ;  /* 0x00008280ff0877ac */ /* 0x000f300008000000 */
[----:B------:R0:W-:Y:S01]  /*6a90*/  @!P1 STS.64 [UR5+0x90], R14 ;  /* 0x0000900eff009988 */ /* 0x0001e20008000a05 */
[----:B------:R-:W-:Y:S01]  /*6aa0*/  BAR.SYNC.DEFER_BLOCKING 0x0 ;  /* 0x0000000000007b1d */ /* 0x000fe20000010000 */
[--C-:B0--3--:R-:W-:Y:S01]  /*6ab0*/  HADD2.F32 R15, -RZ, R42.reuse.H0_H0 ;  /* 0x2000002aff0f7230 */ /* 0x109fe20000004100 */
[----:B----4-:R-:W-:Y:S01]  /*6ac0*/  UISETP.NE.AND UP0, UPT, UR8, URZ, UPT ;  /* 0x000000ff0800728c */ /* 0x010fe2000bf05270 */
[----:B------:R-:W-:-:S03]  /*6ad0*/  HADD2.F32 R42, -RZ, R42.H1_H1 ;  /* 0x3000002aff2a7230 */ /* 0x000fc60000004100 */
[----:B------:R-:W0:Y:S01]  /*6ae0*/  LDS.64 R16, [UR5+0x90] ;  /* 0x00009005ff107984 */ /* 0x000e220008000a00 */
[----:B------:R-:W0:Y:S02]  /*6af0*/  LDCU UR5, c[0x0][0x42c] ;  /* 0x00008580ff0577ac */ /* 0x000e240008000800 */
[----:B0-----:R-:W-:Y:S01]  /*6b00*/  FMUL.FTZ R18, R17, UR5 ;  /* 0x0000000511127c20 */ /* 0x001fe20008410000 */
[----:B------:R-:W-:Y:S01]  /*6b10*/  FADD.FTZ R17, R43, -UR9 ;  /* 0x800000092b117e21 */ /* 0x000fe20008010000 */
[----:B------:R-:W-:-:S03]  /*6b20*/  FMUL.FTZ R16, R16, UR5 ;  /* 0x0000000510107c20 */ /* 0x000fc60008410000 */
[----:B------:R-:W-:Y:S01]  /*6b30*/  FMUL.FTZ R17, R17, UR12 ;  /* 0x0000000c11117c20 */ /* 0x000fe20008410000 */
[----:B------:R-:W-:Y:S06]  /*6b40*/  BRA.U !UP0, `(.L_x_736) ;  /* 0x0000000108487547 */ /* 0x000fec000b800000 */
        /* <DEDUP_REMOVED lines=9> */
[----:B-1----:R-:W1:Y:S01]  /*6be0*/  MUFU.RCP R25, R24 ;  /* 0x0000001800197308 */ /* 0x002e620000001000 */
        /* <DEDUP_REMOVED lines=8> */
.L_x_736:
[----:B------:R-:W0:Y:S01]  /*6c70*/  LDCU UR8, c[0x0][0x41c] ;  /* 0x00008380ff0877ac */ /* 0x000e220008000800 */
[----:B------:R-:W-:Y:S01]  /*6c80*/  R2UR UR5, R16 ;  /* 0x00000000100572ca */ /* 0x000fe200000e0000 */
[--C-:B------:R-:W-:Y:S01]  /*6c90*/  HADD2.F32 R20, -RZ, R41.reuse.H0_H0 ;  /* 0x20000029ff147230 */ /* 0x100fe20000004100 */
[----:B------:R-:W-:Y:S01]  /*6ca0*/  BSSY.RECONVERGENT B0, `(.L_x_737) ;  /* 0x000001f000007945 */ /* 0x000fe20003800200 */
[----:B------:R-:W3:Y:S01]  /*6cb0*/  LDCU.64 UR14, c[0x0][0x400] ;  /* 0x00008000ff0e77ac */ /* 0x000ee20008000a00 */
[----:B------:R-:W-:Y:S02]  /*6cc0*/  HADD2.F32 R41, -RZ, R41.H1_H1 ;  /* 0x30000029ff297230 */ /* 0x000fe40000004100 */
[----:B------:R-:W-:-:S07]  /*6cd0*/  FADD.FTZ R20, R20, -UR9 ;  /* 0x8000000914147e21 */ /* 0x000fce0008010000 */
[--C-:B------:R-:W-:Y:S01]  /*6ce0*/  FFMA.FTZ R21, R21, UR5, R18.reuse ;  /* 0x0000000515157c23 */ /* 0x100fe20008010012 */
[----:B------:R-:W-:Y:S01]  /*6cf0*/  FFMA.FTZ R14, R17, UR5, R18 ;  /* 0x00000005110e7c23 */ /* 0x000fe20008010012 */
[----:B0-----:R-:W-:Y:S02]  /*6d00*/  IMAD R19, R2, UR8, R45 ;  /* 0x0000000802137c24 */ /* 0x001fe4000f8e022d */
[----:B------:R-:W-:Y:S01]  /*6d10*/  FFMA.FTZ R21, R12, R15, -R21 ;  /* 0x0000000f0c157223 */ /* 0x000fe20000010815 */
[----:B------:R-:W-:Y:S02]  /*6d20*/  FFMA.FTZ R42, R13, R42, -R14 ;  /* 0x0000002a0d2a7223 */ /* 0x000fe4000001080e */
[C---:B---3--:R-:W-:Y:S02]  /*6d30*/  ISETP.GE.U32.AND P0, PT, R19.reuse, UR14, PT ;  /* 0x0000000e13007c0c */ /* 0x048fe4000bf06070 */
[----:B------:R-:W-:Y:S02]  /*6d40*/  SHF.R.S32.HI R16, RZ, 0x1f, R19 ;  /* 0x0000001fff107819 */ /* 0x000fe40000011413 */
[----:B------:R-:W-:-:S02]  /*6d50*/  IADD3 R23, PT, PT, R19, 0x10, RZ ;  /* 0x0000001013177810 */ /* 0x000fc40007ffe0ff */
[----:B------:R-:W-:Y:S02]  /*6d60*/  ISETP.GE.AND.EX P0, PT, R16, UR15, PT, P0 ;  /* 0x0000000f10007c0c */ /* 0x000fe4000bf06300 */
[----:B------:R-:W-:Y:S02]  /*6d70*/  ISETP.GE.U32.AND P1, PT, R23, UR14, PT ;  /* 0x0000000e17007c0c */ /* 0x000fe4000bf26070 */
[----:B------:R-:W-:-:S04]  /*6d80*/  SHF.R.S32.HI R2, RZ, 0x1f, R23 ;  /* 0x0000001fff027819 */ /* 0x000fc80000011417 */
[----:B------:R-:W-:-:S05]  /*6d90*/  ISETP.GE.AND.EX P1, PT, R2, UR15, PT, P1 ;  /* 0x0000000f02007c0c */ /* 0x000fca000bf26310 */
[----:B------:R-:W-:Y:S08]  /*6da0*/  @P0 BRA `(.L_x_738) ;  /* 0x0000000000380947 */ /* 0x000ff00003800000 */
[----:B------:R-:W0:Y:S01]  /*6db0*/  LDCU.64 UR18, c[0x0][0x3f8] ;  /* 0x00007f00ff1277ac */ /* 0x000e220008000a00 */
[----:B------:R-:W-:Y:S01]  /*6dc0*/  MOV R14, R58 ;  /* 0x0000003a000e7202 */ /* 0x000fe20000000f00 */
[----:B------:R-:W-:Y:S01]  /*6dd0*/  FMUL.FTZ R22, R21, UR12 ;  /* 0x0000000c15167c20 */ /* 0x000fe20008410000 */
[----:B------:R-:W-:Y:S01]  /*6de0*/  MOV R15, R61 ;  /* 0x0000003d000f7202 */ /* 0x000fe20000000f00 */
[----:B------:R-:W3:Y:S01]  /*6df0*/  LDCU.64 UR16, c[0x0][0x380] ;  /* 0x00007000ff1077ac */ /* 0x000ee20008000a00 */
[----:B------:R-:W-:-:S05]  /*6e00*/  FMUL.FTZ R21, R42, UR12 ;  /* 0x0000000c2a157c20 */ /* 0x000fca0008410000 */
[----:B------:R-:W-:Y:S01]  /*6e10*/  F2FP.F16.F32.PACK_AB R21, R21, R22 ;  /* 0x000000161515723e */ /* 0x000fe200000000ff */
[----:B0-----:R-:W-:Y:S02]  /*6e20*/  IMAD R16, R16, UR18, RZ ;  /* 0x0000001210107c24 */ /* 0x001fe4000f8e02ff */
[----:B------:R-:W-:-:S04]  /*6e30*/  IMAD.WIDE.U32 R14, R19, UR18, R14 ;  /* 0x00000012130e7c25 */ /* 0x000fc8000f8e000e */
[----:B------:R-:W-:Y:S01]  /*6e40*/  IMAD R17, R19, UR19, R16 ;  /* 0x0000001313117c24 */ /* 0x000fe2000f8e0210 */
[----:B---3--:R-:W-:-:S04]  /*6e50*/  LEA R16, P0, R14, UR16, 0x1 ;  /* 0x000000100e107c11 */ /* 0x008fc8000f8008ff */
[----:B------:R-:W-:-:S04]  /*6e60*/  IADD3 R17, PT, PT, R15, R17, RZ ;  /* 0x000000110f117210 */ /* 0x000fc80007ffe0ff */
[----:B------:R-:W-:-:S05]  /*6e70*/  LEA.HI.X R17, R14, UR17, R17, 0x1, P0 ;  /* 0x000000110e117c11 */ /* 0x000fca00080f0c11 */
[----:B------:R0:W-:Y:S02]  /*6e80*/  STG.E desc[UR10][R16.64], R21 ;  /* 0x0000001510007986 */ /* 0x0001e4000c10190a */
.L_x_738:
[----:B------:R-:W-:Y:S05]  /*6e90*/  BSYNC.RECONVERGENT B0 ;  /* 0x0000000000007941 */ /* 0x000fea0003800200 */
.L_x_737:
[----:B0-----:R-:W-:Y:S01]  /*6ea0*/  FMUL.FTZ R21, R20, UR12 ;  /* 0x0000000c14157c20 */ /* 0x001fe20008410000 */
[----:B------:R-:W-:Y:S01]  /*6eb0*/  FADD.FTZ R15, R41, -UR9 ;  /* 0x80000009290f7e21 */ /* 0x000fe20008010000 */
[--C-:B------:R-:W-:Y:S02]  /*6ec0*/  HADD2.F32 R20, -RZ, R40.reuse.H0_H0 ;  /* 0x20000028ff147230 */ /* 0x100fe40000004100 */
[----:B------:R-:W-:Y:S02]  /*6ed0*/  HADD2.F32 R40, -RZ, R40.H1_H1 ;  /* 0x30000028ff287230 */ /* 0x000fe40000004100 */
[----:B------:R-:W-:Y:S01]  /*6ee0*/  FFMA.FTZ R17, R21, UR5, R18 ;  /* 0x0000000515117c23 */ /* 0x000fe20008010012 */
[----:B------:R-:W-:Y:S01]  /*6ef0*/  FMUL.FTZ R15, R15, UR12 ;  /* 0x0000000c0f0f7c20 */ /* 0x000fe20008410000 */
[----:B------:R-:W-:Y:S06]  /*6f00*/  BRA.U !UP0, `(.L_x_739) ;  /* 0x0000000108487547 */ /* 0x000fec000b800000 */
[----:B------:R-:W-:Y:S01]  /*6f10*/  FFMA.FTZ R16, R12, R21, R10 ;  /* 0x000000150c107223 */ /* 0x000fe2000001000a */
[----:B------:R-:W-:-:S03]  /*6f20*/  FFMA.FTZ R14, R13, R15, R11 ;  /* 0x0000000f0d0e7223 */ /* 0x000fc6000001000b */
[----:B------:R-:W-:Y:S01]  /*6f30*/  FMUL.FTZ R21, R16, -1.4426950216293334961 ;  /* 0xbfb8aa3b10157820 */ /* 0x000fe20000410000 */
[----:B--2---:R-:W-:-:S05]  /*6f40*/  FMUL.FTZ R24, R14, -1.4426950216293334961 ;  /* 0xbfb8aa3b0e187820 */ /* 0x004fca0000410000 */
[----:B------:R-:W0:Y:S08]  /*6f50*/  MUFU.EX2 R21, R21 ;  /* 0x0000001500157308 */ /* 0x000e300000000800 */
[----:B------:R-:W2:Y:S01]  /*6f60*/  MUFU.EX2 R24, R24 ;  /* 0x0000001800187308 */ /* 0x000ea20000000800 */
[----:B0-----:R-:W-:-:S07]  /*6f70*/  FADD.FTZ R22, R21, 1 ;  /* 0x3f80000015167421 */ /* 0x001fce0000010000 */
[----:B-1----:R-:W0:Y:S01]  /*6f80*/  MUFU.RCP R25, R22 ;  /* 0x0000001600197308 */ /* 0x002e220000001000 */
[----:B--2---:R-:W-:-:S07]  /*6f90*/  FADD.FTZ R26, R24, 1 ;  /* 0x3f800000181a7421 */ /* 0x004fce0000010000 */
        /* <DEDUP_REMOVED lines=9> */
.L_x_739:
[----:B------:R-:W-:Y:S01]  /*7030*/  FFMA.FTZ R14, R15, UR5, R18 ;  /* 0x000000050f0e7c23 */ /* 0x000fe20008010012 */
[----:B------:R-:W-:Y:S01]  /*7040*/  BSSY.RECONVERGENT B0, `(.L_x_740) ;  /* 0x0000014000007945 */ /* 0x000fe20003800200 */
[----:B------:R-:W-:Y:S01]  /*7050*/  FFMA.FTZ R17, R12, R20, -R17 ;  /* 0x000000140c117223 */ /* 0x000fe20000010811 */
[----:B-1----:R-:W-:Y:S01]  /*7060*/  IADD3 R25, PT, PT, R19, 0x20, RZ ;  /* 0x0000002013197810 */ /* 0x002fe20007ffe0ff */
[----:B------:R-:W-:Y:S01]  /*7070*/  FFMA.FTZ R40, R13, R40, -R14 ;  /* 0x000000280d287223 */ /* 0x000fe2000001080e */
[----:B------:R-:W-:Y:S01]  /*7080*/  IADD3 R21, PT, PT, R19, 0x30, RZ ;  /* 0x0000003013157810 */ /* 0x000fe20007ffe0ff */
        /* <DEDUP_REMOVED lines=10> */
[----:B-1----:R-:W-:Y:S02]  /*7130*/  LEA R16, P0, R14, UR18, 0x1 ;  /* 0x000000120e107c11 */ /* 0x002fe4000f8008ff */
[----:B------:R-:W-:Y:S02]  /*7140*/  IADD3 R27, PT, PT, R15, R27, RZ ;  /* 0x0000001b0f1b7210 */ /* 0x000fe40007ffe0ff */
[----:B------:R-:W-:Y:S02]  /*7150*/  F2FP.F16.F32.PACK_AB R15, R2, R23 ;  /* 0x00000017020f723e */ /* 0x000fe400000000ff */
[----:B------:R-:W-:-:S05]  /*7160*/  LEA.HI.X R17, R14, UR19, R27, 0x1, P0 ;  /* 0x000000130e117c11 */ /* 0x000fca00080f0c1b */
[----:B------:R0:W-:Y:S02]  /*7170*/  STG.E desc[UR10][R16.64], R15 ;  /* 0x0000000f10007986 */ /* 0x0001e4000c10190a */
.L_x_741:
[----:B------:R-:W-:Y:S05]  /*7180*/  BSYNC.RECONVERGENT B0 ;  /* 0x0000000000007941 */ /* 0x000fea0003800200 */
.L_x_740:
[--C-:B0-----:R-:W-:Y:S01]  /*7190*/  HADD2.F32 R15, -RZ, R39.reuse.H0_H0 ;  /* 0x20000027ff0f7230 */ /* 0x101fe20000004100 */
[----:B------:R-:W-:Y:S01]  /*71a0*/  ISETP.GE.U32.AND P0, PT, R25, UR14, PT ;  /* 0x0000000e19007c0c */ /* 0x000fe2000bf06070 */
[----:B------:R-:W-:Y:S01]  /*71b0*/  HADD2.F32 R39, -RZ, R39.H1_H1 ;  /* 0x30000027ff277230 */ /* 0x000fe20000004100 */
[----:B------:R-:W-:Y:S01]  /*71c0*/  ISETP.GE.U32.AND P1, PT, R21, UR14, PT ;  /* 0x0000000e15007c0c */ /* 0x000fe2000bf26070 */
[--C-:B------:R-:W-:Y:S02]  /*71d0*/  HADD2.F32 R20, -RZ, R38.reuse.H0_H0 ;  /* 0x20000026ff147230 */ /* 0x100fe40000004100 */
[----:B------:R-:W-:Y:S01]  /*71e0*/  FADD.FTZ R15, R15, -UR9 ;  /* 0x800000090f0f7e21 */ /* 0x000fe20008010000 */
[----:B------:R-:W-:Y:S01]  /*71f0*/  SHF.R.S32.HI R14, RZ, 0x1f, R25 ;  /* 0x0000001fff0e7819 */ /* 0x000fe20000011419 */
[----:B------:R-:W-:Y:S01]  /*7200*/  FADD.FTZ R17, R39, -UR9 ;  /* 0x8000000927117e21 */ /* 0x000fe20008010000 */
[----:B------:R-:W-:Y:S01]  /*7210*/  SHF.R.S32.HI R2, RZ, 0x1f, R21 ;  /* 0x0000001fff027819 */ /* 0x000fe20000011415 */
[----:B------:R-:W-:Y:S01]  /*7220*/  FMUL.FTZ R27, R15, UR12 ;  /* 0x0000000c0f1b7c20 */ /* 0x000fe20008410000 */
[----:B------:R-:W-:Y:S01]  /*7230*/  ISETP.GE.AND.EX P0, PT, R14, UR15, PT, P0 ;  /* 0x0000000f0e007c0c */ /* 0x000fe2000bf06300 */
[----:B------:R-:W-:Y:S01]  /*7240*/  HADD2.F32 R38, -RZ, R38.H1_H1 ;  /* 0x30000026ff267230 */ /* 0x000fe20000004100 */
[----:B------:R-:W-:Y:S01]  /*7250*/  ISETP.GE.AND.EX P1, PT, R2, UR15, PT, P1 ;  /* 0x0000000f02007c0c */ /* 0x000fe2000bf26310 */
[----:B------:R-:W-:-:S02]  /*7260*/  HADD2.F32 R15, -RZ, R37.H0_H0 ;  /* 0x20000025ff0f7230 */ /* 0x000fc40000004100 */
[----:B------:R-:W-:Y:S01]  /*7270*/  FFMA.FTZ R23, R27, UR5, R18 ;  /* 0x000000051b177c23 */ /* 0x000fe20008010012 */
[----:B------:R-:W-:Y:S01]  /*7280*/  FMUL.FTZ R17, R17, UR12 ;  /* 0x0000000c11117c20 */ /* 0x000fe20008410000 */
[----:B------:R-:W-:Y:S08]  /*7290*/  BRA.U !UP0, `(.L_x_742) ;  /* 0x0000000108487547 */ /* 0x000ff0000b800000 */
        /* <DEDUP_REMOVED lines=18> */
.L_x_742:
[----:B------:R-:W-:Y:S01]  /*73c0*/  FFMA.FTZ R16, R17, UR5, R18 ;  /* 0x0000000511107c23 */ /* 0x000fe20008010012 */
[----:B------:R-:W-:Y:S01]  /*73d0*/  BSSY.RECONVERGENT B0, `(.L_x_743) ;  /* 0x0000014000007945 */ /* 0x000fe20003800200 */
[----:B------:R-:W-:Y:S01]  /*73e0*/  FFMA.FTZ R23, R12, R20, -R23 ;  /* 0x000000140c177223 */ /* 0x000fe20000010817 */
[----:B------:R-:W-:Y:S02]  /*73f0*/  HADD2.F32 R37, -RZ, R37.H1_H1 ;  /* 0x30000025ff257230 */ /* 0x000fe40000004100 */
[----:B------:R-:W-:Y:S01]  /*7400*/  FADD.FTZ R22, R15, -UR9 ;  /* 0x800000090f167e21 */ /* 0x000fe20008010000 */
[----:B------:R-:W-:Y:S01]  /*7410*/  FFMA.FTZ R16, R13, R38, -R16 ;  /* 0x000000260d107223 */ /* 0x000fe20000010810 */
[----:B------:R-:W-:Y:S06]  /*7420*/  @P0 BRA `(.L_x_744) ;  /* 0x0000000000380947 */ /* 0x000fec0003800000 */
[----:B------:R-:W0:Y:S01]  /*7430*/  LDCU.64 UR16, c[0x0][0x3f8] ;  /* 0x00007f00ff1077ac */ /* 0x000e220008000a00 */
[----:B------:R-:W-:Y:S01]  /*7440*/  MOV R15, R61 ;  /* 0x0000003d000f7202 */ /* 0x000fe20000000f00 */
[----:B------:R-:W-:Y:S01]  /*7450*/  FMUL.FTZ R23, R23, UR12 ;  /* 0x0000000c17177c20 */ /* 0x000fe20008410000 */
[----:B------:R-:W1:Y:S01]  /*7460*/  LDCU.64 UR18, c[0x0][0x380] ;  /* 0x00007000ff1277ac */ /* 0x000e620008000a00 */
[----:B0-----:R-:W-:Y:S01]  /*7470*/  IMAD R20, R14, UR16, RZ ;  /* 0x000000100e147c24 */ /* 0x001fe2000f8e02ff */
[----:B------:R-:W-:-:S05]  /*7480*/  MOV R14, R58 ;  /* 0x0000003a000e7202 */ /* 0x000fca0000000f00 */
        /* <DEDUP_REMOVED lines=8> */
.L_x_744:
[----:B------:R-:W-:Y:S05]  /*7510*/  BSYNC.RECONVERGENT B0 ;  /* 0x0000000000007941 */ /* 0x000fea0003800200 */
.L_x_743:
        /* <DEDUP_REMOVED lines=25> */
.L_x_745:
[----:B------:R-:W-:Y:S01]  /*76b0*/  FFMA.FTZ R20, R37, UR5, R18 ;  /* 0x0000000525147c23 */ /* 0x000fe20008010012 */
[----:B------:R-:W-:Y:S01]  /*76c0*/  BSSY.RECONVERGENT B0, `(.L_x_746) ;  /* 0x0000014000007945 */ /* 0x000fe20003800200 */
[----:B------:R-:W-:Y:S01]  /*76d0*/  FFMA.FTZ R16, R12, R14, -R15 ;  /* 0x0000000e0c107223 */ /* 0x000fe2000001080f */
[----:B------:R-:W-:Y:S01]  /*76e0*/  IADD3 R25, PT, PT, R19, 0x40, RZ ;  /* 0x0000004013197810 */ /* 0x000fe20007ffe0ff */
        /* <DEDUP_REMOVED lines=17> */
.L_x_747:
[----:B------:R-:W-:Y:S05]  /*7800*/  BSYNC.RECONVERGENT B0 ;  /* 0x0000000000007941 */ /* 0x000fea0003800200 */
.L_x_746:
        /* <DEDUP_REMOVED lines=35> */
.L_x_748:
        /* <DEDUP_REMOVED lines=10> */
[----:B------:R-:W-:Y:S01]  /*7ae0*/  FMUL.FTZ R20, R20, UR12 ;  /* 0x0000000c14147c20 */ /* 0x000fe20008410000 */
[----:B------:R-:W1:Y:S01]  /*7af0*/  LDCU.64 UR18, c[0x0][0x380] ;  /* 0x00007000ff1277ac */ /* 0x000e620008000a00 */
[----:B0-----:R-:W-:Y:S01]  /*7b00*/  IMAD R16, R14, UR16, RZ ;  /* 0x000000100e107c24 */ /* 0x001fe2000f8e02ff */
[----:B------:R-:W-:-:S05]  /*7b10*/  MOV R14, R58 ;  /* 0x0000003a000e7202 */ /* 0x000fca0000000f00 */
[----:B------:R-:W-:-:S04]  /*7b20*/  IMAD.WIDE.U32 R14, R25, UR16, R14 ;  /* 0x00000010190e7c25 */ /* 0x000fc8000f8e000e */
[----:B------:R-:W-:Y:S01]  /*7b30*/  IMAD R25, R25, UR17, R16 ;  /* 0x0000001119197c24 */ /* 0x000fe2000f8e0210 */
[----:B-1----:R-:W-:-:S04]  /*7b40*/  LEA R16, P0, R14, UR18, 0x1 ;  /* 0x000000120e107c11 */ /* 0x002fc8000f8008ff */
[----:B------:R-:W-:Y:S02]  /*7b50*/  IADD3 R25, PT, PT, R15, R25, RZ ;  /* 0x000000190f197210 */ /* 0x000fe40007ffe0ff */
[----:B------:R-:W-:Y:S02]  /*7b60*/  F2FP.F16.F32.PACK_AB R15, R20, R21 ;  /* 0x00000015140f723e */ /* 0x000fe400000000ff */
[----:B------:R-:W-:-:S05]  /*7b70*/  LEA.HI.X R17, R14, UR19, R25, 0x1, P0 ;  /* 0x000000130e117c11 */ /* 0x000fca00080f0c19 */
[----:B------:R0:W-:Y:S02]  /*7b80*/  STG.E desc[UR10][R16.64], R15 ;  /* 0x0000000f10007986 */ /* 0x0001e4000c10190a */
.L_x_750:
[----:B------:R-:W-:Y:S05]  /*7b90*/  BSYNC.RECONVERGENT B0 ;  /* 0x0000000000007941 */ /* 0x000fea0003800200 */
.L_x_749:
        /* <DEDUP_REMOVED lines=25> */
.L_x_751:
        /* <DEDUP_REMOVED lines=21> */
.L_x_753:
[----:B------:R-:W-:Y:S05]  /*7e80*/  BSYNC.RECONVERGENT B0 ;  /* 0x0000000000007941 */ /* 0x000fea0003800200 */
.L_x_752:
        /* <DEDUP_REMOVED lines=19> */
[----:B------:R-:W-:Y:S01]  /*7fc0*/  FMUL.FTZ R23, R16, -1.4426950216293334961 ;  /* 0xbfb8aa3b10177820 */ /* 0x000fe20000410000 */
[----:B------:R-:W-:-:S05]  /*7fd0*/  FMUL.FTZ R25, R22, -1.4426950216293334961 ;  /* 0xbfb8aa3b16197820 */ /* 0x000fca0000410000 */
        /* <DEDUP_REMOVED lines=14> */
.L_x_754:
        /* <DEDUP_REMOVED lines=9> */
[----:B------:R-:W1:Y:S01]  /*8150*/  LDCU.64 UR18, c[0x0][0x380] ;  /* 0x00007000ff1277ac */ /* 0x000e620008000a00 */
[----:B0-----:R-:W-:Y:S01]  /*8160*/  IMAD R22, R14, UR16, RZ ;  /* 0x000000100e167c24 */ /* 0x001fe2000f8e02ff */
[----:B------:R-:W-:-:S03]  /*8170*/  MOV R14, R58 ;  /* 0x0000003a000e7202 */ /* 0x000fc60000000f00 */
[----:B------:R-:W-:Y:S02]  /*8180*/  IMAD R17, R21, UR17, R22 ;  /* 0x0000001115117c24 */ /* 0x000fe4000f8e0216 */
[----:B------:R-:W-:Y:S01]  /*8190*/  FMUL.FTZ R22, R35, UR12 ;  /* 0x0000000c23167c20 */ /* 0x000fe20008410000 */
[----:B------:R-:W-:-:S04]  /*81a0*/  IMAD.WIDE.U32 R14, R21, UR16, R14 ;  /* 0x00000010150e7c25 */ /* 0x000fc8000f8e000e */
[----:B------:R-:W-:Y:S01]  /*81b0*/  FMUL.FTZ R21, R16, UR12 ;  /* 0x0000000c10157c20 */ /* 0x000fe20008410000 */
[C---:B-1----:R-:W-:Y:S02]  /*81c0*/  LEA R16, P0, R14.reuse, UR18, 0x1 ;  /* 0x000000120e107c11 */ /* 0x042fe4000f8008ff */
[----:B------:R-:W-:Y:S02]  /*81d0*/  IADD3 R17, PT, PT, R15, R17, RZ ;  /* 0x000000110f117210 */ /* 0x000fe40007ffe0ff */
[----:B------:R-:W-:Y:S02]  /*81e0*/  F2FP.F16.F32.PACK_AB R21, R21, R22 ;  /* 0x000000161515723e */ /* 0x000fe400000000ff */
[----:B------:R-:W-:-:S05]  /*81f0*/  LEA.HI.X R17, R14, UR19, R17, 0x1, P0 ;  /* 0x000000130e117c11 */ /* 0x000fca00080f0c11 */
[----:B------:R0:W-:Y:S02]  /*8200*/  STG.E desc[UR10][R16.64], R21 ;  /* 0x0000001510007986 */ /* 0x0001e4000c10190a */
.L_x_756:
[----:B------:R-:W-:Y:S05]  /*8210*/  BSYNC.RECONVERGENT B0 ;  /* 0x0000000000007941 */ /* 0x000fea0003800200 */
.L_x_755:
[----:B------:R-:W-:Y:S01]  /*8220*/  FMUL.FTZ R23, R23, UR12 ;  /* 0x0000000c17177c20 */ /* 0x000fe20008410000 */
[----:B------:R-:W-:Y:S01]  /*8230*/  FADD.FTZ R29, R29, -UR9 ;  /* 0x800000091d1d7e21 */ /* 0x000fe20008010000 */
[--C-:B------:R-:W-:Y:S02]  /*8240*/  HADD2.F32 R15, -RZ, R28.reuse.H0_H0 ;  /* 0x2000001cff0f7230 */ /* 0x100fe40000004100 */
[----:B------:R-:W-:Y:S02]  /*8250*/  HADD2.F32 R28, -RZ, R28.H1_H1 ;  /* 0x3000001cff1c7230 */ /* 0x000fe40000004100 */
[----:B------:R-:W-:Y:S01]  /*8260*/  FFMA.FTZ R31, R23, UR5, R18 ;  /* 0x00000005171f7c23 */ /* 0x000fe20008010012 */
[----:B------:R-:W-:Y:S01]  /*8270*/  FMUL.FTZ R33, R29, UR12 ;  /* 0x0000000c1d217c20 */ /* 0x000fe20008410000 */
[----:B------:R-:W-:Y:S06]  /*8280*/  BRA.U !UP0, `(.L_x_757) ;  /* 0x0000000108487547 */ /* 0x000fec000b800000 */
[----:B------:R-:W-:Y:S01]  /*8290*/  FFMA.FTZ R14, R12, R23, R10 ;  /* 0x000000170c0e7223 */ /* 0x000fe2000001000a */
[----:B0-----:R-:W-:-:S03]  /*82a0*/  FFMA.FTZ R16, R13, R33, R11 ;  /* 0x000000210d107223 */ /* 0x001fc6000001000b */
[----:B------:R-:W-:Y:S01]  /*82b0*/  FMUL.FTZ R17, R14, -1.4426950216293334961 ;  /* 0xbfb8aa3b0e117820 */ /* 0x000fe20000410000 */
[----:B------:R-:W-:-:S05]  /*82c0*/  FMUL.FTZ R23, R16, -1.4426950216293334961 ;  /* 0xbfb8aa3b10177820 */ /* 0x000fca0000410000 */
[----:B------:R-:W0:Y:S08]  /*82d0*/  MUFU.EX2 R17, R17 ;  /* 0x0000001100117308 */ /* 0x000e300000000800 */
[----:B------:R-:W2:Y:S01]  /*82e0*/  MUFU.EX2 R23, R23 ;  /* 0x0000001700177308 */ /* 0x000ea20000000800 */
[----:B0-----:R-:W-:-:S07]  /*82f0*/  FADD.FTZ R21, R17, 1 ;  /* 0x3f80000011157421 */ /* 0x001fce0000010000 */
[----:B------:R-:W0:Y:S01]  /*8300*/  MUFU.RCP R22, R21 ;  /* 0x0000001500167308 */ /* 0x000e220000001000 */
        /* <DEDUP_REMOVED lines=10> */
.L_x_757:
[----:B------:R-:W-:Y:S01]  /*83b0*/  FFMA.FTZ R14, R33, UR5, R18 ;  /* 0x00000005210e7c23 */ /* 0x000fe20008010012 */
[----:B------:R-:W-:Y:S01]  /*83c0*/  BSSY.RECONVERGENT B0, `(.L_x_758) ;  /* 0x0000014000007945 */ /* 0x000fe20003800200 */
[----:B------:R-:W-:Y:S01]  /*83d0*/  FFMA.FTZ R31, R12, R15, -R31 ;  /* 0x0000000f0c1f7223 */ /* 0x000fe2000001081f */
[----:B------:R-:W-:Y:S01]  /*83e0*/  IADD3 R22, PT, PT, R19, 0x80, RZ ;  /* 0x0000008013167810 */ /* 0x000fe20007ffe0ff */
[----:B------:R-:W-:Y:S01]  /*83f0*/  FFMA.FTZ R28, R13, R28, -R14 ;  /* 0x0000001c0d1c7223 */ /* 0x000fe2000001080e */
[----:B0-----:R-:W-:Y:S01]  /*8400*/  IADD3 R21, PT, PT, R19, 0x90, RZ ;  /* 0x0000009013157810 */ /* 0x001fe20007ffe0ff */
[----:B------:R-:W-:Y:S06]  /*8410*/  @P1 BRA `(.L_x_759) ;  /* 0x0000000000381947 */ /* 0x000fec0003800000 */
[----:B------:R-:W0:Y:S01]  /*8420*/  LDCU.64 UR16, c[0x0][0x3f8] ;  /* 0x00007f00ff1077ac */ /* 0x000e220008000a00 */
[----:B------:R-:W-:Y:S01]  /*8430*/  MOV R14, R58 ;  /* 0x0000003a000e7202 */ /* 0x000fe20000000f00 */
[----:B------:R-:W-:Y:S01]  /*8440*/  FMUL.FTZ R31, R31, UR12 ;  /* 0x0000000c1f1f7c20 */ /* 0x000fe20008410000 */
[----:B------:R-:W-:Y:S01]  /*8450*/  MOV R15, R61 ;  /* 0x0000003d000f7202 */ /* 0x000fe20000000f00 */
[----:B------:R-:W1:Y:S01]  /*8460*/  LDCU.64 UR18, c[0x0][0x380] ;  /* 0x00007000ff1277ac */ /* 0x000e620008000a00 */
[----:B0-----:R-:W-:Y:S02]  /*8470*/  IMAD R17, R2, UR16, RZ ;  /* 0x0000001002117c24 */ /* 0x001fe4000f8e02ff */
[----:B------:R-:W-:Y:S01]  /*8480*/  FMUL.FTZ R2, R28, UR12 ;  /* 0x0000000c1c027c20 */ /* 0x000fe20008410000 */
[----:B------:R-:W-:-:S04]  /*8490*/  IMAD.WIDE.U32 R14, R20, UR16, R14 ;  /* 0x00000010140e7c25 */ /* 0x000fc8000f8e000e */
[----:B------:R-:W-:Y:S01]  /*84a0*/  IMAD R17, R20, UR17, R17 ;  /* 0x0000001114117c24 */ /* 0x000fe2000f8e0211 */
[----:B-1----:R-:W-:-:S04]  /*84b0*/  LEA R16, P0, R14, UR18, 0x1 ;  /* 0x000000120e107c11 */ /* 0x002fc8000f8008ff */
[----:B------:R-:W-:Y:S02]  /*84c0*/  IADD3 R17, PT, PT, R15, R17, RZ ;  /* 0x000000110f117210 */ /* 0x000fe40007ffe0ff */
[----:B------:R-:W-:Y:S02]  /*84d0*/  F2FP.F16.F32.PACK_AB R15, R2, R31 ;  /* 0x0000001f020f723e */ /* 0x000fe400000000ff */
[----:B------:R-:W-:-:S05]  /*84e0*/  LEA.HI.X R17, R14, UR19, R17, 0x1, P0 ;  /* 0x000000130e117c11 */ /* 0x000fca00080f0c11 */
[----:B------:R0:W-:Y:S02]  /*84f0*/  STG.E desc[UR10][R16.64], R15 ;  /* 0x0000000f10007986 */ /* 0x0001e4000c10190a */
.L_x_759:
[----:B------:R-:W-:Y:S05]  /*8500*/  BSYNC.RECONVERGENT B0 ;  /* 0x0000000000007941 */ /* 0x000fea0003800200 */
.L_x_758:
        /* <DEDUP_REMOVED lines=35> */
.L_x_760:
        /* <DEDUP_REMOVED lines=10> */
[----:B------:R-:W-:Y:S01]  /*87e0*/  MOV R5, R61 ;  /* 0x0000003d00057202 */ /* 0x000fe20000000f00 */
[----:B------:R-:W1:Y:S01]  /*87f0*/  LDCU.64 UR18, c[0x0][0x380] ;  /* 0x00007000ff1277ac */ /* 0x000e620008000a00 */
[----:B------:R-:W-:-:S05]  /*8800*/  FMUL.FTZ R3, R3, UR12 ;  /* 0x0000000c03037c20 */ /* 0x000fca0008410000 */
        /* <DEDUP_REMOVED lines=8> */
.L_x_762:
[----:B------:R-:W-:Y:S05]  /*8890*/  BSYNC.RECONVERGENT B0 ;  /* 0x0000000000007941 */ /* 0x000fea0003800200 */
.L_x_761:
[----:B------:R-:W-:Y:S01]  /*88a0*/  FMUL.FTZ R5, R28, UR12 ;  /* 0x0000000c1c057c20 */ /* 0x000fe20008410000 */
[----:B------:R-:W-:Y:S01]  /*88b0*/  FADD.FTZ R17, R17, -UR9 ;  /* 0x8000000911117e21 */ /* 0x000fe20008010000 */
[--C-:B0-----:R-:W-:Y:S02]  /*88c0*/  HADD2.F32 R3, -RZ, R6.reuse.H0_H0 ;  /* 0x20000006ff037230 */ /* 0x101fe40000004100 */
        /* <DEDUP_REMOVED lines=22> */
.L_x_763:
        /* <DEDUP_REMOVED lines=21> */
.L_x_765:
[----:B------:R-:W-:Y:S05]  /*8b80*/  BSYNC.RECONVERGENT B0 ;  /* 0x0000000000007941 */ /* 0x000fea0003800200 */
.L_x_764:
[--C-:B0-----:R-:W-:Y:S01]  /*8b90*/  HADD2.F32 R5, -RZ, R7.reuse.H0_H0 ;  /* 0x20000007ff057230 */ /* 0x101fe20000004100 */
[----:B------:R-:W-:Y:S01]  /*8ba0*/  ISETP.GE.U32.AND P0, PT, R4, UR14, PT ;  /* 0x0000000e04007c0c */ /* 0x000fe2000bf06070 */
[----:B------:R-:W-:Y:S01]  /*8bb0*/  HADD2.F32 R7, -RZ, R7.H1_H1 ;  /* 0x30000007ff077230 */ /* 0x000fe20000004100 */
[----:B------:R-:W-:Y:S01]  /*8bc0*/  ISETP.GE.U32.AND P1, PT, R3, UR14, PT ;  /* 0x0000000e03007c0c */ /* 0x000fe2000bf26070 */
[----:B------:R-:W-:Y:S02]  /*8bd0*/  HADD2.F32 R26, -RZ, R9.H0_H0 ;  /* 0x20000009ff1a7230 */ /* 0x000fe40000004100 */
[----:B------:R-:W-:Y:S01]  /*8be0*/  FADD.FTZ R6, R5, -UR9 ;  /* 0x8000000905067e21 */ /* 0x000fe20008010000 */
[----:B--2---:R-:W-:Y:S01]  /*8bf0*/  SHF.R.S32.HI R24, RZ, 0x1f, R4 ;  /* 0x0000001fff187819 */ /* 0x004fe20000011404 */
[----:B------:R-:W-:Y:S01]  /*8c00*/  FADD.FTZ R7, R7, -UR9 ;  /* 0x8000000907077e21 */ /* 0x000fe20008010000 */
[----:B------:R-:W-:Y:S01]  /*8c10*/  SHF.R.S32.HI R2, RZ, 0x1f, R3 ;  /* 0x0000001fff027819 */ /* 0x000fe20000011403 */
[----:B------:R-:W-:Y:S01]  /*8c20*/  FMUL.FTZ R15, R6, UR12 ;  /* 0x0000000c060f7c20 */ /* 0x000fe20008410000 */
[--C-:B------:R-:W-:Y:S01]  /*8c30*/  HADD2.F32 R5, -RZ, R8.reuse.H0_H0 ;  /* 0x20000008ff057230 */ /* 0x100fe20000004100 */
[----:B------:R-:W-:Y:S01]  /*8c40*/  ISETP.GE.AND.EX P0, PT, R24, UR15, PT, P0 ;  /* 0x0000000f18007c0c */ /* 0x000fe2000bf06300 */
[----:B------:R-:W-:Y:S01]  /*8c50*/  HADD2.F32 R8, -RZ, R8.H1_H1 ;  /* 0x30000008ff087230 */ /* 0x000fe20000004100 */
[----:B------:R-:W-:Y:S01]  /*8c60*/  ISETP.GE.AND.EX P1, PT, R2, UR15, PT, P1 ;  /* 0x0000000f02007c0c */ /* 0x000fe2000bf26310 */
[----:B------:R-:W-:Y:S01]  /*8c70*/  FFMA.FTZ R25, R15, UR5, R18 ;  /* 0x000000050f197c23 */ /* 0x000fe20008010012 */
[----:B------:R-:W-:Y:S01]  /*8c80*/  FMUL.FTZ R27, R7, UR12 ;  /* 0x0000000c071b7c20 */ /* 0x000fe20008410000 */
[----:B------:R-:W-:Y:S10]  /*8c90*/  BRA.U !UP0, `(.L_x_766) ;  /* 0x0000000108487547 */ /* 0x000ff4000b800000 */
        /* <DEDUP_REMOVED lines=18> */
.L_x_766:
        /* <DEDUP_REMOVED lines=12> */
[----:B------:R-:W-:Y:S01]  /*8e80*/  FMUL.FTZ R8, R8, UR12 ;  /* 0x0000000c08087c20 */ /* 0x000fe20008410000 */
        /* <DEDUP_REMOVED lines=8> */
.L_x_768:
[----:B------:R-:W-:Y:S05]  /*8f10*/  BSYNC.RECONVERGENT B0 ;  /* 0x0000000000007941 */ /* 0x000fea0003800200 */
.L_x_767:
        /* <DEDUP_REMOVED lines=25> */
.L_x_769:
        /* <DEDUP_REMOVED lines=21> */
.L_x_771:
[----:B------:R-:W-:Y:S05]  /*9200*/  BSYNC.RECONVERGENT B0 ;  /* 0x0000000000007941 */ /* 0x000fea0003800200 */
.L_x_770:
[--C-:B0-----:R-:W-:Y:S01]  /*9210*/  HADD2.F32 R3, -RZ, R48.reuse.H0_H0 ;  /* 0x20000030ff037230 */ /* 0x101fe20000004100 */
[----:B------:R-:W-:Y:S01]  /*9220*/  ISETP.GE.U32.AND P0, PT, R5, UR14, PT ;  /* 0x0000000e05007c0c */ /* 0x000fe2000bf06070 */
[----:B------:R-:W-:Y:S01]  /*9230*/  HADD2.F32 R48, -RZ, R48.H1_H1 ;  /* 0x30000030ff307230 */ /* 0x000fe20000004100 */
[----:B------:R-:W-:Y:S01]  /*9240*/  ISETP.GE.U32.AND P1, PT, R4, UR14, PT ;  /* 0x0000000e04007c0c */ /* 0x000fe2000bf26070 */
[----:B------:R-:W-:Y:S02]  /*9250*/  HADD2.F32 R24, -RZ, R49.H0_H0 ;  /* 0x20000031ff187230 */ /* 0x000fe40000004100 */
[----:B------:R-:W-:Y:S01]  /*9260*/  FADD.FTZ R6, R3, -UR9 ;  /* 0x8000000903067e21 */ /* 0x000fe20008010000 */
[----:B------:R-:W-:Y:S01]  /*9270*/  SHF.R.S32.HI R22, RZ, 0x1f, R5 ;  /* 0x0000001fff167819 */ /* 0x000fe20000011405 */
[----:B------:R-:W-:Y:S01]  /*9280*/  FADD.FTZ R48, R48, -UR9 ;  /* 0x8000000930307e21 */ /* 0x000fe20008010000 */
[----:B------:R-:W-:Y:S01]  /*9290*/  SHF.R.S32.HI R2, RZ, 0x1f, R4 ;  /* 0x0000001fff027819 */ /* 0x000fe20000011404 */
[----:B------:R-:W-:Y:S01]  /*92a0*/  FMUL.FTZ R7, R6, UR12 ;  /* 0x0000000c06077c20 */ /* 0x000fe20008410000 */
[----:B------:R-:W-:Y:S01]  /*92b0*/  ISETP.GE.AND.EX P0, PT, R22, UR15, PT, P0 ;  /* 0x0000000f16007c0c */ /* 0x000fe2000bf06300 */
[--C-:B------:R-:W-:Y:S01]  /*92c0*/  HADD2.F32 R3, -RZ, R47.reuse.H0_H0 ;  /* 0x2000002fff037230 */ /* 0x100fe20000004100 */
[----:B------:R-:W-:Y:S01]  /*92d0*/  ISETP.GE.AND.EX P1, PT, R2, UR15, PT, P1 ;  /* 0x0000000f02007c0c */ /* 0x000fe2000bf26310 */
[----:B------:R-:W-:-:S02]  /*92e0*/  HADD2.F32 R6, -RZ, R47.H1_H1 ;  /* 0x3000002fff067230 */ /* 0x000fc40000004100 */
        /* <DEDUP_REMOVED lines=21> */
.L_x_772:
        /* <DEDUP_REMOVED lines=21> */
.L_x_774:
[----:B------:R-:W-:Y:S05]  /*9590*/  BSYNC.RECONVERGENT B0 ;  /* 0x0000000000007941 */ /* 0x000fea0003800200 */
.L_x_773:
        /* <DEDUP_REMOVED lines=25> */
.L_x_775:
[----:B------:R-:W-:Y:S01]  /*9730*/  FFMA.FTZ R6, R49, UR5, R18 ;  /* 0x0000000531067c23 */ /* 0x000fe20008010012 */
[----:B------:R-:W-:Y:S01]  /*9740*/  BSSY.RECONVERGENT B0, `(.L_x_776) ;  /* 0x0000014000007945 */ /* 0x000fe20003800200 */
[--C-:B------:R-:W-:Y:S02]  /*9750*/  HADD2.F32 R8, -RZ, R51.reuse.H0_H0 ;  /* 0x20000033ff087230 */ /* 0x100fe40000004100 */
[----:B------:R-:W-:Y:S01]  /*9760*/  FFMA.FTZ R21, R12, R3, -R21 ;  /* 0x000000030c157223 */ /* 0x000fe20000010815 */
[----:B------:R-:W-:Y:S02]  /*9770*/  HADD2.F32 R51, -RZ, R51.H1_H1 ;  /* 0x30000033ff337230 */ /* 0x000fe40000004100 */
[----:B------:R-:W-:Y:S01]  /*9780*/  FFMA.FTZ R50, R13, R50, -R6 ;  /* 0x000000320d327223 */ /* 0x000fe20000010806 */
[----:B------:R-:W-:Y:S06]  /*9790*/  @P1 BRA `(.L_x_777) ;  /* 0x0000000000381947 */ /* 0x000fec0003800000 */
[----:B------:R-:W0:Y:S01]  /*97a0*/  LDCU.64 UR16, c[0x0][0x3f8] ;  /* 0x00007f00ff1077ac */ /* 0x000e220008000a00 */
[----:B------:R-:W-:Y:S01]  /*97b0*/  MOV R3, R61 ;  /* 0x0000003d00037202 */ /* 0x000fe20000000f00 */
[----:B------:R-:W1:Y:S01]  /*97c0*/  LDCU.64 UR18, c[0x0][0x380] ;  /* 0x00007000ff1277ac */ /* 0x000e620008000a00 */
[----:B0-----:R-:W-:Y:S01]  /*97d0*/  IMAD R5, R2, UR16, RZ ;  /* 0x0000001002057c24 */ /* 0x001fe2000f8e02ff */
[----:B------:R-:W-:-:S05]  /*97e0*/  MOV R2, R58 ;  /* 0x0000003a00027202 */ /* 0x000fca0000000f00 */
        /* <DEDUP_REMOVED lines=9> */
.L_x_777:
[----:B------:R-:W-:Y:S05]  /*9880*/  BSYNC.RECONVERGENT B0 ;  /* 0x0000000000007941 */ /* 0x000fea0003800200 */
.L_x_776:
[----:B------:R-:W-:Y:S01]  /*9890*/  IADD3 R23, PT, PT, R19, 0xe0, RZ ;  /* 0x000000e013177810 */ /* 0x000fe20007ffe0ff */
[----:B------:R-:W-:Y:S01]  /*98a0*/  FADD.FTZ R8, R8, -UR9 ;  /* 0x8000000908087e21 */ /* 0x000fe20008010000 */
[----:B------:R-:W-:Y:S01]  /*98b0*/  FADD.FTZ R51, R51, -UR9 ;  /* 0x8000000933337e21 */ /* 0x000fe20008010000 */
[----:B------:R-:W-:Y:S01]  /*98c0*/  HADD2.F32 R22, -RZ, R55.H0_H0 ;  /* 0x20000037ff167230 */ /* 0x000fe20000004100 */
[----:B------:R-:W-:Y:S01]  /*98d0*/  ISETP.GE.U32.AND P0, PT, R23, UR14, PT ;  /* 0x0000000e17007c0c */ /* 0x000fe2000bf06070 */
[--C-:B0-----:R-:W-:Y:S02]  /*98e0*/  HADD2.F32 R3, -RZ, R53.reuse.H0_H0 ;  /* 0x20000035ff037230 */ /* 0x101fe40000004100 */
[----:B------:R-:W-:Y:S01]  /*98f0*/  FMUL.FTZ R21, R8, UR12 ;  /* 0x0000000c08157c20 */ /* 0x000fe20008410000 */
[----:B------:R-:W-:Y:S01]  /*9900*/  HADD2.F32 R2, -RZ, R53.H1_H1 ;  /* 0x30000035ff027230 */ /* 0x000fe20000004100 */
[----:B------:R-:W-:Y:S01]  /*9910*/  IADD3 R19, PT, PT, R19, 0xf0, RZ ;  /* 0x000000f013137810 */ /* 0x000fe20007ffe0ff */
[----:B------:R-:W-:Y:S01]  /*9920*/  HADD2.F32 R55, -RZ, R55.H1_H1 ;  /* 0x30000037ff377230 */ /* 0x000fe20000004100 */
[----:B------:R-:W-:Y:S01]  /*9930*/  SHF.R.S32.HI R20, RZ, 0x1f, R23 ;  /* 0x0000001fff147819 */ /* 0x000fe20000011417 */
        /* <DEDUP_REMOVED lines=20> */
.L_x_778:
[----:B------:R-:W-:Y:S01]  /*9a80*/  ISETP.GE.AND.EX P0, PT, R20, UR15, PT, P0 ;  /* 0x0000000f14007c0c */ /* 0x000fe2000bf06300 */
[--C-:B------:R-:W-:Y:S01]  /*9a90*/  FFMA.FTZ R5, R21, UR5, R18.reuse ;  /* 0x0000000515057c23 */ /* 0x100fe20008010012 */
[----:B------:R-:W-:Y:S01]  /*9aa0*/  FADD.FTZ R22, R22, -UR9 ;  /* 0x8000000916167e21 */ /* 0x000fe20008010000 */
[----:B------:R-:W-:Y:S01]  /*9ab0*/  FADD.FTZ R55, R55, -UR9 ;  /* 0x8000000937377e21 */ /* 0x000fe20008010000 */
[----:B------:R-:W-:Y:S01]  /*9ac0*/  FFMA.FTZ R4, R51, UR5, R18 ;  /* 0x0000000533047c23 */ /* 0x000fe20008010012 */
[----:B------:R-:W-:Y:S01]  /*9ad0*/  BSSY.RECONVERGENT B0, `(.L_x_779) ;  /* 0x0000015000007945 */ /* 0x000fe20003800200 */
[----:B------:R-:W-:Y:S01]  /*9ae0*/  ISETP.GE.U32.AND P1, PT, R19, UR14, PT ;  /* 0x0000000e13007c0c */ /* 0x000fe2000bf26070 */
[----:B------:R-:W-:Y:S01]  /*9af0*/  FFMA.FTZ R6, R12, R3, -R5 ;  /* 0x000000030c067223 */ /* 0x000fe20000010805 */
[----:B------:R-:W-:Y:S01]  /*9b00*/  FMUL.FTZ R9, R22, UR12 ;  /* 0x0000000c16097c20 */ /* 0x000fe20008410000 */
[----:B------:R-:W-:Y:S01]  /*9b10*/  FMUL.FTZ R55, R55, UR12 ;  /* 0x0000000c37377c20 */ /* 0x000fe20008410000 */
[----:B------:R-:W-:-:S03]  /*9b20*/  FFMA.FTZ R8, R13, R2, -R4 ;  /* 0x000000020d087223 */ /* 0x000fc60000010804 */
        /* <DEDUP_REMOVED lines=15> */
.L_x_780:
[----:B------:R-:W-:Y:S05]  /*9c20*/  BSYNC.RECONVERGENT B0 ;  /* 0x0000000000007941 */ /* 0x000fea0003800200 */
.L_x_779:
[--C-:B0-----:R-:W-:Y:S02]  /*9c30*/  HADD2.F32 R3, -RZ, R54.reuse.H0_H0 ;  /* 0x20000036ff037230 */ /* 0x101fe40000004100 */
[--C-:B------:R-:W-:Y:S01]  /*9c40*/  FFMA.FTZ R15, R9, UR5, R18.reuse ;  /* 0x00000005090f7c23 */ /* 0x100fe20008010012 */
[----:B------:R-:W-:Y:S01]  /*9c50*/  FFMA.FTZ R18, R55, UR5, R18 ;  /* 0x0000000537127c23 */ /* 0x000fe20008010012 */
[----:B------:R-:W-:Y:S01]  /*9c60*/  SHF.R.S32.HI R14, RZ, 0x1f, R19 ;  /* 0x0000001fff0e7819 */ /* 0x000fe20000011413 */
[----:B------:R-:W-:Y:S01]  /*9c70*/  HADD2.F32 R54, -RZ, R54.H1_H1 ;  /* 0x30000036ff367230 */ /* 0x000fe20000004100 */
        /* <DEDUP_REMOVED lines=19> */
.L_x_781:
[----:B------:R-:W-:Y:S01]  /*9db0*/  ISETP.GE.AND.EX P1, PT, R14, UR15, PT, P1 ;  /* 0x0000000f0e007c0c */ /* 0x000fe2000bf26310 */
[----:B------:R-:W-:Y:S01]  /*9dc0*/  FFMA.FTZ R15, R12, R3, -R15 ;  /* 0x000000030c0f7223 */ /* 0x000fe2000001080f */
[----:B------:R-:W-:Y:S01]  /*9dd0*/  FFMA.FTZ R18, R13, R54, -R18 ;  /* 0x000000360d127223 */ /* 0x000fe20000010812 */
[----:B------:R-:W-:Y:S02]  /*9de0*/  BSSY.RECONVERGENT B0, `(.L_x_782) ;  /* 0x000000f000007945 */ /* 0x000fe40003800200 */
[----:B------:R-:W-:Y:S01]  /*9df0*/  FMUL.FTZ R5, R15, UR12 ;  /* 0x0000000c0f057c20 */ /* 0x000fe20008410000 */
[----:B------:R-:W-:-:S07]  /*9e00*/  FMUL.FTZ R18, R18, UR12 ;  /* 0x0000000c12127c20 */ /* 0x000fce0008410000 */
[----:B------:R-:W-:Y:S05]  /*9e10*/  @P1 BRA `(.L_x_783) ;  /* 0x00000000002c1947 */ /* 0x000fea0003800000 */
[----:B------:R-:W0:Y:S01]  /*9e20*/  LDCU.64 UR8, c[0x0][0x3f8] ;  /* 0x00007f00ff0877ac */ /* 0x000e220008000a00 */
[----:B------:R-:W-:Y:S02]  /*9e30*/  MOV R59, R61 ;  /* 0x0000003d003b7202 */ /* 0x000fe40000000f00 */
[----:B------:R-:W-:Y:S01]  /*9e40*/  F2FP.F16.F32.PACK_AB R5, R18, R5 ;  /* 0x000000051205723e */ /* 0x000fe200000000ff */
[----:B------:R-:W1:Y:S01]  /*9e50*/  LDCU.64 UR12, c[0x0][0x380] ;  /* 0x00007000ff0c77ac */ /* 0x000e620008000a00 */
[----:B0-----:R-:W-:Y:S02]  /*9e60*/  IMAD R14, R14, UR8, RZ ;  /* 0x000000080e0e7c24 */ /* 0x001fe4000f8e02ff */
[----:B------:R-:W-:-:S04]  /*9e70*/  IMAD.WIDE.U32 R58, R19, UR8, R58 ;  /* 0x00000008133a7c25 */ /* 0x000fc8000f8e003a */
[----:B------:R-:W-:Y:S01]  /*9e80*/  IMAD R19, R19, UR9, R14 ;  /* 0x0000000913137c24 */ /* 0x000fe2000f8e020e */
[----:B-1----:R-:W-:-:S04]  /*9e90*/  LEA R2, P0, R58, UR12, 0x1 ;  /* 0x0000000c3a027c11 */ /* 0x002fc8000f8008ff */
[----:B------:R-:W-:-:S04]  /*9ea0*/  IADD3 R19, PT, PT, R59, R19, RZ ;  /* 0x000000133b137210 */ /* 0x000fc80007ffe0ff */
[----:B------:R-:W-:-:S05]  /*9eb0*/  LEA.HI.X R3, R58, UR13, R19, 0x1, P0 ;  /* 0x0000000d3a037c11 */ /* 0x000fca00080f0c13 */
[----:B------:R0:W-:Y:S02]  /*9ec0*/  STG.E desc[UR10][R2.64], R5 ;  /* 0x0000000502007986 */ /* 0x0001e4000c10190a */
.L_x_783:
[----:B------:R-:W-:Y:S05]  /*9ed0*/  BSYNC.RECONVERGENT B0 ;  /* 0x0000000000007941 */ /* 0x000fea0003800200 */
.L_x_782:
[----:B------:R-:W1:Y:S01]  /*9ee0*/  LDCU UR5, c[0x0][0x410] ;  /* 0x00008200ff0577ac */ /* 0x000e620008000800 */
[----:B------:R-:W1:Y:S01]  /*9ef0*/  LDCU UR8, c[0x0][0x3e0] ;  /* 0x00007c00ff0877ac */ /* 0x000e620008000800 */
[----:B------:R-:W-:Y:S02]  /*9f00*/  UIADD3 UR6, UPT, UPT, UR7, UR6, URZ ;  /* 0x0000000607067290 */ /* 0x000fe4000fffe0ff */
[----:B------:R-:W-:Y:S02]  /*9f10*/  UIADD3 UR4, UPT, UPT, UR4, 0x1, URZ ;  /* 0x0000000104047890 */ /* 0x000fe4000fffe0ff */
[----:B-1----:R-:W-:-:S04]  /*9f20*/  UIMAD UR5, UR5, UR8, URZ ;  /* 0x00000008050572a4 */ /* 0x002fc8000f8e02ff */
[----:B------:R-:W-:-:S09]  /*9f30*/  UISETP.GE.AND UP0, UPT, UR6, UR5, UPT ;  /* 0x000000050600728c */ /* 0x000fd2000bf06270 */
[----:B------:R-:W-:Y:S05]  /*9f40*/  BRA.U !UP0, `(.L_x_784) ;  /* 0xffffff6108807547 */ /* 0x000fea000b83ffff */
.L_x_717:
[----:B------:R-:W1:Y:S01]  /*9f50*/  S2R R9, SR_TID.X ;  /* 0x0000000000097919 */ /* 0x000e620000002100 */
[----:B------:R-:W2:Y:S01]  /*9f60*/  LDC R4, c[0x0][0x370] ;  /* 0x0000dc00ff047b82 */ /* 0x000ea20000000800 */
[----:B------:R-:W-:Y:S07]  /*9f70*/  BSSY.RECONVERGENT B0, `(.L_x_785) ;  /* 0x000000e000007945 */ /* 0x000fee0003800200 */
[----:B------:R-:W3:Y:S08]  /*9f80*/  LDC R7, c[0x0][0x374] ;  /* 0x0000dd00ff077b82 */ /* 0x000ef00000000800 */
[----:B0-----:R-:W0:Y:S01]  /*9f90*/  LDC.64 R2, c[0x0][0x3c8] ;  /* 0x0000f200ff027b82 */ /* 0x001e220000000a00 */
[----:B--2---:R-:W-:-:S02]  /*9fa0*/  ISETP.NE.AND P0, PT, R4, 0x1, PT ;  /* 0x000000010400780c */ /* 0x004fc40003f05270 */
[----:B-1----:R-:W-:Y:S02]  /*9fb0*/  ISETP.NE.AND P1, PT, R9, RZ, PT ;  /* 0x000000ff0900720c */ /* 0x002fe40003f25270 */
[----:B---3--:R-:W-:-:S04]  /*9fc0*/  SHF.L.U32 R0, R7, 0x1, RZ ;  /* 0x0000000107007819 */ /* 0x008fc800000006ff */
[----:B------:R-:W-:-:S05]  /*9fd0*/  SEL R5, R0, RZ, P0 ;  /* 0x000000ff00057207 */ /* 0x000fca0000000000 */
[----:B0-----:R-:W-:Y:S02]  /*9fe0*/  IMAD.WIDE.U32 R2, R5, 0x4, R2 ;  /* 0x0000000405027825 */ /* 0x001fe400078e0002 */
[----:B------:R-:W-:Y:S05]  /*9ff0*/  @P1 BRA `(.L_x_786) ;  /* 0x0000000000141947 */ /* 0x000fea0003800000 */
[----:B------:R-:W-:Y:S01]  /*a000*/  HFMA2 R5, -RZ, RZ, 0, 5.9604644775390625e-08 ;  /* 0x00000001ff057431 */ /* 0x000fe200000001ff */
[----:B------:R-:W-:Y:S06]  /*a010*/  MEMBAR.ALL.GPU ;  /* 0x0000000000007992 */ /* 0x000fec000000a000 */
[----:B------:R-:W-:-:S00]  /*a020*/  ERRBAR ;  /* 0x00000000000079ab */ /* 0x000fc00000000000 */
[----:B------:R-:W-:Y:S06]  /*a030*/  CGAERRBAR ;  /* 0x00000000000075ab */ /* 0x000fec0000000000 */
[----:B------:R0:W-:Y:S02]  /*a040*/  REDG.E.ADD.S32.STRONG.GPU desc[UR10][R2.64], R5 ;  /* 0x000000050200798e */ /* 0x0001e4000c12e30a */
.L_x_786:
[----:B------:R-:W-:Y:S05]  /*a050*/  BSYNC.RECONVERGENT B0 ;  /* 0x0000000000007941 */ /* 0x000fea0003800200 */
.L_x_785:
        /* <DEDUP_REMOVED lines=11> */
.L_x_788:
[----:B------:R-:W2:Y:S04]  /*a110*/  LDG.E.STRONG.GPU R5, desc[UR10][R2.64] ;  /* 0x0000000a02057981 */ /* 0x000ea8000c1ef900 */
[----:B--2---:R-:W-:Y:S01]  /*a120*/  CCTL.IVALL ;  /* 0x00000000ff00798f */ /* 0x004fe20002000000 */
[----:B------:R-:W-:Y:S05]  /*a130*/  YIELD ;  /* 0x0000000000007946 */ /* 0x000fea0003800000 */
[----:B------:R-:W-:-:S13]  /*a140*/  ISETP.NE.AND P0, PT, R5, R0, PT ;  /* 0x000000000500720c */ /* 0x000fda0003f05270 */
[----:B------:R-:W-:Y:S05]  /*a150*/  @P0 BRA `(.L_x_788) ;  /* 0xfffffffc00ec0947 */ /* 0x000fea000383ffff */
.L_x_787:
        /* <DEDUP_REMOVED lines=74> */
.L_x_791:
        /* <DEDUP_REMOVED lines=29> */
.L_x_790:
[----:B------:R-:W-:Y:S05]  /*a7d0*/  BSYNC.RECONVERGENT B0 ;  /* 0x0000000000007941 */ /* 0x000fea0003800200 */
.L_x_789:
        /* <DEDUP_REMOVED lines=10> */
.L_x_792:
        /* <DEDUP_REMOVED lines=82> */
.L_x_793:
        /* <DEDUP_REMOVED lines=14> */
.L_x_4510:


//--------------------- .text._Z35group_norm_nhwc_bwd_one_pass_kernelI11Fp16IOFp32WLi512ELi60ELi480EEv26Group_norm_nhwc_bwd_params --------------------------
	.section	.text._Z35group_norm_nhwc_bwd_one_pass_kernelI11Fp16IOFp32WLi512ELi60ELi480EEv26Group_norm_nhwc_bwd_params,"ax",@progbits
	.align	128
        .global         _Z35group_norm_nhwc_bwd_one_pass_kernelI11Fp16IOFp32WLi512ELi60ELi480EEv26Group_norm_nhwc_bwd_params
        .type           _Z35group_norm_nhwc_bwd_one_pass_kernelI11Fp16IOFp32WLi512ELi60ELi480EEv26Group_norm_nhwc_bwd_params,@function
        .size           _Z35group_norm_nhwc_bwd_one_pass_kernelI11Fp16IOFp32WLi512ELi60ELi480EEv26Group_norm_nhwc_bwd_params,(.L_x_4511 - _Z35group_norm_nhwc_bwd_one_pass_kernelI11Fp16IOFp32WLi512ELi60ELi480EEv26Group_norm_nhwc_bwd_params)
        .other          _Z35group_norm_nhwc_bwd_one_pass_kernelI11Fp16IOFp32WLi512ELi60ELi480EEv26Group_norm_nhwc_bwd_params,@"STO_CUDA_ENTRY STV_DEFAULT"
_Z35group_norm_nhwc_bwd_one_pass_kernelI11Fp16IOFp32WLi512ELi60ELi480EEv26Group_norm_nhwc_bwd_params:
.text._Z35group_norm_nhwc_bwd_one_pass_kernelI11Fp16IOFp32WLi512ELi60ELi480EEv26Group_norm_nhwc_bwd_params:
        /* <DEDUP_REMOVED lines=24> */
[----:B------:R-:W-:-:S07]  /*0180*/  LOP3.LUT R0, R0, 0xffff, RZ, 0xc0, !PT ;  /* 0x0000ffff00007812 */ /* 0x000fce00078ec0ff */
.L_x_820:
[----:B0-----:R-:W0:Y:S01]  /*0190*/  LDCU UR14, c[0x0][0x410] ;  /* 0x00008200ff0e77ac */ /* 0x001e220008000800 */
[----:B------:R-:W-:Y:S01]  /*01a0*/  IABS R4, UR8 ;  /* 0x0000000800047c13 */ /* 0x000fe20008000000 */
[----:B------:R-:W-:Y:S01]  /*01b0*/  HFMA2 R82, -RZ, RZ, 0, 0 ;  /* 0x00000000ff527431 */ /* 0x000fe200000001ff */
[----:B------:R-:W-:Y:S01]  /*01c0*/  SHF.R.S32.HI R9, RZ, 0x1f, R52 ;  /* 0x0000001fff097819 */ /* 0x000fe20000011434 */
[----:B------:R-:W-:Y:S01]  /*01d0*/  UMOV UR6, URZ ;  /* 0x000000ff00067c82 */ /* 0x000fe20008000000 */
[----:B------:R-:W-:Y:S01]  /*01e0*/  R2UR UR9, R4 ;  /* 0x00000000040972ca */ /* 0x000fe200000e0000 */
[----:B------:R-:W1:Y:S01]  /*01f0*/  LDCU.128 UR16, c[0x0][0x400] ;  /* 0x00008000ff1077ac */ /* 0x000e620008000c00 */
[C---:B------:R-:W-:Y:S02]  /*0200*/  IADD3 R5, PT, PT, R52.reuse, 0x10, RZ ;  /* 0x0000001034057810 */ /* 0x040fe40007ffe0ff */
[----:B------:R-:W-:Y:S01]  /*0210*/  IADD3 R7, PT, PT, R52, 0x20, RZ ;  /* 0x0000002034077810 */ /* 0x000fe20007ffe0ff */
[----:B------:R-:W-:Y:S01]  /*0220*/  UISETP.GE.AND UP4, UPT, UR8, URZ, UPT ;  /* 0x000000ff0800728c */ /* 0x000fe2000bf86270 */
[----:B------:R-:W-:-:S02]  /*0230*/  SHF.R.S32.HI R11, RZ, 0x1f, R5 ;  /* 0x0000001fff0b7819 */ /* 0x000fc40000011405 */
[----:B------:R-:W-:Y:S02]  /*0240*/  LOP3.LUT R14, R14, 0xfeffffff, RZ, 0xc0, !PT ;  /* 0xfeffffff0e0e7812 */ /* 0x000fe400078ec0ff */
[----:B0-----:R-:W-:Y:S01]  /*0250*/  MOV R2, UR14 ;  /* 0x0000000e00027c02 */ /* 0x001fe20008000f00 */
[----:B------:R-:W-:Y:S02]  /*0260*/  ULOP3.LUT UR12, UR8, UR14, URZ, 0x3c, !UPT ;  /* 0x0000000e080c7292 */ /* 0x000fe4000f8e3cff */
[----:B------:R-:W-:Y:S01]  /*0270*/  UISETP.NE.AND UP0, UPT, UR14, URZ, UPT ;  /* 0x000000ff0e00728c */ /* 0x000fe2000bf05270 */
[----:B------:R-:W-:Y:S02]  /*0280*/  IABS R2, R2 ;  /* 0x0000000200027213 */ /* 0x000fe40000000000 */
[----:B-1----:R-:W-:Y:S02]  /*0290*/  ISETP.GE.U32.AND P0, PT, R52, UR16, PT ;  /* 0x0000001034007c0c */ /* 0x002fe4000bf06070 */
[----:B------:R-:W-:-:S02]  /*02a0*/  R2UR UR13, R2 ;  /* 0x00000000020d72ca */ /* 0x000fc400000e0000 */
[----:B------:R-:W-:Y:S02]  /*02b0*/  ISETP.GE.AND.EX P3, PT, R9, UR17, PT, P0 ;  /* 0x0000001109007c0c */ /* 0x000fe4000bf66300 */
[----:B------:R-:W-:Y:S02]  /*02c0*/  ISETP.GE.U32.AND P0, PT, R5, UR16, PT ;  /* 0x0000001005007c0c */ /* 0x000fe4000bf06070 */
[----:B------:R-:W-:Y:S02]  /*02d0*/  MOV R13, UR18 ;  /* 0x00000012000d7c02 */ /* 0x000fe40008000f00 */
[----:B------:R-:W-:Y:S02]  /*02e0*/  ISETP.GE.AND.EX P4, PT, R11, UR17, PT, P0 ;  /* 0x000000110b007c0c */ /* 0x000fe4000bf86300 */
[----:B------:R-:W-:-:S03]  /*02f0*/  ISETP.GE.U32.AND P0, PT, R7, UR16, PT ;  /* 0x0000001007007c0c */ /* 0x000fc6000bf06070 */
[----:B------:R-:W0:Y:S02]  /*0300*/  I2F.RP R2, UR13 ;  /* 0x0000000d00027d06 */ /* 0x000e240008209400 */
[----:B------:R-:W1:Y:S01]  /*0310*/  @!P3 LDC.64 R16, c[0x0][0x398] ;  /* 0x0000e600ff10bb82 */ /* 0x000e620000000a00 */
[----:B------:R-:W-:-:S04]  /*0320*/  @P3 LOP3.LUT R14, R14, 0x1000000, RZ, 0xfc, !PT ;  /* 0x010000000e0e3812 */ /* 0x000fc800078efcff */
[----:B------:R-:W-:-:S03]  /*0330*/  LOP3.LUT R14, R14, 0xff7fffff, RZ, 0xc0, !PT ;  /* 0xff7fffff0e0e7812 */ /* 0x000fc600078ec0ff */
[----:B------:R-:W2:Y:S01]  /*0340*/  @!P3 LDC.64 R70, c[0x0][0x3a0] ;  /* 0x0000e800ff46bb82 */ /* 0x000ea20000000a00 */
[----:B------:R-:W-:Y:S01]  /*0350*/  @P4 LOP3.LUT R14, R14, 0x800000, RZ, 0xfc, !PT ;  /* 0x008000000e0e4812 */ /* 0x000fe200078efcff */
[----:B0-----:R-:W0:Y:S03]  /*0360*/  MUFU.RCP R2, R2 ;  /* 0x0000000200027308 */ /* 0x001e260000001000 */
[----:B------:R-:W-:-:S03]  /*0370*/  LOP3.LUT R14, R14, 0xffbfffff, RZ, 0xc0, !PT ;  /* 0xffbfffff0e0e7812 */ /* 0x000fc600078ec0ff */
[----:B------:R-:W3:Y:S08]  /*0380*/  @!P4 LDC.64 R18, c[0x0][0x3f8] ;  /* 0x0000fe00ff12cb82 */ /* 0x000ef00000000a00 */
[----:B------:R-:W4:Y:S01]  /*0390*/  @!P4 LDC.64 R68, c[0x0][0x3a0] ;  /* 0x0000e800ff44cb82 */ /* 0x000f220000000a00 */
[----:B0-----:R-:W-:-:S06]  /*03a0*/  IADD3 R3, PT, PT, R2, 0xffffffe, RZ ;  /* 0x0ffffffe02037810 */ /* 0x001fcc0007ffe0ff */
[----:B------:R-:W0:Y:S02]  /*03b0*/  F2I.FTZ.U32.TRUNC.NTZ R3, R3 ;  /* 0x0000000300037305 */ /* 0x000e24000021f000 */
[----:B0-----:R-:W-:Y:S02]  /*03c0*/  R2UR UR7, R3 ;  /* 0x00000000030772ca */ /* 0x001fe400000e0000 */
[----:B------:R-:W0:Y:S11]  /*03d0*/  @!P3 LDC.64 R2, c[0x0][0x3f8] ;  /* 0x0000fe00ff02bb82 */ /* 0x000e360000000a00 */
        /* <DEDUP_REMOVED lines=21> */
[----:B------:R-:W-:Y:S01]  /*0530*/  IADD3 R38, P1, PT, R0, UR5, RZ ;  /* 0x0000000500267c10 */ /* 0x000fe2000ff3e0ff */
[----:B------:R-:W4:Y:S01]  /*0540*/  LDCU.U8 UR9, c[0x0][0x414] ;  /* 0x00008280ff0977ac */ /* 0x000f220008000000 */
[----:B------:R-:W-:Y:S01]  /*0550*/  MOV R0, UR5 ;  /* 0x0000000500007c02 */ /* 0x000fe20008000f00 */
[----:B------:R-:W-:-:S03]  /*0560*/  USHF.R.S32.HI UR5, URZ, 0x1f, UR7 ;  /* 0x0000001fff057899 */ /* 0x000fc60008011407 */
[----:B------:R-:W-:Y:S01]  /*0570*/  LEA.HI.X.SX32 R39, R0, RZ, 0x1, P1 ;  /* 0x000000ff00277211 */ /* 0x000fe200008f0eff */
[----:B0-----:R-:W-:Y:S01]  /*0580*/  @!P3 IMAD R0, R9, R2, RZ ;  /* 0x000000020900b224 */ /* 0x001fe200078e02ff */
[C---:B------:R-:W-:Y:S01]  /*0590*/  IADD3 R9, PT, PT, R52.reuse, 0x30, RZ ;  /* 0x0000003034097810 */ /* 0x040fe20007ffe0ff */
[----:B------:R-:W-:Y:S01]  /*05a0*/  UIMAD UR5, UR5, UR18, URZ ;  /* 0x00000012050572a4 */ /* 0x000fe2000f8e02ff */
[----:B------:R-:W-:Y:S01]  /*05b0*/  IMAD.WIDE.U32 R38, R13, UR7, R38 ;  /* 0x000000070d267c25 */ /* 0x000fe2000f8e0026 */
[----:B------:R-:W-:Y:S02]  /*05c0*/  SHF.R.S32.HI R13, RZ, 0x1f, R7 ;  /* 0x0000001fff0d7819 */ /* 0x000fe40000011407 */
[----:B------:R-:W-:Y:S01]  /*05d0*/  UIMAD UR5, UR7, UR19, UR5 ;  /* 0x00000013070572a4 */ /* 0x000fe2000f8e0205 */
[----:B------:R-:W-:Y:S01]  /*05e0*/  @!P3 IMAD R15, R52, R3, R0 ;  /* 0x00000003340fb224 */ /* 0x000fe200078e0200 */
[----:B------:R-:W-:Y:S01]  /*05f0*/  @!P3 MOV R36, R38 ;  /* 0x000000260024b202 */ /* 0x000fe20000000f00 */
[----:B---3--:R-:W-:Y:S01]  /*0600*/  @!P4 IMAD R0, R11, R18, RZ ;  /* 0x000000120b00c224 */ /* 0x008fe200078e02ff */
[----:B------:R-:W-:Y:S01]  /*0610*/  ISETP.GE.AND.EX P6, PT, R13, UR17, PT, P0 ;  /* 0x000000110d007c0c */ /* 0x000fe2000bfc6300 */
[----:B------:R-:W0:Y:S01]  /*0620*/  LDCU.64 UR6, c[0x0][0x3b8] ;  /* 0x00007700ff0677ac */ /* 0x000e220008000a00 */
[----:B------:R-:W-:-:S02]  /*0630*/  IADD3 R37, PT, PT, R39, UR5, RZ ;  /* 0x0000000527257c10 */ /* 0x000fc4000fffe0ff */
[----:B------:R-:W-:Y:S02]  /*0640*/  ISETP.GE.U32.AND P0, PT, R9, UR16, PT ;  /* 0x0000001009007c0c */ /* 0x000fe4000bf06070 */
[C---:B------:R-:W-:Y:S01]  /*0650*/  IADD3 R11, PT, PT, R52.reuse, 0x40, RZ ;  /* 0x00000040340b7810 */ /* 0x040fe20007ffe0ff */
[----:B------:R-:W-:-:S05]  /*0660*/  @!P3 IMAD.WIDE.U32 R2, R52, R2, R36 ;  /* 0x000000023402b225 */ /* 0x000fca00078e0024 */
[----:B------:R-:W-:Y:S01]  /*0670*/  @!P3 IADD3 R3, PT, PT, R3, R15, RZ ;  /* 0x0000000f0303b210 */ /* 0x000fe20007ffe0ff */
[----:B------:R-:W3:Y:S01]  /*0680*/  @!P6 LDC.64 R22, c[0x0][0x3f8] ;  /* 0x0000fe00ff16eb82 */ /* 0x000ee20000000a00 */
[C---:B------:R-:W-:Y:S02]  /*0690*/  @!P3 SHF.L.U32 R65, R2.reuse, 0x1, RZ ;  /* 0x000000010241b819 */ /* 0x040fe400000006ff */
[----:B------:R-:W-:Y:S02]  /*06a0*/  @!P3 SHF.L.U64.HI R2, R2, 0x1, R3 ;  /* 0x000000010202b819 */ /* 0x000fe40000010203 */
[C---:B-1----:R-:W-:Y:S02]  /*06b0*/  @!P3 IADD3 R64, P2, PT, R65.reuse, R16, RZ ;  /* 0x000000104140b210 */ /* 0x042fe40007f5e0ff */
[----:B------:R-:W-:Y:S01]  /*06c0*/  @P6 LOP3.LUT R14, R14, 0x400000, RZ, 0xfc, !PT ;  /* 0x004000000e0e6812 */ /* 0x000fe200078efcff */
[----:B------:R-:W1:Y:S01]  /*06d0*/  @!P6 LDC.64 R66, c[0x0][0x3a0] ;  /* 0x0000e800ff42eb82 */ /* 0x000e620000000a00 */
[----:B--2---:R-:W-:-:S02]  /*06e0*/  @!P3 IADD3 R70, P1, PT, R65, R70, RZ ;  /* 0x000000464146b210 */ /* 0x004fc40007f3e0ff */
[----:B------:R-:W-:Y:S02]  /*06f0*/  @!P3 IADD3.X R65, PT, PT, R2, R17, RZ, P2, !PT ;  /* 0x000000110241b210 */ /* 0x000fe400017fe4ff */
[----:B------:R-:W-:Y:S02]  /*0700*/  LOP3.LUT P2, RZ, R14, 0x800000, RZ, 0xc0, !PT ;  /* 0x008000000eff7812 */ /* 0x000fe4000784c0ff */
[----:B------:R-:W-:Y:S01]  /*0710*/  SHF.R.S32.HI R15, RZ, 0x1f, R9 ;  /* 0x0000001fff0f7819 */ /* 0x000fe20000011409 */
[----:B------:R-:W2:Y:S01]  /*0720*/  @!P6 LDC.64 R24, c[0x0][0x398] ;  /* 0x0000e600ff18eb82 */ /* 0x000ea20000000a00 */
[----:B------:R-:W-:Y:S02]  /*0730*/  @!P3 IADD3.X R71, PT, PT, R2, R71, RZ, P1, !PT ;  /* 0x000000470247b210 */ /* 0x000fe40000ffe4ff */
[----:B------:R-:W-:Y:S02]  /*0740*/  ISETP.GE.AND.EX P5, PT, R15, UR17, PT, P0 ;  /* 0x000000110f007c0c */ /* 0x000fe4000bfa6300 */
[----:B------:R-:W-:-:S02]  /*0750*/  ISETP.GE.U32.AND P0, PT, R11, UR16, PT ;  /* 0x000000100b007c0c */ /* 0x000fc4000bf06070 */
[----:B------:R-:W-:Y:S01]  /*0760*/  SHF.R.S32.HI R17, RZ, 0x1f, R11 ;  /* 0x0000001fff117819 */ /* 0x000fe2000001140b */
[----:B---3--:R-:W-:Y:S01]  /*0770*/  @!P6 IMAD R4, R13, R22, RZ ;  /* 0x000000160d04e224 */ /* 0x008fe200078e02ff */
[----:B------:R-:W-:Y:S01]  /*0780*/  LOP3.LUT R14, R14, 0xffdfffff, RZ, 0xc0, !PT ;  /* 0xffdfffff0e0e7812 */ /* 0x000fe200078ec0ff */
[----:B------:R-:W3:Y:S01]  /*0790*/  @!P2 LDC.64 R20, c[0x0][0x398] ;  /* 0x0000e600ff14ab82 */ /* 0x000ee20000000a00 */
[----:B------:R-:W-:Y:S01]  /*07a0*/  @!P2 MOV R2, R38 ;  /* 0x000000260002a202 */ /* 0x000fe20000000f00 */
[----:B------:R-:W-:Y:S01]  /*07b0*/  @!P2 IMAD R19, R5, R19, R0 ;  /* 0x000000130513a224 */ /* 0x000fe200078e0200 */
[----:B------:R-:W-:Y:S02]  /*07c0*/  @!P2 MOV R3, R37 ;  /* 0x000000250003a202 */ /* 0x000fe40000000f00 */
[----:B------:R-:W-:Y:S02]  /*07d0*/  ISETP.GE.AND.EX P4, PT, R17, UR17, PT, P0 ;  /* 0x0000001111007c0c */ /* 0x000fe4000bf86300 */
[----:B------:R-:W-:Y:S01]  /*07e0*/  @P5 LOP3.LUT R14, R14, 0x200000, RZ, 0xfc, !PT ;  /* 0x002000000e0e5812 */ /* 0x000fe200078efcff */
[----:B------:R-:W-:Y:S01]  /*07f0*/  @!P2 IMAD.WIDE.U32 R2, R5, R18, R2 ;  /* 0x000000120502a225 */ /* 0x000fe200078e0002 */
[----:B------:R-:W0:Y:S01]  /*0800*/  @!P5 LDC.64 R26, c[0x0][0x3f8] ;  /* 0x0000fe00ff1adb82 */ /* 0x000e220000000a00 */
[----:B------:R-:W-:-:S02]  /*0810*/  IADD3 R5, PT, PT, R52, 0x50, RZ ;  /* 0x0000005034057810 */ /* 0x000fc40007ffe0ff */
[----:B------:R-:W-:Y:S02]  /*0820*/  LOP3.LUT R14, R14, 0xffefffff, RZ, 0xc0, !PT ;  /* 0xffefffff0e0e7812 */ /* 0x000fe400078ec0ff */
[----:B------:R-:W-:Y:S01]  /*0830*/  @!P2 IADD3 R3, PT, PT, R3, R19, RZ ;  /* 0x000000130303a210 */ /* 0x000fe20007ffe0ff */
[----:B------:R-:W-:Y:S01]  /*0840*/  @!P6 IMAD R19, R7, R23, R4 ;  /* 0x000000170713e224 */ /* 0x000fe200078e0204 */
[C---:B------:R-:W-:Y:S01]  /*0850*/  @!P2 SHF.L.U32 R63, R2.reuse, 0x1, RZ ;  /* 0x00000001023fa819 */ /* 0x040fe200000006ff */
[----:B------:R-:W2:Y:S01]  /*0860*/  @!P5 LDC.64 R46, c[0x0][0x3a0] ;  /* 0x0000e800ff2edb82 */ /* 0x000ea20000000a00 */
[----:B------:R-:W-:Y:S02]  /*0870*/  @!P2 SHF.L.U64.HI R0, R2, 0x1, R3 ;  /* 0x000000010200a819 */ /* 0x000fe40000010203 */
[----:B------:R-:W-:Y:S02]  /*0880*/  @!P6 MOV R2, R38 ;  /* 0x000000260002e202 */ /* 0x000fe40000000f00 */
[----:B------:R-:W-:-:S02]  /*0890*/  @!P6 MOV R3, R37 ;  /* 0x000000250003e202 */ /* 0x000fc40000000f00 */
[----:B----4-:R-:W-:Y:S01]  /*08a0*/  @!P2 IADD3 R68, P0, PT, R63, R68, RZ ;  /* 0x000000443f44a210 */ /* 0x010fe20007f1e0ff */
[----:B------:R-:W4:Y:S01]  /*08b0*/  @!P4 LDC.64 R58, c[0x0][0x3a0] ;  /* 0x0000e800ff3acb82 */ /* 0x000f220000000a00 */
[----:B------:R-:W-:Y:S01]  /*08c0*/  ISETP.GE.U32.AND P1, PT, R5, UR16, PT ;  /* 0x0000001005007c0c */ /* 0x000fe2000bf26070 */
[----:B------:R-:W-:Y:S01]  /*08d0*/  @!P6 IMAD.WIDE.U32 R2, R7, R22, R2 ;  /* 0x000000160702e225 */ /* 0x000fe200078e0002 */
[----:B------:R-:W-:Y:S02]  /*08e0*/  @!P2 IADD3.X R69, PT, PT, R0, R69, RZ, P0, !PT ;  /* 0x000000450045a210 */ /* 0x000fe400007fe4ff */
[----:B---3--:R-:W-:Y:S02]  /*08f0*/  @!P2 IADD3 R62, P0, PT, R63, R20, RZ ;  /* 0x000000143f3ea210 */ /* 0x008fe40007f1e0ff */
[----:B------:R-:W-:Y:S01]  /*0900*/  SHF.R.S32.HI R13, RZ, 0x1f, R5 ;  /* 0x0000001fff0d7819 */ /* 0x000fe20000011405 */
[----:B------:R-:W3:Y:S01]  /*0910*/  @!P4 LDC.64 R22, c[0x0][0x3f8] ;  /* 0x0000fe00ff16cb82 */ /* 0x000ee20000000a00 */
[----:B------:R-:W-:-:S02]  /*0920*/  @!P6 IADD3 R3, PT, PT, R3, R19, RZ ;  /* 0x000000130303e210 */ /* 0x000fc40007ffe0ff */
[----:B------:R-:W-:Y:S02]  /*0930*/  @!P2 IADD3.X R63, PT, PT, R0, R21, RZ, P0, !PT ;  /* 0x00000015003fa210 */ /* 0x000fe400007fe4ff */
[----:B------:R-:W-:Y:S02]  /*0940*/  ISETP.GE.AND.EX P3, PT, R13, UR17, PT, P1 ;  /* 0x000000110d007c0c */ /* 0x000fe4000bf66310 */
[C---:B------:R-:W-:Y:S01]  /*0950*/  @!P6 SHF.L.U32 R61, R2.reuse, 0x1, RZ ;  /* 0x00000001023de819 */ /* 0x040fe200000006ff */
[----:B------:R-:W4:Y:S01]  /*0960*/  @!P5 LDC.64 R18, c[0x0][0x398] ;  /* 0x0000e600ff12db82 */ /* 0x000f220000000a00 */
[----:B------:R-:W-:Y:S01]  /*0970*/  @!P6 SHF.L.U64.HI R0, R2, 0x1, R3 ;  /* 0x000000010200e819 */ /* 0x000fe20000010203 */
[----:B0-----:R-:W-:Y:S01]  /*0980*/  @!P5 IMAD R2, R15, R26, RZ ;  /* 0x0000001a0f02d224 */ /* 0x001fe200078e02ff */
[----:B------:R-:W-:Y:S02]  /*0990*/  @!P5 MOV R3, R37 ;  /* 0x000000250003d202 */ /* 0x000fe40000000f00 */
[----:B-1----:R-:W-:Y:S01]  /*09a0*/  @!P6 IADD3 R66, P0, PT, R61, R66, RZ ;  /* 0x000000423d42e210 */ /* 0x002fe20007f1e0ff */
[----:B------:R-:W-:Y:S01]  /*09b0*/  @!P5 IMAD R7, R9, R27, R2 ;  /* 0x0000001b0907d224 */ /* 0x000fe200078e0202 */
[----:B------:R-:W-:-:S02]  /*09c0*/  @!P5 MOV R2, R38 ;  /* 0x000000260002d202 */ /* 0x000fc40000000f00 */
[----:B------:R-:W-:Y:S01]  /*09d0*/  @!P6 IADD3.X R67, PT, PT, R0, R67, RZ, P0, !PT ;  /* 0x000000430043e210 */ /* 0x000fe200007fe4ff */
[----:B------:R-:W0:Y:S01]  /*09e0*/  @!P3 LDC.64 R20, c[0x0][0x3f8] ;  /* 0x0000fe00ff14bb82 */ /* 0x000e220000000a00 */
[----:B--2---:R-:W-:Y:S01]  /*09f0*/  @!P6 IADD3 R60, P0, PT, R61, R24, RZ ;  /* 0x000000183d3ce210 */ /* 0x004fe20007f1e0ff */
[----:B------:R-:W-:Y:S01]  /*0a00*/  @!P5 IMAD.WIDE.U32 R2, R9, R26, R2 ;  /* 0x0000001a0902d225 */ /* 0x000fe200078e0002 */
[----:B------:R-:W-:Y:S02]  /*0a10*/  @P4 LOP3.LUT R14, R14, 0x100000, RZ, 0xfc, !PT ;  /* 0x001000000e0e4812 */ /* 0x000fe400078efcff */
[----:B------:R-:W-:Y:S01]  /*0a20*/  @!P6 IADD3.X R61, PT, PT, R0, R25, RZ, P0, !PT ;  /* 0x00000019003de210 */ /* 0x000fe200007fe4ff */
[----:B---3--:R-:W-:Y:S01]  /*0a30*/  @!P4 IMAD R4, R17, R22, RZ ;  /* 0x000000161104c224 */ /* 0x008fe200078e02ff */
[----:B------:R-:W-:Y:S01]  /*0a40*/  @!P5 IADD3 R3, PT, PT, R3, R7, RZ ;  /* 0x000000070303d210 */ /* 0x000fe20007ffe0ff */
[----:B------:R-:W1:Y:S01]  /*0a50*/  @!P4 LDC.64 R16, c[0x0][0x398] ;  /* 0x0000e600ff10cb82 */ /* 0x000e620000000a00 */
[C---:B------:R-:W-:Y:S01]  /*0a60*/  @!P5 SHF.L.U32 R35, R2.reuse, 0x1, RZ ;  /* 0x000000010223d819 */ /* 0x040fe200000006ff */
[----:B------:R-:W-:Y:S01]  /*0a70*/  @!P4 IMAD R7, R11, R23, R4 ;  /* 0x000000170b07c224 */ /* 0x000fe200078e0204 */
[----:B------:R-:W-:-:S02]  /*0a80*/  @!P5 SHF.L.U64.HI R0, R2, 0x1, R3 ;  /* 0x000000010200d819 */ /* 0x000fc40000010203 */
[----:B------:R-:W-:Y:S02]  /*0a90*/  @!P4 MOV R2, R38 ;  /* 0x000000260002c202 */ /* 0x000fe40000000f00 */
[----:B------:R-:W-:Y:S01]  /*0aa0*/  @!P4 MOV R3, R37 ;  /* 0x000000250003c202 */ /* 0x000fe20000000f00 */
[----:B------:R-:W2:Y:S01]  /*0ab0*/  @!P3 LDC.64 R56, c[0x0][0x3a0] ;  /* 0x0000e800ff38bb82 */ /* 0x000ea20000000a00 */
[----:B------:R-:W-:Y:S02]  /*0ac0*/  @!P5 IADD3 R46, P0, PT, R35, R46, RZ ;  /* 0x0000002e232ed210 */ /* 0x000fe40007f1e0ff */
[----:B------:R-:W-:Y:S01]  /*0ad0*/  LOP3.LUT R14, R14, 0xfff7ffff, RZ, 0xc0, !PT ;  /* 0xfff7ffff0e0e7812 */ /* 0x000fe200078ec0ff */
[----:B------:R-:W-:Y:S01]  /*0ae0*/  @!P4 IMAD.WIDE.U32 R2, R11, R22, R2 ;  /* 0x000000160b02c225 */ /* 0x000fe200078e0002 */
[C---:B------:R-:W-:Y:S02]  /*0af0*/  @!P5 IADD3.X R47, PT, PT, R0.reuse, R47, RZ, P0, !PT ;  /* 0x0000002f002fd210 */ /* 0x040fe400007fe4ff */
[----:B----4-:R-:W-:Y:S01]  /*0b00*/  @!P5 IADD3 R34, P0, PT, R35, R18, RZ ;  /* 0x000000122322d210 */ /* 0x010fe20007f1e0ff */
[----:B------:R-:W3:Y:S01]  /*0b10*/  @!P3 LDC.64 R10, c[0x0][0x398] ;  /* 0x0000e600ff0abb82 */ /* 0x000ee20000000a00 */
[----:B------:R-:W-:Y:S01]  /*0b20*/  @!P4 IADD3 R3, PT, PT, R3, R7, RZ ;  /* 0x000000070303c210 */ /* 0x000fe20007ffe0ff */
[----:B0-----:R-:W-:Y:S01]  /*0b30*/  @!P3 IMAD R4, R13, R20, RZ ;  /* 0x000000140d04b224 */ /* 0x001fe200078e02ff */
[----:B------:R-:W-:-:S02]  /*0b40*/  @!P5 IADD3.X R35, PT, PT, R0, R19, RZ, P0, !PT ;  /* 0x000000130023d210 */ /* 0x000fc400007fe4ff */
[C---:B------:R-:W-:Y:S01]  /*0b50*/  @!P4 SHF.L.U32 R9, R2.reuse, 0x1, RZ ;  /* 0x000000010209c819 */ /* 0x040fe200000006ff */
[----:B------:R-:W-:Y:S01]  /*0b60*/  @!P3 IMAD R7, R5, R21, R4 ;  /* 0x000000150507b224 */ /* 0x000fe200078e0204 */
[----:B------:R-:W-:Y:S02]  /*0b70*/  @!P4 SHF.L.U64.HI R0, R2, 0x1, R3 ;  /* 0x000000010200c819 */ /* 0x000fe40000010203 */
[----:B------:R-:W-:Y:S02]  /*0b80*/  @!P3 MOV R2, R38 ;  /* 0x000000260002b202 */ /* 0x000fe40000000f00 */
[----:B------:R-:W-:Y:S02]  /*0b90*/  @!P3 MOV R3, R37 ;  /* 0x000000250003b202 */ /* 0x000fe40000000f00 */
[----:B------:R-:W-:Y:S02]  /*0ba0*/  @!P4 IADD3 R58, P0, PT, R9, R58, RZ ;  /* 0x0000003a093ac210 */ /* 0x000fe40007f1e0ff */
[----:B------:R-:W-:Y:S01]  /*0bb0*/  @P3 LOP3.LUT R14, R14, 0x80000, RZ, 0xfc, !PT ;  /* 0x000800000e0e3812 */ /* 0x000fe200078efcff */
[----:B------:R-:W-:Y:S01]  /*0bc0*/  @!P3 IMAD.WIDE.U32 R2, R5, R20, R2 ;  /* 0x000000140502b225 */ /* 0x000fe200078e0002 */
[----:B------:R-:W-:-:S02]  /*0bd0*/  @!P4 IADD3.X R59, PT, PT, R0, R59, RZ, P0, !PT ;  /* 0x0000003b003bc210 */ /* 0x000fc400007fe4ff */
[----:B-1----:R-:W-:Y:S02]  /*0be0*/  @!P4 IADD3 R8, P0, PT, R9, R16, RZ ;  /* 0x000000100908c210 */ /* 0x002fe40007f1e0ff */
[----:B------:R-:W-:Y:S02]  /*0bf0*/  @!P3 IADD3 R3, PT, PT, R3, R7, RZ ;  /* 0x000000070303b210 */ /* 0x000fe40007ffe0ff */
[----:B------:R-:W-:Y:S02]  /*0c00*/  @!P3 SHF.L.U32 R33, R2, 0x1, RZ ;  /* 0x000000010221b819 */ /* 0x000fe400000006ff */
[----:B------:R-:W-:Y:S02]  /*0c10*/  @!P4 IADD3.X R9, PT, PT, R0, R17, RZ, P0, !PT ;  /* 0x000000110009c210 */ /* 0x000fe400007fe4ff */
[----:B------:R-:W-:Y:S02]  /*0c20*/  @!P3 SHF.L.U64.HI R2, R2, 0x1, R3 ;  /* 0x000000010202b819 */ /* 0x000fe40000010203 */
[----:B--2---:R-:W-:-:S02]  /*0c30*/  @!P3 IADD3 R56, P0, PT, R33, R56, RZ ;  /* 0x000000382138b210 */ /* 0x004fc40007f1e0ff */
[----:B------:R-:W-:Y:S02]  /*0c40*/  IADD3 R5, PT, PT, R52, 0x60, RZ ;  /* 0x0000006034057810 */ /* 0x000fe40007ffe0ff */
[C---:B------:R-:W-:Y:S02]  /*0c50*/  @!P3 IADD3.X R57, PT, PT, R2.reuse, R57, RZ, P0, !PT ;  /* 0x000000390239b210 */ /* 0x040fe400007fe4ff */
[----:B---3--:R-:W-:Y:S02]  /*0c60*/  @!P3 IADD3 R32, P0, PT, R33, R10, RZ ;  /* 0x0000000a2120b210 */ /* 0x008fe40007f1e0ff */
[----:B------:R-:W-:Y:S02]  /*0c70*/  SHF.R.S32.HI R3, RZ, 0x1f, R5 ;  /* 0x0000001fff037819 */ /* 0x000fe40000011405 */
[----:B------:R-:W-:Y:S02]  /*0c80*/  @!P3 IADD3.X R33, PT, PT, R2, R11, RZ, P0, !PT ;  /* 0x0000000b0221b210 */ /* 0x000fe400007fe4ff */
[----:B------:R-:W-:-:S02]  /*0c90*/  ISETP.GE.U32.AND P0, PT, R5, UR16, PT ;  /* 0x0000001005007c0c */ /* 0x000fc4000bf06070 */
        /* <DEDUP_REMOVED lines=72> */
[C---:B------:R-:W-:Y:S01]  /*1120*/  @!P1 IMAD R7, R5.reuse, R7, R0 ;  /* 0x0000000705079224 */ /* 0x040fe200078e0200 */
[----:B------:R-:W-:Y:S01]  /*1130*/  P2R R0, PR, RZ, 0x2 ;  /* 0x00000002ff007803 */ /* 0x000fe20000000000 */
        /* <DEDUP_REMOVED lines=14> */
[----:B------:R-:W-:-:S04]  /*1220*/  @P2 LOP3.LUT R14, R14, 0x4000, RZ, 0xfc, !PT ;  /* 0x000040000e0e2812 */ /* 0x000fc800078efcff */
[----:B------:R-:W-:-:S03]  /*1230*/  LOP3.LUT R14, R14, 0xffffdfff, RZ, 0xc0, !PT ;  /* 0xffffdfff0e0e7812 */ /* 0x000fc600078ec0ff */
[----:B------:R-:W1:Y:S01]  /*1240*/  @!P2 LDC.64 R48, c[0x0][0x3a0] ;  /* 0x0000e800ff30ab82 */ /* 0x000e620000000a00 */
[----:B0-----:R-:W-:Y:S01]  /*1250*/  @!P2 IMAD R2, R3, R6, RZ ;  /* 0x000000060302a224 */ /* 0x001fe200078e02ff */
[----:B------:R-:W-:-:S03]  /*1260*/  @!P2 MOV R3, R37 ;  /* 0x000000250003a202 */ /* 0x000fc60000000f00 */
[----:B------:R-:W-:Y:S01]  /*1270*/  @!P2 IMAD R7, R5, R7, R2 ;  /* 0x000000070507a224 */ /* 0x000fe200078e0202 */
[----:B------:R-:W-:-:S05]  /*1280*/  @!P2 MOV R2, R38 ;  /* 0x000000260002a202 */ /* 0x000fca0000000f00 */
[----:B------:R-:W-:Y:S02]  /*1290*/  @!P2 IMAD.WIDE.U32 R2, R5, R6, R2 ;  /* 0x000000060502a225 */ /* 0x000fe400078e0002 */
[----:B------:R-:W0:Y:S03]  /*12a0*/  @!P2 LDC.64 R4, c[0x0][0x398] ;  /* 0x0000e600ff04ab82 */ /* 0x000e260000000a00 */
[----:B------:R-:W-:Y:S02]  /*12b0*/  @!P2 IADD3 R3, PT, PT, R3, R7, RZ ;  /* 0x000000070303a210 */ /* 0x000fe40007ffe0ff */
        /* <DEDUP_REMOVED lines=9> */
[----:B------:R-:W-:-:S04]  /*1350*/  ISETP.GE.AND.EX P2, PT, R3, UR17, PT, P0 ;  /* 0x0000001103007c0c */ /* 0x000fc8000bf46300 */
[----:B------:R-:W-:-:S09]  /*1360*/  P2R R15, PR, RZ, 0x4 ;  /* 0x00000004ff0f7803 */ /* 0x000fd20000000000 */
        /* <DEDUP_REMOVED lines=108> */
[----:B------:R-:W-:-:S07]  /*1a30*/  @P1 LOP3.LUT R14, R14, 0x100, RZ, 0xfc, !PT ;  /* 0x000001000e0e1812 */ /* 0x000fce00078efcff */
        /* <DEDUP_REMOVED lines=14> */
[----:B------:R-:W-:Y:S02]  /*1b20*/  IADD3 R45, PT, PT, R52, 0x110, RZ ;  /* 0x00000110342d7810 */ /* 0x000fe40007ffe0ff */
[C---:B------:R-:W-:Y:S02]  /*1b30*/  LOP3.LUT P1, RZ, R14.reuse, 0x1000000, RZ, 0xc0, !PT ;  /* 0x010000000eff7812 */ /* 0x040fe4000782c0ff */
[----:B------:R-:W-:Y:S02]  /*1b40*/  SHF.R.S32.HI R3, RZ, 0x1f, R45 ;  /* 0x0000001fff037819 */ /* 0x000fe4000001142d */
[----:B------:R-:W-:Y:S02]  /*1b50*/  ISETP.GE.U32.AND P0, PT, R45, UR16, PT ;  /* 0x000000102d007c0c */ /* 0x000fe4000bf06070 */
[----:B------:R-:W-:-:S02]  /*1b60*/  LOP3.LUT R14, R14, 0xffffff7f, RZ, 0xc0, !PT ;  /* 0xffffff7f0e0e7812 */ /* 0x000fc400078ec0ff */
[----:B------:R-:W-:-:S05]  /*1b70*/  ISETP.GE.AND.EX P5, PT, R3, UR17, PT, P0 ;  /* 0x0000001103007c0c */ /* 0x000fca000bfa6300 */
[----:B------:R-:W2:Y:S08]  /*1b80*/  @!P1 LDG.E R82, desc[UR10][R70.64] ;  /* 0x0000000a46529981 */ /* 0x000eb0000c1e1900 */
        /* <DEDUP_REMOVED lines=44> */
[----:B------:R-:W-:-:S03]  /*1e50*/  LOP3.LUT P3, RZ, R14, 0x400000, RZ, 0xc0, !PT ;  /* 0x004000000eff7812 */ /* 0x000fc6000786c0ff */
[----:B------:R-:W1:Y:S01]  /*1e60*/  @!P2 LDC.64 R78, c[0x0][0x3a0] ;  /* 0x0000e800ff4eab82 */ /* 0x000e620000000a00 */
[----:B0-----:R-:W-:Y:S01]  /*1e70*/  @!P2 IMAD R44, R45, R72, RZ ;  /* 0x000000482d2ca224 */ /* 0x001fe200078e02ff */
[----:B------:R-:W-:-:S03]  /*1e80*/  @!P2 MOV R45, R37 ;  /* 0x00000025002da202 */ /* 0x000fc60000000f00 */
[----:B------:R-:W-:Y:S01]  /*1e90*/  @!P2 IMAD R73, R55, R73, R44 ;  /* 0x000000493749a224 */ /* 0x000fe200078e022c */
[----:B------:R-:W-:-:S05]  /*1ea0*/  @!P2 MOV R44, R38 ;  /* 0x00000026002ca202 */ /* 0x000fca0000000f00 */
[----:B------:R-:W-:-:S05]  /*1eb0*/  @!P2 IMAD.WIDE.U32 R44, R55, R72, R44 ;  /* 0x00000048372ca225 */ /* 0x000fca00078e002c */
[----:B------:R-:W-:Y:S02]  /*1ec0*/  @!P2 IADD3 R55, PT, PT, R45, R73, RZ ;  /* 0x000000492d37a210 */ /* 0x000fe40007ffe0ff */
[C---:B------:R-:W-:Y:S02]  /*1ed0*/  @!P2 SHF.L.U32 R45, R44.reuse, 0x1, RZ ;  /* 0x000000012c2da819 */ /* 0x040fe400000006ff */
[----:B------:R-:W-:Y:S02]  /*1ee0*/  @!P2 SHF.L.U64.HI R72, R44, 0x1, R55 ;  /* 0x000000012c48a819 */ /* 0x000fe40000010237 */
[----:B-1----:R-:W-:-:S04]  /*1ef0*/  @!P2 IADD3 R54, P0, PT, R45, R78, RZ ;  /* 0x0000004e2d36a210 */ /* 0x002fc80007f1e0ff */
[----:B------:R-:W-:Y:S02]  /*1f00*/  @!P2 IADD3.X R55, PT, PT, R72, R79, RZ, P0, !PT ;  /* 0x0000004f4837a210 */ /* 0x000fe400007fe4ff */
[----:B------:R-:W0:Y:S02]  /*1f10*/  @!P2 LDC.64 R78, c[0x0][0x398] ;  /* 0x0000e600ff4eab82 */ /* 0x000e240000000a00 */
[----:B0-----:R-:W-:-:S04]  /*1f20*/  @!P2 IADD3 R44, P0, PT, R45, R78, RZ ;  /* 0x0000004e2d2ca210 */ /* 0x001fc80007f1e0ff */
[----:B------:R-:W-:Y:S02]  /*1f30*/  @!P2 IADD3.X R45, PT, PT, R72, R79, RZ, P0, !PT ;  /* 0x0000004f482da210 */ /* 0x000fe400007fe4ff */
[----:B------:R-:W-:Y:S02]  /*1f40*/  IADD3 R79, PT, PT, R52, 0x140, RZ ;  /* 0x00000140344f7810 */ /* 0x000fe40007ffe0ff */
[C---:B------:R-:W-:Y:S02]  /*1f50*/  LOP3.LUT P2, RZ, R14.reuse, 0x800000, RZ, 0xc0, !PT ;  /* 0x008000000eff7812 */ /* 0x040fe4000784c0ff */
[----:B------:R-:W-:Y:S02]  /*1f60*/  SHF.R.S32.HI R73, RZ, 0x1f, R79 ;  /* 0x0000001fff497819 */ /* 0x000fe4000001144f */
[----:B------:R-:W-:Y:S02]  /*1f70*/  ISETP.GE.U32.AND P0, PT, R79, UR16, PT ;  /* 0x000000104f007c0c */ /* 0x000fe4000bf06070 */
[----:B------:R-:W-:-:S02]  /*1f80*/  LOP3.LUT R14, R14, 0xffffffef, RZ, 0xc0, !PT ;  /* 0xffffffef0e0e7812 */ /* 0x000fc400078ec0ff */
[----:B------:R-:W-:-:S13]  /*1f90*/  ISETP.GE.AND.EX P4, PT, R73, UR17, PT, P0 ;  /* 0x0000001149007c0c */ /* 0x000fda000bf86300 */
[----:B------:R-:W0:Y:S01]  /*1fa0*/  @!P4 LDC.64 R80, c[0x0][0x3f8] ;  /* 0x0000fe00ff50cb82 */ /* 0x000e220000000a00 */
[----:B------:R-:W-:-:S07]  /*1fb0*/  @P4 LOP3.LUT R14, R14, 0x10, RZ, 0xfc, !PT ;  /* 0x000000100e0e4812 */ /* 0x000fce00078efcff */
[----:B------:R-:W1:Y:S08]  /*1fc0*/  @!P4 LDC.64 R86, c[0x0][0x3a0] ;  /* 0x0000e800ff56cb82 */ /* 0x000e700000000a00 */
[----:B------:R-:W3:Y:S01]  /*1fd0*/  @!P4 LDC.64 R84, c[0x0][0x398] ;  /* 0x0000e600ff54cb82 */ /* 0x000ee20000000a00 */
[----:B0-----:R-:W-:Y:S01]  /*1fe0*/  @!P4 IMAD R72, R73, R80, RZ ;  /* 0x000000504948c224 */ /* 0x001fe200078e02ff */
[----:B------:R-:W-:-:S03]  /*1ff0*/  @!P4 MOV R73, R37 ;  /* 0x000000250049c202 */ /* 0x000fc60000000f00 */
[----:B------:R-:W-:Y:S01]  /*2000*/  @!P4 IMAD R81, R79, R81, R72 ;  /* 0x000000514f51c224 */ /* 0x000fe200078e0248 */
[----:B------:R-:W-:-:S05]  /*2010*/  @!P4 MOV R72, R38 ;  /* 0x000000260048c202 */ /* 0x000fca0000000f00 */
[----:B------:R-:W-:-:S05]  /*2020*/  @!P4 IMAD.WIDE.U32 R72, R79, R80, R72 ;  /* 0x000000504f48c225 */ /* 0x000fca00078e0048 */
[----:B------:R-:W-:-:S04]  /*2030*/  @!P4 IADD3 R73, PT, PT, R73, R81, RZ ;  /* 0x000000514949c210 */ /* 0x000fc80007ffe0ff */
[C---:B------:R-:W-:Y:S02]  /*2040*/  @!P4 SHF.L.U64.HI R76, R72.reuse, 0x1, R73 ;  /* 0x00000001484cc819 */ /* 0x040fe40000010249 */
[----:B------:R-:W-:-:S04]  /*2050*/  @!P4 SHF.L.U32 R73, R72, 0x1, RZ ;  /* 0x000000014849c819 */ /* 0x000fc800000006ff */
[----:B-1----:R-:W-:-:S04]  /*2060*/  @!P4 IADD3 R86, P0, PT, R73, R86, RZ ;  /* 0x000000564956c210 */ /* 0x002fc80007f1e0ff */
[----:B------:R-:W-:Y:S02]  /*2070*/  @!P4 IADD3.X R87, PT, PT, R76, R87, RZ, P0, !PT ;  /* 0x000000574c57c210 */ /* 0x000fe400007fe4ff */
[----:B---3--:R-:W-:Y:S02]  /*2080*/  @!P4 IADD3 R84, P0, PT, R73, R84, RZ ;  /* 0x000000544954c210 */ /* 0x008fe40007f1e0ff */
[----:B------:R-:W-:Y:S02]  /*2090*/  IADD3 R73, PT, PT, R52, 0x150, RZ ;  /* 0x0000015034497810 */ /* 0x000fe40007ffe0ff */
[----:B------:R-:W-:Y:S02]  /*20a0*/  @!P4 IADD3.X R85, PT, PT, R76, R85, RZ, P0, !PT ;  /* 0x000000554c55c210 */ /* 0x000fe400007fe4ff */
[----:B------:R-:W-:Y:S02]  /*20b0*/  SHF.R.S32.HI R79, RZ, 0x1f, R73 ;  /* 0x0000001fff4f7819 */ /* 0x000fe40000011449 */
[----:B------:R-:W-:-:S04]  /*20c0*/  ISETP.GE.U32.AND P0, PT, R73, UR16, PT ;  /* 0x0000001049007c0c */ /* 0x000fc8000bf06070 */
[----:B------:R-:W-:-:S13]  /*20d0*/  ISETP.GE.AND.EX P4, PT, R79, UR17, PT, P0 ;  /* 0x000000114f007c0c */ /* 0x000fda000bf86300 */
[----:B------:R-:W0:Y:S01]  /*20e0*/  @!P4 LDC.64 R104, c[0x0][0x3f8] ;  /* 0x0000fe00ff68cb82 */ /* 0x000e220000000a00 */
[----:B------:R-:W-:Y:S02]  /*20f0*/  MOV R76, RZ ;  /* 0x000000ff004c7202 */ /* 0x000fe40000000f00 */
[----:B------:R-:W-:-:S04]  /*2100*/  CS2R R80, SRZ ;  /* 0x0000000000507805 */ /* 0x000fc8000001ff00 */
[----:B------:R1:W3:Y:S04]  /*2110*/  @!P1 LDG.E R76, desc[UR10][R64.64] ;  /* 0x0000000a404c9981 */ /* 0x0002e8000c1e1900 */
[----:B------:R4:W3:Y:S04]  /*2120*/  @!P2 LDG.E R80, desc[UR10][R62.64] ;  /* 0x0000000a3e50a981 */ /* 0x0008e8000c1e1900 */
[----:B------:R2:W3:Y:S01]  /*2130*/  @!P2 LDG.E R81, desc[UR10][R68.64] ;  /* 0x0000000a4451a981 */ /* 0x0004e2000c1e1900 */
[----:B-1----:R-:W-:Y:S02]  /*2140*/  @!P4 MOV R64, R38 ;  /* 0x000000260040c202 */ /* 0x002fe40000000f00 */
[----:B------:R-:W-:Y:S01]  /*2150*/  @!P4 MOV R65, R37 ;  /* 0x000000250041c202 */ /* 0x000fe20000000f00 */
[----:B----4-:R-:W1:Y:S01]  /*2160*/  @!P4 LDC.64 R62, c[0x0][0x398] ;  /* 0x0000e600ff3ecb82 */ /* 0x010e620000000a00 */
[----:B0-----:R-:W-:-:S02]  /*2170*/  @!P4 IMAD R70, R79, R104, RZ ;  /* 0x000000684f46c224 */ /* 0x001fc400078e02ff */
[----:B------:R-:W-:-:S04]  /*2180*/  @!P4 IMAD.WIDE.U32 R64, R73, R104, R64 ;  /* 0x000000684940c225 */ /* 0x000fc800078e0040 */
[----:B------:R-:W-:Y:S02]  /*2190*/  @!P4 IMAD R71, R73, R105, R70 ;  /* 0x000000694947c224 */ /* 0x000fe400078e0246 */
[----:B------:R-:W0:Y:S01]  /*21a0*/  @!P4 LDC.64 R72, c[0x0][0x3a0] ;  /* 0x0000e800ff48cb82 */ /* 0x000e220000000a00 */
[----:B--2---:R-:W-:Y:S02]  /*21b0*/  @!P4 SHF.L.U32 R69, R64, 0x1, RZ ;  /* 0x000000014045c819 */ /* 0x004fe400000006ff */
[----:B------:R-:W-:-:S04]  /*21c0*/  @!P4 IADD3 R65, PT, PT, R65, R71, RZ ;  /* 0x000000474141c210 */ /* 0x000fc80007ffe0ff */
[----:B------:R-:W-:Y:S02]  /*21d0*/  @!P4 SHF.L.U64.HI R70, R64, 0x1, R65 ;  /* 0x000000014046c819 */ /* 0x000fe40000010241 */
[----:B------:R-:W-:-:S06]  /*21e0*/  CS2R R78, SRZ ;  /* 0x00000000004e7805 */ /* 0x000fcc000001ff00 */
[----:B------:R2:W4:Y:S01]  /*21f0*/  @!P3 LDG.E R79, desc[UR10][R60.64] ;  /* 0x0000000a3c4fb981 */ /* 0x000522000c1e1900 */
[----:B0-----:R-:W-:-:S04]  /*2200*/  @!P4 IADD3 R64, P0, PT, R69, R72, RZ ;  /* 0x000000484540c210 */ /* 0x001fc80007f1e0ff */
[----:B------:R-:W-:Y:S02]  /*2210*/  @!P4 IADD3.X R65, PT, PT, R70, R73, RZ, P0, !PT ;  /* 0x000000494641c210 */ /* 0x000fe400007fe4ff */
[----:B-1----:R-:W-:-:S04]  /*2220*/  @!P4 IADD3 R62, P0, PT, R69, R62, RZ ;  /* 0x0000003e453ec210 */ /* 0x002fc80007f1e0ff */
[----:B------:R-:W-:Y:S01]  /*2230*/  @!P4 IADD3.X R63, PT, PT, R70, R63, RZ, P0, !PT ;  /* 0x0000003f463fc210 */ /* 0x000fe200007fe4ff */
[----:B------:R-:W-:Y:S01]  /*2240*/  HFMA2 R70, -RZ, RZ, 0, 0 ;  /* 0x00000000ff467431 */ /* 0x000fe200000001ff */
[----:B------:R-:W-:-:S04]  /*2250*/  IADD3 R69, PT, PT, R52, 0x160, RZ ;  /* 0x0000016034457810 */ /* 0x000fc80007ffe0ff */
[----:B------:R-:W-:Y:S02]  /*2260*/  SHF.R.S32.HI R71, RZ, 0x1f, R69 ;  /* 0x0000001fff477819 */ /* 0x000fe40000011445 */
[----:B------:R-:W-:Y:S01]  /*2270*/  ISETP.GE.U32.AND P0, PT, R69, UR16, PT ;  /* 0x0000001045007c0c */ /* 0x000fe2000bf06070 */
[----:B------:R0:W4:Y:S03]  /*2280*/  @!P3 LDG.E R70, desc[UR10][R66.64] ;  /* 0x0000000a4246b981 */ /* 0x000126000c1e1900 */
[----:B------:R-:W-:-:S13]  /*2290*/  ISETP.GE.AND.EX P3, PT, R71, UR17, PT, P0 ;  /* 0x0000001147007c0c */ /* 0x000fda000bf66300 */
[----:B------:R-:W0:Y:S01]  /*22a0*/  @!P3 LDC.64 R72, c[0x0][0x3f8] ;  /* 0x0000fe00ff48bb82 */ /* 0x000e220000000a00 */
[C---:B------:R-:W-:Y:S02]  /*22b0*/  LOP3.LUT P1, RZ, R14.reuse, 0x200000, RZ, 0xc0, !PT ;  /* 0x002000000eff7812 */ /* 0x040fe4000782c0ff */
[----:B------:R-:W-:Y:S02]  /*22c0*/  LOP3.LUT R14, R14, 0xfffffff7, RZ, 0xc0, !PT ;  /* 0xfffffff70e0e7812 */ /* 0x000fe400078ec0ff */
[----:B--2---:R-:W-:Y:S02]  /*22d0*/  @!P3 MOV R60, R38 ;  /* 0x00000026003cb202 */ /* 0x004fe40000000f00 */
[----:B------:R-:W-:Y:S02]  /*22e0*/  @!P3 MOV R61, R37 ;  /* 0x00000025003db202 */ /* 0x000fe40000000f00 */
[----:B------:R-:W-:Y:S02]  /*22f0*/  @P4 LOP3.LUT R14, R14, 0x8, RZ, 0xfc, !PT ;  /* 0x000000080e0e4812 */ /* 0x000fe400078efcff */
[----:B------:R-:W-:-:S02]  /*2300*/  ISETP.NE.AND P4, PT, R77, RZ, PT ;  /* 0x000000ff4d00720c */ /* 0x000fc40003f85270 */
[----:B------:R-:W-:Y:S01]  /*2310*/  MOV R77, RZ ;  /* 0x000000ff004d7202 */ /* 0x000fe20000000f00 */
[----:B------:R-:W2:Y:S05]  /*2320*/  @!P1 LDG.E R78, desc[UR10][R46.64] ;  /* 0x0000000a2e4e9981 */ /* 0x000eaa000c1e1900 */
[----:B------:R1:W4:Y:S01]  /*2330*/  @!P1 LDG.E R77, desc[UR10][R34.64] ;  /* 0x0000000a224d9981 */ /* 0x000322000c1e1900 */
[-C--:B0-----:R-:W-:Y:S02]  /*2340*/  @!P3 IMAD R66, R71, R72.reuse, RZ ;  /* 0x000000484742b224 */ /* 0x081fe400078e02ff */
[C---:B------:R-:W-:Y:S01]  /*2350*/  @!P3 IMAD.WIDE.U32 R60, R69.reuse, R72, R60 ;  /* 0x00000048453cb225 */ /* 0x040fe200078e003c */
[----:B-1----:R-:W0:Y:S03]  /*2360*/  @!P3 LDC.64 R34, c[0x0][0x398] ;  /* 0x0000e600ff22bb82 */ /* 0x002e260000000a00 */
[----:B------:R-:W-:-:S05]  /*2370*/  @!P3 IMAD R67, R69, R73, R66 ;  /* 0x000000494543b224 */ /* 0x000fca00078e0242 */
[----:B------:R-:W1:Y:S01]  /*2380*/  @!P3 LDC.64 R68, c[0x0][0x3a0] ;  /* 0x0000e800ff44bb82 */ /* 0x000e620000000a00 */
[----:B------:R-:W-:-:S04]  /*2390*/  @!P3 IADD3 R61, PT, PT, R61, R67, RZ ;  /* 0x000000433d3db210 */ /* 0x000fc80007ffe0ff */
[C---:B------:R-:W-:Y:S02]  /*23a0*/  @!P3 SHF.L.U64.HI R66, R60.reuse, 0x1, R61 ;  /* 0x000000013c42b819 */ /* 0x040fe4000001023d */
[----:B------:R-:W-:Y:S02]  /*23b0*/  @!P3 SHF.L.U32 R61, R60, 0x1, RZ ;  /* 0x000000013c3db819 */ /* 0x000fe400000006ff */
[C---:B------:R-:W-:Y:S02]  /*23c0*/  LOP3.LUT P2, RZ, R14.reuse, 0x100000, RZ, 0xc0, !PT ;  /* 0x001000000eff7812 */ /* 0x040fe4000784c0ff */
[----:B------:R-:W-:Y:S01]  /*23d0*/  LOP3.LUT R14, R14, 0xfffffffb, RZ, 0xc0, !PT ;  /* 0xfffffffb0e0e7812 */ /* 0x000fe200078ec0ff */
[----:B------:R-:W-:-:S03]  /*23e0*/  HFMA2 R71, -RZ, RZ, 0, 0 ;  /* 0x00000000ff477431 */ /* 0x000fc600000001ff */
[----:B------:R-:W-:Y:S02]  /*23f0*/  @P3 LOP3.LUT R14, R14, 0x4, RZ, 0xfc, !PT ;  /* 0x000000040e0e3812 */ /* 0x000fe400078efcff */
[----:B------:R-:W-:-:S05]  /*2400*/  CS2R R72, SRZ ;  /* 0x0000000000487805 */ /* 0x000fca000001ff00 */
[----:B------:R-:W2:Y:S01]  /*2410*/  @!P2 LDG.E R71, desc[UR10][R58.64] ;  /* 0x0000000a3a47a981 */ /* 0x000ea2000c1e1900 */
[----:B-1----:R-:W-:-:S03]  /*2420*/  @!P3 IADD3 R46, P0, PT, R61, R68, RZ ;  /* 0x000000443d2eb210 */ /* 0x002fc60007f1e0ff */
[----:B------:R1:W2:Y:S01]  /*2430*/  @!P2 LDG.E R72, desc[UR10][R8.64] ;  /* 0x0000000a0848a981 */ /* 0x0002a2000c1e1900 */
[----:B------:R-:W-:Y:S02]  /*2440*/  @!P3 IADD3.X R47, PT, PT, R66, R69, RZ, P0, !PT ;  /* 0x00000045422fb210 */ /* 0x000fe400007fe4ff */
[----:B0-----:R-:W-:-:S04]  /*2450*/  @!P3 IADD3 R34, P0, PT, R61, R34, RZ ;  /* 0x000000223d22b210 */ /* 0x001fc80007f1e0ff */
[----:B------:R-:W-:Y:S02]  /*2460*/  @!P3 IADD3.X R35, PT, PT, R66, R35, RZ, P0, !PT ;  /* 0x000000234223b210 */ /* 0x000fe400007fe4ff */
[----:B------:R-:W-:Y:S02]  /*2470*/  ISETP.NE.AND P3, PT, R53, RZ, PT ;  /* 0x000000ff3500720c */ /* 0x000fe40003f65270 */
[----:B------:R-:W-:-:S04]  /*2480*/  IADD3 R53, PT, PT, R52, 0x170, RZ ;  /* 0x0000017034357810 */ /* 0x000fc80007ffe0ff */
[----:B------:R-:W-:Y:S02]  /*2490*/  SHF.R.S32.HI R61, RZ, 0x1f, R53 ;  /* 0x0000001fff3d7819 */ /* 0x000fe40000011435 */
[----:B------:R-:W-:-:S04]  /*24a0*/  ISETP.GE.U32.AND P0, PT, R53, UR16, PT ;  /* 0x0000001035007c0c */ /* 0x000fc8000bf06070 */
[----:B------:R-:W-:-:S13]  /*24b0*/  ISETP.GE.AND.EX P2, PT, R61, UR17, PT, P0 ;  /* 0x000000113d007c0c */ /* 0x000fda000bf46300 */
[----:B------:R-:W0:Y:S01]  /*24c0*/  @!P2 LDC.64 R104, c[0x0][0x3f8] ;  /* 0x0000fe00ff68ab82 */ /* 0x000e220000000a00 */
[----:B------:R-:W-:Y:S02]  /*24d0*/  LOP3.LUT P0, RZ, R14, 0x80000, RZ, 0xc0, !PT ;  /* 0x000800000eff7812 */ /* 0x000fe4000780c0ff */
[----:B------:R-:W-:Y:S02]  /*24e0*/  CS2R R66, SRZ ;  /* 0x0000000000427805 */ /* 0x000fe4000001ff00 */
[----:B-1----:R-:W-:Y:S02]  /*24f0*/  @!P2 MOV R8, R38 ;  /* 0x000000260008a202 */ /* 0x002fe40000000f00 */
[----:B------:R-:W-:-:S07]  /*2500*/  @!P2 MOV R9, R37 ;  /* 0x000000250009a202 */ /* 0x000fce0000000f00 */
[----:B------:R1:W2:Y:S01]  /*2510*/  @!P0 LDG.E R67, desc[UR10][R32.64] ;  /* 0x0000000a20438981 */ /* 0x0002a2000c1e1900 */
[----:B0-----:R-:W-:Y:S01]  /*2520*/  @!P2 IMAD R58, R61, R104, RZ ;  /* 0x000000683d3aa224 */ /* 0x001fe200078e02ff */
[----:B-1----:R-:W0:Y:S08]  /*2530*/  @!P2 LDC.64 R32, c[0x0][0x398] ;  /* 0x0000e600ff20ab82 */ /* 0x002e300000000a00 */
[----:B------:R-:W1:Y:S01]  /*2540*/  @!P2 LDC.64 R60, c[0x0][0x3a0] ;  /* 0x0000e800ff3cab82 */ /* 0x000e620000000a00 */
[----:B------:R-:W-:-:S02]  /*2550*/  @!P2 IMAD R59, R53, R105, R58 ;  /* 0x00000069353ba224 */ /* 0x000fc400078e023a */
[----:B------:R-:W-:Y:S01]  /*2560*/  @!P2 IMAD.WIDE.U32 R8, R53, R104, R8 ;  /* 0x000000683508a225 */ /* 0x000fe200078e0008 */
[----:B------:R-:W-:-:S04]  /*2570*/  CS2R R68, SRZ ;  /* 0x0000000000447805 */ /* 0x000fc8000001ff00 */
[----:B------:R-:W-:Y:S02]  /*2580*/  @!P2 IADD3 R9, PT, PT, R9, R59, RZ ;  /* 0x0000003b0909a210 */ /* 0x000fe40007ffe0ff */
[C---:B------:R-:W-:Y:S01]  /*2590*/  @!P2 SHF.L.U32 R53, R8.reuse, 0x1, RZ ;  /* 0x000000010835a819 */ /* 0x040fe200000006ff */
[----:B------:R-:W2:Y:S01]  /*25a0*/  @!P0 LDG.E R68, desc[UR10][R56.64] ;  /* 0x0000000a38448981 */ /* 0x000ea2000c1e1900 */
[----:B------:R-:W-:Y:S02]  /*25b0*/  @!P2 SHF.L.U64.HI R58, R8, 0x1, R9 ;  /* 0x00000001083aa819 */ /* 0x000fe40000010209 */
[C---:B------:R-:W-:Y:S02]  /*25c0*/  LOP3.LUT P1, RZ, R14.reuse, 0x40000, RZ, 0xc0, !PT ;  /* 0x000400000eff7812 */ /* 0x040fe4000782c0ff */
[----:B------:R-:W-:Y:S02]  /*25d0*/  LOP3.LUT R14, R14, 0xfffffffd, RZ, 0xc0, !PT ;  /* 0xfffffffd0e0e7812 */ /* 0x000fe400078ec0ff */
[----:B-1----:R-:W-:-:S09]  /*25e0*/  @!P2 IADD3 R8, P0, PT, R53, R60, RZ ;  /* 0x0000003c3508a210 */ /* 0x002fd20007f1e0ff */
[----:B------:R-:W2:Y:S01]  /*25f0*/  @!P1 LDG.E R66, desc[UR10][R42.64] ;  /* 0x0000000a2a429981 */ /* 0x000ea2000c1e1900 */
[----:B------:R-:W-:Y:S02]  /*2600*/  @!P2 IADD3.X R9, PT, PT, R58, R61, RZ, P0, !PT ;  /* 0x0000003d3a09a210 */ /* 0x000fe400007fe4ff */
[----:B0-----:R-:W-:Y:S02]  /*2610*/  @!P2 IADD3 R32, P0, PT, R53, R32, RZ ;  /* 0x000000203520a210 */ /* 0x001fe40007f1e0ff */
[----:B------:R-:W-:Y:S02]  /*2620*/  @P2 LOP3.LUT R14, R14, 0x2, RZ, 0xfc, !PT ;  /* 0x000000020e0e2812 */ /* 0x000fe400078efcff */
[----:B------:R-:W-:Y:S02]  /*2630*/  @!P2 IADD3.X R33, PT, PT, R58, R33, RZ, P0, !PT ;  /* 0x000000213a21a210 */ /* 0x000fe400007fe4ff */
[----:B------:R-:W-:Y:S02]  /*2640*/  ISETP.NE.AND P2, PT, R15, RZ, PT ;  /* 0x000000ff0f00720c */ /* 0x000fe40003f45270 */
[----:B------:R-:W-:-:S02]  /*2650*/  CS2R R60, SRZ ;  /* 0x00000000003c7805 */ /* 0x000fc4000001ff00 */
[----:B------:R-:W-:-:S04]  /*2660*/  IADD3 R15, PT, PT, R52, 0x180, RZ ;  /* 0x00000180340f7810 */ /* 0x000fc80007ffe0ff */
[----:B------:R-:W-:Y:S01]  /*2670*/  SHF.R.S32.HI R53, RZ, 0x1f, R15 ;  /* 0x0000001fff357819 */ /* 0x000fe2000001140f */
[----:B------:R0:W2:Y:S01]  /*2680*/  @!P1 LDG.E R61, desc[UR10][R40.64] ;  /* 0x0000000a283d9981 */ /* 0x0000a2000c1e1900 */
[----:B------:R-:W-:-:S04]  /*2690*/  ISETP.GE.U32.AND P0, PT, R15, UR16, PT ;  /* 0x000000100f007c0c */ /* 0x000fc8000bf06070 */
[----:B------:R-:W-:-:S13]  /*26a0*/  ISETP.GE.AND.EX P1, PT, R53, UR17, PT, P0 ;  /* 0x0000001135007c0c */ /* 0x000fda000bf26300 */
[----:B------:R-:W1:Y:S01]  /*26b0*/  @!P1 LDC.64 R58, c[0x0][0x3f8] ;  /* 0x0000fe00ff3a9b82 */ /* 0x000e620000000a00 */
[----:B0-----:R-:W-:Y:S02]  /*26c0*/  @!P1 MOV R40, R38 ;  /* 0x0000002600289202 */ /* 0x001fe40000000f00 */
[----:B------:R-:W-:Y:S02]  /*26d0*/  @!P1 MOV R41, R37 ;  /* 0x0000002500299202 */ /* 0x000fe40000000f00 */
[----:B------:R-:W-:Y:S01]  /*26e0*/  LOP3.LUT P0, RZ, R14, 0x20000, RZ, 0xc0, !PT ;  /* 0x000200000eff7812 */ /* 0x000fe2000780c0ff */
[----:B------:R-:W-:-:S12]  /*26f0*/  HFMA2 R56, -RZ, RZ, 0, 0 ;  /* 0x00000000ff387431 */ /* 0x000fd800000001ff */
[----:B------:R0:W2:Y:S04]  /*2700*/  @!P0 LDG.E R60, desc[UR10][R30.64] ;  /* 0x0000000a1e3c8981 */ /* 0x0000a8000c1e1900 */
[----:B------:R-:W2:Y:S01]  /*2710*/  @!P0 LDG.E R56, desc[UR10][R28.64] ;  /* 0x0000000a1c388981 */ /* 0x000ea2000c1e1900 */
[-C--:B-1----:R-:W-:Y:S02]  /*2720*/  @!P1 IMAD R42, R53, R58.reuse, RZ ;  /* 0x0000003a352a9224 */ /* 0x082fe400078e02ff */
[----:B------:R-:W-:-:S04]  /*2730*/  @!P1 IMAD.WIDE.U32 R40, R15, R58, R40 ;  /* 0x0000003a0f289225 */ /* 0x000fc800078e0028 */
[----:B------:R-:W-:Y:S02]  /*2740*/  @!P1 IMAD R43, R15, R59, R42 ;  /* 0x0000003b0f2b9224 */ /* 0x000fe400078e022a */
[----:B------:R-:W0:Y:S03]  /*2750*/  @!P1 LDC.64 R58, c[0x0][0x3a0] ;  /* 0x0000e800ff3a9b82 */ /* 0x000e260000000a00 */
[----:B------:R-:W-:Y:S02]  /*2760*/  @!P1 IADD3 R15, PT, PT, R41, R43, RZ ;  /* 0x0000002b290f9210 */ /* 0x000fe40007ffe0ff */
[C---:B------:R-:W-:Y:S02]  /*2770*/  @!P1 SHF.L.U32 R41, R40.reuse, 0x1, RZ ;  /* 0x0000000128299819 */ /* 0x040fe400000006ff */
[----:B------:R-:W-:Y:S02]  /*2780*/  @!P1 SHF.L.U64.HI R42, R40, 0x1, R15 ;  /* 0x00000001282a9819 */ /* 0x000fe4000001020f */
[----:B0-----:R-:W-:-:S04]  /*2790*/  @!P1 IADD3 R30, P0, PT, R41, R58, RZ ;  /* 0x0000003a291e9210 */ /* 0x001fc80007f1e0ff */
[----:B------:R-:W-:Y:S02]  /*27a0*/  @!P1 IADD3.X R31, PT, PT, R42, R59, RZ, P0, !PT ;  /* 0x0000003b2a1f9210 */ /* 0x000fe400007fe4ff */
[----:B------:R-:W0:Y:S01]  /*27b0*/  @!P1 LDC.64 R58, c[0x0][0x398] ;  /* 0x0000e600ff3a9b82 */ /* 0x000e220000000a00 */
[----:B------:R-:W-:-:S04]  /*27c0*/  LOP3.LUT R14, R14, 0xfffffffe, RZ, 0xc0, !PT ;  /* 0xfffffffe0e0e7812 */ /* 0x000fc800078ec0ff */
[----:B------:R-:W-:Y:S01]  /*27d0*/  @P1 LOP3.LUT R14, R14, 0x1, RZ, 0xfc, !PT ;  /* 0x000000010e0e1812 */ /* 0x000fe200078efcff */
[----:B------:R-:W-:Y:S01]  /*27e0*/  HFMA2 R43, -RZ, RZ, 0, 0 ;  /* 0x00000000ff2b7431 */ /* 0x000fe200000001ff */
[----:B------:R-:W-:Y:S02]  /*27f0*/  IADD3 R15, PT, PT, R52, 0x190, RZ ;  /* 0x00000190340f7810 */ /* 0x000fe40007ffe0ff */
[----:B0-----:R-:W-:-:S04]  /*2800*/  @!P1 IADD3 R58, P0, PT, R41, R58, RZ ;  /* 0x0000003a293a9210 */ /* 0x001fc80007f1e0ff */
[----:B------:R-:W-:Y:S02]  /*2810*/  @!P1 IADD3.X R59, PT, PT, R42, R59, RZ, P0, !PT ;  /* 0x0000003b2a3b9210 */ /* 0x000fe400007fe4ff */
[----:B------:R-:W-:Y:S02]  /*2820*/  LOP3.LUT P0, RZ, R14, 0x10000, RZ, 0xc0, !PT ;  /* 0x000100000eff7812 */ /* 0x000fe4000780c0ff */
[----:B------:R-:W-:Y:S02]  /*2830*/  CS2R R40, SRZ ;  /* 0x0000000000287805 */ /* 0x000fe4000001ff00 */
[----:B------:R-:W-:-:S09]  /*2840*/  SHF.R.S32.HI R53, RZ, 0x1f, R15 ;  /* 0x0000001fff357819 */ /* 0x000fd2000001140f */
[----:B------:R0:W2:Y:S04]  /*2850*/  @!P0 LDG.E R43, desc[UR10][R26.64] ;  /* 0x0000000a1a2b8981 */ /* 0x0000a8000c1e1900 */
[----:B------:R1:W2:Y:S01]  /*2860*/  @!P0 LDG.E R40, desc[UR10][R24.64] ;  /* 0x0000000a18288981 */ /* 0x0002a2000c1e1900 */
[----:B------:R-:W-:-:S04]  /*2870*/  ISETP.GE.U32.AND P0, PT, R15, UR16, PT ;  /* 0x000000100f007c0c */ /* 0x000fc8000bf06070 */
[----:B------:R-:W-:-:S13]  /*2880*/  ISETP.GE.AND.EX P0, PT, R53, UR17, PT, P0 ;  /* 0x0000001135007c0c */ /* 0x000fda000bf06300 */
[----:B0-----:R-:W0:Y:S08]  /*2890*/  @!P0 LDC.64 R26, c[0x0][0x3f8] ;  /* 0x0000fe00ff1a8b82 */ /* 0x001e300000000a00 */
[----:B------:R-:W3:Y:S01]  /*28a0*/  @!P0 LDC.64 R104, c[0x0][0x3a0] ;  /* 0x0000e800ff688b82 */ /* 0x000ee20000000a00 */
[----:B------:R-:W-:Y:S02]  /*28b0*/  ISETP.NE.AND P1, PT, R0, RZ, PT ;  /* 0x000000ff0000720c */ /* 0x000fe40003f25270 */
[----:B-1----:R-:W-:-:S05]  /*28c0*/  @!P0 MOV R24, R38 ;  /* 0x0000002600188202 */ /* 0x002fca0000000f00 */
[----:B------:R-:W1:Y:S01]  /*28d0*/  @!P0 LDC.64 R112, c[0x0][0x398] ;  /* 0x0000e600ff708b82 */ /* 0x000e620000000a00 */
[----:B------:R-:W-:Y:S02]  /*28e0*/  @!P0 MOV R25, R37 ;  /* 0x0000002500198202 */ /* 0x000fe40000000f00 */
[----:B------:R-:W-:-:S03]  /*28f0*/  MOV R29, RZ ;  /* 0x000000ff001d7202 */ /* 0x000fc60000000f00 */
[----:B------:R4:W2:Y:S01]  /*2900*/  @!P1 LDG.E R41, desc[UR10][R22.64] ;  /* 0x0000000a16299981 */ /* 0x0008a2000c1e1900 */
[-C--:B0-----:R-:W-:Y:S02]  /*2910*/  @!P0 IMAD R0, R53, R26.reuse, RZ ;  /* 0x0000001a35008224 */ /* 0x081fe400078e02ff */
[C---:B------:R-:W-:Y:S01]  /*2920*/  @!P0 IMAD.WIDE.U32 R24, R15.reuse, R26, R24 ;  /* 0x0000001a0f188225 */ /* 0x040fe200078e0018 */
[----:B------:R0:W2:Y:S03]  /*2930*/  @!P1 LDG.E R29, desc[UR10][R20.64] ;  /* 0x0000000a141d9981 */ /* 0x0000a6000c1e1900 */
[----:B------:R-:W-:-:S05]  /*2940*/  @!P0 IMAD R27, R15, R27, R0 ;  /* 0x0000001b0f1b8224 */ /* 0x000fca00078e0200 */
[----:B------:R-:W-:Y:S02]  /*2950*/  @!P0 IADD3 R15, PT, PT, R25, R27, RZ ;  /* 0x0000001b190f8210 */ /* 0x000fe40007ffe0ff */
[C---:B------:R-:W-:Y:S02]  /*2960*/  @!P0 SHF.L.U32 R25, R24.reuse, 0x1, RZ ;  /* 0x0000000118198819 */ /* 0x040fe400000006ff */
[----:B------:R-:W-:Y:S02]  /*2970*/  @!P0 SHF.L.U64.HI R0, R24, 0x1, R15 ;  /* 0x0000000118008819 */ /* 0x000fe4000001020f */
[----:B---3--:R-:W-:-:S04]  /*2980*/  @!P0 IADD3 R26, P1, PT, R25, R104, RZ ;  /* 0x00000068191a8210 */ /* 0x008fc80007f3e0ff */
[----:B------:R-:W-:Y:S02]  /*2990*/  @!P0 IADD3.X R27, PT, PT, R0, R105, RZ, P1, !PT ;  /* 0x00000069001b8210 */ /* 0x000fe40000ffe4ff */
[----:B-1----:R-:W-:-:S04]  /*29a0*/  @!P0 IADD3 R112, P1, PT, R25, R112, RZ ;  /* 0x0000007019708210 */ /* 0x002fc80007f3e0ff */
[----:B------:R-:W-:Y:S02]  /*29b0*/  @!P0 IADD3.X R113, PT, PT, R0, R113, RZ, P1, !PT ;  /* 0x0000007100718210 */ /* 0x000fe40000ffe4ff */
[----:B------:R-:W-:Y:S02]  /*29c0*/  LOP3.LUT P1, RZ, R14, 0x4000, RZ, 0xc0, !PT ;  /* 0x000040000eff7812 */ /* 0x000fe4000782c0ff */
[----:B----4-:R-:W-:Y:S02]  /*29d0*/  CS2R R22, SRZ ;  /* 0x0000000000167805 */ /* 0x010fe4000001ff00 */
[----:B0-----:R-:W-:Y:S02]  /*29e0*/  CS2R R20, SRZ ;  /* 0x0000000000147805 */ /* 0x001fe4000001ff00 */
[----:B------:R-:W-:-:S04]  /*29f0*/  IADD3 R15, PT, PT, R52, 0x1a0, RZ ;  /* 0x000001a0340f7810 */ /* 0x000fc80007ffe0ff */
[----:B------:R-:W-:Y:S01]  /*2a00*/  SHF.R.S32.HI R53, RZ, 0x1f, R15 ;  /* 0x0000001fff357819 */ /* 0x000fe2000001140f */
[----:B------:R-:W3:Y:S04]  /*2a10*/  @!P2 LDG.E R20, desc[UR10][R12.64] ;  /* 0x0000000a0c14a981 */ /* 0x000ee8000c1e1900 */
[----:B------:R0:W4:Y:S04]  /*2a20*/  @!P1 LDG.E R23, desc[UR10][R48.64] ;  /* 0x0000000a30179981 */ /* 0x000128000c1e1900 */
[----:B------:R1:W4:Y:S01]  /*2a30*/  @!P1 LDG.E R21, desc[UR10][R18.64] ;  /* 0x0000000a12159981 */ /* 0x000322000c1e1900 */
[----:B------:R-:W-:-:S04]  /*2a40*/  ISETP.GE.U32.AND P1, PT, R15, UR16, PT ;  /* 0x000000100f007c0c */ /* 0x000fc8000bf26070 */
[----:B------:R-:W-:-:S13]  /*2a50*/  ISETP.GE.AND.EX P1, PT, R53, UR17, PT, P1 ;  /* 0x0000001135007c0c */ /* 0x000fda000bf26310 */
[----:B0-----:R-:W0:Y:S01]  /*2a60*/  @!P1 LDC.64 R48, c[0x0][0x3f8] ;  /* 0x0000fe00ff309b82 */ /* 0x001e220000000a00 */
[----:B------:R-:W-:Y:S02]  /*2a70*/  @!P1 MOV R12, R38 ;  /* 0x00000026000c9202 */ /* 0x000fe40000000f00 */
[----:B------:R-:W-:-:S05]  /*2a80*/  @!P1 MOV R13, R37 ;  /* 0x00000025000d9202 */ /* 0x000fca0000000f00 */
[----:B------:R-:W1:Y:S01]  /*2a90*/  @!P1 LDC.64 R110, c[0x0][0x3a0] ;  /* 0x0000e800ff6e9b82 */ /* 0x000e620000000a00 */
[----:B------:R-:W-:-:S06]  /*2aa0*/  HFMA2 R25, -RZ, RZ, 0, 0 ;  /* 0x00000000ff197431 */ /* 0x000fcc00000001ff */
[----:B------:R1:W4:Y:S01]  /*2ab0*/  @!P2 LDG.E R25, desc[UR10][R16.64] ;  /* 0x0000000a1019a981 */ /* 0x000322000c1e1900 */
[----:B0-----:R-:W-:-:S04]  /*2ac0*/  @!P1 IMAD R0, R53, R48, RZ ;  /* 0x0000003035009224 */ /* 0x001fc800078e02ff */
[C---:B-1----:R-:W-:Y:S02]  /*2ad0*/  @!P1 IMAD R19, R15.reuse, R49, R0 ;  /* 0x000000310f139224 */ /* 0x042fe400078e0200 */
[----:B------:R-:W-:Y:S02]  /*2ae0*/  @!P1 IMAD.WIDE.U32 R48, R15, R48, R12 ;  /* 0x000000300f309225 */ /* 0x000fe400078e000c */
[----:B------:R-:W0:Y:S03]  /*2af0*/  @!P1 LDC.64 R12, c[0x0][0x398] ;  /* 0x0000e600ff0c9b82 */ /* 0x000e260000000a00 */
[----:B------:R-:W-:Y:S02]  /*2b00*/  @!P1 IADD3 R15, PT, PT, R49, R19, RZ ;  /* 0x00000013310f9210 */ /* 0x000fe40007ffe0ff */
[C---:B------:R-:W-:Y:S02]  /*2b10*/  @!P1 SHF.L.U32 R49, R48.reuse, 0x1, RZ ;  /* 0x0000000130319819 */ /* 0x040fe400000006ff */
[----:B------:R-:W-:-:S02]  /*2b20*/  @!P1 SHF.L.U64.HI R0, R48, 0x1, R15 ;  /* 0x0000000130009819 */ /* 0x000fc4000001020f */
[C---:B------:R-:W-:Y:S02]  /*2b30*/  @!P1 IADD3 R110, P2, PT, R49.reuse, R110, RZ ;  /* 0x0000006e316e9210 */ /* 0x040fe40007f5e0ff */
[----:B------:R-:W-:Y:S02]  /*2b40*/  IADD3 R15, PT, PT, R52, 0x1b0, RZ ;  /* 0x000001b0340f7810 */ /* 0x000fe40007ffe0ff */
[----:B------:R-:W-:Y:S02]  /*2b50*/  @!P1 IADD3.X R111, PT, PT, R0, R111, RZ, P2, !PT ;  /* 0x0000006f006f9210 */ /* 0x000fe400017fe4ff */
[----:B------:R-:W-:Y:S02]  /*2b60*/  SHF.R.S32.HI R17, RZ, 0x1f, R15 ;  /* 0x0000001fff117819 */ /* 0x000fe4000001140f */
[----:B0-----:R-:W-:-:S04]  /*2b70*/  @!P1 IADD3 R48, P2, PT, R49, R12, RZ ;  /* 0x0000000c31309210 */ /* 0x001fc80007f5e0ff */
[----:B------:R-:W-:Y:S02]  /*2b80*/  @!P1 IADD3.X R49, PT, PT, R0, R13, RZ, P2, !PT ;  /* 0x0000000d00319210 */ /* 0x000fe400017fe4ff */
[----:B------:R-:W-:Y:S01]  /*2b90*/  ISETP.GE.U32.AND P2, PT, R15, UR16, PT ;  /* 0x000000100f007c0c */ /* 0x000fe2000bf46070 */
[----:B------:R-:W-:-:S03]  /*2ba0*/  HFMA2 R18, -RZ, RZ, 0, 0 ;  /* 0x00000000ff127431 */ /* 0x000fc600000001ff */
[----:B------:R-:W-:-:S03]  /*2bb0*/  ISETP.GE.AND.EX P2, PT, R17, UR17, PT, P2 ;  /* 0x0000001111007c0c */ /* 0x000fc6000bf46320 */
[----:B------:R0:W4:Y:S01]  /*2bc0*/  @!P3 LDG.E R18, desc[UR10][R10.64] ;  /* 0x0000000a0a12b981 */ /* 0x000122000c1e1900 */
[----:B------:R-:W-:-:S09]  /*2bd0*/  MOV R16, RZ ;  /* 0x000000ff00107202 */ /* 0x000fd20000000f00 */
[----:B------:R-:W1:Y:S01]  /*2be0*/  @!P2 LDC.64 R108, c[0x0][0x3a0] ;  /* 0x0000e800ff6cab82 */ /* 0x000e620000000a00 */
[----:B------:R0:W4:Y:S07]  /*2bf0*/  @!P3 LDG.E R16, desc[UR10][R100.64] ;  /* 0x0000000a6410b981 */ /* 0x00012e000c1e1900 */
[----:B0-----:R-:W0:Y:S01]  /*2c00*/  @!P2 LDC.64 R10, c[0x0][0x3f8] ;  /* 0x0000fe00ff0aab82 */ /* 0x001e220000000a00 */
[----:B------:R-:W-:-:S07]  /*2c10*/  @!P2 MOV R100, R38 ;  /* 0x000000260064a202 */ /* 0x000fce0000000f00 */
[----:B------:R-:W1:Y:S01]  /*2c20*/  @!P2 LDC.64 R106, c[0x0][0x398] ;  /* 0x0000e600ff6aab82 */ /* 0x000e620000000a00 */
[----:B------:R-:W-:Y:S01]  /*2c30*/  @!P2 MOV R101, R37 ;  /* 0x000000250065a202 */ /* 0x000fe20000000f00 */
[-C--:B0-----:R-:W-:Y:S02]  /*2c40*/  @!P2 IMAD R0, R17, R10.reuse, RZ ;  /* 0x0000000a1100a224 */ /* 0x081fe400078e02ff */
[----:B------:R-:W-:-:S04]  /*2c50*/  @!P2 IMAD.WIDE.U32 R100, R15, R10, R100 ;  /* 0x0000000a0f64a225 */ /* 0x000fc800078e0064 */
[----:B------:R-:W-:-:S05]  /*2c60*/  @!P2 IMAD R11, R15, R11, R0 ;  /* 0x0000000b0f0ba224 */ /* 0x000fca00078e0200 */
[----:B------:R-:W-:Y:S02]  /*2c70*/  @!P2 IADD3 R11, PT, PT, R101, R11, RZ ;  /* 0x0000000b650ba210 */ /* 0x000fe40007ffe0ff */
[C---:B------:R-:W-:Y:S02]  /*2c80*/  @!P2 SHF.L.U32 R101, R100.reuse, 0x1, RZ ;  /* 0x000000016465a819 */ /* 0x040fe400000006ff */
[----:B------:R-:W-:Y:S02]  /*2c90*/  @!P2 SHF.L.U64.HI R0, R100, 0x1, R11 ;  /* 0x000000016400a819 */ /* 0x000fe4000001020b */
[----:B-1----:R-:W-:Y:S02]  /*2ca0*/  @!P2 IADD3 R108, P3, PT, R101, R108, RZ ;  /* 0x0000006c656ca210 */ /* 0x002fe40007f7e0ff */
[----:B------:R-:W-:Y:S02]  /*2cb0*/  IADD3 R17, PT, PT, R52, 0x1c0, RZ ;  /* 0x000001c034117810 */ /* 0x000fe40007ffe0ff */
[----:B------:R-:W-:-:S02]  /*2cc0*/  @!P2 IADD3.X R109, PT, PT, R0, R109, RZ, P3, !PT ;  /* 0x0000006d006da210 */ /* 0x000fc40001ffe4ff */
[----:B------:R-:W-:Y:S02]  /*2cd0*/  @!P2 IADD3 R106, P3, PT, R101, R106, RZ ;  /* 0x0000006a656aa210 */ /* 0x000fe40007f7e0ff */
[----:B------:R-:W-:Y:S02]  /*2ce0*/  SHF.R.S32.HI R19, RZ, 0x1f, R17 ;  /* 0x0000001fff137819 */ /* 0x000fe40000011411 */
[----:B------:R-:W-:Y:S02]  /*2cf0*/  @!P2 IADD3.X R107, PT, PT, R0, R107, RZ, P3, !PT ;  /* 0x0000006b006ba210 */ /* 0x000fe40001ffe4ff */
[----:B------:R-:W-:-:S04]  /*2d00*/  ISETP.GE.U32.AND P3, PT, R17, UR16, PT ;  /* 0x0000001011007c0c */ /* 0x000fc8000bf66070 */
[----:B------:R-:W-:Y:S02]  /*2d10*/  ISETP.GE.AND.EX P3, PT, R19, UR17, PT, P3 ;  /* 0x0000001113007c0c */ /* 0x000fe4000bf66330 */
[----:B------:R-:W-:Y:S02]  /*2d20*/  CS2R R12, SRZ ;  /* 0x00000000000c7805 */ /* 0x000fe4000001ff00 */
[----:B------:R-:W-:-:S04]  /*2d30*/  P2R R28, PR, RZ, 0x1 ;  /* 0x00000001ff1c7803 */ /* 0x000fc80000000000 */
[----:B------:R0:W4:Y:S01]  /*2d40*/  @!P4 LDG.E R12, desc[UR10][R4.64] ;  /* 0x0000000a040cc981 */ /* 0x000122000c1e1900 */
[----:B------:R-:W-:Y:S01]  /*2d50*/  LOP3.LUT P0, RZ, R14, 0x800, RZ, 0xc0, !PT ;  /* 0x000008000eff7812 */ /* 0x000fe2000780c0ff */
[----:B------:R-:W-:-:S03]  /*2d60*/  HFMA2 R15, -RZ, RZ, 0, 0 ;  /* 0x00000000ff0f7431 */ /* 0x000fc600000001ff */
[----:B------:R-:W1:Y:S03]  /*2d70*/  @!P3 LDC.64 R104, c[0x0][0x3a0] ;  /* 0x0000e800ff68bb82 */ /* 0x000e660000000a00 */
[----:B------:R2:W4:Y:S05]  /*2d80*/  @!P4 LDG.E R15, desc[UR10][R94.64] ;  /* 0x0000000a5e0fc981 */ /* 0x00052a000c1e1900 */
[----:B0-----:R-:W0:Y:S01]  /*2d90*/  @!P3 LDC.64 R4, c[0x0][0x3f8] ;  /* 0x0000fe00ff04bb82 */ /* 0x001e220000000a00 */
[----:B------:R2:W4:Y:S01]  /*2da0*/  @!P0 LDG.E R22, desc[UR10][R102.64] ;  /* 0x0000000a66168981 */ /* 0x000522000c1e1900 */
[----:B------:R-:W-:-:S02]  /*2db0*/  P2R R24, PR, RZ, 0x4 ;  /* 0x00000004ff187803 */ /* 0x000fc40000000000 */
[----:B------:R-:W-:Y:S02]  /*2dc0*/  P2R R42, PR, RZ, 0x2 ;  /* 0x00000002ff2a7803 */ /* 0x000fe40000000000 */
[----:B------:R-:W-:Y:S01]  /*2dd0*/  CS2R R10, SRZ ;  /* 0x00000000000a7805 */ /* 0x000fe2000001ff00 */
[----:B------:R-:W4:Y:S01]  /*2de0*/  @!P0 LDG.E R13, desc[UR10][R50.64] ;  /* 0x0000000a320d8981 */ /* 0x000f22000c1e1900 */
[----:B--2---:R-:W-:Y:S01]  /*2df0*/  @!P3 MOV R94, R38 ;  /* 0x00000026005eb202 */ /* 0x004fe20000000f00 */
[----:B------:R-:W2:Y:S01]  /*2e00*/  @!P3 LDC.64 R102, c[0x0][0x398] ;  /* 0x0000e600ff66bb82 */ /* 0x000ea20000000a00 */
        /* <DEDUP_REMOVED lines=10> */
[----:B--2---:R-:W-:Y:S02]  /*2eb0*/  @!P3 IADD3 R102, P4, PT, R95, R102, RZ ;  /* 0x000000665f66b210 */ /* 0x004fe40007f9e0ff */
[----:B------:R-:W-:Y:S02]  /*2ec0*/  SHF.R.S32.HI R17, RZ, 0x1f, R5 ;  /* 0x0000001fff117819 */ /* 0x000fe40000011405 */
[----:B------:R-:W-:Y:S02]  /*2ed0*/  @!P3 IADD3.X R103, PT, PT, R0, R103, RZ, P4, !PT ;  /* 0x000000670067b210 */ /* 0x000fe400027fe4ff */
[----:B------:R-:W-:-:S04]  /*2ee0*/  ISETP.GE.U32.AND P4, PT, R5, UR16, PT ;  /* 0x0000001005007c0c */ /* 0x000fc8000bf86070 */
[----:B------:R-:W-:Y:S02]  /*2ef0*/  ISETP.GE.AND.EX P4, PT, R17, UR17, PT, P4 ;  /* 0x0000001111007c0c */ /* 0x000fe4000bf86340 */
[----:B------:R-:W-:Y:S02]  /*2f00*/  MOV R4, RZ ;  /* 0x000000ff00047202 */ /* 0x000fe40000000f00 */
[----:B------:R-:W-:-:S04]  /*2f10*/  LOP3.LUT P2, RZ, R14, 0x100, RZ, 0xc0, !PT ;  /* 0x000001000eff7812 */ /* 0x000fc8000784c0ff */
[----:B------:R0:W2:Y:S01]  /*2f20*/  @!P5 LDG.E R4, desc[UR10][R2.64] ;  /* 0x0000000a0204d981 */ /* 0x0000a2000c1e1900 */
[----:B------:R-:W-:Y:S01]  /*2f30*/  LOP3.LUT P1, RZ, R14, 0x400, RZ, 0xc0, !PT ;  /* 0x000004000eff7812 */ /* 0x000fe2000782c0ff */
[----:B------:R-:W-:-:S03]  /*2f40*/  HFMA2 R0, -RZ, RZ, 0, 0 ;  /* 0x00000000ff007431 */ /* 0x000fc600000001ff */
[----:B------:R-:W1:Y:S04]  /*2f50*/  @!P4 LDC.64 R100, c[0x0][0x3a0] ;  /* 0x0000e800ff64cb82 */ /* 0x000e680000000a00 */
[----:B------:R3:W2:Y:S04]  /*2f60*/  @!P2 LDG.E R0, desc[UR10][R6.64] ;  /* 0x0000000a0600a981 */ /* 0x0006a8000c1e1900 */
[----:B0-----:R-:W0:Y:S01]  /*2f70*/  @!P4 LDC.64 R2, c[0x0][0x3f8] ;  /* 0x0000fe00ff02cb82 */ /* 0x001e220000000a00 */
[----:B------:R3:W2:Y:S01]  /*2f80*/  @!P1 LDG.E R11, desc[UR10][R98.64] ;  /* 0x0000000a620b9981 */ /* 0x0006a2000c1e1900 */
[----:B------:R-:W-:-:S03]  /*2f90*/  P2R R19, PR, RZ, 0x8 ;  /* 0x00000008ff137803 */ /* 0x000fc60000000000 */
[----:B------:R-:W2:Y:S01]  /*2fa0*/  @!P1 LDG.E R10, desc[UR10][R96.64] ;  /* 0x0000000a600a9981 */ /* 0x000ea2000c1e1900 */
[----:B---3--:R-:W-:Y:S02]  /*2fb0*/  CS2R R6, SRZ ;  /* 0x0000000000067805 */ /* 0x008fe4000001ff00 */
[----:B------:R-:W3:Y:S04]  /*2fc0*/  @!P4 LDC.64 R98, c[0x0][0x398] ;  /* 0x0000e600ff62cb82 */ /* 0x000ee80000000a00 */
[----:B------:R0:W2:Y:S04]  /*2fd0*/  @!P5 LDG.E R6, desc[UR10][R90.64] ;  /* 0x0000000a5a06d981 */ /* 0x0000a8000c1e1900 */
[----:B------:R1:W2:Y:S01]  /*2fe0*/  @!P2 LDG.E R7, desc[UR10][R92.64] ;  /* 0x0000000a5c07a981 */ /* 0x0002a2000c1e1900 */
[----:B0-----:R-:W-:Y:S01]  /*2ff0*/  @!P4 IMAD R94, R17, R2, RZ ;  /* 0x00000002115ec224 */ /* 0x001fe200078e02ff */
[----:B------:R-:W-:-:S02]  /*3000*/  @!P4 MOV R90, R38 ;  /* 0x00000026005ac202 */ /* 0x000fc40000000f00 */
[----:B------:R-:W-:Y:S01]  /*3010*/  @!P4 MOV R91, R37 ;  /* 0x00000025005bc202 */ /* 0x000fe20000000f00 */
[C---:B------:R-:W-:Y:S02]  /*3020*/  @!P4 IMAD R17, R5.reuse, R3, R94 ;  /* 0x000000030511c224 */ /* 0x040fe400078e025e */
[----:B------:R-:W-:-:S05]  /*3030*/  @!P4 IMAD.WIDE.U32 R90, R5, R2, R90 ;  /* 0x00000002055ac225 */ /* 0x000fca00078e005a */
[----:B------:R-:W-:Y:S02]  /*3040*/  @!P4 IADD3 R5, PT, PT, R91, R17, RZ ;  /* 0x000000115b05c210 */ /* 0x000fe40007ffe0ff */
[C---:B------:R-:W-:Y:S02]  /*3050*/  @!P4 SHF.L.U32 R91, R90.reuse, 0x1, RZ ;  /* 0x000000015a5bc819 */ /* 0x040fe400000006ff */
[----:B-1----:R-:W-:Y:S02]  /*3060*/  @!P4 SHF.L.U64.HI R92, R90, 0x1, R5 ;  /* 0x000000015a5cc819 */ /* 0x002fe40000010205 */
[----:B------:R-:W-:Y:S02]  /*3070*/  @!P4 IADD3 R100, P5, PT, R91, R100, RZ ;  /* 0x000000645b64c210 */ /* 0x000fe40007fbe0ff */
[----:B------:R-:W-:Y:S02]  /*3080*/  IADD3 R5, PT, PT, R52, 0x1e0, RZ ;  /* 0x000001e034057810 */ /* 0x000fe40007ffe0ff */
[----:B------:R-:W-:-:S02]  /*3090*/  @!P4 IADD3.X R101, PT, PT, R92, R101, RZ, P5, !PT ;  /* 0x000000655c65c210 */ /* 0x000fc40002ffe4ff */
[----:B---3--:R-:W-:Y:S02]  /*30a0*/  @!P4 IADD3 R98, P5, PT, R91, R98, RZ ;  /* 0x000000625b62c210 */ /* 0x008fe40007fbe0ff */
[----:B------:R-:W-:Y:S02]  /*30b0*/  SHF.R.S32.HI R51, RZ, 0x1f, R5 ;  /* 0x0000001fff337819 */ /* 0x000fe40000011405 */
[----:B------:R-:W-:Y:S02]  /*30c0*/  @!P4 IADD3.X R99, PT, PT, R92, R99, RZ, P5, !PT ;  /* 0x000000635c63c210 */ /* 0x000fe40002ffe4ff */
[----:B------:R-:W-:Y:S02]  /*30d0*/  ISETP.GE.U32.AND P5, PT, R5, UR16, PT ;  /* 0x0000001005007c0c */ /* 0x000fe4000bfa6070 */
[----:B------:R-:W-:Y:S02]  /*30e0*/  CS2R R2, SRZ ;  /* 0x0000000000027805 */ /* 0x000fe4000001ff00 */
[----:B------:R-:W-:-:S02]  /*30f0*/  LOP3.LUT P3, RZ, R14, 0x20, RZ, 0xc0, !PT ;  /* 0x000000200eff7812 */ /* 0x000fc4000786c0ff */
[----:B------:R-:W-:Y:S02]  /*3100*/  ISETP.GE.AND.EX P5, PT, R51, UR17, PT, P5 ;  /* 0x0000001133007c0c */ /* 0x000fe4000bfa6350 */
[----:B------:R0:W3:Y:S04]  /*3110*/  @!P6 LDG.E R3, desc[UR10][R74.64] ;  /* 0x0000000a4a03e981 */ /* 0x0000e8000c1e1900 */
[----:B------:R-:W3:Y:S01]  /*3120*/  @!P6 LDG.E R2, desc[UR10][R88.64] ;  /* 0x0000000a5802e981 */ /* 0x000ee2000c1e1900 */
[----:B0-----:R-:W-:-:S06]  /*3130*/  CS2R R74, SRZ ;  /* 0x00000000004a7805 */ /* 0x001fcc000001ff00 */
[----:B------:R-:W0:Y:S01]  /*3140*/  @!P5 LDC.64 R96, c[0x0][0x398] ;  /* 0x0000e600ff60db82 */ /* 0x000e220000000a00 */
[----:B------:R1:W3:Y:S04]  /*3150*/  @!P3 LDG.E R74, desc[UR10][R44.64] ;  /* 0x0000000a2c4ab981 */ /* 0x0002e8000c1e1900 */
[----:B------:R1:W3:Y:S03]  /*3160*/  @!P3 LDG.E R75, desc[UR10][R54.64] ;  /* 0x0000000a364bb981 */ /* 0x0002e6000c1e1900 */
[----:B-1----:R-:W1:Y:S01]  /*3170*/  @!P5 LDC.64 R44, c[0x0][0x3f8] ;  /* 0x0000fe00ff2cdb82 */ /* 0x002e620000000a00 */
[----:B------:R-:W-:Y:S02]  /*3180*/  @!P5 MOV R54, R38 ;  /* 0x000000260036d202 */ /* 0x000fe40000000f00 */
[----:B------:R-:W-:Y:S01]  /*3190*/  @!P5 MOV R55, R37 ;  /* 0x000000250037d202 */ /* 0x000fe20000000f00 */
[----:B-1----:R-:W-:-:S04]  /*31a0*/  @!P5 IMAD R88, R51, R44, RZ ;  /* 0x0000002c3358d224 */ /* 0x002fc800078e02ff */
[C---:B------:R-:W-:Y:S02]  /*31b0*/  @!P5 IMAD R51, R5.reuse, R45, R88 ;  /* 0x0000002d0533d224 */ /* 0x040fe400078e0258 */
[----:B------:R-:W-:Y:S02]  /*31c0*/  @!P5 IMAD.WIDE.U32 R44, R5, R44, R54 ;  /* 0x0000002c052cd225 */ /* 0x000fe400078e0036 */
[----:B------:R-:W1:Y:S03]  /*31d0*/  @!P5 LDC.64 R54, c[0x0][0x3a0] ;  /* 0x0000e800ff36db82 */ /* 0x000e660000000a00 */
[----:B------:R-:W-:-:S04]  /*31e0*/  @!P5 IADD3 R5, PT, PT, R45, R51, RZ ;  /* 0x000000332d05d210 */ /* 0x000fc80007ffe0ff */
[C---:B------:R-:W-:Y:S02]  /*31f0*/  @!P5 SHF.L.U64.HI R88, R44.reuse, 0x1, R5 ;  /* 0x000000012c58d819 */ /* 0x040fe40000010205 */
[----:B------:R-:W-:Y:S02]  /*3200*/  @!P5 SHF.L.U32 R5, R44, 0x1, RZ ;  /* 0x000000012c05d819 */ /* 0x000fe400000006ff */
[----:B------:R-:W-:Y:S02]  /*3210*/  P2R R17, PR, RZ, 0x10 ;  /* 0x00000010ff117803 */ /* 0x000fe40000000000 */
[----:B-1----:R-:W-:-:S04]  /*3220*/  @!P5 IADD3 R54, P6, PT, R5, R54, RZ ;  /* 0x000000360536d210 */ /* 0x002fc80007fde0ff */
[----:B------:R-:W-:Y:S02]  /*3230*/  @!P5 IADD3.X R55, PT, PT, R88, R55, RZ, P6, !PT ;  /* 0x000000375837d210 */ /* 0x000fe400037fe4ff */
[----:B0-----:R-:W-:Y:S02]  /*3240*/  @!P5 IADD3 R96, P6, PT, R5, R96, RZ ;  /* 0x000000600560d210 */ /* 0x001fe40007fde0ff */
[----:B------:R-:W-:Y:S02]  /*3250*/  IADD3 R5, PT, PT, R52, 0x1f0, RZ ;  /* 0x000001f034057810 */ /* 0x000fe40007ffe0ff */
[----:B------:R-:W-:Y:S02]  /*3260*/  @!P5 IADD3.X R97, PT, PT, R88, R97, RZ, P6, !PT ;  /* 0x000000615861d210 */ /* 0x000fe400037fe4ff */
[----:B------:R-:W-:Y:S02]  /*3270*/  SHF.R.S32.HI R83, RZ, 0x1f, R5 ;  /* 0x0000001fff537819 */ /* 0x000fe40000011405 */
[----:B------:R-:W-:-:S02]  /*3280*/  ISETP.GE.U32.AND P6, PT, R5, UR16, PT ;  /* 0x0000001005007c0c */ /* 0x000fc4000bfc6070 */
[----:B------:R-:W-:Y:S02]  /*3290*/  LOP3.LUT P4, RZ, R14, 0x8, RZ, 0xc0, !PT ;  /* 0x000000080eff7812 */ /* 0x000fe4000788c0ff */
[----:B------:R-:W-:Y:S02]  /*32a0*/  ISETP.GE.AND.EX P6, PT, R83, UR17, PT, P6 ;  /* 0x0000001153007c0c */ /* 0x000fe4000bfc6360 */
[----:B------:R-:W-:-:S09]  /*32b0*/  CS2R R44, SRZ ;  /* 0x00000000002c7805 */ /* 0x000fd2000001ff00 */
[----:B------:R0:W3:Y:S01]  /*32c0*/  @!P4 LDG.E R44, desc[UR10][R62.64] ;  /* 0x0000000a3e2cc981 */ /* 0x0000e2000c1e1900 */
[----:B------:R-:W-:Y:S01]  /*32d0*/  LOP3.LUT P1, RZ, R14, 0x10, RZ, 0xc0, !PT ;  /* 0x000000100eff7812 */ /* 0x000fe2000782c0ff */
[----:B------:R-:W1:Y:S02]  /*32e0*/  @!P6 LDC.64 R94, c[0x0][0x3a0] ;  /* 0x0000e800ff5eeb82 */ /* 0x000e640000000a00 */
[----:B------:R4:W3:Y:S06]  /*32f0*/  @!P4 LDG.E R45, desc[UR10][R64.64] ;  /* 0x0000000a402dc981 */ /* 0x0008ec000c1e1900 */
[----:B0-----:R-:W0:Y:S04]  /*3300*/  @!P6 LDC.64 R62, c[0x0][0x3f8] ;  /* 0x0000fe00ff3eeb82 */ /* 0x001e280000000a00 */
[----:B------:R0:W3:Y:S04]  /*3310*/  @!P1 LDG.E R73, desc[UR10][R86.64] ;  /* 0x0000000a56499981 */ /* 0x0000e8000c1e1900 */
[----:B------:R-:W1:Y:S01]  /*3320*/  @!P6 LDC.64 R88, c[0x0][0x398] ;  /* 0x0000e600ff58eb82 */ /* 0x000e620000000a00 */
[----:B----4-:R-:W-:Y:S01]  /*3330*/  @!P6 MOV R64, R38 ;  /* 0x000000260040e202 */ /* 0x010fe20000000f00 */
[----:B------:R4:W3:Y:S01]  /*3340*/  @!P1 LDG.E R69, desc[UR10][R84.64] ;  /* 0x0000000a54459981 */ /* 0x0008e2000c1e1900 */
[----:B------:R-:W-:Y:S01]  /*3350*/  @!P6 MOV R65, R37 ;  /* 0x000000250041e202 */ /* 0x000fe20000000f00 */
[----:B0-----:R-:W-:-:S02]  /*3360*/  @!P6 IMAD R86, R83, R62, RZ ;  /* 0x0000003e5356e224 */ /* 0x001fc400078e02ff */
[----:B------:R-:W-:-:S04]  /*3370*/  @!P6 IMAD.WIDE.U32 R64, R5, R62, R64 ;  /* 0x0000003e0540e225 */ /* 0x000fc800078e0040 */
[----:B------:R-:W-:Y:S01]  /*3380*/  @!P6 IMAD R83, R5, R63, R86 ;  /* 0x0000003f0553e224 */ /* 0x000fe200078e0256 */
[----:B------:R-:W-:-:S04]  /*3390*/  P2R R57, PR, RZ, 0x4 ;  /* 0x00000004ff397803 */ /* 0x000fc80000000000 */
[----:B------:R-:W-:Y:S02]  /*33a0*/  @!P6 IADD3 R5, PT, PT, R65, R83, RZ ;  /* 0x000000534105e210 */ /* 0x000fe40007ffe0ff */
[----:B------:R-:W-:Y:S02]  /*33b0*/  @!P6 SHF.L.U32 R65, R64, 0x1, RZ ;  /* 0x000000014041e819 */ /* 0x000fe400000006ff */
[----:B------:R-:W-:Y:S02]  /*33c0*/  LOP3.LUT P2, RZ, R14, 0x1000000, RZ, 0xc0, !PT ;  /* 0x010000000eff7812 */ /* 0x000fe4000784c0ff */
[----:B----4-:R-:W-:Y:S02]  /*33d0*/  @!P6 SHF.L.U64.HI R84, R64, 0x1, R5 ;  /* 0x000000014054e819 */ /* 0x010fe40000010205 */
[----:B-1----:R-:W-:-:S04]  /*33e0*/  @!P6 IADD3 R94, P1, PT, R65, R94, RZ ;  /* 0x0000005e415ee210 */ /* 0x002fc80007f3e0ff */
[----:B------:R-:W-:Y:S02]  /*33f0*/  @!P6 IADD3.X R95, PT, PT, R84, R95, RZ, P1, !PT ;  /* 0x0000005f545fe210 */ /* 0x000fe40000ffe4ff */
[----:B------:R-:W-:Y:S02]  /*3400*/  @!P6 IADD3 R88, P1, PT, R65, R88, RZ ;  /* 0x000000584158e210 */ /* 0x000fe40007f3e0ff */
[----:B------:R-:W-:Y:S02]  /*3410*/  P2R R53, PR, RZ, 0x20 ;  /* 0x00000020ff357803 */ /* 0x000fe40000000000 */
[----:B------:R-:W-:Y:S02]  /*3420*/  LOP3.LUT P5, RZ, R14, 0x800000, RZ, 0xc0, !PT ;  /* 0x008000000eff7812 */ /* 0x000fe400078ac0ff */
[----:B------:R-:W-:Y:S02]  /*3430*/  @!P6 IADD3.X R89, PT, PT, R84, R89, RZ, P1, !PT ;  /* 0x000000595459e210 */ /* 0x000fe40000ffe4ff */
[----:B------:R-:W-:-:S02]  /*3440*/  PRMT R114, RZ, 0x5410, RZ ;  /* 0x00005410ff727816 */ /* 0x000fc400000000ff */
[----:B------:R-:W-:Y:S02]  /*3450*/  LOP3.LUT P1, RZ, R14, 0x200000, RZ, 0xc0, !PT ;  /* 0x002000000eff7812 */ /* 0x000fe4000782c0ff */
[----:B------:R-:W-:Y:S02]  /*3460*/  @!P2 PRMT R114, R114, 0x5410, R82 ;  /* 0x000054107272a816 */ /* 0x000fe40000000052 */
[----:B------:R-:W-:Y:S02]  /*3470*/  PRMT R93, R93, 0x5410, RZ ;  /* 0x000054105d5d7816 */ /* 0x000fe400000000ff */
[----:B------:R-:W-:Y:S01]  /*3480*/  PRMT R84, R84, 0x5410, RZ ;  /* 0x0000541054547816 */ /* 0x000fe200000000ff */
[----:B------:R0:W-:Y:S01]  /*3490*/  STL [R1+0x90], R76 ;  /* 0x0000904c01007387 */ /* 0x0001e20000100800 */
[----:B------:R-:W-:Y:S02]  /*34a0*/  @!P2 PRMT R114, R82, 0x7632, R114 ;  /* 0x000076325272a816 */ /* 0x000fe40000000072 */
[----:B------:R-:W-:-:S02]  /*34b0*/  @!P2 PRMT R93, R93, 0x5410, R76 ;  /* 0x000054105d5da816 */ /* 0x000fc4000000004c */
[----:B------:R-:W-:Y:S02]  /*34c0*/  @!P2 PRMT R84, R84, 0x7610, R76 ;  /* 0x000076105454a816 */ /* 0x000fe4000000004c */
[----:B------:R-:W-:Y:S02]  /*34d0*/  LOP3.LUT P2, RZ, R14, 0x100000, RZ, 0xc0, !PT ;  /* 0x001000000eff7812 */ /* 0x000fe4000784c0ff */
[----:B------:R-:W-:Y:S02]  /*34e0*/  PRMT R62, R62, 0x5410, RZ ;  /* 0x000054103e3e7816 */ /* 0x000fe400000000ff */
[----:B0-----:R-:W-:Y:S02]  /*34f0*/  PRMT R76, RZ, 0x5410, RZ ;  /* 0x00005410ff4c7816 */ /* 0x001fe400000000ff */
[----:B------:R-:W-:Y:S02]  /*3500*/  PRMT R83, RZ, 0x5410, RZ ;  /* 0x00005410ff537816 */ /* 0x000fe400000000ff */
[----:B------:R-:W-:-:S02]  /*3510*/  @!P5 PRMT R76, R76, 0x5410, R81 ;  /* 0x000054104c4cd816 */ /* 0x000fc40000000051 */
[----:B------:R-:W-:Y:S01]  /*3520*/  @!P1 PRMT R62, R62, 0x5410, R77 ;  /* 0x000054103e3e9816 */ /* 0x000fe2000000004d */
[----:B------:R0:W-:Y:S01]  /*3530*/  STL [R1+0x14], R81 ;  /* 0x0000145101007387 */ /* 0x0001e20000100800 */
[----:B------:R-:W-:Y:S02]  /*3540*/  @!P5 PRMT R76, R81, 0x7632, R76 ;  /* 0x00007632514cd816 */ /* 0x000fe4000000004c */
[----:B------:R-:W-:Y:S02]  /*3550*/  @!P5 PRMT R83, R83, 0x5410, R80 ;  /* 0x000054105353d816 */ /* 0x000fe40000000050 */
[----:B------:R-:W-:Y:S01]  /*3560*/  PRMT R62, RZ, 0x7610, R62 ;  /* 0x00007610ff3e7816 */ /* 0x000fe2000000003e */
[----:B------:R1:W-:Y:S01]  /*3570*/  STL [R1+0x20], R71 ;  /* 0x0000204701007387 */ /* 0x0003e20000100800 */
[----:B------:R-:W-:Y:S02]  /*3580*/  @!P5 PRMT R83, R80, 0x7632, R83 ;  /* 0x000076325053d816 */ /* 0x000fe40000000053 */
[----:B0-----:R-:W-:-:S02]  /*3590*/  PRMT R81, RZ, 0x7610, R81 ;  /* 0x00007610ff517816 */ /* 0x001fc40000000051 */
[----:B------:R-:W-:Y:S02]  /*35a0*/  LOP3.LUT P5, RZ, R14, 0x80000, RZ, 0xc0, !PT ;  /* 0x000800000eff7812 */ /* 0x000fe400078ac0ff */
[C---:B------:R-:W-:Y:S02]  /*35b0*/  @!P2 PRMT R62, R71.reuse, 0x7610, R62 ;  /* 0x00007610473ea816 */ /* 0x040fe4000000003e */
[C---:B------:R-:W-:Y:S02]  /*35c0*/  @!P2 PRMT R81, R71.reuse, 0x7632, R81 ;  /* 0x000076324751a816 */ /* 0x040fe40000000051 */
[----:B-1----:R-:W-:Y:S02]  /*35d0*/  PRMT R71, R71, 0x5410, RZ ;  /* 0x0000541047477816 */ /* 0x002fe400000000ff */
[----:B------:R-:W-:Y:S02]  /*35e0*/  PRMT R81, R81, 0x5410, RZ ;  /* 0x0000541051517816 */ /* 0x000fe400000000ff */
[--C-:B------:R-:W-:Y:S01]  /*35f0*/  @!P2 PRMT R71, R71, 0x7610, R72.reuse ;  /* 0x000076104747a816 */ /* 0x100fe20000000048 */
[----:B------:R0:W-:Y:S01]  /*3600*/  STL [R1+0xa0], R72 ;  /* 0x0000a04801007387 */ /* 0x0001e20000100800 */
[----:B------:R-:W-:-:S02]  /*3610*/  @!P2 PRMT R81, R81, 0x5410, R72 ;  /* 0x000054105151a816 */ /* 0x000fc40000000048 */
[----:B------:R-:W-:Y:S02]  /*3620*/  PRMT R71, RZ, 0x7610, R71 ;  /* 0x00007610ff477816 */ /* 0x000fe40000000047 */
[----:B------:R-:W-:Y:S01]  /*3630*/  LOP3.LUT P2, RZ, R14, 0x4, RZ, 0xc0, !PT ;  /* 0x000000040eff7812 */ /* 0x000fe2000784c0ff */
[----:B------:R1:W-:Y:S01]  /*3640*/  STL [R1+0x24], R68 ;  /* 0x0000244401007387 */ /* 0x0003e20000100800 */
[----:B0-----:R-:W-:Y:S02]  /*3650*/  PRMT R72, R72, 0x5410, RZ ;  /* 0x0000541048487816 */ /* 0x001fe400000000ff */
[----:B------:R-:W-:Y:S02]  /*3660*/  @!P5 PRMT R71, R68, 0x7610, R71 ;  /* 0x000076104447d816 */ /* 0x000fe40000000047 */
[----:B------:R-:W-:Y:S01]  /*3670*/  @!P5 PRMT R72, R72, 0x7610, R68 ;  /* 0x000076104848d816 */ /* 0x000fe20000000044 */
[----:B-1----:R-:W-:Y:S01]  /*3680*/  HFMA2 R68, -RZ, RZ, 0, 0 ;  /* 0x00000000ff447431 */ /* 0x002fe200000001ff */
[----:B------:R-:W-:-:S02]  /*3690*/  P2R R5, PR, RZ, 0x40 ;  /* 0x00000040ff057803 */ /* 0x000fc40000000000 */
[----:B------:R-:W-:-:S03]  /*36a0*/  LOP3.LUT P6, RZ, R14, 0x1, RZ, 0xc0, !PT ;  /* 0x000000010eff7812 */ /* 0x000fc600078cc0ff */
[----:B------:R0:W4:Y:S02]  /*36b0*/  @!P2 LDG.E R68, desc[UR10][R46.64] ;  /* 0x0000000a2e44a981 */ /* 0x000124000c1e1900 */
[----:B0-----:R-:W-:-:S08]  /*36c0*/  CS2R R46, SRZ ;  /* 0x00000000002e7805 */ /* 0x001fd0000001ff00 */
[----:B------:R0:W4:Y:S04]  /*36d0*/  @!P6 LDG.E R46, desc[UR10][R30.64] ;  /* 0x0000000a1e2ee981 */ /* 0x000128000c1e1900 */
[----:B------:R-:W4:Y:S01]  /*36e0*/  @!P6 LDG.E R47, desc[UR10][R58.64] ;  /* 0x0000000a3a2fe981 */ /* 0x000f22000c1e1900 */
[----:B------:R-:W-:Y:S02]  /*36f0*/  P2R R50, PR, RZ, 0x1 ;  /* 0x00000001ff327803 */ /* 0x000fe40000000000 */
[----:B------:R-:W-:Y:S01]  /*3700*/  LOP3.LUT P0, RZ, R14, 0x400000, RZ, 0xc0, !PT ;  /* 0x004000000eff7812 */ /* 0x000fe2000780c0ff */
[----:B------:R1:W-:Y:S01]  /*3710*/  STL [R1+0x10], R82 ;  /* 0x0000105201007387 */ /* 0x0003e20000100800 */
[----:B------:R-:W-:-:S03]  /*3720*/  PRMT R84, RZ, 0x7610, R84 ;  /* 0x00007610ff547816 */ /* 0x000fc60000000054 */
[----:B------:R2:W-:Y:S01]  /*3730*/  STL [R1+0x18], R70 ;  /* 0x0000184601007387 */ /* 0x0005e20000100800 */
[----:B-1----:R-:W-:-:S07]  /*3740*/  PRMT R82, R82, 0x5410, RZ ;  /* 0x0000541052527816 */ /* 0x002fce00000000ff */
[----:B------:R-:W-:Y:S02]  /*3750*/  @!P0 PRMT R84, R70, 0x7610, R84 ;  /* 0x0000761046548816 */ /* 0x000fe40000000054 */
[----:B------:R-:W-:Y:S02]  /*3760*/  @!P0 PRMT R82, R82, 0x7610, R70 ;  /* 0x0000761052528816 */ /* 0x000fe40000000046 */
[----:B--2---:R-:W-:-:S04]  /*3770*/  PRMT R70, R70, 0x5410, RZ ;  /* 0x0000541046467816 */ /* 0x004fc800000000ff */
[--C-:B------:R-:W-:Y:S02]  /*3780*/  @!P0 PRMT R70, R70, 0x5410, R79.reuse ;  /* 0x0000541046468816 */ /* 0x100fe4000000004f */
[----:B------:R-:W-:Y:S02]  /*3790*/  PRMT R63, R63, 0x5410, RZ ;  /* 0x000054103f3f7816 */ /* 0x000fe400000000ff */
[----:B------:R-:W-:Y:S01]  /*37a0*/  PRMT R70, RZ, 0x7610, R70 ;  /* 0x00007610ff467816 */ /* 0x000fe20000000046 */
[----:B------:R1:W-:Y:S01]  /*37b0*/  STL [R1+0x9c], R77 ;  /* 0x00009c4d01007387 */ /* 0x0003e20000100800 */
[----:B------:R-:W-:Y:S02]  /*37c0*/  @!P0 PRMT R63, R63, 0x7610, R79 ;  /* 0x000076103f3f8816 */ /* 0x000fe4000000004f */
[----:B------:R-:W-:Y:S02]  /*37d0*/  LOP3.LUT P0, RZ, R14, 0x40000, RZ, 0xc0, !PT ;  /* 0x000400000eff7812 */ /* 0x000fe4000780c0ff */
[----:B------:R-:W-:-:S02]  /*37e0*/  @!P1 PRMT R70, R77, 0x7632, R70 ;  /* 0x000076324d469816 */ /* 0x000fc40000000046 */
[----:B------:R-:W-:Y:S02]  /*37f0*/  PRMT R82, RZ, 0x7610, R82 ;  /* 0x00007610ff527816 */ /* 0x000fe40000000052 */
[----:B-1----:R-:W-:Y:S02]  /*3800*/  PRMT R77, R77, 0x5410, RZ ;  /* 0x000054104d4d7816 */ /* 0x002fe400000000ff */
[----:B------:R-:W-:Y:S02]  /*3810*/  PRMT R63, RZ, 0x7610, R63 ;  /* 0x00007610ff3f7816 */ /* 0x000fe4000000003f */
[----:B------:R-:W-:Y:S01]  /*3820*/  @!P5 PRMT R77, R77, 0x5410, R67 ;  /* 0x000054104d4dd816 */ /* 0x000fe20000000043 */
[----:B------:R1:W-:Y:S01]  /*3830*/  STL [R1+0x1c], R78 ;  /* 0x00001c4e01007387 */ /* 0x0003e20000100800 */
[C---:B------:R-:W-:Y:S02]  /*3840*/  @!P1 PRMT R82, R78.reuse, 0x7610, R82 ;  /* 0x000076104e529816 */ /* 0x040fe40000000052 */
[----:B------:R-:W-:-:S02]  /*3850*/  @!P1 PRMT R63, R78, 0x7632, R63 ;  /* 0x000076324e3f9816 */ /* 0x000fc4000000003f */
[----:B------:R-:W-:Y:S02]  /*3860*/  PRMT R72, RZ, 0x7610, R72 ;  /* 0x00007610ff487816 */ /* 0x000fe40000000048 */
[----:B------:R-:W-:Y:S02]  /*3870*/  PRMT R77, RZ, 0x7610, R77 ;  /* 0x00007610ff4d7816 */ /* 0x000fe4000000004d */
[----:B-1----:R-:W-:Y:S01]  /*3880*/  PRMT R78, R78, 0x5410, RZ ;  /* 0x000054104e4e7816 */ /* 0x002fe200000000ff */
[----:B------:R-:W-:Y:S01]  /*3890*/  STL [R1+0xa4], R67 ;  /* 0x0000a44301007387 */ /* 0x000fe20000100800 */
[----:B------:R-:W-:Y:S02]  /*38a0*/  @!P5 PRMT R72, R67, 0x7632, R72 ;  /* 0x000076324348d816 */ /* 0x000fe40000000048 */
[----:B------:R-:W-:Y:S01]  /*38b0*/  @!P0 PRMT R77, R66, 0x7610, R77 ;  /* 0x00007610424d8816 */ /* 0x000fe2000000004d */
[----:B------:R1:W-:Y:S01]  /*38c0*/  STL [R1+0x28], R66 ;  /* 0x0000284201007387 */ /* 0x0003e20000100800 */
[----:B------:R-:W-:-:S02]  /*38d0*/  @!P0 PRMT R78, R78, 0x7610, R66 ;  /* 0x000076104e4e8816 */ /* 0x000fc40000000042 */
[----:B------:R-:W-:Y:S02]  /*38e0*/  LOP3.LUT P5, RZ, R14, 0x2, RZ, 0xc0, !PT ;  /* 0x000000020eff7812 */ /* 0x000fe400078ac0ff */
[----:B-1----:R-:W-:-:S06]  /*38f0*/  CS2R R66, SRZ ;  /* 0x0000000000427805 */ /* 0x002fcc000001ff00 */
[----:B------:R1:W2:Y:S01]  /*3900*/  @!P2 LDG.E R67, desc[UR10][R34.64] ;  /* 0x0000000a2243a981 */ /* 0x0002a2000c1e1900 */
[----:B------:R-:W-:-:S04]  /*3910*/  CS2R R64, SRZ ;  /* 0x0000000000407805 */ /* 0x000fc8000001ff00 */
[----:B------:R1:W2:Y:S04]  /*3920*/  @!P5 LDG.E R66, desc[UR10][R8.64] ;  /* 0x0000000a0842d981 */ /* 0x0002a8000c1e1900 */
[----:B------:R1:W2:Y:S01]  /*3930*/  @!P5 LDG.E R65, desc[UR10][R32.64] ;  /* 0x0000000a2041d981 */ /* 0x0002a2000c1e1900 */
[C---:B------:R-:W-:Y:S02]  /*3940*/  LOP3.LUT P1, RZ, R14.reuse, 0x20000, RZ, 0xc0, !PT ;  /* 0x000200000eff7812 */ /* 0x040fe4000782c0ff */
[----:B------:R-:W-:Y:S02]  /*3950*/  P2R R51, PR, RZ, 0x10 ;  /* 0x00000010ff337803 */ /* 0x000fe40000000000 */
[----:B------:R-:W-:Y:S01]  /*3960*/  LOP3.LUT P4, RZ, R14, 0x10000, RZ, 0xc0, !PT ;  /* 0x000100000eff7812 */ /* 0x000fe2000788c0ff */
[----:B------:R0:W-:Y:S01]  /*3970*/  STL [R1+0x94], R80 ;  /* 0x0000945001007387 */ /* 0x0001e20000100800 */
[----:B------:R-:W-:-:S03]  /*3980*/  PRMT R78, RZ, 0x7610, R78 ;  /* 0x00007610ff4e7816 */ /* 0x000fc6000000004e */
[----:B------:R1:W-:Y:S01]  /*3990*/  STL [R1+0x98], R79 ;  /* 0x0000984f01007387 */ /* 0x0003e20000100800 */
[----:B------:R-:W-:Y:S02]  /*39a0*/  @!P0 PRMT R78, R61, 0x7632, R78 ;  /* 0x000076323d4e8816 */ /* 0x000fe4000000004e */
[----:B0-----:R-:W-:Y:S02]  /*39b0*/  PRMT R80, R80, 0x5410, RZ ;  /* 0x0000541050507816 */ /* 0x001fe400000000ff */
[----:B-1----:R-:W-:Y:S02]  /*39c0*/  PRMT R79, RZ, 0x7610, R79 ;  /* 0x00007610ff4f7816 */ /* 0x002fe4000000004f */
[----:B------:R-:W-:Y:S02]  /*39d0*/  @!P0 PRMT R80, R80, 0x5410, R61 ;  /* 0x0000541050508816 */ /* 0x000fe4000000003d */
[----:B------:R-:W-:Y:S02]  /*39e0*/  LOP3.LUT P0, RZ, R14, 0x8000, RZ, 0xc0, !PT ;  /* 0x000080000eff7812 */ /* 0x000fe4000780c0ff */
[----:B------:R-:W-:-:S02]  /*39f0*/  @!P1 PRMT R79, R60, 0x7632, R79 ;  /* 0x000076323c4f9816 */ /* 0x000fc4000000004f */
[----:B------:R-:W-:Y:S02]  /*3a00*/  PRMT R92, RZ, 0x5410, RZ ;  /* 0x00005410ff5c7816 */ /* 0x000fe400000000ff */
[----:B------:R-:W-:Y:S02]  /*3a10*/  PRMT R79, R79, 0x5410, RZ ;  /* 0x000054104f4f7816 */ /* 0x000fe400000000ff */
[----:B------:R-:W-:Y:S02]  /*3a20*/  PRMT R93, RZ, 0x7610, R93 ;  /* 0x00007610ff5d7816 */ /* 0x000fe4000000005d */
[----:B------:R-:W-:Y:S02]  /*3a30*/  PRMT R91, R91, 0x5410, RZ ;  /* 0x000054105b5b7816 */ /* 0x000fe400000000ff */
[----:B------:R-:W-:Y:S02]  /*3a40*/  PRMT R85, R85, 0x5410, RZ ;  /* 0x0000541055557816 */ /* 0x000fe400000000ff */
[----:B------:R-:W-:-:S02]  /*3a50*/  @!P4 PRMT R92, R92, 0x5410, R43 ;  /* 0x000054105c5cc816 */ /* 0x000fc4000000002b */
[----:B------:R-:W-:Y:S01]  /*3a60*/  PRMT R80, RZ, 0x7610, R80 ;  /* 0x00007610ff507816 */ /* 0x000fe20000000050 */
[----:B------:R0:W-:Y:S01]  /*3a70*/  STL [R1+0xac], R56 ;  /* 0x0000ac3801007387 */ /* 0x0001e20000100800 */
[----:B------:R-:W-:Y:S02]  /*3a80*/  @!P1 PRMT R79, R79, 0x5410, R56 ;  /* 0x000054104f4f9816 */ /* 0x000fe40000000038 */
[----:B------:R-:W-:Y:S02]  /*3a90*/  @!P1 PRMT R93, R56, 0x7632, R93 ;  /* 0x00007632385d9816 */ /* 0x000fe4000000005d */
[----:B------:R-:W-:Y:S02]  /*3aa0*/  @!P4 PRMT R91, R91, 0x7610, R43 ;  /* 0x000076105b5bc816 */ /* 0x000fe4000000002b */
[----:B------:R-:W-:Y:S02]  /*3ab0*/  @!P4 PRMT R92, R40, 0x7610, R92 ;  /* 0x00007610285cc816 */ /* 0x000fe4000000005c */
[----:B------:R-:W-:-:S02]  /*3ac0*/  @!P4 PRMT R85, R85, 0x7610, R40 ;  /* 0x000076105555c816 */ /* 0x000fc40000000028 */
[----:B------:R-:W-:Y:S02]  /*3ad0*/  PRMT R86, RZ, 0x5410, RZ ;  /* 0x00005410ff567816 */ /* 0x000fe400000000ff */
[----:B0-----:R-:W-:Y:S02]  /*3ae0*/  P2R R56, PR, RZ, 0x20 ;  /* 0x00000020ff387803 */ /* 0x001fe40000000000 */
[----:B------:R-:W-:Y:S02]  /*3af0*/  @!P1 PRMT R80, R60, 0x7610, R80 ;  /* 0x000076103c509816 */ /* 0x000fe40000000050 */
[C---:B------:R-:W-:Y:S02]  /*3b00*/  LOP3.LUT P4, RZ, R14.reuse, 0x2000, RZ, 0xc0, !PT ;  /* 0x000020000eff7812 */ /* 0x040fe4000788c0ff */
[C---:B------:R-:W-:Y:S02]  /*3b10*/  LOP3.LUT P5, RZ, R14.reuse, 0x1000, RZ, 0xc0, !PT ;  /* 0x000010000eff7812 */ /* 0x040fe400078ac0ff */
[----:B------:R-:W-:-:S02]  /*3b20*/  LOP3.LUT P1, RZ, R14, 0x4000, RZ, 0xc0, !PT ;  /* 0x000040000eff7812 */ /* 0x000fc4000782c0ff */
[----:B------:R-:W-:Y:S02]  /*3b30*/  PRMT R85, RZ, 0x7610, R85 ;  /* 0x00007610ff557816 */ /* 0x000fe40000000055 */
[----:B------:R-:W-:Y:S02]  /*3b40*/  PRMT R91, RZ, 0x7610, R91 ;  /* 0x00007610ff5b7816 */ /* 0x000fe4000000005b */
[----:B------:R-:W-:Y:S01]  /*3b50*/  @!P0 PRMT R86, R86, 0x7610, R41 ;  /* 0x0000761056568816 */ /* 0x000fe20000000029 */
[----:B------:R0:W-:Y:S01]  /*3b60*/  STL [R1+0x30], R43 ;  /* 0x0000302b01007387 */ /* 0x0001e20000100800 */
[----:B------:R-:W-:Y:S02]  /*3b70*/  @!P0 PRMT R85, R41, 0x7610, R85 ;  /* 0x0000761029558816 */ /* 0x000fe40000000055 */
[C---:B------:R-:W-:Y:S02]  /*3b80*/  @!P0 PRMT R91, R29.reuse, 0x7610, R91 ;  /* 0x000076101d5b8816 */ /* 0x040fe4000000005b */
[----:B------:R-:W-:-:S02]  /*3b90*/  @!P0 PRMT R86, R29, 0x7632, R86 ;  /* 0x000076321d568816 */ /* 0x000fc40000000056 */
[----:B------:R-:W-:Y:S02]  /*3ba0*/  ISETP.NE.AND P0, PT, R50, RZ, PT ;  /* 0x000000ff3200720c */ /* 0x000fe40003f05270 */
[----:B------:R-:W-:Y:S02]  /*3bb0*/  PRMT R31, RZ, 0x7610, R31 ;  /* 0x00007610ff1f7816 */ /* 0x000fe4000000001f */
[----:B0-----:R-:W-:Y:S02]  /*3bc0*/  PRMT R43, R43, 0x5410, RZ ;  /* 0x000054102b2b7816 */ /* 0x001fe400000000ff */
[----:B------:R-:W-:Y:S02]  /*3bd0*/  PRMT R34, R34, 0x5410, RZ ;  /* 0x0000541022227816 */ /* 0x000fe400000000ff */
[----:B------:R-:W-:Y:S02]  /*3be0*/  PRMT R9, R9, 0x5410, RZ ;  /* 0x0000541009097816 */ /* 0x000fe400000000ff */
[----:B------:R-:W-:-:S02]  /*3bf0*/  @!P4 PRMT R43, R43, 0x7610, R20 ;  /* 0x000076102b2bc816 */ /* 0x000fc40000000014 */
[----:B------:R-:W-:Y:S02]  /*3c00*/  @!P5 PRMT R31, R18, 0x7632, R31 ;  /* 0x00007632121fd816 */ /* 0x000fe4000000001f */
[--C-:B------:R-:W-:Y:S01]  /*3c10*/  @!P1 PRMT R34, R34, 0x5410, R23.reuse ;  /* 0x0000541022229816 */ /* 0x100fe20000000017 */
[----:B------:R0:W-:Y:S01]  /*3c20*/  STL [R1+0xb4], R29 ;  /* 0x0000b41d01007387 */ /* 0x0001e20000100800 */
[----:B------:R-:W-:Y:S02]  /*3c30*/  @!P1 PRMT R9, R9, 0x7610, R23 ;  /* 0x0000761009099816 */ /* 0x000fe40000000017 */
[----:B------:R-:W-:Y:S01]  /*3c40*/  PRMT R31, R31, 0x5410, RZ ;  /* 0x000054101f1f7816 */ /* 0x000fe200000000ff */
[----:B------:R1:W-:Y:S01]  /*3c50*/  STL [R1+0x38], R23 ;  /* 0x0000381701007387 */ /* 0x0003e20000100800 */
[----:B------:R-:W-:Y:S02]  /*3c60*/  PRMT R43, RZ, 0x7610, R43 ;  /* 0x00007610ff2b7816 */ /* 0x000fe4000000002b */
[----:B------:R-:W-:-:S02]  /*3c70*/  PRMT R33, R33, 0x5410, RZ ;  /* 0x0000541021217816 */ /* 0x000fc400000000ff */
[----:B------:R-:W-:Y:S02]  /*3c80*/  PRMT R8, R8, 0x5410, RZ ;  /* 0x0000541008087816 */ /* 0x000fe400000000ff */
[----:B0-----:R-:W-:Y:S02]  /*3c90*/  PRMT R29, R29, 0x5410, RZ ;  /* 0x000054101d1d7816 */ /* 0x001fe400000000ff */
[----:B------:R-:W-:Y:S02]  /*3ca0*/  PRMT R34, RZ, 0x7610, R34 ;  /* 0x00007610ff227816 */ /* 0x000fe40000000022 */
[----:B-1----:R-:W-:Y:S02]  /*3cb0*/  PRMT R23, R23, 0x5410, RZ ;  /* 0x0000541017177816 */ /* 0x002fe400000000ff */
[--C-:B------:R-:W-:Y:S02]  /*3cc0*/  @!P0 PRMT R29, R29, 0x5410, R22.reuse ;  /* 0x000054101d1d8816 */ /* 0x100fe40000000016 */
[----:B------:R-:W-:-:S02]  /*3cd0*/  @!P0 PRMT R23, R23, 0x7610, R22 ;  /* 0x0000761017178816 */ /* 0x000fc40000000016 */
[----:B------:R-:W-:Y:S02]  /*3ce0*/  @!P0 PRMT R31, R31, 0x5410, R13 ;  /* 0x000054101f1f8816 */ /* 0x000fe4000000000d */
[----:B------:R-:W-:Y:S02]  /*3cf0*/  @!P0 PRMT R43, R13, 0x7632, R43 ;  /* 0x000076320d2b8816 */ /* 0x000fe4000000002b */
[--C-:B------:R-:W-:Y:S02]  /*3d00*/  @!P4 PRMT R33, R33, 0x5410, R25.reuse ;  /* 0x000054102121c816 */ /* 0x100fe40000000019 */
[----:B------:R-:W-:Y:S02]  /*3d10*/  @!P4 PRMT R8, R8, 0x7610, R25 ;  /* 0x000076100808c816 */ /* 0x000fe40000000019 */
[----:B------:R-:W-:Y:S02]  /*3d20*/  @!P4 PRMT R34, R20, 0x7610, R34 ;  /* 0x000076101422c816 */ /* 0x000fe40000000022 */
[----:B------:R-:W-:-:S02]  /*3d30*/  PRMT R32, RZ, 0x5410, RZ ;  /* 0x00005410ff207816 */ /* 0x000fc400000000ff */
[----:B------:R-:W-:Y:S02]  /*3d40*/  ISETP.NE.AND P0, PT, R28, RZ, PT ;  /* 0x000000ff1c00720c */ /* 0x000fe40003f05270 */
[----:B------:R-:W-:Y:S02]  /*3d50*/  LOP3.LUT P4, RZ, R14, 0x400, RZ, 0xc0, !PT ;  /* 0x000004000eff7812 */ /* 0x000fe4000788c0ff */
[----:B------:R-:W-:Y:S02]  /*3d60*/  PRMT R33, RZ, 0x7610, R33 ;  /* 0x00007610ff217816 */ /* 0x000fe40000000021 */
[----:B------:R-:W-:Y:S02]  /*3d70*/  @!P5 PRMT R32, R18, 0x7610, R32 ;  /* 0x000076101220d816 */ /* 0x000fe40000000020 */
[----:B------:R-:W-:Y:S01]  /*3d80*/  CS2R R58, SRZ ;  /* 0x00000000003a7805 */ /* 0x000fe2000001ff00 */
[----:B------:R0:W-:Y:S01]  /*3d90*/  STL [R1+0xb0], R40 ;  /* 0x0000b02801007387 */ /* 0x0001e20000100800 */
[----:B------:R-:W-:-:S02]  /*3da0*/  @!P5 PRMT R33, R16, 0x7610, R33 ;  /* 0x000076101021d816 */ /* 0x000fc40000000021 */
[----:B------:R-:W-:Y:S02]  /*3db0*/  @!P5 PRMT R32, R32, 0x7610, R16 ;  /* 0x000076102020d816 */ /* 0x000fe40000000010 */
[----:B------:R-:W-:Y:S01]  /*3dc0*/  PRMT R35, RZ, 0x7610, R35 ;  /* 0x00007610ff237816 */ /* 0x000fe20000000023 */
[----:B------:R1:W-:Y:S01]  /*3dd0*/  STL [R1+0xb8], R21 ;  /* 0x0000b81501007387 */ /* 0x0003e20000100800 */
[----:B------:R-:W-:Y:S02]  /*3de0*/  LOP3.LUT P5, RZ, R14, 0x200, RZ, 0xc0, !PT ;  /* 0x000002000eff7812 */ /* 0x000fe400078ac0ff */
[----:B------:R-:W-:Y:S01]  /*3df0*/  PRMT R30, RZ, 0x5410, RZ ;  /* 0x00005410ff1e7816 */ /* 0x000fe200000000ff */
[----:B------:R3:W2:Y:S01]  /*3e00*/  @!P0 LDG.E R59, desc[UR10][R26.64] ;  /* 0x0000000a1a3b8981 */ /* 0x0006a2000c1e1900 */
[----:B0-----:R-:W-:Y:S02]  /*3e10*/  PRMT R40, RZ, 0x7610, R40 ;  /* 0x00007610ff287816 */ /* 0x001fe40000000028 */
[----:B------:R-:W-:-:S02]  /*3e20*/  ISETP.NE.AND P2, PT, R57, RZ, PT ;  /* 0x000000ff3900720c */ /* 0x000fc40003f45270 */
[C---:B------:R-:W-:Y:S02]  /*3e30*/  @!P1 PRMT R40, R21.reuse, 0x7610, R40 ;  /* 0x0000761015289816 */ /* 0x040fe40000000028 */
[C---:B------:R-:W-:Y:S02]  /*3e40*/  @!P1 PRMT R35, R21.reuse, 0x7632, R35 ;  /* 0x0000763215239816 */ /* 0x040fe40000000023 */
[----:B-1----:R-:W-:Y:S02]  /*3e50*/  PRMT R21, R21, 0x5410, RZ ;  /* 0x0000541015157816 */ /* 0x002fe400000000ff */
[----:B---3--:R-:W-:Y:S02]  /*3e60*/  PRMT R27, RZ, 0x7610, R27 ;  /* 0x00007610ff1b7816 */ /* 0x008fe4000000001b */
[----:B------:R-:W-:Y:S01]  /*3e70*/  @!P4 PRMT R30, R30, 0x5410, R10 ;  /* 0x000054101e1ec816 */ /* 0x000fe2000000000a */
[----:B------:R0:W-:Y:S01]  /*3e80*/  STL [R1+0x3c], R25 ;  /* 0x00003c1901007387 */ /* 0x0001e20000100800 */
[----:B------:R-:W-:-:S02]  /*3e90*/  ISETP.NE.AND P1, PT, R42, RZ, PT ;  /* 0x000000ff2a00720c */ /* 0x000fc40003f25270 */
[----:B------:R-:W-:Y:S02]  /*3ea0*/  @!P4 PRMT R27, R11, 0x7610, R27 ;  /* 0x000076100b1bc816 */ /* 0x000fe4000000001b */
[----:B------:R-:W-:Y:S02]  /*3eb0*/  @!P4 PRMT R21, R21, 0x7610, R11 ;  /* 0x000076101515c816 */ /* 0x000fe4000000000b */
[----:B------:R-:W-:Y:S02]  /*3ec0*/  @!P4 PRMT R30, R10, 0x7632, R30 ;  /* 0x000076320a1ec816 */ /* 0x000fe4000000001e */
[----:B------:R-:W-:Y:S02]  /*3ed0*/  PRMT R28, R28, 0x5410, RZ ;  /* 0x000054101c1c7816 */ /* 0x000fe400000000ff */
[----:B0-----:R-:W-:Y:S02]  /*3ee0*/  PRMT R25, RZ, 0x7610, R25 ;  /* 0x00007610ff197816 */ /* 0x001fe40000000019 */
[----:B------:R-:W-:Y:S01]  /*3ef0*/  PRMT R29, RZ, 0x7610, R29 ;  /* 0x00007610ff1d7816 */ /* 0x000fe2000000001d */
[----:B------:R0:W-:Y:S01]  /*3f00*/  STL [R1+0xbc], R20 ;  /* 0x0000bc1401007387 */ /* 0x0001e20000100800 */
[----:B------:R-:W-:-:S02]  /*3f10*/  PRMT R42, R42, 0x5410, RZ ;  /* 0x000054102a2a7816 */ /* 0x000fc400000000ff */
[----:B------:R-:W-:Y:S01]  /*3f20*/  LOP3.LUT P4, RZ, R14, 0x80, RZ, 0xc0, !PT ;  /* 0x000000800eff7812 */ /* 0x000fe2000788c0ff */
[----:B------:R1:W-:Y:S01]  /*3f30*/  STL [R1+0x40], R18 ;  /* 0x0000401201007387 */ /* 0x0003e20000100800 */
[----:B------:R-:W-:Y:S02]  /*3f40*/  PRMT R26, R26, 0x5410, RZ ;  /* 0x000054101a1a7816 */ /* 0x000fe400000000ff */
[----:B------:R-:W-:Y:S01]  /*3f50*/  @!P5 PRMT R25, R15, 0x7610, R25 ;  /* 0x000076100f19d816 */ /* 0x000fe20000000019 */
[----:B------:R3:W-:Y:S01]  /*3f60*/  STL [R1+0xc0], R16 ;  /* 0x0000c01001007387 */ /* 0x0007e20000100800 */
[----:B------:R-:W-:Y:S02]  /*3f70*/  @!P5 PRMT R28, R28, 0x7610, R15 ;  /* 0x000076101c1cd816 */ /* 0x000fe4000000000f */
[----:B------:R-:W-:Y:S01]  /*3f80*/  @!P5 PRMT R29, R12, 0x7610, R29 ;  /* 0x000076100c1dd816 */ /* 0x000fe2000000001d */
[----:B------:R-:W-:Y:S01]  /*3f90*/  STL [R1+0xc4], R13 ;  /* 0x0000c40d01007387 */ /* 0x000fe20000100800 */
[----:B------:R-:W-:-:S02]  /*3fa0*/  @!P5 PRMT R42, R42, 0x7610, R12 ;  /* 0x000076102a2ad816 */ /* 0x000fc4000000000c */
[----:B------:R-:W-:Y:S01]  /*3fb0*/  LOP3.LUT P5, RZ, R14, 0x40, RZ, 0xc0, !PT ;  /* 0x000000400eff7812 */ /* 0x000fe200078ac0ff */
[----:B------:R-:W-:Y:S01]  /*3fc0*/  STL [R1+0xcc], R12 ;  /* 0x0000cc0c01007387 */ /* 0x000fe20000100800 */
[----:B------:R-:W-:Y:S02]  /*3fd0*/  @!P2 PRMT R26, R26, 0x7610, R7 ;  /* 0x000076101a1aa816 */ /* 0x000fe40000000007 */
[----:B0-----:R-:W-:Y:S01]  /*3fe0*/  PRMT R20, RZ, 0x7610, R20 ;  /* 0x00007610ff147816 */ /* 0x001fe20000000014 */
[----:B------:R-:W-:Y:S01]  /*3ff0*/  STL [R1+0x44], R22 ;  /* 0x0000441601007387 */ /* 0x000fe20000100800 */
[----:B------:R-:W-:Y:S02]  /*4000*/  PRMT R28, RZ, 0x7610, R28 ;  /* 0x00007610ff1c7816 */ /* 0x000fe4000000001c */
[----:B------:R-:W-:Y:S01]  /*4010*/  PRMT R27, R27, 0x5410, RZ ;  /* 0x000054101b1b7816 */ /* 0x000fe200000000ff */
[----:B------:R-:W-:Y:S01]  /*4020*/  STL [R1+0x34], R41 ;  /* 0x0000342901007387 */ /* 0x000fe20000100800 */
[----:B-1----:R-:W-:-:S02]  /*4030*/  PRMT R18, RZ, 0x7610, R18 ;  /* 0x00007610ff127816 */ /* 0x002fc40000000012 */
[----:B------:R-:W-:Y:S01]  /*4040*/  PRMT R26, RZ, 0x7610, R26 ;  /* 0x00007610ff1a7816 */ /* 0x000fe2000000001a */
[----:B------:R-:W-:Y:S01]  /*4050*/  STL [R1+0x50], R0 ;  /* 0x0000500001007387 */ /* 0x000fe20000100800 */
[----:B------:R-:W-:Y:S02]  /*4060*/  PRMT R25, R25, 0x5410, RZ ;  /* 0x0000541019197816 */ /* 0x000fe400000000ff */
[----:B------:R-:W-:Y:S01]  /*4070*/  PRMT R42, RZ, 0x7610, R42 ;  /* 0x00007610ff2a7816 */ /* 0x000fe2000000002a */
[----:B------:R-:W-:Y:S01]  /*4080*/  STL [R1+0x48], R11 ;  /* 0x0000480b01007387 */ /* 0x000fe20000100800 */
[C---:B------:R-:W-:Y:S02]  /*4090*/  @!P2 PRMT R20, R0.reuse, 0x7610, R20 ;  /* 0x000076100014a816 */ /* 0x040fe40000000014 */
[----:B------:R-:W-:Y:S01]  /*40a0*/  @!P2 PRMT R28, R0, 0x7632, R28 ;  /* 0x00007632001ca816 */ /* 0x000fe2000000001c */
[----:B------:R-:W-:Y:S01]  /*40b0*/  STL [R1+0xc8], R10 ;  /* 0x0000c80a01007387 */ /* 0x000fe20000100800 */
[----:B------:R-:W-:-:S02]  /*40c0*/  @!P2 PRMT R27, R27, 0x5410, R7 ;  /* 0x000054101b1ba816 */ /* 0x000fc40000000007 */
[----:B------:R-:W-:Y:S01]  /*40d0*/  ISETP.NE.AND P2, PT, R24, RZ, PT ;  /* 0x000000ff1800720c */ /* 0x000fe20003f45270 */
[----:B------:R-:W-:Y:S01]  /*40e0*/  STL [R1+0xd0], R7 ;  /* 0x0000d00701007387 */ /* 0x000fe20000100800 */
[C---:B------:R-:W-:Y:S02]  /*40f0*/  @!P4 PRMT R18, R6.reuse, 0x7610, R18 ;  /* 0x000076100612c816 */ /* 0x040fe40000000012 */
[----:B------:R-:W-:Y:S01]  /*4100*/  @!P4 PRMT R26, R6, 0x7632, R26 ;  /* 0x00007632061ac816 */ /* 0x000fe2000000001a */
[----:B------:R0:W-:Y:S01]  /*4110*/  STL [R1+0x54], R6 ;  /* 0x0000540601007387 */ /* 0x0001e20000100800 */
[----:B------:R-:W-:Y:S02]  /*4120*/  @!P4 PRMT R25, R25, 0x5410, R4 ;  /* 0x000054101919c816 */ /* 0x000fe40000000004 */
[----:B------:R-:W-:Y:S01]  /*4130*/  @!P4 PRMT R42, R4, 0x7632, R42 ;  /* 0x00007632042ac816 */ /* 0x000fe2000000002a */
[----:B------:R-:W-:Y:S01]  /*4140*/  STL [R1+0xa8], R61 ;  /* 0x0000a83d01007387 */ /* 0x000fe20000100800 */
[----:B------:R-:W-:-:S02]  /*4150*/  PRMT R24, RZ, 0x5410, RZ ;  /* 0x00005410ff187816 */ /* 0x000fc400000000ff */
[----:B------:R-:W-:Y:S01]  /*4160*/  LOP3.LUT P4, RZ, R14, 0x10, RZ, 0xc0, !PT ;  /* 0x000000100eff7812 */ /* 0x000fe2000788c0ff */
[----:B------:R1:W-:Y:S01]  /*4170*/  STL [R1+0x2c], R60 ;  /* 0x00002c3c01007387 */ /* 0x0003e20000100800 */
[----:B---3--:R-:W-:Y:S01]  /*4180*/  PRMT R16, R16, 0x5410, RZ ;  /* 0x0000541010107816 */ /* 0x008fe200000000ff */
[----:B0-----:R-:W0:Y:S01]  /*4190*/  LDC.64 R6, c[0x0][0x3a8] ;  /* 0x0000ea00ff067b82 */ /* 0x001e220000000a00 */
[----:B------:R-:W-:Y:S01]  /*41a0*/  PRMT R23, RZ, 0x7610, R23 ;  /* 0x00007610ff177816 */ /* 0x000fe20000000017 */
[----:B------:R3:W-:Y:S01]  /*41b0*/  STL [R1+0x4c], R15 ;  /* 0x00004c0f01007387 */ /* 0x0007e20000100800 */
[--C-:B------:R-:W-:Y:S02]  /*41c0*/  @!P5 PRMT R24, R24, 0x7610, R2.reuse ;  /* 0x000076101818d816 */ /* 0x100fe40000000002 */
[----:B------:R-:W-:Y:S01]  /*41d0*/  @!P5 PRMT R16, R16, 0x5410, R2 ;  /* 0x000054101010d816 */ /* 0x000fe20000000002 */
[----:B------:R3:W-:Y:S01]  /*41e0*/  STL [R1+0x58], R2 ;  /* 0x0000580201007387 */ /* 0x0007e20000100800 */
[----:B------:R-:W-:-:S02]  /*41f0*/  @!P5 PRMT R24, R3, 0x7610, R24 ;  /* 0x000076100318d816 */ /* 0x000fc40000000018 */
[----:B------:R-:W-:Y:S01]  /*4200*/  @!P5 PRMT R23, R3, 0x7632, R23 ;  /* 0x000076320317d816 */ /* 0x000fe20000000017 */
[----:B------:R-:W-:Y:S01]  /*4210*/  UIMAD.WIDE UR6, UR8, 0x8, UR6 ;  /* 0x00000008080678a5 */ /* 0x000fe2000f8e0206 */
[C---:B------:R-:W-:Y:S01]  /*4220*/  LOP3.LUT P5, RZ, R14.reuse, 0x4, RZ, 0xc0, !PT ;  /* 0x000000040eff7812 */ /* 0x040fe200078ac0ff */
[----:B------:R3:W3:Y:S01]  /*4230*/  @!P1 LDG.E R64, desc[UR10][R48.64] ;  /* 0x0000000a30409981 */ /* 0x0006e2000c1e1900 */
[----:B------:R-:W-:Y:S02]  /*4240*/  PRMT R14, R14, 0x5410, RZ ;  /* 0x000054100e0e7816 */ /* 0x000fe400000000ff */
[----:B------:R-:W-:Y:S02]  /*4250*/  PRMT R13, RZ, 0x7610, R13 ;  /* 0x00007610ff0d7816 */ /* 0x000fe4000000000d */
[----:B------:R-:W-:Y:S02]  /*4260*/  @!P3 PRMT R14, R14, 0x5410, R75 ;  /* 0x000054100e0eb816 */ /* 0x000fe4000000004b */
[----:B------:R-:W-:-:S02]  /*4270*/  @!P4 PRMT R13, R73, 0x7610, R13 ;  /* 0x00007610490dc816 */ /* 0x000fc4000000000d */
[----:B------:R-:W-:Y:S02]  /*4280*/  PRMT R9, RZ, 0x7610, R9 ;  /* 0x00007610ff097816 */ /* 0x000fe40000000009 */
[----:B------:R-:W-:Y:S02]  /*4290*/  PRMT R14, RZ, 0x7610, R14 ;  /* 0x00007610ff0e7816 */ /* 0x000fe4000000000e */
[----:B------:R-:W-:Y:S02]  /*42a0*/  PRMT R13, R13, 0x5410, RZ ;  /* 0x000054100d0d7816 */ /* 0x000fe400000000ff */
[----:B------:R-:W-:Y:S02]  /*42b0*/  PRMT R12, R12, 0x5410, RZ ;  /* 0x000054100c0c7816 */ /* 0x000fe400000000ff */
[C---:B----4-:R-:W-:Y:S02]  /*42c0*/  @!P6 PRMT R9, R46.reuse, 0x7610, R9 ;  /* 0x000076102e09e816 */ /* 0x050fe40000000009 */
[----:B------:R-:W-:-:S02]  /*42d0*/  @!P6 PRMT R14, R46, 0x7632, R14 ;  /* 0x000076322e0ee816 */ /* 0x000fc4000000000e */
[--C-:B------:R-:W-:Y:S02]  /*42e0*/  @!P6 PRMT R13, R13, 0x5410, R47.reuse ;  /* 0x000054100d0de816 */ /* 0x100fe4000000002f */
[----:B------:R-:W-:Y:S02]  /*42f0*/  @!P6 PRMT R12, R12, 0x7610, R47 ;  /* 0x000076100c0ce816 */ /* 0x000fe4000000002f */
[----:B------:R-:W-:Y:S02]  /*4300*/  ISETP.NE.AND P6, PT, R5, RZ, PT ;  /* 0x000000ff0500720c */ /* 0x000fe40003fc5270 */
[----:B------:R-:W4:Y:S01]  /*4310*/  S2R R5, SR_TID.X ;  /* 0x0000000000057919 */ /* 0x000f220000002100 */
[----:B------:R-:W-:Y:S02]  /*4320*/  PRMT R22, RZ, 0x5410, RZ ;  /* 0x00005410ff167816 */ /* 0x000fe400000000ff */
[----:B------:R-:W-:Y:S02]  /*4330*/  PRMT R41, R41, 0x5410, RZ ;  /* 0x0000541029297816 */ /* 0x000fe400000000ff */
[----:B------:R-:W-:-:S02]  /*4340*/  @!P3 PRMT R22, R22, 0x7610, R75 ;  /* 0x000076101616b816 */ /* 0x000fc4000000004b */
[----:B------:R-:W-:Y:S02]  /*4350*/  @!P3 PRMT R41, R41, 0x7610, R74 ;  /* 0x000076102929b816 */ /* 0x000fe4000000004a */
[----:B------:R-:W-:Y:S02]  /*4360*/  @!P3 PRMT R22, R74, 0x7610, R22 ;  /* 0x000076104a16b816 */ /* 0x000fe40000000016 */
[C---:B------:R-:W-:Y:S02]  /*4370*/  ISETP.NE.AND P3, PT, R19.reuse, RZ, PT ;  /* 0x000000ff1300720c */ /* 0x040fe40003f65270 */
[----:B------:R-:W-:Y:S02]  /*4380*/  PRMT R21, RZ, 0x7610, R21 ;  /* 0x00007610ff157816 */ /* 0x000fe40000000015 */
[----:B------:R-:W-:Y:S02]  /*4390*/  PRMT R20, R20, 0x5410, RZ ;  /* 0x0000541014147816 */ /* 0x000fe400000000ff */
[----:B------:R-:W-:-:S02]  /*43a0*/  PRMT R19, R19, 0x5410, RZ ;  /* 0x0000541013137816 */ /* 0x000fc400000000ff */
[----:B------:R-:W-:Y:S02]  /*43b0*/  @!P4 PRMT R21, R73, 0x7632, R21 ;  /* 0x000076324915c816 */ /* 0x000fe40000000015 */
[--C-:B------:R-:W-:Y:S02]  /*43c0*/  @!P4 PRMT R20, R20, 0x5410, R69.reuse ;  /* 0x000054101414c816 */ /* 0x100fe40000000045 */
[----:B------:R-:W-:Y:S02]  /*43d0*/  @!P4 PRMT R19, R19, 0x7610, R69 ;  /* 0x000076101313c816 */ /* 0x000fe40000000045 */
[----:B------:R-:W-:Y:S02]  /*43e0*/  ISETP.NE.AND P4, PT, R51, RZ, PT ;  /* 0x000000ff3300720c */ /* 0x000fe40003f85270 */
[----:B----4-:R-:W-:Y:S02]  /*43f0*/  LOP3.LUT R0, R5, 0xffff, RZ, 0xc0, !PT ;  /* 0x0000ffff05007812 */ /* 0x010fe400078ec0ff */
[----:B------:R-:W-:-:S03]  /*4400*/  PRMT R11, RZ, 0x7610, R11 ;  /* 0x00007610ff0b7816 */ /* 0x000fc6000000000b */
[----:B------:R-:W-:Y:S01]  /*4410*/  IMAD R0, R0, 0x889, RZ ;  /* 0x0000088900007824 */ /* 0x000fe200078e02ff */
[----:B------:R-:W-:Y:S02]  /*4420*/  PRMT R19, RZ, 0x7610, R19 ;  /* 0x00007610ff137816 */ /* 0x000fe40000000013 */
[----:B------:R-:W-:Y:S02]  /*4430*/  PRMT R18, R18, 0x5410, RZ ;  /* 0x0000541012127816 */ /* 0x000fe400000000ff */
[----:B------:R-:W-:Y:S02]  /*4440*/  PRMT R41, RZ, 0x7610, R41 ;  /* 0x00007610ff297816 */ /* 0x000fe40000000029 */
[----:B------:R-:W-:Y:S02]  /*4450*/  SHF.R.U32.HI R0, RZ, 0x10, R0 ;  /* 0x00000010ff007819 */ /* 0x000fe40000011600 */
[C---:B------:R-:W-:Y:S02]  /*4460*/  @!P4 PRMT R11, R45.reuse, 0x7610, R11 ;  /* 0x000076102d0bc816 */ /* 0x040fe4000000000b */
[----:B------:R-:W-:-:S02]  /*4470*/  @!P4 PRMT R19, R45, 0x7632, R19 ;  /* 0x000076322d13c816 */ /* 0x000fc40000000013 */
[----:B------:R-:W-:Y:S02]  /*4480*/  @!P4 PRMT R18, R18, 0x5410, R44 ;  /* 0x000054101212c816 */ /* 0x000fe4000000002c */
[----:B------:R-:W-:Y:S02]  /*4490*/  @!P4 PRMT R41, R44, 0x7632, R41 ;  /* 0x000076322c29c816 */ /* 0x000fe40000000029 */
[----:B------:R-:W-:Y:S02]  /*44a0*/  ISETP.NE.AND P4, PT, R17, RZ, PT ;  /* 0x000000ff1100720c */ /* 0x000fe40003f85270 */
[----:B------:R-:W-:Y:S02]  /*44b0*/  PRMT R17, RZ, 0x5410, RZ ;  /* 0x00005410ff117816 */ /* 0x000fe400000000ff */
[----:B------:R-:W-:Y:S02]  /*44c0*/  PRMT R0, R0, 0x9910, RZ ;  /* 0x0000991000007816 */ /* 0x000fe400000000ff */
[----:B------:R-:W-:-:S02]  /*44d0*/  PRMT R10, R10, 0x5410, RZ ;  /* 0x000054100a0a7816 */ /* 0x000fc400000000ff */
[----:B------:R-:W-:Y:S01]  /*44e0*/  PRMT R16, RZ, 0x7610, R16 ;  /* 0x00007610ff107816 */ /* 0x000fe20000000010 */
[----:B------:R-:W-:Y:S01]  /*44f0*/  IMAD R0, R0, 0x1e, RZ ;  /* 0x0000001e00007824 */ /* 0x000fe200078e02ff */
[--C-:B------:R-:W-:Y:S02]  /*4500*/  @!P5 PRMT R17, R17, 0x7610, R68.reuse ;  /* 0x000076101111d816 */ /* 0x100fe40000000044 */
[----:B------:R-:W-:Y:S02]  /*4510*/  @!P5 PRMT R10, R10, 0x5410, R68 ;  /* 0x000054100a0ad816 */ /* 0x000fe40000000044 */
[----:B-1----:R-:W-:Y:S02]  /*4520*/  CS2R R60, SRZ ;  /* 0x00000000003c7805 */ /* 0x002fe4000001ff00 */
[----:B--2---:R-:W-:Y:S02]  /*4530*/  @!P5 PRMT R17, R67, 0x7610, R17 ;  /* 0x000076104311d816 */ /* 0x004fe40000000011 */
[----:B---3--:R-:W-:-:S02]  /*4540*/  PRMT R15, RZ, 0x5410, RZ ;  /* 0x00005410ff0f7816 */ /* 0x008fc400000000ff */
[----:B------:R-:W-:Y:S01]  /*4550*/  PRMT R40, R40, 0x5410, RZ ;  /* 0x0000541028287816 */ /* 0x000fe200000000ff */
[----:B------:R-:W2:Y:S01]  /*4560*/  @!P0 LDG.E R60, desc[UR10][R112.64] ;  /* 0x0000000a703c8981 */ /* 0x000ea2000c1e1900 */
[----:B------:R-:W-:Y:S02]  /*4570*/  @!P5 PRMT R16, R67, 0x7632, R16 ;  /* 0x000076324310d816 */ /* 0x000fe40000000010 */
[----:B------:R-:W-:Y:S02]  /*4580*/  ISETP.NE.AND P5, PT, R56, RZ, PT ;  /* 0x000000ff3800720c */ /* 0x000fe40003fa5270 */
[----:B------:R-:W-:Y:S02]  /*4590*/  MOV R2, UR13 ;  /* 0x0000000d00027c02 */ /* 0x000fe40008000f00 */
[----:B------:R-:W-:Y:S02]  /*45a0*/  CS2R R48, SRZ ;  /* 0x0000000000307805 */ /* 0x000fe4000001ff00 */
[----:B------:R-:W-:-:S02]  /*45b0*/  IADD3 R0, PT, PT, RZ, -R0, RZ ;  /* 0x80000000ff007210 */ /* 0x000fc40007ffe0ff */
[----:B------:R-:W-:Y:S01]  /*45c0*/  MOV R57, RZ ;  /* 0x000000ff00397202 */ /* 0x000fe20000000f00 */
[----:B------:R-:W-:Y:S01]  /*45d0*/  HFMA2 R51, -RZ, RZ, 0, 0 ;  /* 0x00000000ff337431 */ /* 0x000fe200000001ff */
[----:B------:R-:W-:Y:S01]  /*45e0*/  PRMT R0, R0, 0x7710, RZ ;  /* 0x0000771000007816 */ /* 0x000fe200000000ff */
[----:B------:R-:W3:Y:S03]  /*45f0*/  @!P4 LDG.E R58, desc[UR10][R100.64] ;  /* 0x0000000a643ac981 */ /* 0x000ee6000c1e1900 */
[----:B------:R-:W-:Y:S02]  /*4600*/  IADD3 R0, PT, PT, R0, R5, RZ ;  /* 0x0000000500007210 */ /* 0x000fe40007ffe0ff */
[----:B------:R-:W-:Y:S01]  /*4610*/  PRMT R10, RZ, 0x7610, R10 ;  /* 0x00007610ff0a7816 */ /* 0x000fe2000000000a */
[----:B------:R-:W-:Y:S01]  /*4620*/  HFMA2 R56, -RZ, RZ, 0, 0 ;  /* 0x00000000ff387431 */ /* 0x000fe200000001ff */
[----:B------:R-:W-:Y:S01]  /*4630*/  @!P5 PRMT R15, R15, 0x7610, R66 ;  /* 0x000076100f0fd816 */ /* 0x000fe20000000042 */
[----:B------:R-:W4:Y:S01]  /*4640*/  @!P2 LDG.E R48, desc[UR10][R108.64] ;  /* 0x0000000a6c30a981 */ /* 0x000f22000c1e1900 */
[----:B------:R-:W-:-:S02]  /*4650*/  SHF.L.U32 R0, R0, 0x1, RZ ;  /* 0x0000000100007819 */ /* 0x000fc400000006ff */
[----:B------:R-:W-:Y:S01]  /*4660*/  @!P5 PRMT R10, R66, 0x7610, R10 ;  /* 0x00007610420ad816 */ /* 0x000fe2000000000a */
[----:B------:R-:W3:Y:S01]  /*4670*/  @!P2 LDG.E R49, desc[UR10][R106.64] ;  /* 0x0000000a6a31a981 */ /* 0x000ee2000c1e1900 */
[----:B------:R-:W-:Y:S02]  /*4680*/  @!P5 PRMT R15, R65, 0x7610, R15 ;  /* 0x00007610410fd816 */ /* 0x000fe4000000000f */
[----:B------:R-:W-:Y:S01]  /*4690*/  @!P5 PRMT R40, R40, 0x7610, R65 ;  /* 0x000076102828d816 */ /* 0x000fe20000000041 */
[----:B------:R-:W3:Y:S01]  /*46a0*/  @!P1 LDG.E R61, desc[UR10][R110.64] ;  /* 0x0000000a6e3d9981 */ /* 0x000ee2000c1e1900 */
[----:B------:R-:W-:Y:S02]  /*46b0*/  LOP3.LUT R0, R0, 0xffff, RZ, 0xc0, !PT ;  /* 0x0000ffff00007812 */ /* 0x000fe400078ec0ff */
[----:B------:R-:W-:Y:S01]  /*46c0*/  ISETP.NE.AND P5, PT, R53, RZ, PT ;  /* 0x000000ff3500720c */ /* 0x000fe20003fa5270 */
[----:B------:R-:W3:Y:S01]  /*46d0*/  @!P4 LDG.E R57, desc[UR10][R98.64] ;  /* 0x0000000a6239c981 */ /* 0x000ee2000c1e1900 */
[----:B------:R-:W-:Y:S01]  /*46e0*/  MOV R53, RZ ;  /* 0x000000ff00357202 */ /* 0x000fe20000000f00 */
[----:B------:R-:W-:Y:S01]  /*46f0*/  IMAD R2, R2, 0x3c, R0 ;  /* 0x0000003c02027824 */ /* 0x000fe200078e0200 */
[----:B------:R-:W-:Y:S01]  /*4700*/  MOV R50, RZ ;  /* 0x000000ff00327202 */ /* 0x000fe20000000f00 */
[----:B------:R-:W3:Y:S04]  /*4710*/  @!P3 LDG.E R51, desc[UR10][R102.64] ;  /* 0x0000000a6633b981 */ /* 0x000ee8000c1e1900 */
[----:B------:R0:W3:Y:S04]  /*4720*/  @!P6 LDG.E R53, desc[UR10][R88.64] ;  /* 0x0000000a5835e981 */ /* 0x0000e8000c1e1900 */
[----:B------:R1:W3:Y:S04]  /*4730*/  @!P5 LDG.E R56, desc[UR10][R54.64] ;  /* 0x0000000a3638d981 */ /* 0x0002e8000c1e1900 */
[----:B------:R-:W3:Y:S01]  /*4740*/  @!P3 LDG.E R50, desc[UR10][R104.64] ;  /* 0x0000000a6832b981 */ /* 0x000ee2000c1e1900 */
[----:B0-----:R-:W-:Y:S01]  /*4750*/  IMAD.WIDE R88, R2, 0x4, R6 ;  /* 0x0000000402587825 */ /* 0x001fe200078e0206 */
[----:B------:R-:W-:-:S02]  /*4760*/  MOV R6, UR6 ;  /* 0x0000000600067c02 */ /* 0x000fc40008000f00 */
[----:B------:R-:W-:-:S06]  /*4770*/  MOV R7, UR7 ;  /* 0x0000000700077c02 */ /* 0x000fcc0008000f00 */
[----:B------:R-:W4:Y:S01]  /*4780*/  LDG.E.64 R6, desc[UR10][R6.64] ;  /* 0x0000000a06067981 */ /* 0x000f22000c1e1b00 */
[----:B-1----:R-:W-:-:S06]  /*4790*/  CS2R R54, SRZ ;  /* 0x0000000000367805 */ /* 0x002fcc000001ff00 */
[----:B------:R-:W3:Y:S04]  /*47a0*/  @!P5 LDG.E R55, desc[UR10][R96.64] ;  /* 0x0000000a6037d981 */ /* 0x000ee8000c1e1900 */
[----:B------:R-:W3:Y:S01]  /*47b0*/  @!P6 LDG.E R54, desc[UR10][R94.64] ;  /* 0x0000000a5e36e981 */ /* 0x000ee2000c1e1900 */
[----:B------:R-:W-:Y:S02]  /*47c0*/  PRMT R8, RZ, 0x7610, R8 ;  /* 0x00007610ff087816 */ /* 0x000fe40000000008 */
[----:B------:R-:W-:Y:S02]  /*47d0*/  PRMT R12, RZ, 0x7610, R12 ;  /* 0x00007610ff0c7816 */ /* 0x000fe4000000000c */
[----:B------:R-:W-:Y:S02]  /*47e0*/  PRMT R11, R11, 0x5410, RZ ;  /* 0x000054100b0b7816 */ /* 0x000fe400000000ff */
[----:B------:R-:W-:Y:S01]  /*47f0*/  PRMT R35, R35, 0x5410, RZ ;  /* 0x0000541023237816 */ /* 0x000fe200000000ff */
[----:B------:R-:W-:Y:S01]  /*4800*/  STL [R1+0xd4], R4 ;  /* 0x0000d40401007387 */ /* 0x000fe20000100800 */
[----:B------:R-:W-:-:S02]  /*4810*/  @!P0 PRMT R8, R59, 0x7610, R8 ;  /* 0x000076103b088816 */ /* 0x000fc40000000008 */
[----:B------:R-:W-:Y:S01]  /*4820*/  @!P0 PRMT R12, R59, 0x7632, R12 ;  /* 0x000076323b0c8816 */ /* 0x000fe2000000000c */
[----:B------:R-:W-:Y:S04]  /*4830*/  STL [R1+0xd8], R3 ;  /* 0x0000d80301007387 */ /* 0x000fe80000100800 */
[----:B------:R0:W-:Y:S04]  /*4840*/  STL [R1+0x70], R46 ;  /* 0x0000702e01007387 */ /* 0x0001e80000100800 */
[----:B------:R1:W-:Y:S01]  /*4850*/  STL [R1+0xf0], R47 ;  /* 0x0000f02f01007387 */ /* 0x0003e20000100800 */
[----:B0-----:R-:W-:-:S02]  /*4860*/  PRMT R46, RZ, 0x5410, RZ ;  /* 0x00005410ff2e7816 */ /* 0x001fc400000000ff */
[----:B-1----:R-:W-:Y:S01]  /*4870*/  PRMT R47, RZ, 0x5410, RZ ;  /* 0x00005410ff2f7816 */ /* 0x002fe200000000ff */
        /* <DEDUP_REMOVED lines=8> */
[----:B------:R-:W-:Y:S01]  /*4900*/  STL [R1+0x74], R59 ;  /* 0x0000743b01007387 */ /* 0x000fe20000100800 */
[----:B------:R-:W-:Y:S01]  /*4910*/  UISETP.NE.AND UP1, UPT, UR9, URZ, UPT ;  /* 0x000000ff0900728c */ /* 0x000fe2000bf25270 */
[----:B------:R-:W-:-:S02]  /*4920*/  PRMT R87, RZ, 0x5410, RZ ;  /* 0x00005410ff577816 */ /* 0x000fc400000000ff */
[----:B------:R0:W-:Y:S01]  /*4930*/  STL [R1+0x64], R45 ;  /* 0x0000642d01007387 */ /* 0x0001e20000100800 */
[----:B------:R-:W-:-:S03]  /*4940*/  PRMT R90, RZ, 0x5410, RZ ;  /* 0x00005410ff5a7816 */ /* 0x000fc600000000ff */
[----:B------:R1:W-:Y:S01]  /*4950*/  STL [R1+0xe4], R44 ;  /* 0x0000e42c01007387 */ /* 0x0003e20000100800 */
[----:B0-----:R-:W-:Y:S02]  /*4960*/  PRMT R45, RZ, 0x5410, RZ ;  /* 0x00005410ff2d7816 */ /* 0x001fe400000000ff */
[----:B-1----:R-:W-:Y:S01]  /*4970*/  PRMT R44, RZ, 0x5410, RZ ;  /* 0x00005410ff2c7816 */ /* 0x002fe200000000ff */
[----:B------:R-:W-:Y:S01]  /*4980*/  STL [R1+0xf8], R64 ;  /* 0x0000f84001007387 */ /* 0x000fe20000100800 */
[--C-:B--2---:R-:W-:Y:S02]  /*4990*/  @!P0 PRMT R11, R11, 0x5410, R60.reuse ;  /* 0x000054100b0b8816 */ /* 0x104fe4000000003c */
[----:B------:R-:W-:Y:S02]  /*49a0*/  @!P0 PRMT R35, R35, 0x7610, R60 ;  /* 0x0000761023238816 */ /* 0x000fe4000000003c */
[----:B------:R-:W-:-:S13]  /*49b0*/  ISETP.NE.AND P0, PT, RZ, UR9, PT ;  /* 0x00000009ff007c0c */ /* 0x000fda000bf05270 */
[----:B------:R-:W0:Y:S02]  /*49c0*/  @P0 LDC.64 R4, c[0x0][0x3b0] ;  /* 0x0000ec00ff040b82 */ /* 0x000e240000000a00 */
[----:B0-----:R-:W-:Y:S01]  /*49d0*/  @P0 IMAD.WIDE R4, R2, 0x4, R4 ;  /* 0x0000000402040825 */ /* 0x001fe200078e0204 */
[----:B------:R-:W-:-:S06]  /*49e0*/  CS2R R2, SRZ ;  /* 0x0000000000027805 */ /* 0x000fcc000001ff00 */
[----:B------:R-:W5:Y:S01]  /*49f0*/  @P0 LDG.E.64 R2, desc[UR10][R4.64] ;  /* 0x0000000a04020981 */ /* 0x000f62000c1e1b00 */
[----:B----4-:R-:W-:-:S03]  /*4a00*/  R2UR UR28, R6 ;  /* 0x00000000061c72ca */ /* 0x010fc600000e0000 */
[----:B------:R-:W-:Y:S01]  /*4a10*/  STL [R1+0xf4], R60 ;  /* 0x0000f43c01007387 */ /* 0x000fe20000100800 */
[----:B------:R-:W-:Y:S02]  /*4a20*/  @!P2 PRMT R46, R48, 0x7610, R46 ;  /* 0x00007610302ea816 */ /* 0x000fe4000000002e */
[----:B---3--:R-:W-:Y:S01]  /*4a30*/  @!P2 PRMT R47, R49, 0x7610, R47 ;  /* 0x00007610312fa816 */ /* 0x008fe2000000002f */
[----:B------:R-:W-:Y:S04]  /*4a40*/  STL [R1+0x78], R61 ;  /* 0x0000783d01007387 */ /* 0x000fe80000100800 */
[----:B------:R-:W-:Y:S02]  /*4a50*/  STL [R1+0x84], R58 ;  /* 0x0000843a01007387 */ /* 0x000fe40000100800 */
[----:B------:R-:W-:-:S02]  /*4a60*/  MOV R6, UR28 ;  /* 0x0000001c00067c02 */ /* 0x000fc40008000f00 */
[----:B------:R-:W-:Y:S03]  /*4a70*/  STL [R1+0x104], R57 ;  /* 0x0001043901007387 */ /* 0x000fe60000100800 */
[----:B------:R-:W-:Y:S01]  /*4a80*/  FFMA.FTZ R7, -R6, UR28, R7 ;  /* 0x0000001c06077c23 */ /* 0x000fe20008010107 */
[----:B------:R-:W-:Y:S04]  /*4a90*/  STL [R1+0x88], R56 ;  /* 0x0000883801007387 */ /* 0x000fe80000100800 */
[----:B------:R-:W-:Y:S01]  /*4aa0*/  FSETP.GTU.FTZ.AND P0, PT, R7, RZ, PT ;  /* 0x000000ff0700720b */ /* 0x000fe20003f1c000 */
[----:B------:R-:W-:Y:S04]  /*4ab0*/  STL [R1+0x108], R55 ;  /* 0x0001083701007387 */ /* 0x000fe80000100800 */
[----:B------:R-:W-:Y:S04]  /*4ac0*/  STL [R1+0x8c], R54 ;  /* 0x00008c3601007387 */ /* 0x000fe80000100800 */
[----:B------:R-:W-:Y:S04]  /*4ad0*/  STL [R1+0x10c], R53 ;  /* 0x00010c3501007387 */ /* 0x000fe80000100800 */
[----:B------:R-:W-:Y:S01]  /*4ae0*/  VOTEU.ANY UP0, P0 ;  /* 0x0000000000ff7886 */ /* 0x000fe20000000100 */
[----:B------:R0:W-:Y:S04]  /*4af0*/  STL [R1+0x7c], R48 ;  /* 0x00007c3001007387 */ /* 0x0001e80000100800 */
[----:B------:R-:W1:Y:S01]  /*4b00*/  @UP0 LDCU UR5, c[0x0][0x3c0] ;  /* 0x00007800ff0507ac */ /* 0x000e620008000800 */
[----:B------:R-:W-:Y:S01]  /*4b10*/  PLOP3.LUT P0, PT, PT, PT, UP0, 0x80, 0x8 ;  /* 0x000000000008781c */ /* 0x000fe20003f0f008 */
[----:B------:R2:W-:Y:S01]  /*4b20*/  STL [R1+0xfc], R49 ;  /* 0x0000fc3101007387 */ /* 0x0005e20000100800 */
[----:B------:R-:W-:-:S03]  /*4b30*/  @!P2 PRMT R46, R46, 0x7610, R48 ;  /* 0x000076102e2ea816 */ /* 0x000fc60000000030 */
[----:B------:R3:W5:Y:S08]  /*4b40*/  LDG.E.64 R4, desc[UR10][R88.64] ;  /* 0x0000000a58047981 */ /* 0x000770000c1e1b00 */
[----:B-1----:R-:W-:-:S06]  /*4b50*/  @P0 FADD.FTZ R6, R7, UR5 ;  /* 0x0000000507060e21 */ /* 0x002fcc0008010000 */
[----:B------:R-:W1:Y:S01]  /*4b60*/  @P0 MUFU.RSQ R6, R6 ;  /* 0x0000000600060308 */ /* 0x000e620000001400 */
[----:B------:R-:W-:Y:S02]  /*4b70*/  @!P2 PRMT R47, R47, 0x7610, R49 ;  /* 0x000076102f2fa816 */ /* 0x000fe40000000031 */
[----:B0-----:R-:W-:Y:S02]  /*4b80*/  PRMT R48, RZ, 0x5410, RZ ;  /* 0x00005410ff307816 */ /* 0x001fe400000000ff */
[----:B--2---:R-:W-:Y:S02]  /*4b90*/  PRMT R49, RZ, 0x5410, RZ ;  /* 0x00005410ff317816 */ /* 0x004fe400000000ff */
[----:B------:R-:W-:Y:S02]  /*4ba0*/  @!P3 PRMT R48, R50, 0x7610, R48 ;  /* 0x000076103230b816 */ /* 0x000fe40000000030 */
[----:B------:R-:W-:Y:S01]  /*4bb0*/  @!P3 PRMT R49, R51, 0x7610, R49 ;  /* 0x000076103331b816 */ /* 0x000fe20000000031 */
[----:B------:R0:W-:Y:S01]  /*4bc0*/  STL [R1+0x80], R50 ;  /* 0x0000803201007387 */ /* 0x0001e20000100800 */
[----:B------:R-:W-:-:S02]  /*4bd0*/  @!P3 PRMT R48, R48, 0x7610, R50 ;  /* 0x000076103030b816 */ /* 0x000fc40000000032 */
[----:B------:R-:W-:Y:S01]  /*4be0*/  @!P3 PRMT R49, R49, 0x7610, R51 ;  /* 0x000076103131b816 */ /* 0x000fe20000000033 */
[----:B------:R2:W-:Y:S01]  /*4bf0*/  STL [R1+0x100], R51 ;  /* 0x0001003301007387 */ /* 0x0005e20000100800 */
[----:B---3--:R-:W-:Y:S02]  /*4c00*/  PRMT R88, RZ, 0x5410, RZ ;  /* 0x00005410ff587816 */ /* 0x008fe400000000ff */
[----:B-1----:R-:W-:Y:S02]  /*4c10*/  @P0 R2UR UR5, R6 ;  /* 0x00000000060502ca */ /* 0x002fe400000e0000 */
[----:B------:R-:W-:Y:S02]  /*4c20*/  PRMT R89, RZ, 0x5410, RZ ;  /* 0x00005410ff597816 */ /* 0x000fe400000000ff */
[----:B0-----:R-:W-:Y:S02]  /*4c30*/  PRMT R50, RZ, 0x5410, RZ ;  /* 0x00005410ff327816 */ /* 0x001fe400000000ff */
[----:B--2---:R-:W-:-:S02]  /*4c40*/  PRMT R51, RZ, 0x5410, RZ ;  /* 0x00005410ff337816 */ /* 0x004fc400000000ff */
[----:B------:R-:W-:Y:S02]  /*4c50*/  @!P1 PRMT R44, R61, 0x7610, R44 ;  /* 0x000076103d2c9816 */ /* 0x000fe4000000002c */
[----:B------:R-:W-:Y:S02]  /*4c60*/  @!P1 PRMT R45, R64, 0x7610, R45 ;  /* 0x00007610402d9816 */ /* 0x000fe4000000002d */
[----:B------:R-:W-:Y:S02]  /*4c70*/  @!P4 PRMT R50, R58, 0x7610, R50 ;  /* 0x000076103a32c816 */ /* 0x000fe40000000032 */
[----:B------:R-:W-:Y:S02]  /*4c80*/  @!P4 PRMT R51, R57, 0x7610, R51 ;  /* 0x000076103933c816 */ /* 0x000fe40000000033 */
[----:B------:R-:W-:Y:S02]  /*4c90*/  @!P5 PRMT R87, R56, 0x7610, R87 ;  /* 0x000076103857d816 */ /* 0x000fe40000000057 */
[----:B------:R-:W-:-:S02]  /*4ca0*/  @!P5 PRMT R88, R55, 0x7610, R88 ;  /* 0x000076103758d816 */ /* 0x000fc40000000058 */
        /* <DEDUP_REMOVED lines=9> */
[----:B------:R-:W-:Y:S01]  /*4d40*/  @!P6 PRMT R90, R90, 0x7610, R53 ;  /* 0x000076105a5ae816 */ /* 0x000fe20000000035 */
[----:B------:R-:W-:Y:S01]  /*4d50*/  UMOV UR16, 0x3f800000 ;  /* 0x3f80000000107882 */ /* 0x000fe20000000000 */
[----:B------:R-:W-:Y:S01]  /*4d60*/  @UP0 UMOV UR16, UR5 ;  /* 0x0000000500100c82 */ /* 0x000fe20008000000 */
[----:B------:R-:W-:Y:S05]  /*4d70*/  BRA.U UP1, `(.L_x_795) ;  /* 0x0000002501047547 */ /* 0x000fea000b800000 */
[--C-:B------:R-:W-:Y:S02]  /*4d80*/  HADD2.F32 R54, -RZ, R114.reuse.H1_H1 ;  /* 0x30000072ff367230 */ /* 0x100fe40000004100 */
[----:B------:R-:W-:Y:S02]  /*4d90*/  HADD2.F32 R57, -RZ, R93.H1_H1 ;  /* 0x3000005dff397230 */ /* 0x000fe40000004100 */
[----:B------:R-:W-:Y:S02]  /*4da0*/  HADD2.F32 R55, -RZ, R114.H0_H0 ;  /* 0x20000072ff377230 */ /* 0x000fe40000004100 */
[----:B------:R-:W-:Y:S01]  /*4db0*/  FADD.FTZ R54, R54, -UR28 ;  /* 0x8000001c36367e21 */ /* 0x000fe20008010000 */
[----:B------:R-:W-:Y:S02]  /*4dc0*/  HADD2.F32 R58, -RZ, R76.H1_H1 ;  /* 0x3000004cff3a7230 */ /* 0x000fe40000004100 */
[----:B-----5:R-:W-:Y:S01]  /*4dd0*/  FMUL.FTZ R61, R4, R57 ;  /* 0x00000039043d7220 */ /* 0x020fe20000410000 */
[----:B------:R-:W-:-:S02]  /*4de0*/  HADD2.F32 R60, -RZ, R84.H1_H1 ;  /* 0x30000054ff3c7230 */ /* 0x000fc40000004100 */
[----:B------:R-:W-:Y:S01]  /*4df0*/  FMUL.FTZ R54, R54, UR16 ;  /* 0x0000001036367c20 */ /* 0x000fe20008410000 */
[----:B------:R-:W-:Y:S01]  /*4e00*/  FADD.FTZ R55, R55, -UR28 ;  /* 0x8000001c37377e21 */ /* 0x000fe20008010000 */
[----:B------:R-:W-:Y:S01]  /*4e10*/  FADD.FTZ R58, R58, -UR28 ;  /* 0x8000001c3a3a7e21 */ /* 0x000fe20008010000 */
[----:B------:R-:W-:Y:S01]  /*4e20*/  FADD.FTZ R6, RZ, R61 ;  /* 0x0000003dff067221 */ /* 0x000fe20000010000 */
[----:B------:R-:W-:Y:S02]  /*4e30*/  HADD2.F32 R59, -RZ, R76.H0_H0 ;  /* 0x2000004cff3b7230 */ /* 0x000fe40000004100 */
[----:B------:R-:W-:Y:S01]  /*4e40*/  FFMA.FTZ R61, R54, R61, RZ ;  /* 0x0000003d363d7223 */ /* 0x000fe200000100ff */
[----:B------:R-:W-:Y:S02]  /*4e50*/  HADD2.F32 R56, -RZ, R83.H1_H1 ;  /* 0x30000053ff387230 */ /* 0x000fe40000004100 */
[----:B------:R-:W-:Y:S01]  /*4e60*/  FFMA.FTZ R54, R57, R54, RZ ;  /* 0x0000003639367223 */ /* 0x000fe200000100ff */
[----:B------:R-:W-:Y:S01]  /*4e70*/  FMUL.FTZ R7, R5, R60 ;  /* 0x0000003c05077220 */ /* 0x000fe20000410000 */
[----:B------:R-:W-:Y:S01]  /*4e80*/  FMUL.FTZ R55, R55, UR16 ;  /* 0x0000001037377c20 */ /* 0x000fe20008410000 */
[----:B------:R-:W-:Y:S01]  /*4e90*/  FADD.FTZ R57, RZ, R57 ;  /* 0x00000039ff397221 */ /* 0x000fe20000010000 */
[----:B------:R-:W-:Y:S01]  /*4ea0*/  FMUL.FTZ R58, R58, UR16 ;  /* 0x000000103a3a7c20 */ /* 0x000fe20008410000 */
[----:B------:R-:W-:Y:S01]  /*4eb0*/  FADD.FTZ R59, R59, -UR28 ;  /* 0x8000001c3b3b7e21 */ /* 0x000fe20008010000 */
[----:B------:R-:W-:Y:S01]  /*4ec0*/  FADD.FTZ R6, R7, R6 ;  /* 0x0000000607067221 */ /* 0x000fe20000010000 */
[----:B------:R-:W-:Y:S01]  /*4ed0*/  FFMA.FTZ R61, R55, R7, R61 ;  /* 0x00000007373d7223 */ /* 0x000fe2000001003d */
[----:B------:R-:W-:-:S02]  /*4ee0*/  HADD2.F32 R53, -RZ, R84.H0_H0 ;  /* 0x20000054ff357230 */ /* 0x000fc40000004100 */
[C---:B------:R-:W-:Y:S01]  /*4ef0*/  FADD.FTZ R57, R56.reuse, R57 ;  /* 0x0000003938397221 */ /* 0x040fe20000010000 */
[----:B------:R-:W-:Y:S01]  /*4f00*/  FFMA.FTZ R54, R56, R58, R54 ;  /* 0x0000003a38367223 */ /* 0x000fe20000010036 */
[----:B------:R-:W-:Y:S02]  /*4f10*/  HADD2.F32 R7, -RZ, R83.H0_H0 ;  /* 0x20000053ff077230 */ /* 0x000fe40000004100 */
[----:B------:R-:W-:Y:S01]  /*4f20*/  FFMA.FTZ R55, R60, R55, RZ ;  /* 0x000000373c377223 */ /* 0x000fe200000100ff */
[----:B------:R-:W-:Y:S01]  /*4f30*/  FMUL.FTZ R56, R4, R56 ;  /* 0x0000003804387220 */ /* 0x000fe20000410000 */
[----:B------:R-:W-:Y:S01]  /*4f40*/  FADD.FTZ R60, RZ, R60 ;  /* 0x0000003cff3c7221 */ /* 0x000fe20000010000 */
[----:B------:R-:W-:Y:S01]  /*4f50*/  FMUL.FTZ R59, R59, UR16 ;  /* 0x000000103b3b7c20 */ /* 0x000fe20008410000 */
[----:B------:R-:W-:Y:S01]  /*4f60*/  FADD.FTZ R53, R53, -UR28 ;  /* 0x8000001c35357e21 */ /* 0x000fe20008010000 */
[----:B------:R-:W-:Y:S01]  /*4f70*/  FADD.FTZ R6, R6, R56 ;  /* 0x0000003806067221 */ /* 0x000fe20000010000 */
[C---:B------:R-:W-:Y:S01]  /*4f80*/  FADD.FTZ R60, R7.reuse, R60 ;  /* 0x0000003c073c7221 */ /* 0x040fe20000010000 */
[----:B------:R-:W-:Y:S01]  /*4f90*/  FFMA.FTZ R55, R7, R59, R55 ;  /* 0x0000003b07377223 */ /* 0x000fe20000010037 */
[----:B------:R-:W-:Y:S01]  /*4fa0*/  FFMA.FTZ R56, R58, R56, R61 ;  /* 0x000000383a387223 */ /* 0x000fe2000001003d */
[----:B------:R-:W-:Y:S01]  /*4fb0*/  FMUL.FTZ R7, R5, R7 ;  /* 0x0000000705077220 */ /* 0x000fe20000410000 */
[----:B------:R-:W-:-:S02]  /*4fc0*/  HADD2.F32 R58, -RZ, R70.H1_H1 ;  /* 0x30000046ff3a7230 */ /* 0x000fc40000004100 */
[----:B------:R-:W-:Y:S01]  /*4fd0*/  FMUL.FTZ R53, R53, UR16 ;  /* 0x0000001035357c20 */ /* 0x000fe20008410000 */
[--C-:B------:R-:W-:Y:S02]  /*4fe0*/  HADD2.F32 R61, -RZ, R82.reuse.H1_H1 ;  /* 0x30000052ff3d7230 */ /* 0x100fe40000004100 */
[----:B------:R-:W-:Y:S01]  /*4ff0*/  FADD.FTZ R6, R7, R6 ;  /* 0x0000000607067221 */ /* 0x000fe20000010000 */
[----:B------:R-:W-:Y:S01]  /*5000*/  FFMA.FTZ R56, R59, R7, R56 ;  /* 0x000000073b387223 */ /* 0x000fe20000010038 */
[----:B------:R-:W-:Y:S01]  /*5010*/  FMUL.FTZ R7, R4, R58 ;  /* 0x0000003a04077220 */ /* 0x000fe20000410000 */
[----:B------:R-:W-:Y:S01]  /*5020*/  FADD.FTZ R57, R57, R58 ;  /* 0x0000003a39397221 */ /* 0x000fe20000010000 */
[----:B------:R-:W-:Y:S01]  /*5030*/  FFMA.FTZ R58, R58, R53, R54 ;  /* 0x000000353a3a7223 */ /* 0x000fe20000010036 */
[----:B------:R-:W-:Y:S02]  /*5040*/  HADD2.F32 R54, -RZ, R82.H0_H0 ;  /* 0x20000052ff367230 */ /* 0x000fe40000004100 */
[----:B------:R-:W-:Y:S01]  /*5050*/  FADD.FTZ R61, R61, -UR28 ;  /* 0x8000001c3d3d7e21 */ /* 0x000fe20008010000 */
[----:B------:R-:W-:Y:S01]  /*5060*/  FADD.FTZ R6, R6, R7 ;  /* 0x0000000706067221 */ /* 0x000fe20000010000 */
[----:B------:R-:W-:Y:S01]  /*5070*/  FFMA.FTZ R7, R53, R7, R56 ;  /* 0x0000000735077223 */ /* 0x000fe20000010038 */
[----:B------:R-:W-:-:S02]  /*5080*/  HADD2.F32 R56, -RZ, R63.H1_H1 ;  /* 0x3000003fff387230 */ /* 0x000fc40000004100 */
[----:B------:R-:W-:Y:S01]  /*5090*/  FADD.FTZ R54, R54, -UR28 ;  /* 0x8000001c36367e21 */ /* 0x000fe20008010000 */
[----:B------:R-:W-:Y:S01]  /*50a0*/  FMUL.FTZ R61, R61, UR16 ;  /* 0x000000103d3d7c20 */ /* 0x000fe20008410000 */
[--C-:B------:R-:W-:Y:S02]  /*50b0*/  HADD2.F32 R59, -RZ, R62.reuse.H1_H1 ;  /* 0x3000003eff3b7230 */ /* 0x100fe40000004100 */
[----:B------:R-:W-:Y:S01]  /*50c0*/  FMUL.FTZ R54, R54, UR16 ;  /* 0x0000001036367c20 */ /* 0x000fe20008410000 */
[----:B------:R-:W-:Y:S01]  /*50d0*/  FADD.FTZ R60, R60, R56 ;  /* 0x000000383c3c7221 */ /* 0x000fe20000010000 */
[----:B------:R-:W-:Y:S01]  /*50e0*/  FFMA.FTZ R55, R56, R61, R55 ;  /* 0x0000003d38377223 */ /* 0x000fe20000010037 */
[----:B------:R-:W-:Y:S02]  /*50f0*/  HADD2.F32 R53, -RZ, R63.H0_H0 ;  /* 0x2000003fff357230 */ /* 0x000fe40000004100 */
[----:B------:R-:W-:Y:S01]  /*5100*/  FMUL.FTZ R56, R5, R56 ;  /* 0x0000003805387220 */ /* 0x000fe20000410000 */
[----:B------:R-:W-:-:S02]  /*5110*/  HADD2.F32 R62, -RZ, R62.H0_H0 ;  /* 0x2000003eff3e7230 */ /* 0x000fc40000004100 */
[----:B------:R-:W-:Y:S01]  /*5120*/  FADD.FTZ R57, R57, R59 ;  /* 0x0000003b39397221 */ /* 0x000fe20000010000 */
[----:B------:R-:W-:Y:S01]  /*5130*/  FFMA.FTZ R58, R59, R54, R58 ;  /* 0x000000363b3a7223 */ /* 0x000fe2000001003a */
[----:B------:R-:W-:Y:S01]  /*5140*/  FMUL.FTZ R59, R4, R59 ;  /* 0x0000003b043b7220 */ /* 0x000fe20000410000 */
[----:B------:R-:W-:Y:S01]  /*5150*/  FFMA.FTZ R7, R61, R56, R7 ;  /* 0x000000383d077223 */ /* 0x000fe20000010007 */
[----:B------:R-:W-:Y:S02]  /*5160*/  HADD2.F32 R70, -RZ, R70.H0_H0 ;  /* 0x20000046ff467230 */ /* 0x000fe40000004100 */
[----:B------:R-:W-:Y:S01]  /*5170*/  FADD.FTZ R6, R56, R6 ;  /* 0x0000000638067221 */ /* 0x000fe20000010000 */
[----:B------:R-:W-:Y:S01]  /*5180*/  FADD.FTZ R53, R53, -UR28 ;  /* 0x8000001c35357e21 */ /* 0x000fe20008010000 */
[--C-:B------:R-:W-:Y:S02]  /*5190*/  HADD2.F32 R56, -RZ, R81.reuse.H0_H0 ;  /* 0x20000051ff387230 */ /* 0x100fe40000004100 */
[----:B------:R-:W-:Y:S01]  /*51a0*/  FADD.FTZ R62, R62, -UR28 ;  /* 0x8000001c3e3e7e21 */ /* 0x000fe20008010000 */
[----:B------:R-:W-:Y:S01]  /*51b0*/  FFMA.FTZ R7, R54, R59, R7 ;  /* 0x0000003b36077223 */ /* 0x000fe20000010007 */
[----:B------:R-:W-:Y:S01]  /*51c0*/  FMUL.FTZ R53, R53, UR16 ;  /* 0x0000001035357c20 */ /* 0x000fe20008410000 */
[----:B------:R-:W-:Y:S01]  /*51d0*/  FMUL.FTZ R54, R5, R70 ;  /* 0x0000004605367220 */ /* 0x000fe20000410000 */
[----:B------:R-:W-:-:S02]  /*51e0*/  HADD2.F32 R81, -RZ, R81.H1_H1 ;  /* 0x30000051ff517230 */ /* 0x000fc40000004100 */
[----:B------:R-:W-:Y:S01]  /*51f0*/  FADD.FTZ R56, R56, -UR28 ;  /* 0x8000001c38387e21 */ /* 0x000fe20008010000 */
[----:B------:R-:W-:Y:S01]  /*5200*/  FMUL.FTZ R62, R62, UR16 ;  /* 0x000000103e3e7c20 */ /* 0x000fe20008410000 */
[----:B------:R-:W-:Y:S01]  /*5210*/  FADD.FTZ R6, R6, R59 ;  /* 0x0000003b06067221 */ /* 0x000fe20000010000 */
[----:B------:R-:W-:Y:S01]  /*5220*/  FFMA.FTZ R55, R70, R53, R55 ;  /* 0x0000003546377223 */ /* 0x000fe20000010037 */
[----:B------:R-:W-:Y:S01]  /*5230*/  FFMA.FTZ R7, R53, R54, R7 ;  /* 0x0000003635077223 */ /* 0x000fe20000010007 */
[--C-:B------:R-:W-:Y:S02]  /*5240*/  HADD2.F32 R53, -RZ, R71.reuse.H1_H1 ;  /* 0x30000047ff357230 */ /* 0x100fe40000004100 */
[----:B------:R-:W-:Y:S01]  /*5250*/  FADD.FTZ R60, R60, R70 ;  /* 0x000000463c3c7221 */ /* 0x000fe20000010000 */
[----:B------:R-:W-:Y:S01]  /*5260*/  FMUL.FTZ R56, R56, UR16 ;  /* 0x0000001038387c20 */ /* 0x000fe20008410000 */
[----:B------:R-:W-:Y:S01]  /*5270*/  FADD.FTZ R57, R57, R81 ;  /* 0x0000005139397221 */ /* 0x000fe20000010000 */
[----:B------:R-:W-:Y:S01]  /*5280*/  FFMA.FTZ R58, R81, R62, R58 ;  /* 0x0000003e513a7223 */ /* 0x000fe2000001003a */
[----:B------:R-:W-:-:S02]  /*5290*/  HADD2.F32 R71, -RZ, R71.H0_H0 ;  /* 0x20000047ff477230 */ /* 0x000fc40000004100 */
[----:B------:R-:W-:Y:S01]  /*52a0*/  FMUL.FTZ R81, R4, R81 ;  /* 0x0000005104517220 */ /* 0x000fe20000410000 */
[----:B------:R-:W-:Y:S01]  /*52b0*/  FADD.FTZ R6, R54, R6 ;  /* 0x0000000636067221 */ /* 0x000fe20000010000 */
[----:B------:R-:W-:Y:S01]  /*52c0*/  FADD.FTZ R60, R60, R53 ;  /* 0x000000353c3c7221 */ /* 0x000fe20000010000 */
[----:B------:R-:W-:Y:S01]  /*52d0*/  FFMA.FTZ R55, R53, R56, R55 ;  /* 0x0000003835377223 */ /* 0x000fe20000010037 */
[----:B------:R-:W-:Y:S01]  /*52e0*/  FMUL.FTZ R53, R5, R53 ;  /* 0x0000003505357220 */ /* 0x000fe20000410000 */
[----:B------:R-:W-:Y:S01]  /*52f0*/  FFMA.FTZ R7, R62, R81, R7 ;  /* 0x000000513e077223 */ /* 0x000fe20000010007 */
[--C-:B------:R-:W-:Y:S02]  /*5300*/  HADD2.F32 R54, -RZ, R77.reuse.H1_H1 ;  /* 0x3000004dff367230 */ /* 0x100fe40000004100 */
[----:B------:R-:W-:Y:S01]  /*5310*/  FADD.FTZ R6, R6, R81 ;  /* 0x0000005106067221 */ /* 0x000fe20000010000 */
[----:B------:R-:W-:Y:S01]  /*5320*/  FADD.FTZ R71, R71, -UR28 ;  /* 0x8000001c47477e21 */ /* 0x000fe20008010000 */
[----:B------:R-:W-:Y:S01]  /*5330*/  FFMA.FTZ R7, R56, R53, R7 ;  /* 0x0000003538077223 */ /* 0x000fe20000010007 */
[----:B------:R-:W-:-:S02]  /*5340*/  HADD2.F32 R77, -RZ, R77.H0_H0 ;  /* 0x2000004dff4d7230 */ /* 0x000fc40000004100 */
[----:B------:R-:W-:Y:S01]  /*5350*/  FADD.FTZ R6, R53, R6 ;  /* 0x0000000635067221 */ /* 0x000fe20000010000 */
[----:B------:R-:W-:Y:S01]  /*5360*/  FMUL.FTZ R56, R71, UR16 ;  /* 0x0000001047387c20 */ /* 0x000fe20008410000 */
[----:B------:R-:W-:Y:S01]  /*5370*/  FMUL.FTZ R59, R4, R54 ;  /* 0x00000036043b7220 */ /* 0x000fe20000410000 */
[--C-:B------:R-:W-:Y:S02]  /*5380*/  HADD2.F32 R53, -RZ, R72.reuse.H1_H1 ;  /* 0x30000048ff357230 */ /* 0x100fe40000004100 */
[----:B------:R-:W-:Y:S01]  /*5390*/  FADD.FTZ R57, R57, R54 ;  /* 0x0000003639397221 */ /* 0x000fe20000010000 */
[----:B------:R-:W-:Y:S02]  /*53a0*/  HADD2.F32 R72, -RZ, R72.H0_H0 ;  /* 0x20000048ff487230 */ /* 0x000fe40000004100 */
[----:B------:R-:W-:Y:S01]  /*53b0*/  FADD.FTZ R6, R6, R59 ;  /* 0x0000003b06067221 */ /* 0x000fe20000010000 */
[----:B------:R-:W-:Y:S01]  /*53c0*/  FFMA.FTZ R7, R56, R59, R7 ;  /* 0x0000003b38077223 */ /* 0x000fe20000010007 */
[----:B------:R-:W-:Y:S01]  /*53d0*/  FADD.FTZ R59, R77, -UR28 ;  /* 0x8000001c4d3b7e21 */ /* 0x000fe20008010000 */
[----:B------:R-:W-:Y:S01]  /*53e0*/  FFMA.FTZ R58, R54, R56, R58 ;  /* 0x00000038363a7223 */ /* 0x000fe2000001003a */
[----:B------:R-:W-:Y:S01]  /*53f0*/  FADD.FTZ R54, R53, -UR28 ;  /* 0x8000001c35367e21 */ /* 0x000fe20008010000 */
[----:B------:R-:W-:-:S02]  /*5400*/  HADD2.F32 R53, -RZ, R80.H1_H1 ;  /* 0x30000050ff357230 */ /* 0x000fc40000004100 */
[----:B------:R-:W-:Y:S01]  /*5410*/  FMUL.FTZ R59, R59, UR16 ;  /* 0x000000103b3b7c20 */ /* 0x000fe20008410000 */
[----:B------:R-:W-:Y:S01]  /*5420*/  FMUL.FTZ R61, R5, R72 ;  /* 0x00000048053d7220 */ /* 0x000fe20000410000 */
[----:B------:R-:W-:Y:S01]  /*5430*/  FMUL.FTZ R54, R54, UR16 ;  /* 0x0000001036367c20 */ /* 0x000fe20008410000 */
[----:B------:R-:W-:Y:S02]  /*5440*/  HADD2.F32 R56, -RZ, R78.H1_H1 ;  /* 0x3000004eff387230 */ /* 0x000fe40000004100 */
[----:B------:R-:W-:Y:S01]  /*5450*/  FADD.FTZ R57, R57, R53 ;  /* 0x0000003539397221 */ /* 0x000fe20000010000 */
[----:B------:R-:W-:Y:S01]  /*5460*/  FFMA.FTZ R58, R53, R59, R58 ;  /* 0x0000003b353a7223 */ /* 0x000fe2000001003a */
[----:B------:R-:W-:Y:S01]  /*5470*/  FMUL.FTZ R62, R4, R53 ;  /* 0x00000035043e7220 */ /* 0x000fe20000410000 */
[----:B------:R-:W-:Y:S01]  /*5480*/  FADD.FTZ R53, R61, R6 ;  /* 0x000000063d357221 */ /* 0x000fe20000010000 */
[----:B------:R-:W-:Y:S02]  /*5490*/  HADD2.F32 R80, -RZ, R80.H0_H0 ;  /* 0x20000050ff507230 */ /* 0x000fe40000004100 */
[----:B------:R-:W-:Y:S01]  /*54a0*/  FFMA.FTZ R55, R72, R54, R55 ;  /* 0x0000003648377223 */ /* 0x000fe20000010037 */
[----:B------:R-:W-:-:S02]  /*54b0*/  HADD2.F32 R78, -RZ, R78.H0_H0 ;  /* 0x2000004eff4e7230 */ /* 0x000fc40000004100 */
[----:B------:R-:W-:Y:S01]  /*54c0*/  FFMA.FTZ R54, R54, R61, R7 ;  /* 0x0000003d36367223 */ /* 0x000fe20000010007 */
[----:B------:R-:W-:Y:S01]  /*54d0*/  FADD.FTZ R56, R56, -UR28 ;  /* 0x8000001c38387e21 */ /* 0x000fe20008010000 */
[----:B------:R-:W-:Y:S01]  /*54e0*/  FADD.FTZ R6, R53, R62 ;  /* 0x0000003e35067221 */ /* 0x000fe20000010000 */
[--C-:B------:R-:W-:Y:S02]  /*54f0*/  HADD2.F32 R53, -RZ, R79.reuse.H0_H0 ;  /* 0x2000004fff357230 */ /* 0x100fe40000004100 */
[----:B------:R-:W-:Y:S01]  /*5500*/  FADD.FTZ R80, R80, -UR28 ;  /* 0x8000001c50507e21 */ /* 0x000fe20008010000 */
[----:B------:R-:W-:Y:S01]  /*5510*/  FMUL.FTZ R7, R5, R78 ;  /* 0x0000004e05077220 */ /* 0x000fe20000410000 */
[----:B------:R-:W-:Y:S01]  /*5520*/  FFMA.FTZ R59, R59, R62, R54 ;  /* 0x0000003e3b3b7223 */ /* 0x000fe20000010036 */
[----:B------:R-:W-:Y:S01]  /*5530*/  FMUL.FTZ R56, R56, UR16 ;  /* 0x0000001038387c20 */ /* 0x000fe20008410000 */
[----:B------:R-:W-:Y:S02]  /*5540*/  HADD2.F32 R79, -RZ, R79.H1_H1 ;  /* 0x3000004fff4f7230 */ /* 0x000fe40000004100 */
[----:B------:R-:W-:Y:S01]  /*5550*/  FADD.FTZ R60, R60, R72 ;  /* 0x000000483c3c7221 */ /* 0x000fe20000010000 */
[----:B------:R-:W-:Y:S01]  /*5560*/  FADD.FTZ R53, R53, -UR28 ;  /* 0x8000001c35357e21 */ /* 0x000fe20008010000 */
[----:B------:R-:W-:Y:S01]  /*5570*/  FMUL.FTZ R80, R80, UR16 ;  /* 0x0000001050507c20 */ /* 0x000fe20008410000 */
[----:B------:R-:W-:Y:S01]  /*5580*/  FADD.FTZ R6, R7, R6 ;  /* 0x0000000607067221 */ /* 0x000fe20000010000 */
[----:B------:R-:W-:Y:S01]  /*5590*/  FFMA.FTZ R55, R78, R56, R55 ;  /* 0x000000384e377223 */ /* 0x000fe20000010037 */
[----:B------:R-:W-:Y:S01]  /*55a0*/  FFMA.FTZ R7, R56, R7, R59 ;  /* 0x0000000738077223 */ /* 0x000fe2000001003b */
[----:B------:R-:W-:-:S02]  /*55b0*/  HADD2.F32 R56, -RZ, R93.H0_H0 ;  /* 0x2000005dff387230 */ /* 0x000fc40000004100 */
[----:B------:R-:W-:Y:S01]  /*55c0*/  FADD.FTZ R60, R60, R78 ;  /* 0x0000004e3c3c7221 */ /* 0x000fe20000010000 */
[--C-:B------:R-:W-:Y:S02]  /*55d0*/  HADD2.F32 R59, -RZ, R92.reuse.H1_H1 ;  /* 0x3000005cff3b7230 */ /* 0x100fe40000004100 */
        /* <DEDUP_REMOVED lines=9> */
[----:B------:R-:W-:Y:S01]  /*5670*/  FADD.FTZ R56, R59, -UR28 ;  /* 0x8000001c3b387e21 */ /* 0x000fe20008010000 */
[----:B------:R-:W-:-:S02]  /*5680*/  HADD2.F32 R59, -RZ, R92.H0_H0 ;  /* 0x2000005cff3b7230 */ /* 0x000fc40000004100 */
[----:B------:R-:W-:Y:S01]  /*5690*/  FADD.FTZ R6, R53, R6 ;  /* 0x0000000635067221 */ /* 0x000fe20000010000 */
[----:B------:R-:W-:Y:S01]  /*56a0*/  FFMA.FTZ R7, R54, R53, R7 ;  /* 0x0000003536077223 */ /* 0x000fe20000010007 */
[----:B------:R-:W-:Y:S01]  /*56b0*/  FMUL.FTZ R56, R56, UR16 ;  /* 0x0000001038387c20 */ /* 0x000fe20008410000 */
[----:B------:R-:W-:Y:S02]  /*56c0*/  HADD2.F32 R53, -RZ, R91.H1_H1 ;  /* 0x3000005bff357230 */ /* 0x000fe40000004100 */
[----:B------:R-:W-:Y:S01]  /*56d0*/  FMUL.FTZ R61, R4, R59 ;  /* 0x0000003b043d7220 */ /* 0x000fe20000410000 */
[----:B------:R-:W-:Y:S01]  /*56e0*/  FADD.FTZ R57, R57, R59 ;  /* 0x0000003b39397221 */ /* 0x000fe20000010000 */
[----:B------:R-:W-:Y:S01]  /*56f0*/  FFMA.FTZ R58, R59, R56, R58 ;  /* 0x000000383b3a7223 */ /* 0x000fe2000001003a */
[--C-:B------:R-:W-:Y:S02]  /*5700*/  HADD2.F32 R59, -RZ, R85.reuse.H0_H0 ;  /* 0x20000055ff3b7230 */ /* 0x100fe40000004100 */
[----:B------:R-:W-:Y:S01]  /*5710*/  FADD.FTZ R53, R53, -UR28 ;  /* 0x8000001c35357e21 */ /* 0x000fe20008010000 */
[----:B------:R-:W-:-:S02]  /*5720*/  HADD2.F32 R54, -RZ, R85.H1_H1 ;  /* 0x30000055ff367230 */ /* 0x000fc40000004100 */
[----:B------:R-:W-:Y:S01]  /*5730*/  FFMA.FTZ R56, R56, R61, R7 ;  /* 0x0000003d38387223 */ /* 0x000fe20000010007 */
[--C-:B------:R-:W-:Y:S02]  /*5740*/  HADD2.F32 R7, -RZ, R86.reuse.H1_H1 ;  /* 0x30000056ff077230 */ /* 0x100fe40000004100 */
[----:B------:R-:W-:Y:S01]  /*5750*/  FADD.FTZ R59, R59, -UR28 ;  /* 0x8000001c3b3b7e21 */ /* 0x000fe20008010000 */
[----:B------:R-:W-:Y:S01]  /*5760*/  FMUL.FTZ R53, R53, UR16 ;  /* 0x0000001035357c20 */ /* 0x000fe20008410000 */
[----:B------:R-:W-:Y:S02]  /*5770*/  HADD2.F32 R91, -RZ, R91.H0_H0 ;  /* 0x2000005bff5b7230 */ /* 0x000fe40000004100 */
[----:B------:R-:W-:Y:S01]  /*5780*/  FADD.FTZ R60, R60, R54 ;  /* 0x000000363c3c7221 */ /* 0x000fe20000010000 */
[----:B------:R-:W-:Y:S01]  /*5790*/  FMUL.FTZ R59, R59, UR16 ;  /* 0x000000103b3b7c20 */ /* 0x000fe20008410000 */
[----:B------:R-:W-:Y:S01]  /*57a0*/  FFMA.FTZ R55, R54, R53, R55 ;  /* 0x0000003536377223 */ /* 0x000fe20000010037 */
[----:B------:R-:W-:Y:S01]  /*57b0*/  FADD.FTZ R6, R6, R61 ;  /* 0x0000003d06067221 */ /* 0x000fe20000010000 */
[----:B------:R-:W-:Y:S01]  /*57c0*/  FMUL.FTZ R54, R5, R54 ;  /* 0x0000003605367220 */ /* 0x000fe20000410000 */
[----:B------:R-:W-:Y:S01]  /*57d0*/  FADD.FTZ R7, R7, -UR28 ;  /* 0x8000001c07077e21 */ /* 0x000fe20008010000 */
[----:B------:R-:W-:Y:S01]  /*57e0*/  FADD.FTZ R57, R57, R91 ;  /* 0x0000005b39397221 */ /* 0x000fe20000010000 */
[----:B------:R-:W-:Y:S01]  /*57f0*/  FFMA.FTZ R58, R91, R59, R58 ;  /* 0x0000003b5b3a7223 */ /* 0x000fe2000001003a */
[----:B------:R-:W-:Y:S01]  /*5800*/  FMUL.FTZ R91, R4, R91 ;  /* 0x0000005b045b7220 */ /* 0x000fe20000410000 */
[----:B------:R-:W-:Y:S01]  /*5810*/  FADD.FTZ R6, R54, R6 ;  /* 0x0000000636067221 */ /* 0x000fe20000010000 */
[----:B------:R-:W-:Y:S01]  /*5820*/  FFMA.FTZ R56, R53, R54, R56 ;  /* 0x0000003635387223 */ /* 0x000fe20000010038 */
[----:B------:R-:W-:-:S02]  /*5830*/  HADD2.F32 R86, -RZ, R86.H0_H0 ;  /* 0x20000056ff567230 */ /* 0x000fc40000004100 */
[----:B------:R-:W-:Y:S01]  /*5840*/  FMUL.FTZ R7, R7, UR16 ;  /* 0x0000001007077c20 */ /* 0x000fe20008410000 */
[----:B------:R-:W-:Y:S01]  /*5850*/  FADD.FTZ R53, R6, R91 ;  /* 0x0000005b06357221 */ /* 0x000fe20000010000 */
[----:B------:R-:W-:Y:S01]  /*5860*/  FFMA.FTZ R56, R59, R91, R56 ;  /* 0x0000005b3b387223 */ /* 0x000fe20000010038 */
[----:B------:R-:W-:Y:S02]  /*5870*/  HADD2.F32 R59, -RZ, R34.H1_H1 ;  /* 0x30000022ff3b7230 */ /* 0x000fe40000004100 */
[----:B------:R-:W-:Y:S01]  /*5880*/  FFMA.FTZ R6, R86, R7, R55 ;  /* 0x0000000756067223 */ /* 0x000fe20000010037 */
[----:B------:R-:W-:Y:S01]  /*5890*/  FMUL.FTZ R54, R5, R86 ;  /* 0x0000005605367220 */ /* 0x000fe20000410000 */
[----:B------:R-:W-:Y:S02]  /*58a0*/  HADD2.F32 R55, -RZ, R9.H1_H1 ;  /* 0x30000009ff377230 */ /* 0x000fe40000004100 */
[----:B------:R-:W-:Y:S01]  /*58b0*/  FADD.FTZ R60, R60, R86 ;  /* 0x000000563c3c7221 */ /* 0x000fe20000010000 */
[----:B------:R-:W-:Y:S01]  /*58c0*/  FADD.FTZ R59, R59, -UR28 ;  /* 0x8000001c3b3b7e21 */ /* 0x000fe20008010000 */
[----:B------:R-:W-:Y:S01]  /*58d0*/  FADD.FTZ R53, R54, R53 ;  /* 0x0000003536357221 */ /* 0x000fe20000010000 */
[----:B------:R-:W-:Y:S01]  /*58e0*/  FFMA.FTZ R56, R7, R54, R56 ;  /* 0x0000003607387223 */ /* 0x000fe20000010038 */
[----:B------:R-:W-:-:S02]  /*58f0*/  HADD2.F32 R7, -RZ, R40.H0_H0 ;  /* 0x20000028ff077230 */ /* 0x000fc40000004100 */
[----:B------:R-:W-:Y:S01]  /*5900*/  FADD.FTZ R54, R55, -UR28 ;  /* 0x8000001c37367e21 */ /* 0x000fe20008010000 */
[----:B------:R-:W-:Y:S02]  /*5910*/  HADD2.F32 R55, -RZ, R35.H0_H0 ;  /* 0x20000023ff377230 */ /* 0x000fe40000004100 */
[----:B------:R-:W-:Y:S01]  /*5920*/  FMUL.FTZ R59, R59, UR16 ;  /* 0x000000103b3b7c20 */ /* 0x000fe20008410000 */
[----:B------:R-:W-:Y:S02]  /*5930*/  HADD2.F32 R61, -RZ, R33.H1_H1 ;  /* 0x30000021ff3d7230 */ /* 0x000fe40000004100 */
[----:B------:R-:W-:Y:S01]  /*5940*/  FMUL.FTZ R54, R54, UR16 ;  /* 0x0000001036367c20 */ /* 0x000fe20008410000 */
        /* <DEDUP_REMOVED lines=11> */
[----:B------:R-:W-:Y:S02]  /*5a00*/  HADD2.F32 R34, -RZ, R8.H1_H1 ;  /* 0x30000008ff227230 */ /* 0x000fe40000004100 */
[----:B------:R-:W-:Y:S01]  /*5a10*/  FFMA.FTZ R59, R54, R55, R59 ;  /* 0x00000037363b7223 */ /* 0x000fe2000001003b */
[----:B------:R-:W-:Y:S01]  /*5a20*/  FMUL.FTZ R54, R61, UR16 ;  /* 0x000000103d367c20 */ /* 0x000fe20008410000 */
[----:B------:R-:W-:Y:S01]  /*5a30*/  FMUL.FTZ R55, R4, R53 ;  /* 0x0000003504377220 */ /* 0x000fe20000410000 */
[----:B------:R-:W-:Y:S01]  /*5a40*/  FADD.FTZ R57, R57, R53 ;  /* 0x0000003539397221 */ /* 0x000fe20000010000 */
[----:B------:R-:W-:Y:S01]  /*5a50*/  FADD.FTZ R34, R34, -UR28 ;  /* 0x8000001c22227e21 */ /* 0x000fe20008010000 */
[----:B------:R-:W-:Y:S01]  /*5a60*/  FFMA.FTZ R58, R53, R54, R58 ;  /* 0x00000036353a7223 */ /* 0x000fe2000001003a */
[----:B------:R-:W-:Y:S02]  /*5a70*/  HADD2.F32 R53, -RZ, R43.H1_H1 ;  /* 0x3000002bff357230 */ /* 0x000fe40000004100 */
[----:B------:R-:W-:Y:S01]  /*5a80*/  FADD.FTZ R60, R60, R55 ;  /* 0x000000373c3c7221 */ /* 0x000fe20000010000 */
[----:B------:R-:W-:Y:S01]  /*5a90*/  FMUL.FTZ R34, R34, UR16 ;  /* 0x0000001022227c20 */ /* 0x000fe20008410000 */
[----:B------:R-:W-:Y:S01]  /*5aa0*/  FFMA.FTZ R59, R54, R55, R59 ;  /* 0x00000037363b7223 */ /* 0x000fe2000001003b */
[----:B------:R-:W-:-:S02]  /*5ab0*/  HADD2.F32 R55, -RZ, R33.H0_H0 ;  /* 0x20000021ff377230 */ /* 0x000fc40000004100 */
[----:B------:R-:W-:Y:S01]  /*5ac0*/  FADD.FTZ R7, R7, R53 ;  /* 0x0000003507077221 */ /* 0x000fe20000010000 */
[----:B------:R-:W-:Y:S01]  /*5ad0*/  FFMA.FTZ R6, R53, R34, R6 ;  /* 0x0000002235067223 */ /* 0x000fe20000010006 */
[--C-:B------:R-:W-:Y:S02]  /*5ae0*/  HADD2.F32 R33, -RZ, R31.reuse.H0_H0 ;  /* 0x2000001fff217230 */ /* 0x100fe40000004100 */
[----:B------:R-:W-:Y:S01]  /*5af0*/  FMUL.FTZ R53, R5, R53 ;  /* 0x0000003505357220 */ /* 0x000fe20000410000 */
[--C-:B------:R-:W-:Y:S02]  /*5b00*/  HADD2.F32 R56, -RZ, R32.reuse.H0_H0 ;  /* 0x20000020ff387230 */ /* 0x100fe40000004100 */
[----:B------:R-:W-:Y:S01]  /*5b10*/  FADD.FTZ R57, R57, R55 ;  /* 0x0000003739397221 */ /* 0x000fe20000010000 */
[----:B------:R-:W-:Y:S02]  /*5b20*/  HADD2.F32 R31, -RZ, R31.H1_H1 ;  /* 0x3000001fff1f7230 */ /* 0x000fe40000004100 */
[----:B------:R-:W-:Y:S01]  /*5b30*/  FFMA.FTZ R59, R34, R53, R59 ;  /* 0x00000035223b7223 */ /* 0x000fe2000001003b */
[----:B------:R-:W-:Y:S01]  /*5b40*/  FADD.FTZ R34, R33, -UR28 ;  /* 0x8000001c21227e21 */ /* 0x000fe20008010000 */
[----:B------:R-:W-:Y:S01]  /*5b50*/  FADD.FTZ R56, R56, -UR28 ;  /* 0x8000001c38387e21 */ /* 0x000fe20008010000 */
[----:B------:R-:W-:-:S02]  /*5b60*/  HADD2.F32 R33, -RZ, R32.H1_H1 ;  /* 0x30000020ff217230 */ /* 0x000fc40000004100 */
[----:B------:R-:W-:Y:S01]  /*5b70*/  FADD.FTZ R60, R53, R60 ;  /* 0x0000003c353c7221 */ /* 0x000fe20000010000 */
[----:B------:R-:W-:Y:S01]  /*5b80*/  FMUL.FTZ R34, R34, UR16 ;  /* 0x0000001022227c20 */ /* 0x000fe20008410000 */
[----:B------:R-:W-:Y:S01]  /*5b90*/  FMUL.FTZ R56, R56, UR16 ;  /* 0x0000001038387c20 */ /* 0x000fe20008410000 */
[----:B------:R-:W-:Y:S02]  /*5ba0*/  HADD2.F32 R32, -RZ, R29.H1_H1 ;  /* 0x3000001dff207230 */ /* 0x000fe40000004100 */
[----:B------:R-:W-:Y:S01]  /*5bb0*/  FMUL.FTZ R53, R5, R33 ;  /* 0x0000002105357220 */ /* 0x000fe20000410000 */
[----:B------:R-:W-:Y:S01]  /*5bc0*/  FADD.FTZ R7, R7, R33 ;  /* 0x0000002107077221 */ /* 0x000fe20000010000 */
[----:B------:R-:W-:Y:S01]  /*5bd0*/  FFMA.FTZ R6, R33, R34, R6 ;  /* 0x0000002221067223 */ /* 0x000fe20000010006 */
[----:B------:R-:W-:Y:S01]  /*5be0*/  FFMA.FTZ R58, R55, R56, R58 ;  /* 0x00000038373a7223 */ /* 0x000fe2000001003a */
[----:B------:R-:W-:Y:S02]  /*5bf0*/  HADD2.F32 R33, -RZ, R23.H1_H1 ;  /* 0x30000017ff217230 */ /* 0x000fe40000004100 */
[----:B------:R-:W-:Y:S01]  /*5c00*/  FMUL.FTZ R55, R4, R55 ;  /* 0x0000003704377220 */ /* 0x000fe20000410000 */
[----:B------:R-:W-:Y:S01]  /*5c10*/  FADD.FTZ R32, R32, -UR28 ;  /* 0x8000001c20207e21 */ /* 0x000fe20008010000 */
[----:B------:R-:W-:-:S02]  /*5c20*/  HADD2.F32 R43, -RZ, R43.H0_H0 ;  /* 0x2000002bff2b7230 */ /* 0x000fc40000004100 */
[----:B------:R-:W-:Y:S01]  /*5c30*/  FADD.FTZ R57, R57, R31 ;  /* 0x0000001f39397221 */ /* 0x000fe20000010000 */
[----:B------:R-:W-:Y:S01]  /*5c40*/  FADD.FTZ R60, R60, R55 ;  /* 0x000000373c3c7221 */ /* 0x000fe20000010000 */
[----:B------:R-:W-:Y:S01]  /*5c50*/  FFMA.FTZ R59, R56, R55, R59 ;  /* 0x00000037383b7223 */ /* 0x000fe2000001003b */
[----:B------:R-:W-:Y:S01]  /*5c60*/  FADD.FTZ R33, R33, -UR28 ;  /* 0x8000001c21217e21 */ /* 0x000fe20008010000 */
[----:B------:R-:W-:Y:S01]  /*5c70*/  FMUL.FTZ R32, R32, UR16 ;  /* 0x0000001020207c20 */ /* 0x000fe20008410000 */
[----:B------:R-:W-:Y:S01]  /*5c80*/  FADD.FTZ R60, R53, R60 ;  /* 0x0000003c353c7221 */ /* 0x000fe20000010000 */
[----:B------:R-:W-:Y:S01]  /*5c90*/  FFMA.FTZ R59, R34, R53, R59 ;  /* 0x00000035223b7223 */ /* 0x000fe2000001003b */
[----:B------:R-:W-:Y:S01]  /*5ca0*/  FMUL.FTZ R33, R33, UR16 ;  /* 0x0000001021217c20 */ /* 0x000fe20008410000 */
[----:B------:R-:W-:Y:S01]  /*5cb0*/  FFMA.FTZ R58, R31, R32, R58 ;  /* 0x000000201f3a7223 */ /* 0x000fe2000001003a */
[----:B------:R-:W-:Y:S02]  /*5cc0*/  HADD2.F32 R53, -RZ, R27.H0_H0 ;  /* 0x2000001bff357230 */ /* 0x000fe40000004100 */
[----:B------:R-:W-:Y:S01]  /*5cd0*/  FMUL.FTZ R31, R4, R31 ;  /* 0x0000001f041f7220 */ /* 0x000fe20000410000 */
[----:B------:R-:W-:Y:S01]  /*5ce0*/  FADD.FTZ R7, R7, R43 ;  /* 0x0000002b07077221 */ /* 0x000fe20000010000 */
[----:B------:R-:W-:Y:S01]  /*5cf0*/  FFMA.FTZ R6, R43, R33, R6 ;  /* 0x000000212b067223 */ /* 0x000fe20000010006 */
[----:B------:R-:W-:Y:S01]  /*5d00*/  FMUL.FTZ R34, R5, R43 ;  /* 0x0000002b05227220 */ /* 0x000fe20000410000 */
[----:B------:R-:W-:Y:S01]  /*5d10*/  FADD.FTZ R43, R60, R31 ;  /* 0x0000001f3c2b7221 */ /* 0x000fe20000010000 */
[----:B------:R-:W-:Y:S01]  /*5d20*/  FFMA.FTZ R32, R32, R31, R59 ;  /* 0x0000001f20207223 */ /* 0x000fe2000001003b */
[----:B------:R-:W-:Y:S01]  /*5d30*/  FADD.FTZ R31, R53, -UR28 ;  /* 0x8000001c351f7e21 */ /* 0x000fe20008010000 */
[----:B------:R-:W-:-:S02]  /*5d40*/  HADD2.F32 R53, -RZ, R30.H1_H1 ;  /* 0x3000001eff357230 */ /* 0x000fc40000004100 */
[----:B------:R-:W-:Y:S01]  /*5d50*/  FADD.FTZ R43, R34, R43 ;  /* 0x0000002b222b7221 */ /* 0x000fe20000010000 */
[----:B------:R-:W-:Y:S01]  /*5d60*/  FFMA.FTZ R32, R33, R34, R32 ;  /* 0x0000002221207223 */ /* 0x000fe20000010020 */
[----:B------:R-:W-:Y:S01]  /*5d70*/  FMUL.FTZ R33, R31, UR16 ;  /* 0x000000101f217c20 */ /* 0x000fe20008410000 */
[----:B------:R-:W-:Y:S02]  /*5d80*/  HADD2.F32 R31, -RZ, R21.H1_H1 ;  /* 0x30000015ff1f7230 */ /* 0x000fe40000004100 */
[----:B------:R-:W-:Y:S01]  /*5d90*/  FMUL.FTZ R34, R4, R53 ;  /* 0x0000003504227220 */ /* 0x000fe20000410000 */
[----:B------:R-:W-:Y:S01]  /*5da0*/  FADD.FTZ R57, R57, R53 ;  /* 0x0000003539397221 */ /* 0x000fe20000010000 */
[----:B------:R-:W-:Y:S01]  /*5db0*/  FFMA.FTZ R58, R53, R33, R58 ;  /* 0x00000021353a7223 */ /* 0x000fe2000001003a */
[----:B------:R-:W-:Y:S02]  /*5dc0*/  HADD2.F32 R53, -RZ, R25.H0_H0 ;  /* 0x20000019ff357230 */ /* 0x000fe40000004100 */
[----:B------:R-:W-:Y:S01]  /*5dd0*/  FFMA.FTZ R33, R33, R34, R32 ;  /* 0x0000002221217223 */ /* 0x000fe20000010020 */
[----:B------:R-:W-:Y:S01]  /*5de0*/  FADD.FTZ R32, R31, -UR28 ;  /* 0x8000001c1f207e21 */ /* 0x000fe20008010000 */
[----:B------:R-:W-:-:S02]  /*5df0*/  HADD2.F32 R31, -RZ, R30.H0_H0 ;  /* 0x2000001eff1f7230 */ /* 0x000fc40000004100 */
[----:B------:R-:W-:Y:S01]  /*5e00*/  FADD.FTZ R54, R43, R34 ;  /* 0x000000222b367221 */ /* 0x000fe20000010000 */
[----:B------:R-:W-:Y:S01]  /*5e10*/  FADD.FTZ R53, R53, -UR28 ;  /* 0x8000001c35357e21 */ /* 0x000fe20008010000 */
[----:B------:R-:W-:Y:S01]  /*5e20*/  FMUL.FTZ R32, R32, UR16 ;  /* 0x0000001020207c20 */ /* 0x000fe20008410000 */
[----:B------:R-:W-:Y:S02]  /*5e30*/  HADD2.F32 R43, -RZ, R29.H0_H0 ;  /* 0x2000001dff2b7230 */ /* 0x000fe40000004100 */
[----:B------:R-:W-:Y:S01]  /*5e40*/  FADD.FTZ R7, R7, R31 ;  /* 0x0000001f07077221 */ /* 0x000fe20000010000 */
[----:B------:R-:W-:Y:S02]  /*5e50*/  HADD2.F32 R29, -RZ, R28.H1_H1 ;  /* 0x3000001cff1d7230 */ /* 0x000fe40000004100 */
[----:B------:R-:W-:Y:S01]  /*5e60*/  FFMA.FTZ R6, R31, R32, R6 ;  /* 0x000000201f067223 */ /* 0x000fe20000010006 */
[----:B------:R-:W-:Y:S01]  /*5e70*/  FMUL.FTZ R31, R5, R31 ;  /* 0x0000001f051f7220 */ /* 0x000fe20000410000 */
[----:B------:R-:W-:Y:S01]  /*5e80*/  FMUL.FTZ R34, R53, UR16 ;  /* 0x0000001035227c20 */ /* 0x000fe20008410000 */
[----:B------:R-:W-:Y:S01]  /*5e90*/  FADD.FTZ R57, R57, R43 ;  /* 0x0000002b39397221 */ /* 0x000fe20000010000 */
[----:B------:R-:W-:Y:S01]  /*5ea0*/  FADD.FTZ R30, R29, -UR28 ;  /* 0x8000001c1d1e7e21 */ /* 0x000fe20008010000 */
[----:B------:R-:W-:Y:S01]  /*5eb0*/  FFMA.FTZ R33, R32, R31, R33 ;  /* 0x0000001f20217223 */ /* 0x000fe20000010021 */
[----:B------:R-:W-:-:S02]  /*5ec0*/  HADD2.F32 R32, -RZ, R20.H0_H0 ;  /* 0x20000014ff207230 */ /* 0x000fc40000004100 */
[----:B------:R-:W-:Y:S01]  /*5ed0*/  FFMA.FTZ R58, R43, R34, R58 ;  /* 0x000000222b3a7223 */ /* 0x000fe2000001003a */
[----:B------:R-:W-:Y:S02]  /*5ee0*/  HADD2.F32 R29, -RZ, R42.H1_H1 ;  /* 0x3000002aff1d7230 */ /* 0x000fe40000004100 */
[----:B------:R-:W-:Y:S01]  /*5ef0*/  FMUL.FTZ R43, R4, R43 ;  /* 0x0000002b042b7220 */ /* 0x000fe20000410000 */
[----:B------:R-:W-:Y:S02]  /*5f00*/  HADD2.F32 R28, -RZ, R28.H0_H0 ;  /* 0x2000001cff1c7230 */ /* 0x000fe40000004100 */
[----:B------:R-:W-:Y:S01]  /*5f10*/  FADD.FTZ R32, R32, -UR28 ;  /* 0x8000001c20207e21 */ /* 0x000fe20008010000 */
[----:B------:R-:W-:Y:S01]  /*5f20*/  FADD.FTZ R54, R31, R54 ;  /* 0x000000361f367221 */ /* 0x000fe20000010000 */
[----:B------:R-:W-:Y:S01]  /*5f30*/  FMUL.FTZ R30, R30, UR16 ;  /* 0x000000101e1e7c20 */ /* 0x000fe20008410000 */
[----:B------:R-:W-:Y:S01]  /*5f40*/  FFMA.FTZ R33, R34, R43, R33 ;  /* 0x0000002b22217223 */ /* 0x000fe20000010021 */
[----:B------:R-:W-:Y:S01]  /*5f50*/  FMUL.FTZ R31, R5, R29 ;  /* 0x0000001d051f7220 */ /* 0x000fe20000410000 */
[----:B------:R-:W-:-:S02]  /*5f60*/  HADD2.F32 R27, -RZ, R27.H1_H1 ;  /* 0x3000001bff1b7230 */ /* 0x000fc40000004100 */
[----:B------:R-:W-:Y:S01]  /*5f70*/  FADD.FTZ R28, R28, -UR28 ;  /* 0x8000001c1c1c7e21 */ /* 0x000fe20008010000 */
[----:B------:R-:W-:Y:S01]  /*5f80*/  FMUL.FTZ R32, R32, UR16 ;  /* 0x0000001020207c20 */ /* 0x000fe20008410000 */
[----:B------:R-:W-:Y:S01]  /*5f90*/  FADD.FTZ R54, R54, R43 ;  /* 0x0000002b36367221 */ /* 0x000fe20000010000 */
[----:B------:R-:W-:Y:S01]  /*5fa0*/  FADD.FTZ R7, R7, R29 ;  /* 0x0000001d07077221 */ /* 0x000fe20000010000 */
[----:B------:R-:W-:Y:S01]  /*5fb0*/  FFMA.FTZ R6, R29, R30, R6 ;  /* 0x0000001e1d067223 */ /* 0x000fe20000010006 */
[----:B------:R-:W-:Y:S01]  /*5fc0*/  FFMA.FTZ R33, R30, R31, R33 ;  /* 0x0000001f1e217223 */ /* 0x000fe20000010021 */
[----:B------:R-:W-:Y:S02]  /*5fd0*/  HADD2.F32 R29, -RZ, R26.H1_H1 ;  /* 0x3000001aff1d7230 */ /* 0x000fe40000004100 */
[----:B------:R-:W-:Y:S01]  /*5fe0*/  FMUL.FTZ R28, R28, UR16 ;  /* 0x000000101c1c7c20 */ /* 0x000fe20008410000 */
[----:B------:R-:W-:Y:S02]  /*5ff0*/  HADD2.F32 R30, -RZ, R18.H0_H0 ;  /* 0x20000012ff1e7230 */ /* 0x000fe40000004100 */
[----:B------:R-:W-:Y:S01]  /*6000*/  FADD.FTZ R57, R57, R27 ;  /* 0x0000001b39397221 */ /* 0x000fe20000010000 */
[----:B------:R-:W-:Y:S01]  /*6010*/  FFMA.FTZ R58, R27, R32, R58 ;  /* 0x000000201b3a7223 */ /* 0x000fe2000001003a */
[----:B------:R-:W-:Y:S01]  /*6020*/  FADD.FTZ R54, R31, R54 ;  /* 0x000000361f367221 */ /* 0x000fe20000010000 */
[----:B------:R-:W-:Y:S01]  /*6030*/  FMUL.FTZ R27, R4, R27 ;  /* 0x0000001b041b7220 */ /* 0x000fe20000410000 */
[----:B------:R-:W-:Y:S01]  /*6040*/  FADD.FTZ R7, R7, R29 ;  /* 0x0000001d07077221 */ /* 0x000fe20000010000 */
[----:B------:R-:W-:Y:S01]  /*6050*/  FFMA.FTZ R6, R29, R28, R6 ;  /* 0x0000001c1d067223 */ /* 0x000fe20000010006 */
[----:B------:R-:W-:-:S02]  /*6060*/  HADD2.F32 R25, -RZ, R25.H1_H1 ;  /* 0x30000019ff197230 */ /* 0x000fc40000004100 */
[----:B------:R-:W-:Y:S01]  /*6070*/  FMUL.FTZ R29, R5, R29 ;  /* 0x0000001d051d7220 */ /* 0x000fe20000410000 */
[----:B------:R-:W-:Y:S01]  /*6080*/  FADD.FTZ R54, R54, R27 ;  /* 0x0000001b36367221 */ /* 0x000fe20000010000 */
[----:B------:R-:W-:Y:S01]  /*6090*/  FFMA.FTZ R33, R32, R27, R33 ;  /* 0x0000001b20217223 */ /* 0x000fe20000010021 */
[----:B------:R-:W-:Y:S01]  /*60a0*/  FADD.FTZ R30, R30, -UR28 ;  /* 0x8000001c1e1e7e21 */ /* 0x000fe20008010000 */
[----:B------:R-:W-:Y:S02]  /*60b0*/  HADD2.F32 R26, -RZ, R26.H0_H0 ;  /* 0x2000001aff1a7230 */ /* 0x000fe40000004100 */
[----:B------:R-:W-:Y:S01]  /*60c0*/  FADD.FTZ R54, R29, R54 ;  /* 0x000000361d367221 */ /* 0x000fe20000010000 */
[----:B------:R-:W-:Y:S01]  /*60d0*/  FFMA.FTZ R33, R28, R29, R33 ;  /* 0x0000001d1c217223 */ /* 0x000fe20000010021 */
[----:B------:R-:W-:Y:S01]  /*60e0*/  FMUL.FTZ R30, R30, UR16 ;  /* 0x000000101e1e7c20 */ /* 0x000fe20008410000 */
[----:B------:R-:W-:Y:S01]  /*60f0*/  FMUL.FTZ R27, R4, R25 ;  /* 0x00000019041b7220 */ /* 0x000fe20000410000 */
[----:B------:R-:W-:-:S02]  /*6100*/  HADD2.F32 R28, -RZ, R16.H1_H1 ;  /* 0x30000010ff1c7230 */ /* 0x000fc40000004100 */
[----:B------:R-:W-:Y:S01]  /*6110*/  FADD.FTZ R26, R26, -UR28 ;  /* 0x8000001c1a1a7e21 */ /* 0x000fe20008010000 */
[----:B------:R-:W-:Y:S01]  /*6120*/  FADD.FTZ R57, R57, R25 ;  /* 0x0000001939397221 */ /* 0x000fe20000010000 */
[----:B------:R-:W-:Y:S01]  /*6130*/  FFMA.FTZ R58, R25, R30, R58 ;  /* 0x0000001e193a7223 */ /* 0x000fe2000001003a */
[----:B------:R-:W-:Y:S01]  /*6140*/  FADD.FTZ R54, R54, R27 ;  /* 0x0000001b36367221 */ /* 0x000fe20000010000 */
[----:B------:R-:W-:Y:S01]  /*6150*/  FFMA.FTZ R33, R30, R27, R33 ;  /* 0x0000001b1e217223 */ /* 0x000fe20000010021 */
[----:B------:R-:W-:Y:S02]  /*6160*/  HADD2.F32 R25, -RZ, R42.H0_H0 ;  /* 0x2000002aff197230 */ /* 0x000fe40000004100 */
[----:B------:R-:W-:Y:S01]  /*6170*/  FADD.FTZ R28, R28, -UR28 ;  /* 0x8000001c1c1c7e21 */ /* 0x000fe20008010000 */
[--C-:B------:R-:W-:Y:S02]  /*6180*/  HADD2.F32 R27, -RZ, R24.reuse.H0_H0 ;  /* 0x20000018ff1b7230 */ /* 0x100fe40000004100 */
[----:B------:R-:W-:Y:S01]  /*6190*/  FMUL.FTZ R26, R26, UR16 ;  /* 0x000000101a1a7c20 */ /* 0x000fe20008410000 */
[----:B------:R-:W-:-:S02]  /*61a0*/  HADD2.F32 R24, -RZ, R24.H1_H1 ;  /* 0x30000018ff187230 */ /* 0x000fc40000004100 */
[----:B------:R-:W-:Y:S01]  /*61b0*/  FMUL.FTZ R28, R28, UR16 ;  /* 0x000000101c1c7c20 */ /* 0x000fe20008410000 */
[----:B------:R-:W-:Y:S01]  /*61c0*/  FADD.FTZ R7, R7, R25 ;  /* 0x0000001907077221 */ /* 0x000fe20000010000 */
[----:B------:R-:W-:Y:S01]  /*61d0*/  FFMA.FTZ R6, R25, R26, R6 ;  /* 0x0000001a19067223 */ /* 0x000fe20000010006 */
[----:B------:R-:W-:Y:S01]  /*61e0*/  FMUL.FTZ R25, R5, R25 ;  /* 0x0000001905197220 */ /* 0x000fe20000410000 */
[----:B------:R-:W-:Y:S01]  /*61f0*/  FADD.FTZ R24, R24, -UR28 ;  /* 0x8000001c18187e21 */ /* 0x000fe20008010000 */
[----:B------:R-:W-:Y:S01]  /*6200*/  FADD.FTZ R57, R57, R27 ;  /* 0x0000001b39397221 */ /* 0x000fe20000010000 */
[----:B------:R-:W-:Y:S01]  /*6210*/  FFMA.FTZ R58, R27, R28, R58 ;  /* 0x0000001c1b3a7223 */ /* 0x000fe2000001003a */
[----:B------:R-:W-:Y:S02]  /*6220*/  HADD2.F32 R23, -RZ, R23.H0_H0 ;  /* 0x20000017ff177230 */ /* 0x000fe40000004100 */
[----:B------:R-:W-:Y:S01]  /*6230*/  FMUL.FTZ R27, R4, R27 ;  /* 0x0000001b041b7220 */ /* 0x000fe20000410000 */
[----:B------:R-:W-:Y:S01]  /*6240*/  FADD.FTZ R54, R25, R54 ;  /* 0x0000003619367221 */ /* 0x000fe20000010000 */
[----:B------:R-:W-:Y:S01]  /*6250*/  FFMA.FTZ R33, R26, R25, R33 ;  /* 0x000000191a217223 */ /* 0x000fe20000010021 */
[----:B------:R-:W-:Y:S01]  /*6260*/  FMUL.FTZ R24, R24, UR16 ;  /* 0x0000001018187c20 */ /* 0x000fe20008410000 */
[----:B------:R-:W-:-:S02]  /*6270*/  HADD2.F32 R26, -RZ, R14.H1_H1 ;  /* 0x3000000eff1a7230 */ /* 0x000fc40000004100 */
[----:B------:R-:W-:Y:S01]  /*6280*/  FADD.FTZ R54, R54, R27 ;  /* 0x0000001b36367221 */ /* 0x000fe20000010000 */
[----:B------:R-:W-:Y:S01]  /*6290*/  FFMA.FTZ R33, R28, R27, R33 ;  /* 0x0000001b1c217223 */ /* 0x000fe20000010021 */
[----:B------:R-:W-:Y:S01]  /*62a0*/  FMUL.FTZ R25, R5, R23 ;  /* 0x0000001705197220 */ /* 0x000fe20000410000 */
[----:B------:R-:W-:Y:S01]  /*62b0*/  FADD.FTZ R7, R7, R23 ;  /* 0x0000001707077221 */ /* 0x000fe20000010000 */
[----:B------:R-:W-:Y:S01]  /*62c0*/  FFMA.FTZ R6, R23, R24, R6 ;  /* 0x0000001817067223 */ /* 0x000fe20000010006 */
[--C-:B------:R-:W-:Y:S02]  /*62d0*/  HADD2.F32 R23, -RZ, R22.reuse.H1_H1 ;  /* 0x30000016ff177230 */ /* 0x100fe40000004100 */
[----:B------:R-:W-:Y:S01]  /*62e0*/  FADD.FTZ R26, R26, -UR28 ;  /* 0x8000001c1a1a7e21 */ /* 0x000fe20008010000 */
[----:B------:R-:W-:Y:S01]  /*62f0*/  FADD.FTZ R54, R25, R54 ;  /* 0x0000003619367221 */ /* 0x000fe20000010000 */
[----:B------:R-:W-:Y:S01]  /*6300*/  FFMA.FTZ R33, R24, R25, R33 ;  /* 0x0000001918217223 */ /* 0x000fe20000010021 */
[----:B------:R-:W-:-:S02]  /*6310*/  HADD2.F32 R25, -RZ, R22.H0_H0 ;  /* 0x20000016ff197230 */ /* 0x000fc40000004100 */
[----:B------:R-:W-:Y:S01]  /*6320*/  FADD.FTZ R22, R23, -UR28 ;  /* 0x8000001c17167e21 */ /* 0x000fe20008010000 */
[----:B------:R-:W-:Y:S01]  /*6330*/  FMUL.FTZ R26, R26, UR16 ;  /* 0x000000101a1a7c20 */ /* 0x000fe20008410000 */
[----:B------:R-:W-:Y:S02]  /*6340*/  HADD2.F32 R23, -RZ, R41.H1_H1 ;  /* 0x30000029ff177230 */ /* 0x000fe40000004100 */
[----:B------:R-:W-:Y:S01]  /*6350*/  FMUL.FTZ R22, R22, UR16 ;  /* 0x0000001016167c20 */ /* 0x000fe20008410000 */
[----:B------:R-:W-:Y:S01]  /*6360*/  FADD.FTZ R57, R57, R25 ;  /* 0x0000001939397221 */ /* 0x000fe20000010000 */
[----:B------:R-:W-:Y:S01]  /*6370*/  FFMA.FTZ R58, R25, R26, R58 ;  /* 0x0000001a193a7223 */ /* 0x000fe2000001003a */
[----:B------:R-:W-:Y:S01]  /*6380*/  FMUL.FTZ R25, R4, R25 ;  /* 0x0000001904197220 */ /* 0x000fe20000410000 */
[----:B------:R-:W-:Y:S02]  /*6390*/  HADD2.F32 R24, -RZ, R13.H0_H0 ;  /* 0x2000000dff187230 */ /* 0x000fe40000004100 */
[----:B------:R-:W-:Y:S01]  /*63a0*/  FADD.FTZ R7, R7, R23 ;  /* 0x0000001707077221 */ /* 0x000fe20000010000 */
[----:B------:R-:W-:Y:S01]  /*63b0*/  FFMA.FTZ R6, R23, R22, R6 ;  /* 0x0000001617067223 */ /* 0x000fe20000010006 */
[----:B------:R-:W-:Y:S01]  /*63c0*/  FMUL.FTZ R23, R5, R23 ;  /* 0x0000001705177220 */ /* 0x000fe20000410000 */
[----:B------:R-:W-:Y:S01]  /*63d0*/  FFMA.FTZ R33, R26, R25, R33 ;  /* 0x000000191a217223 */ /* 0x000fe20000010021 */
[----:B------:R-:W-:-:S02]  /*63e0*/  HADD2.F32 R21, -RZ, R21.H0_H0 ;  /* 0x20000015ff157230 */ /* 0x000fc40000004100 */
[----:B------:R-:W-:Y:S01]  /*63f0*/  FADD.FTZ R54, R54, R25 ;  /* 0x0000001936367221 */ /* 0x000fe20000010000 */
[----:B------:R-:W-:Y:S02]  /*6400*/  HADD2.F32 R25, -RZ, R20.H1_H1 ;  /* 0x30000014ff197230 */ /* 0x000fe40000004100 */
[----:B------:R-:W-:Y:S01]  /*6410*/  FADD.FTZ R24, R24, -UR28 ;  /* 0x8000001c18187e21 */ /* 0x000fe20008010000 */
[----:B------:R-:W-:Y:S01]  /*6420*/  FFMA.FTZ R33, R22, R23, R33 ;  /* 0x0000001716217223 */ /* 0x000fe20000010021 */
[----:B------:R-:W-:Y:S02]  /*6430*/  HADD2.F32 R22, -RZ, R11.H0_H0 ;  /* 0x2000000bff167230 */ /* 0x000fe40000004100 */
[----:B------:R-:W-:Y:S01]  /*6440*/  FADD.FTZ R20, R21, -UR28 ;  /* 0x8000001c15147e21 */ /* 0x000fe20008010000 */
[----:B------:R-:W-:Y:S01]  /*6450*/  FADD.FTZ R54, R23, R54 ;  /* 0x0000003617367221 */ /* 0x000fe20000010000 */
[----:B------:R-:W-:Y:S01]  /*6460*/  FMUL.FTZ R24, R24, UR16 ;  /* 0x0000001018187c20 */ /* 0x000fe20008410000 */
[----:B------:R-:W-:Y:S01]  /*6470*/  FMUL.FTZ R23, R4, R25 ;  /* 0x0000001904177220 */ /* 0x000fe20000410000 */
[----:B------:R-:W-:-:S02]  /*6480*/  HADD2.F32 R21, -RZ, R19.H1_H1 ;  /* 0x30000013ff157230 */ /* 0x000fc40000004100 */
[----:B------:R-:W-:Y:S01]  /*6490*/  FMUL.FTZ R20, R20, UR16 ;  /* 0x0000001014147c20 */ /* 0x000fe20008410000 */
[----:B------:R-:W-:Y:S01]  /*64a0*/  FADD.FTZ R22, R22, -UR28 ;  /* 0x8000001c16167e21 */ /* 0x000fe20008010000 */
[----:B------:R-:W-:Y:S01]  /*64b0*/  FADD.FTZ R54, R54, R23 ;  /* 0x0000001736367221 */ /* 0x000fe20000010000 */
[----:B------:R-:W-:Y:S01]  /*64c0*/  FFMA.FTZ R33, R24, R23, R33 ;  /* 0x0000001718217223 */ /* 0x000fe20000010021 */
[----:B------:R-:W-:Y:S02]  /*64d0*/  HADD2.F32 R23, -RZ, R18.H1_H1 ;  /* 0x30000012ff177230 */ /* 0x000fe40000004100 */
[----:B------:R-:W-:Y:S01]  /*64e0*/  FADD.FTZ R7, R7, R21 ;  /* 0x0000001507077221 */ /* 0x000fe20000010000 */
[----:B------:R-:W-:Y:S01]  /*64f0*/  FFMA.FTZ R6, R21, R20, R6 ;  /* 0x0000001415067223 */ /* 0x000fe20000010006 */
[----:B------:R-:W-:Y:S01]  /*6500*/  FADD.FTZ R57, R57, R25 ;  /* 0x0000001939397221 */ /* 0x000fe20000010000 */
[----:B------:R-:W-:Y:S01]  /*6510*/  FFMA.FTZ R58, R25, R24, R58 ;  /* 0x00000018193a7223 */ /* 0x000fe2000001003a */
[----:B------:R-:W-:Y:S01]  /*6520*/  FMUL.FTZ R22, R22, UR16 ;  /* 0x0000001016167c20 */ /* 0x000fe20008410000 */
[----:B------:R-:W-:Y:S01]  /*6530*/  FMUL.FTZ R21, R5, R21 ;  /* 0x0000001505157220 */ /* 0x000fe20000410000 */
[----:B------:R-:W-:-:S02]  /*6540*/  HADD2.F32 R19, -RZ, R19.H0_H0 ;  /* 0x20000013ff137230 */ /* 0x000fc40000004100 */
[----:B------:R-:W-:Y:S01]  /*6550*/  FADD.FTZ R57, R57, R23 ;  /* 0x0000001739397221 */ /* 0x000fe20000010000 */
[----:B------:R-:W-:Y:S01]  /*6560*/  FFMA.FTZ R58, R23, R22, R58 ;  /* 0x00000016173a7223 */ /* 0x000fe2000001003a */
[----:B------:R-:W-:Y:S01]  /*6570*/  FFMA.FTZ R33, R20, R21, R33 ;  /* 0x0000001514217223 */ /* 0x000fe20000010021 */
[----:B------:R-:W-:Y:S01]  /*6580*/  FMUL.FTZ R23, R4, R23 ;  /* 0x0000001704177220 */ /* 0x000fe20000410000 */
[----:B------:R-:W-:Y:S01]  /*6590*/  FADD.FTZ R54, R21, R54 ;  /* 0x0000003615367221 */ /* 0x000fe20000010000 */
[----:B------:R-:W-:Y:S02]  /*65a0*/  HADD2.F32 R41, -RZ, R41.H0_H0 ;  /* 0x20000029ff297230 */ /* 0x000fe40000004100 */
[----:B------:R-:W-:Y:S01]  /*65b0*/  FADD.FTZ R19, R19, -UR28 ;  /* 0x8000001c13137e21 */ /* 0x000fe20008010000 */
[----:B------:R-:W-:Y:S02]  /*65c0*/  HADD2.F32 R20, -RZ, R10.H1_H1 ;  /* 0x3000000aff147230 */ /* 0x000fe40000004100 */
[----:B------:R-:W-:Y:S01]  /*65d0*/  FADD.FTZ R21, R54, R23 ;  /* 0x0000001736157221 */ /* 0x000fe20000010000 */
[----:B------:R-:W-:Y:S01]  /*65e0*/  FFMA.FTZ R22, R22, R23, R33 ;  /* 0x0000001716167223 */ /* 0x000fe20000010021 */
[----:B------:R-:W-:Y:S01]  /*65f0*/  FMUL.FTZ R19, R19, UR16 ;  /* 0x0000001013137c20 */ /* 0x000fe20008410000 */
[----:B------:R-:W-:Y:S01]  /*6600*/  FMUL.FTZ R18, R5, R41 ;  /* 0x0000002905127220 */ /* 0x000fe20000410000 */
[----:B------:R-:W-:-:S02]  /*6610*/  HADD2.F32 R23, -RZ, R17.H1_H1 ;  /* 0x30000011ff177230 */ /* 0x000fc40000004100 */
[----:B------:R-:W-:Y:S01]  /*6620*/  FADD.FTZ R20, R20, -UR28 ;  /* 0x8000001c14147e21 */ /* 0x000fe20008010000 */
[----:B------:R-:W-:Y:S02]  /*6630*/  HADD2.F32 R17, -RZ, R17.H0_H0 ;  /* 0x20000011ff117230 */ /* 0x000fe40000004100 */
[----:B------:R-:W-:Y:S01]  /*6640*/  FFMA.FTZ R6, R41, R19, R6 ;  /* 0x0000001329067223 */ /* 0x000fe20000010006 */
[----:B------:R-:W-:Y:S01]  /*6650*/  FADD.FTZ R21, R18, R21 ;  /* 0x0000001512157221 */ /* 0x000fe20000010000 */
[----:B------:R-:W-:Y:S01]  /*6660*/  FFMA.FTZ R22, R19, R18, R22 ;  /* 0x0000001213167223 */ /* 0x000fe20000010016 */
[----:B------:R-:W-:Y:S01]  /*6670*/  FMUL.FTZ R25, R20, UR16 ;  /* 0x0000001014197c20 */ /* 0x000fe20008410000 */
[----:B------:R-:W-:Y:S02]  /*6680*/  HADD2.F32 R19, -RZ, R16.H0_H0 ;  /* 0x20000010ff137230 */ /* 0x000fe40000004100 */
[----:B------:R-:W-:Y:S01]  /*6690*/  FADD.FTZ R23, R23, -UR28 ;  /* 0x8000001c17177e21 */ /* 0x000fe20008010000 */
[----:B------:R-:W-:-:S02]  /*66a0*/  HADD2.F32 R18, -RZ, R10.H0_H0 ;  /* 0x2000000aff127230 */ /* 0x000fc40000004100 */
[----:B------:R-:W-:Y:S01]  /*66b0*/  FMUL.FTZ R10, R4, R17 ;  /* 0x00000011040a7220 */ /* 0x000fe20000410000 */
[----:B------:R-:W-:Y:S01]  /*66c0*/  FADD.FTZ R57, R57, R17 ;  /* 0x0000001139397221 */ /* 0x000fe20000010000 */
[----:B------:R-:W-:Y:S01]  /*66d0*/  FFMA.FTZ R58, R17, R25, R58 ;  /* 0x00000019113a7223 */ /* 0x000fe2000001003a */
[--C-:B------:R-:W-:Y:S02]  /*66e0*/  HADD2.F32 R17, -RZ, R15.reuse.H0_H0 ;  /* 0x2000000fff117230 */ /* 0x100fe40000004100 */
[----:B------:R-:W-:Y:S01]  /*66f0*/  FMUL.FTZ R23, R23, UR16 ;  /* 0x0000001017177c20 */ /* 0x000fe20008410000 */
[----:B------:R-:W-:Y:S01]  /*6700*/  FMUL.FTZ R16, R5, R19 ;  /* 0x0000001305107220 */ /* 0x000fe20000410000 */
[----:B------:R-:W-:Y:S01]  /*6710*/  FADD.FTZ R21, R21, R10 ;  /* 0x0000000a15157221 */ /* 0x000fe20000010000 */
[----:B------:R-:W-:Y:S01]  /*6720*/  FFMA.FTZ R22, R25, R10, R22 ;  /* 0x0000000a19167223 */ /* 0x000fe20000010016 */
[----:B------:R-:W-:Y:S02]  /*6730*/  HADD2.F32 R15, -RZ, R15.H1_H1 ;  /* 0x3000000fff0f7230 */ /* 0x000fe40000004100 */
[----:B------:R-:W-:Y:S01]  /*6740*/  FADD.FTZ R7, R7, R41 ;  /* 0x0000002907077221 */ /* 0x000fe20000010000 */
[----:B------:R-:W-:Y:S01]  /*6750*/  FADD.FTZ R18, R18, -UR28 ;  /* 0x8000001c12127e21 */ /* 0x000fe20008010000 */
[----:B------:R-:W-:Y:S01]  /*6760*/  FADD.FTZ R21, R16, R21 ;  /* 0x0000001510157221 */ /* 0x000fe20000010000 */
[----:B------:R-:W-:Y:S01]  /*6770*/  FFMA.FTZ R22, R23, R16, R22 ;  /* 0x0000001017167223 */ /* 0x000fe20000010016 */
[----:B------:R-:W-:Y:S01]  /*6780*/  FADD.FTZ R7, R7, R19 ;  /* 0x0000001307077221 */ /* 0x000fe20000010000 */
[----:B------:R-:W-:Y:S01]  /*6790*/  FFMA.FTZ R6, R19, R23, R6 ;  /* 0x0000001713067223 */ /* 0x000fe20000010006 */
[----:B------:R-:W-:-:S02]  /*67a0*/  HADD2.F32 R16, -RZ, R9.H0_H0 ;  /* 0x20000009ff107230 */ /* 0x000fc40000004100 */
[----:B------:R-:W-:Y:S01]  /*67b0*/  FADD.FTZ R15, R15, -UR28 ;  /* 0x8000001c0f0f7e21 */ /* 0x000fe20008010000 */
[----:B------:R-:W-:Y:S01]  /*67c0*/  FMUL.FTZ R19, R18, UR16 ;  /* 0x0000001012137c20 */ /* 0x000fe20008410000 */
[----:B------:R-:W-:Y:S01]  /*67d0*/  FMUL.FTZ R10, R4, R17 ;  /* 0x00000011040a7220 */ /* 0x000fe20000410000 */
[----:B------:R-:W-:Y:S02]  /*67e0*/  HADD2.F32 R9, -RZ, R40.H1_H1 ;  /* 0x30000028ff097230 */ /* 0x000fe40000004100 */
[----:B------:R-:W-:Y:S01]  /*67f0*/  FMUL.FTZ R15, R15, UR16 ;  /* 0x000000100f0f7c20 */ /* 0x000fe20008410000 */
[----:B------:R-:W-:Y:S02]  /*6800*/  HADD2.F32 R14, -RZ, R14.H0_H0 ;  /* 0x2000000eff0e7230 */ /* 0x000fe40000004100 */
[----:B------:R-:W-:Y:S01]  /*6810*/  FADD.FTZ R21, R21, R10 ;  /* 0x0000000a15157221 */ /* 0x000fe20000010000 */
[----:B------:R-:W-:Y:S02]  /*6820*/  HADD2.F32 R8, -RZ, R8.H0_H0 ;  /* 0x20000008ff087230 */ /* 0x000fe40000004100 */
[----:B------:R-:W-:Y:S01]  /*6830*/  FFMA.FTZ R22, R19, R10, R22 ;  /* 0x0000000a13167223 */ /* 0x000fe20000010016 */
[----:B------:R-:W-:Y:S01]  /*6840*/  FADD.FTZ R16, R16, -UR28 ;  /* 0x8000001c10107e21 */ /* 0x000fe20008010000 */
[----:B------:R-:W-:-:S02]  /*6850*/  HADD2.F32 R13, -RZ, R13.H1_H1 ;  /* 0x3000000dff0d7230 */ /* 0x000fc40000004100 */
[----:B------:R-:W-:Y:S01]  /*6860*/  FMUL.FTZ R10, R5, R9 ;  /* 0x00000009050a7220 */ /* 0x000fe20000410000 */
[----:B------:R-:W-:Y:S01]  /*6870*/  FADD.FTZ R57, R57, R17 ;  /* 0x0000001139397221 */ /* 0x000fe20000010000 */
[----:B------:R-:W-:Y:S01]  /*6880*/  FFMA.FTZ R58, R17, R19, R58 ;  /* 0x00000013113a7223 */ /* 0x000fe2000001003a */
[----:B------:R-:W-:Y:S01]  /*6890*/  FADD.FTZ R7, R7, R9 ;  /* 0x0000000907077221 */ /* 0x000fe20000010000 */
[----:B------:R-:W-:Y:S01]  /*68a0*/  FFMA.FTZ R6, R9, R15, R6 ;  /* 0x0000000f09067223 */ /* 0x000fe20000010006 */
[----:B------:R-:W-:Y:S01]  /*68b0*/  FMUL.FTZ R17, R16, UR16 ;  /* 0x0000001010117c20 */ /* 0x000fe20008410000 */
[----:B------:R-:W-:Y:S01]  /*68c0*/  FADD.FTZ R14, R14, -UR28 ;  /* 0x8000001c0e0e7e21 */ /* 0x000fe20008010000 */
[----:B------:R-:W-:Y:S02]  /*68d0*/  HADD2.F32 R9, -RZ, R12.H1_H1 ;  /* 0x3000000cff097230 */ /* 0x000fe40000004100 */
[----:B------:R-:W-:Y:S01]  /*68e0*/  FADD.FTZ R8, R8, -UR28 ;  /* 0x8000001c08087e21 */ /* 0x000fe20008010000 */
[----:B------:R-:W-:Y:S01]  /*68f0*/  FMUL.FTZ R16, R4, R13 ;  /* 0x0000000d04107220 */ /* 0x000fe20000410000 */
[----:B------:R-:W-:Y:S01]  /*6900*/  FFMA.FTZ R22, R15, R10, R22 ;  /* 0x0000000a0f167223 */ /* 0x000fe20000010016 */
[----:B------:R-:W-:-:S02]  /*6910*/  HADD2.F32 R11, -RZ, R11.H1_H1 ;  /* 0x3000000bff0b7230 */ /* 0x000fc40000004100 */
[----:B------:R-:W-:Y:S01]  /*6920*/  FADD.FTZ R57, R57, R13 ;  /* 0x0000000d39397221 */ /* 0x000fe20000010000 */
[----:B------:R-:W-:Y:S01]  /*6930*/  FFMA.FTZ R58, R13, R17, R58 ;  /* 0x000000110d3a7223 */ /* 0x000fe2000001003a */
[----:B------:R-:W-:Y:S01]  /*6940*/  FMUL.FTZ R14, R14, UR16 ;  /* 0x000000100e0e7c20 */ /* 0x000fe20008410000 */
[----:B------:R-:W-:Y:S01]  /*6950*/  FMUL.FTZ R8, R8, UR16 ;  /* 0x0000001008087c20 */ /* 0x000fe20008410000 */
[----:B------:R-:W-:Y:S01]  /*6960*/  FFMA.FTZ R17, R17, R16, R22 ;  /* 0x0000001011117223 */ /* 0x000fe20000010016 */
[----:B------:R-:W-:Y:S01]  /*6970*/  FMUL.FTZ R13, R5, R9 ;  /* 0x00000009050d7220 */ /* 0x000fe20000410000 */
[----:B------:R-:W-:Y:S02]  /*6980*/  HADD2.F32 R12, -RZ, R12.H0_H0 ;  /* 0x2000000cff0c7230 */ /* 0x000fe40000004100 */
[----:B------:R-:W-:Y:S01]  /*6990*/  FADD.FTZ R7, R7, R9 ;  /* 0x0000000907077221 */ /* 0x000fe20000010000 */
[----:B------:R-:W-:Y:S01]  /*69a0*/  FFMA.FTZ R6, R9, R14, R6 ;  /* 0x0000000e09067223 */ /* 0x000fe20000010006 */
[----:B------:R-:W-:Y:S01]  /*69b0*/  FADD.FTZ R57, R57, R11 ;  /* 0x0000000b39397221 */ /* 0x000fe20000010000 */
[----:B------:R-:W-:Y:S01]  /*69c0*/  FFMA.FTZ R58, R11, R8, R58 ;  /* 0x000000080b3a7223 */ /* 0x000fe2000001003a */
[----:B------:R-:W-:Y:S01]  /*69d0*/  FADD.FTZ R21, R10, R21 ;  /* 0x000000150a157221 */ /* 0x000fe20000010000 */
[----:B------:R-:W-:Y:S01]  /*69e0*/  FFMA.FTZ R17, R14, R13, R17 ;  /* 0x0000000d0e117223 */ /* 0x000fe20000010011 */
[----:B------:R-:W-:-:S02]  /*69f0*/  HADD2.F32 R9, -RZ, R44.H0_H0 ;  /* 0x2000002cff097230 */ /* 0x000fc40000004100 */
[----:B------:R-:W-:Y:S01]  /*6a00*/  FMUL.FTZ R11, R4, R11 ;  /* 0x0000000b040b7220 */ /* 0x000fe20000410000 */
[----:B------:R-:W-:Y:S01]  /*6a10*/  FADD.FTZ R12, R12, -UR28 ;  /* 0x8000001c0c0c7e21 */ /* 0x000fe20008010000 */
[----:B------:R-:W-:Y:S01]  /*6a20*/  FADD.FTZ R10, R21, R16 ;  /* 0x00000010150a7221 */ /* 0x000fe20000010000 */
[----:B------:R-:W-:Y:S02]  /*6a30*/  HADD2.F32 R35, -RZ, R35.H1_H1 ;  /* 0x30000023ff237230 */ /* 0x000fe40000004100 */
[----:B------:R-:W-:Y:S01]  /*6a40*/  FFMA.FTZ R17, R8, R11, R17 ;  /* 0x0000000b08117223 */ /* 0x000fe20000010011 */
[----:B------:R-:W-:Y:S01]  /*6a50*/  FMUL.FTZ R12, R12, UR16 ;  /* 0x000000100c0c7c20 */ /* 0x000fe20008410000 */
[----:B------:R-:W-:Y:S01]  /*6a60*/  FADD.FTZ R8, R9, -UR28 ;  /* 0x8000001c09087e21 */ /* 0x000fe20008010000 */
[----:B------:R-:W-:Y:S01]  /*6a70*/  FADD.FTZ R10, R13, R10 ;  /* 0x0000000a0d0a7221 */ /* 0x000fe20000010000 */
[----:B------:R-:W-:Y:S02]  /*6a80*/  HADD2.F32 R9, -RZ, R45.H0_H0 ;  /* 0x2000002dff097230 */ /* 0x000fe40000004100 */
[----:B------:R-:W-:Y:S01]  /*6a90*/  FADD.FTZ R7, R7, R35 ;  /* 0x0000002307077221 */ /* 0x000fe20000010000 */
[----:B------:R-:W-:Y:S01]  /*6aa0*/  FFMA.FTZ R6, R35, R12, R6 ;  /* 0x0000000c23067223 */ /* 0x000fe20000010006 */
[----:B------:R-:W-:Y:S01]  /*6ab0*/  FMUL.FTZ R8, R8, UR16 ;  /* 0x0000001008087c20 */ /* 0x000fe20008410000 */
[----:B------:R-:W-:Y:S01]  /*6ac0*/  FMUL.FTZ R35, R5, R35 ;  /* 0x0000002305237220 */ /* 0x000fe20000410000 */
[----:B------:R-:W-:-:S02]  /*6ad0*/  HADD2.F32 R44, -RZ, R44.H1_H1 ;  /* 0x3000002cff2c7230 */ /* 0x000fc40000004100 */
[----:B------:R-:W-:Y:S01]  /*6ae0*/  FADD.FTZ R10, R10, R11 ;  /* 0x0000000b0a0a7221 */ /* 0x000fe20000010000 */
[----:B------:R-:W-:Y:S01]  /*6af0*/  FMUL.FTZ R11, R4, R9 ;  /* 0x00000009040b7220 */ /* 0x000fe20000410000 */
[----:B------:R-:W-:Y:S01]  /*6b00*/  FADD.FTZ R57, R57, R9 ;  /* 0x0000000939397221 */ /* 0x000fe20000010000 */
[----:B------:R-:W-:Y:S01]  /*6b10*/  FFMA.FTZ R58, R9, R8, R58 ;  /* 0x00000008093a7223 */ /* 0x000fe2000001003a */
[----:B------:R-:W-:Y:S01]  /*6b20*/  FFMA.FTZ R17, R12, R35, R17 ;  /* 0x000000230c117223 */ /* 0x000fe20000010011 */
[----:B------:R-:W-:Y:S02]  /*6b30*/  HADD2.F32 R9, -RZ, R46.H0_H0 ;  /* 0x2000002eff097230 */ /* 0x000fe40000004100 */
[----:B------:R-:W-:Y:S01]  /*6b40*/  FADD.FTZ R44, R44, -UR28 ;  /* 0x8000001c2c2c7e21 */ /* 0x000fe20008010000 */
[----:B------:R-:W-:Y:S02]  /*6b50*/  HADD2.F32 R45, -RZ, R45.H1_H1 ;  /* 0x3000002dff2d7230 */ /* 0x000fe40000004100 */
[----:B------:R-:W-:Y:S01]  /*6b60*/  FFMA.FTZ R17, R8, R11, R17 ;  /* 0x0000000b08117223 */ /* 0x000fe20000010011 */
[----:B------:R-:W-:Y:S01]  /*6b70*/  FADD.FTZ R10, R35, R10 ;  /* 0x0000000a230a7221 */ /* 0x000fe20000010000 */
[----:B------:R-:W-:Y:S01]  /*6b80*/  FADD.FTZ R8, R9, -UR28 ;  /* 0x8000001c09087e21 */ /* 0x000fe20008010000 */
[----:B------:R-:W-:Y:S01]  /*6b90*/  FMUL.FTZ R44, R44, UR16 ;  /* 0x000000102c2c7c20 */ /* 0x000fe20008410000 */
[----:B------:R-:W-:-:S02]  /*6ba0*/  HADD2.F32 R9, -RZ, R47.H0_H0 ;  /* 0x2000002fff097230 */ /* 0x000fc40000004100 */
[----:B------:R-:W-:Y:S01]  /*6bb0*/  FADD.FTZ R7, R7, R45 ;  /* 0x0000002d07077221 */ /* 0x000fe20000010000 */
[----:B------:R-:W-:Y:S01]  /*6bc0*/  FMUL.FTZ R8, R8, UR16 ;  /* 0x0000001008087c20 */ /* 0x000fe20008410000 */
[----:B------:R-:W-:Y:S01]  /*6bd0*/  FFMA.FTZ R6, R45, R44, R6 ;  /* 0x0000002c2d067223 */ /* 0x000fe20000010006 */
[----:B------:R-:W-:Y:S01]  /*6be0*/  FMUL.FTZ R45, R5, R45 ;  /* 0x0000002d052d7220 */ /* 0x000fe20000410000 */
[----:B------:R-:W-:Y:S01]  /*6bf0*/  FADD.FTZ R10, R10, R11 ;  /* 0x0000000b0a0a7221 */ /* 0x000fe20000010000 */
[----:B------:R-:W-:Y:S02]  /*6c00*/  HADD2.F32 R46, -RZ, R46.H1_H1 ;  /* 0x3000002eff2e7230 */ /* 0x000fe40000004100 */
[----:B------:R-:W-:Y:S01]  /*6c10*/  FADD.FTZ R57, R57, R9 ;  /* 0x0000000939397221 */ /* 0x000fe20000010000 */
[----:B------:R-:W-:Y:S01]  /*6c20*/  FFMA.FTZ R58, R9, R8, R58 ;  /* 0x00000008093a7223 */ /* 0x000fe2000001003a */
[----:B------:R-:W-:Y:S01]  /*6c30*/  FMUL.FTZ R9, R4, R9 ;  /* 0x0000000904097220 */ /* 0x000fe20000410000 */
[----:B------:R-:W-:Y:S01]  /*6c40*/  FFMA.FTZ R17, R44, R45, R17 ;  /* 0x0000002d2c117223 */ /* 0x000fe20000010011 */
[----:B------:R-:W-:Y:S01]  /*6c50*/  FADD.FTZ R10, R45, R10 ;  /* 0x0000000a2d0a7221 */ /* 0x000fe20000010000 */
[----:B------:R-:W-:-:S02]  /*6c60*/  HADD2.F32 R47, -RZ, R47.H1_H1 ;  /* 0x3000002fff2f7230 */ /* 0x000fc40000004100 */
[----:B------:R-:W-:Y:S01]  /*6c70*/  FADD.FTZ R46, R46, -UR28 ;  /* 0x8000001c2e2e7e21 */ /* 0x000fe20008010000 */
[----:B------:R-:W-:Y:S01]  /*6c80*/  FFMA.FTZ R17, R8, R9, R17 ;  /* 0x0000000908117223 */ /* 0x000fe20000010011 */
[--C-:B------:R-:W-:Y:S02]  /*6c90*/  HADD2.F32 R8, -RZ, R48.reuse.H0_H0 ;  /* 0x20000030ff087230 */ /* 0x100fe40000004100 */
[----:B------:R-:W-:Y:S01]  /*6ca0*/  FADD.FTZ R10, R10, R9 ;  /* 0x000000090a0a7221 */ /* 0x000fe20000010000 */
[----:B------:R-:W-:Y:S01]  /*6cb0*/  FMUL.FTZ R46, R46, UR16 ;  /* 0x000000102e2e7c20 */ /* 0x000fe20008410000 */
[----:B------:R-:W-:Y:S01]  /*6cc0*/  FMUL.FTZ R9, R5, R47 ;  /* 0x0000002f05097220 */ /* 0x000fe20000410000 */
[----:B------:R-:W-:Y:S02]  /*6cd0*/  HADD2.F32 R48, -RZ, R48.H1_H1 ;  /* 0x30000030ff307230 */ /* 0x000fe40000004100 */
[----:B------:R-:W-:Y:S01]  /*6ce0*/  FADD.FTZ R8, R8, -UR28 ;  /* 0x8000001c08087e21 */ /* 0x000fe20008010000 */
[----:B------:R-:W-:-:S02]  /*6cf0*/  HADD2.F32 R11, -RZ, R50.H0_H0 ;  /* 0x20000032ff0b7230 */ /* 0x000fc40000004100 */
[----:B------:R-:W-:Y:S01]  /*6d00*/  FADD.FTZ R10, R9, R10 ;  /* 0x0000000a090a7221 */ /* 0x000fe20000010000 */
[----:B------:R-:W-:Y:S01]  /*6d10*/  FFMA.FTZ R17, R46, R9, R17 ;  /* 0x000000092e117223 */ /* 0x000fe20000010011 */
[--C-:B------:R-:W-:Y:S02]  /*6d20*/  HADD2.F32 R9, -RZ, R49.reuse.H0_H0 ;  /* 0x20000031ff097230 */ /* 0x100fe40000004100 */
[----:B------:R-:W-:Y:S01]  /*6d30*/  FMUL.FTZ R8, R8, UR16 ;  /* 0x0000001008087c20 */ /* 0x000fe20008410000 */
[----:B------:R-:W-:Y:S01]  /*6d40*/  FADD.FTZ R48, R48, -UR28 ;  /* 0x8000001c30307e21 */ /* 0x000fe20008010000 */
[----:B------:R-:W-:Y:S02]  /*6d50*/  HADD2.F32 R49, -RZ, R49.H1_H1 ;  /* 0x30000031ff317230 */ /* 0x000fe40000004100 */
[----:B------:R-:W-:Y:S01]  /*6d60*/  FADD.FTZ R7, R7, R47 ;  /* 0x0000002f07077221 */ /* 0x000fe20000010000 */
[----:B------:R-:W-:Y:S01]  /*6d70*/  FADD.FTZ R57, R57, R9 ;  /* 0x0000000939397221 */ /* 0x000fe20000010000 */
[----:B------:R-:W-:Y:S01]  /*6d80*/  FFMA.FTZ R58, R9, R8, R58 ;  /* 0x00000008093a7223 */ /* 0x000fe2000001003a */
[----:B------:R-:W-:Y:S01]  /*6d90*/  FMUL.FTZ R9, R4, R9 ;  /* 0x0000000904097220 */ /* 0x000fe20000410000 */
[----:B------:R-:W-:Y:S01]  /*6da0*/  FFMA.FTZ R6, R47, R46, R6 ;  /* 0x0000002e2f067223 */ /* 0x000fe20000010006 */
[----:B------:R-:W-:Y:S01]  /*6db0*/  FMUL.FTZ R48, R48, UR16 ;  /* 0x0000001030307c20 */ /* 0x000fe20008410000 */
[----:B------:R-:W-:Y:S01]  /*6dc0*/  FADD.FTZ R7, R7, R49 ;  /* 0x0000003107077221 */ /* 0x000fe20000010000 */
[----:B------:R-:W-:Y:S01]  /*6dd0*/  FADD.FTZ R10, R10, R9 ;  /* 0x000000090a0a7221 */ /* 0x000fe20000010000 */
[----:B------:R-:W-:Y:S01]  /*6de0*/  FFMA.FTZ R17, R8, R9, R17 ;  /* 0x0000000908117223 */ /* 0x000fe20000010011 */
[----:B------:R-:W-:Y:S01]  /*6df0*/  FFMA.FTZ R6, R49, R48, R6 ;  /* 0x0000003031067223 */ /* 0x000fe20000010006 */
[----:B------:R-:W-:Y:S01]  /*6e00*/  FADD.FTZ R11, R11, -UR28 ;  /* 0x8000001c0b0b7e21 */ /* 0x000fe20008010000 */
[----:B------:R-:W-:-:S02]  /*6e10*/  HADD2.F32 R9, -RZ, R51.H0_H0 ;  /* 0x20000033ff097230 */ /* 0x000fc40000004100 */
[----:B------:R-:W-:Y:S01]  /*6e20*/  FMUL.FTZ R49, R5, R49 ;  /* 0x0000003105317220 */ /* 0x000fe20000410000 */
[----:B------:R-:W-:Y:S02]  /*6e30*/  HADD2.F32 R50, -RZ, R50.H1_H1 ;  /* 0x30000032ff327230 */ /* 0x000fe40000004100 */
[----:B------:R-:W-:Y:S01]  /*6e40*/  FMUL.FTZ R8, R11, UR16 ;  /* 0x000000100b087c20 */ /* 0x000fe20008410000 */
[----:B------:R-:W-:Y:S02]  /*6e50*/  HADD2.F32 R51, -RZ, R51.H1_H1 ;  /* 0x30000033ff337230 */ /* 0x000fe40000004100 */
[----:B------:R-:W-:Y:S01]  /*6e60*/  FFMA.FTZ R17, R48, R49, R17 ;  /* 0x0000003130117223 */ /* 0x000fe20000010011 */
[----:B------:R-:W-:Y:S01]  /*6e70*/  FMUL.FTZ R11, R4, R9 ;  /* 0x00000009040b7220 */ /* 0x000fe20000410000 */
[----:B------:R-:W-:Y:S01]  /*6e80*/  FADD.FTZ R10, R49, R10 ;  /* 0x0000000a310a7221 */ /* 0x000fe20000010000 */
[----:B------:R-:W-:Y:S01]  /*6e90*/  FFMA.FTZ R58, R9, R8, R58 ;  /* 0x00000008093a7223 */ /* 0x000fe2000001003a */
[----:B------:R-:W-:Y:S01]  /*6ea0*/  FADD.FTZ R50, R50, -UR28 ;  /* 0x8000001c32327e21 */ /* 0x000fe20008010000 */
[----:B------:R-:W-:Y:S01]  /*6eb0*/  FFMA.FTZ R17, R8, R11, R17 ;  /* 0x0000000b08117223 */ /* 0x000fe20000010011 */
[----:B------:R-:W-:-:S02]  /*6ec0*/  HADD2.F32 R8, -RZ, R87.H0_H0 ;  /* 0x20000057ff087230 */ /* 0x000fc40000004100 */
[----:B------:R-:W-:Y:S01]  /*6ed0*/  FADD.FTZ R57, R57, R9 ;  /* 0x0000000939397221 */ /* 0x000fe20000010000 */
[----:B------:R-:W-:Y:S01]  /*6ee0*/  FADD.FTZ R10, R10, R11 ;  /* 0x0000000b0a0a7221 */ /* 0x000fe20000010000 */
[--C-:B------:R-:W-:Y:S02]  /*6ef0*/  HADD2.F32 R11, -RZ, R88.reuse.H0_H0 ;  /* 0x20000058ff0b7230 */ /* 0x100fe40000004100 */
[----:B------:R-:W-:Y:S01]  /*6f00*/  FMUL.FTZ R9, R5, R51 ;  /* 0x0000003305097220 */ /* 0x000fe20000410000 */
[----:B------:R-:W-:Y:S01]  /*6f10*/  FMUL.FTZ R50, R50, UR16 ;  /* 0x0000001032327c20 */ /* 0x000fe20008410000 */
[----:B------:R-:W-:Y:S02]  /*6f20*/  HADD2.F32 R87, -RZ, R87.H1_H1 ;  /* 0x30000057ff577230 */ /* 0x000fe40000004100 */
[----:B------:R-:W-:Y:S01]  /*6f30*/  FADD.FTZ R8, R8, -UR28 ;  /* 0x8000001c08087e21 */ /* 0x000fe20008010000 */
[----:B------:R-:W-:Y:S01]  /*6f40*/  FADD.FTZ R10, R9, R10 ;  /* 0x0000000a090a7221 */ /* 0x000fe20000010000 */
[----:B------:R-:W-:Y:S01]  /*6f50*/  FFMA.FTZ R17, R50, R9, R17 ;  /* 0x0000000932117223 */ /* 0x000fe20000010011 */
[----:B------:R-:W-:Y:S01]  /*6f60*/  FMUL.FTZ R13, R4, R11 ;  /* 0x0000000b040d7220 */ /* 0x000fe20000410000 */
[----:B------:R-:W-:Y:S01]  /*6f70*/  FMUL.FTZ R8, R8, UR16 ;  /* 0x0000001008087c20 */ /* 0x000fe20008410000 */
[----:B------:R-:W-:-:S02]  /*6f80*/  HADD2.F32 R9, -RZ, R88.H1_H1 ;  /* 0x30000058ff097230 */ /* 0x000fc40000004100 */
[----:B------:R-:W-:Y:S01]  /*6f90*/  FADD.FTZ R87, R87, -UR28 ;  /* 0x8000001c57577e21 */ /* 0x000fe20008010000 */
[----:B------:R-:W-:Y:S01]  /*6fa0*/  FADD.FTZ R15, R10, R13 ;  /* 0x0000000d0a0f7221 */ /* 0x000fe20000010000 */
[----:B------:R-:W-:Y:S01]  /*6fb0*/  FFMA.FTZ R12, R8, R13, R17 ;  /* 0x0000000d080c7223 */ /* 0x000fe20000010011 */
[--C-:B------:R-:W-:Y:S02]  /*6fc0*/  HADD2.F32 R13, -RZ, R89.reuse.H0_H0 ;  /* 0x20000059ff0d7230 */ /* 0x100fe40000004100 */
[----:B------:R-:W-:Y:S01]  /*6fd0*/  FMUL.FTZ R10, R5, R9 ;  /* 0x00000009050a7220 */ /* 0x000fe20000410000 */
[----:B------:R-:W-:Y:S01]  /*6fe0*/  FMUL.FTZ R87, R87, UR16 ;  /* 0x0000001057577c20 */ /* 0x000fe20008410000 */
[----:B------:R-:W-:Y:S02]  /*6ff0*/  HADD2.F32 R17, -RZ, R90.H0_H0 ;  /* 0x2000005aff117230 */ /* 0x000fe40000004100 */
[----:B------:R-:W-:Y:S01]  /*7000*/  FADD.FTZ R7, R7, R51 ;  /* 0x0000003307077221 */ /* 0x000fe20000010000 */
[----:B------:R-:W-:Y:S01]  /*7010*/  FADD.FTZ R15, R10, R15 ;  /* 0x0000000f0a0f7221 */ /* 0x000fe20000010000 */
[----:B------:R-:W-:Y:S01]  /*7020*/  FFMA.FTZ R12, R87, R10, R12 ;  /* 0x0000000a570c7223 */ /* 0x000fe2000001000c */
[----:B------:R-:W-:-:S02]  /*7030*/  HADD2.F32 R89, -RZ, R89.H1_H1 ;  /* 0x30000059ff597230 */ /* 0x000fc40000004100 */
[----:B------:R-:W-:Y:S01]  /*7040*/  FADD.FTZ R10, R13, -UR28 ;  /* 0x8000001c0d0a7e21 */ /* 0x000fe20008010000 */
[----:B------:R-:W-:Y:S02]  /*7050*/  HADD2.F32 R13, -RZ, R90.H1_H1 ;  /* 0x3000005aff0d7230 */ /* 0x000fe40000004100 */
[----:B------:R-:W-:Y:S01]  /*7060*/  FMUL.FTZ R14, R4, R17 ;  /* 0x00000011040e7220 */ /* 0x000fe20000410000 */
[----:B------:R-:W-:Y:S01]  /*7070*/  FFMA.FTZ R6, R51, R50, R6 ;  /* 0x0000003233067223 */ /* 0x000fe20000010006 */
[----:B------:R-:W-:Y:S01]  /*7080*/  FMUL.FTZ R19, R10, UR16 ;  /* 0x000000100a137c20 */ /* 0x000fe20008410000 */
[----:B------:R-:W-:Y:S01]  /*7090*/  FADD.FTZ R89, R89, -UR28 ;  /* 0x8000001c59597e21 */ /* 0x000fe20008010000 */
[----:B------:R-:W-:Y:S01]  /*70a0*/  FFMA.FTZ R58, R11, R8, R58 ;  /* 0x000000080b3a7223 */ /* 0x000fe2000001003a */
[----:B------:R-:W-:Y:S01]  /*70b0*/  FADD.FTZ R15, R15, R14 ;  /* 0x0000000e0f0f7221 */ /* 0x000fe20000010000 */
[----:B------:R-:W-:Y:S01]  /*70c0*/  FMUL.FTZ R8, R5, R13 ;  /* 0x0000000d05087220 */ /* 0x000fe20000410000 */
[----:B------:R-:W-:Y:S01]  /*70d0*/  FFMA.FTZ R12, R19, R14, R12 ;  /* 0x0000000e130c7223 */ /* 0x000fe2000001000c */
[----:B------:R-:W-:Y:S01]  /*70e0*/  FMUL.FTZ R89, R89, UR16 ;  /* 0x0000001059597c20 */ /* 0x000fe20008410000 */
[----:B------:R-:W-:Y:S01]  /*70f0*/  FADD.FTZ R7, R7, R9 ;  /* 0x0000000907077221 */ /* 0x000fe20000010000 */
        /* <DEDUP_REMOVED lines=9> */
.L_x_795:
[--C-:B------:R-:W-:Y:S02]  /*7190*/  HADD2.F32 R6, -RZ, R114.reuse.H0_H0 ;  /* 0x20000072ff067230 */ /* 0x100fe40000004100 */
[----:B------:R-:W-:Y:S02]  /*71a0*/  HADD2.F32 R7, -RZ, R114.H1_H1 ;  /* 0x30000072ff077230 */ /* 0x000fe40000004100 */
[--C-:B------:R-:W-:Y:S02]  /*71b0*/  HADD2.F32 R69, -RZ, R76.reuse.H0_H0 ;  /* 0x2000004cff457230 */ /* 0x100fe40000004100 */
[----:B------:R-:W-:Y:S01]  /*71c0*/  FADD.FTZ R6, R6, -UR28 ;  /* 0x8000001c06067e21 */ /* 0x000fe20008010000 */
[----:B------:R-:W-:Y:S02]  /*71d0*/  HADD2.F32 R75, -RZ, R76.H1_H1 ;  /* 0x3000004cff4b7230 */ /* 0x000fe40000004100 */
[----:B------:R-:W-:Y:S01]  /*71e0*/  FADD.FTZ R7, R7, -UR28 ;  /* 0x8000001c07077e21 */ /* 0x000fe20008010000 */
[----:B------:R-:W-:-:S02]  /*71f0*/  HADD2.F32 R68, -RZ, R84.H0_H0 ;  /* 0x20000054ff447230 */ /* 0x000fc40000004100 */
[----:B------:R-:W-:Y:S01]  /*7200*/  FMUL.FTZ R6, R6, UR16 ;  /* 0x0000001006067c20 */ /* 0x000fe20008410000 */
[----:B------:R-:W-:Y:S01]  /*7210*/  FADD.FTZ R69, R69, -UR28 ;  /* 0x8000001c45457e21 */ /* 0x000fe20008010000 */
[----:B------:R-:W-:Y:S01]  /*7220*/  FMUL.FTZ R7, R7, UR16 ;  /* 0x0000001007077c20 */ /* 0x000fe20008410000 */
[----:B------:R-:W-:Y:S01]  /*7230*/  FADD.FTZ R75, R75, -UR28 ;  /* 0x8000001c4b4b7e21 */ /* 0x000fe20008010000 */
[--C-:B-----5:R-:W-:Y:S01]  /*7240*/  FFMA.FTZ R56, R5, R6, R3.reuse ;  /* 0x0000000605387223 */ /* 0x120fe20000010003 */
[----:B------:R-:W-:Y:S01]  /*7250*/  FMUL.FTZ R69, R69, UR16 ;  /* 0x0000001045457c20 */ /* 0x000fe20008410000 */
[--C-:B------:R-:W-:Y:S01]  /*7260*/  FFMA.FTZ R54, R4, R7, R2.reuse ;  /* 0x0000000704367223 */ /* 0x100fe20000010002 */
[----:B------:R-:W-:Y:S01]  /*7270*/  FMUL.FTZ R75, R75, UR16 ;  /* 0x000000104b4b7c20 */ /* 0x000fe20008410000 */
[----:B------:R-:W-:Y:S01]  /*7280*/  FMUL.FTZ R59, R56, -1.4426950216293334961 ;  /* 0xbfb8aa3b383b7820 */ /* 0x000fe20000410000 */
[----:B------:R-:W-:Y:S01]  /*7290*/  FFMA.FTZ R53, R5, R69, R3 ;  /* 0x0000004505357223 */ /* 0x000fe20000010003 */
[----:B------:R-:W-:Y:S01]  /*72a0*/  FMUL.FTZ R57, R54, -1.4426950216293334961 ;  /* 0xbfb8aa3b36397820 */ /* 0x000fe20000410000 */
[----:B------:R-:W-:Y:S01]  /*72b0*/  FFMA.FTZ R55, R4, R75, R2 ;  /* 0x0000004b04377223 */ /* 0x000fe20000010002 */
[----:B------:R-:W-:-:S02]  /*72c0*/  HADD2.F32 R60, -RZ, R84.H1_H1 ;  /* 0x30000054ff3c7230 */ /* 0x000fc40000004100 */
[----:B------:R-:W-:Y:S01]  /*72d0*/  FMUL.FTZ R74, R53, -1.4426950216293334961 ;  /* 0xbfb8aa3b354a7820 */ /* 0x000fe20000410000 */
[----:B------:R-:W0:Y:S01]  /*72e0*/  MUFU.EX2 R59, R59 ;  /* 0x0000003b003b7308 */ /* 0x000e220000000800 */
[----:B------:R-:W-:Y:S01]  /*72f0*/  FMUL.FTZ R58, R55, -1.4426950216293334961 ;  /* 0xbfb8aa3b373a7820 */ /* 0x000fe20000410000 */
[----:B------:R-:W-:Y:S01]  /*7300*/  FADD.FTZ R68, R68, -UR28 ;  /* 0x8000001c44447e21 */ /* 0x000fe20008010000 */
[--C-:B------:R-:W-:Y:S02]  /*7310*/  HADD2.F32 R73, -RZ, R82.reuse.H1_H1 ;  /* 0x30000052ff497230 */ /* 0x100fe40000004100 */
[----:B------:R-:W-:Y:S02]  /*7320*/  HADD2.F32 R64, -RZ, R82.H0_H0 ;  /* 0x20000052ff407230 */ /* 0x000fe40000004100 */
[----:B------:R-:W-:Y:S01]  /*7330*/  FMUL.FTZ R68, R68, UR16 ;  /* 0x0000001044447c20 */ /* 0x000fe20008410000 */
[--C-:B------:R-:W-:Y:S01]  /*7340*/  HADD2.F32 R96, -RZ, R30.reuse.H1_H1 ;  /* 0x3000001eff607230 */ /* 0x100fe20000004100 */
[----:B------:R-:W1:Y:S01]  /*7350*/  MUFU.EX2 R57, R57 ;  /* 0x0000003900397308 */ /* 0x000e620000000800 */
[----:B------:R-:W-:Y:S01]  /*7360*/  FADD.FTZ R73, R73, -UR28 ;  /* 0x8000001c49497e21 */ /* 0x000fe20008010000 */
[----:B------:R-:W-:Y:S01]  /*7370*/  FADD.FTZ R64, R64, -UR28 ;  /* 0x8000001c40407e21 */ /* 0x000fe20008010000 */
[----:B------:R-:W-:-:S02]  /*7380*/  HADD2.F32 R30, -RZ, R30.H0_H0 ;  /* 0x2000001eff1e7230 */ /* 0x000fc40000004100 */
[----:B------:R-:W-:Y:S01]  /*7390*/  FMUL.FTZ R73, R73, UR16 ;  /* 0x0000001049497c20 */ /* 0x000fe20008410000 */
[----:B------:R-:W-:Y:S02]  /*73a0*/  FMUL.FTZ R64, R64, UR16 ;  /* 0x0000001040407c20 */ /* 0x000fe40008410000 */
[----:B------:R-:W2:Y:S01]  /*73b0*/  MUFU.EX2 R74, R74 ;  /* 0x0000004a004a7308 */ /* 0x000ea20000000800 */
[----:B0-----:R-:W-:Y:S01]  /*73c0*/  FADD.FTZ R59, R59, 1 ;  /* 0x3f8000003b3b7421 */ /* 0x001fe20000010000 */
[----:B------:R-:W-:Y:S01]  /*73d0*/  FFMA.FTZ R84, R5, R73, R3 ;  /* 0x0000004905547223 */ /* 0x000fe20000010003 */
[----:B------:R-:W-:-:S05]  /*73e0*/  FFMA.FTZ R61, R4, R64, R2 ;  /* 0x00000040043d7223 */ /* 0x000fca0000010002 */
[----:B------:R0:W3:Y:S01]  /*73f0*/  MUFU.RCP R76, R59 ;  /* 0x0000003b004c7308 */ /* 0x0000e20000001000 */
[----:B-1----:R-:W-:-:S07]  /*7400*/  FADD.FTZ R57, R57, 1 ;  /* 0x3f80000039397421 */ /* 0x002fce0000010000 */
[----:B------:R-:W1:Y:S01]  /*7410*/  MUFU.RCP R57, R57 ;  /* 0x0000003900397308 */ /* 0x000e620000001000 */
[----:B--2---:R-:W-:Y:S01]  /*7420*/  FADD.FTZ R74, R74, 1 ;  /* 0x3f8000004a4a7421 */ /* 0x004fe20000010000 */
[----:B0-----:R-:W-:-:S06]  /*7430*/  HADD2.F32 R59, -RZ, R83.H0_H0 ;  /* 0x20000053ff3b7230 */ /* 0x001fcc0000004100 */
[----:B------:R-:W0:Y:S01]  /*7440*/  MUFU.EX2 R58, R58 ;  /* 0x0000003a003a7308 */ /* 0x000e220000000800 */
[----:B---3--:R-:W-:Y:S01]  /*7450*/  FMUL.FTZ R60, R60, R76 ;  /* 0x0000004c3c3c7220 */ /* 0x008fe20000410000 */
[----:B------:R-:W-:-:S04]  /*7460*/  FADD.FTZ R76, -R76, 1 ;  /* 0x3f8000004c4c7421 */ /* 0x000fc80000010100 */
[----:B------:R-:W-:Y:S01]  /*7470*/  FFMA.FTZ R76, R56, R76, 1 ;  /* 0x3f800000384c7423 */ /* 0x000fe2000001004c */
[----:B------:R-:W-:Y:S01]  /*7480*/  FFMA.FTZ R56, R4, R68, R2 ;  /* 0x0000004404387223 */ /* 0x000fe20000010002 */
[----:B------:R-:W2:Y:S01]  /*7490*/  MUFU.RCP R74, R74 ;  /* 0x0000004a004a7308 */ /* 0x000ea20000001000 */
[----:B-1----:R-:W-:Y:S01]  /*74a0*/  FADD.FTZ R67, -R57, 1 ;  /* 0x3f80000039437421 */ /* 0x002fe20000010100 */
[----:B------:R-:W-:-:S03]  /*74b0*/  FMUL.FTZ R76, R60, R76 ;  /* 0x0000004c3c4c7220 */ /* 0x000fc60000410000 */
[----:B------:R-:W-:Y:S01]  /*74c0*/  FFMA.FTZ R67, R54, R67, 1 ;  /* 0x3f80000036437423 */ /* 0x000fe20000010043 */
[----:B------:R-:W-:Y:S02]  /*74d0*/  HADD2.F32 R54, -RZ, R83.H1_H1 ;  /* 0x30000053ff367230 */ /* 0x000fe40000004100 */
[----:B------:R-:W-:Y:S01]  /*74e0*/  FMUL.FTZ R83, R56, -1.4426950216293334961 ;  /* 0xbfb8aa3b38537820 */ /* 0x000fe20000410000 */
[----:B------:R-:W-:Y:S01]  /*74f0*/  FADD.FTZ R82, RZ, R76 ;  /* 0x0000004cff527221 */ /* 0x000fe20000010000 */
[----:B0-----:R-:W-:-:S04]  /*7500*/  FADD.FTZ R58, R58, 1 ;  /* 0x3f8000003a3a7421 */ /* 0x001fc80000010000 */
[----:B------:R0:W1:Y:S01]  /*7510*/  MUFU.RCP R65, R58 ;  /* 0x0000003a00417308 */ /* 0x0000620000001000 */
[----:B--2---:R-:W-:Y:S01]  /*7520*/  FMUL.FTZ R59, R59, R74 ;  /* 0x0000004a3b3b7220 */ /* 0x004fe20000410000 */
[----:B------:R-:W-:-:S06]  /*7530*/  FADD.FTZ R74, -R74, 1 ;  /* 0x3f8000004a4a7421 */ /* 0x000fcc0000010100 */
[----:B------:R-:W2:Y:S01]  /*7540*/  MUFU.EX2 R83, R83 ;  /* 0x0000005300537308 */ /* 0x000ea20000000800 */
[----:B------:R-:W-:Y:S01]  /*7550*/  FFMA.FTZ R74, R53, R74, 1 ;  /* 0x3f800000354a7423 */ /* 0x000fe2000001004a */
[----:B------:R-:W-:Y:S01]  /*7560*/  FMUL.FTZ R53, R84, -1.4426950216293334961 ;  /* 0xbfb8aa3b54357820 */ /* 0x000fe20000410000 */
[----:B0-----:R-:W-:Y:S02]  /*7570*/  HADD2.F32 R58, -RZ, R93.H1_H1 ;  /* 0x3000005dff3a7230 */ /* 0x001fe40000004100 */
[----:B------:R-:W-:-:S03]  /*7580*/  FMUL.FTZ R74, R59, R74 ;  /* 0x0000004a3b4a7220 */ /* 0x000fc60000410000 */
[----:B------:R-:W0:Y:S01]  /*7590*/  MUFU.EX2 R53, R53 ;  /* 0x0000003500357308 */ /* 0x000e220000000800 */
[----:B-1----:R-:W-:Y:S01]  /*75a0*/  FMUL.FTZ R54, R54, R65 ;  /* 0x0000004136367220 */ /* 0x002fe20000410000 */
[----:B------:R-:W-:Y:S01]  /*75b0*/  FADD.FTZ R65, -R65, 1 ;  /* 0x3f80000041417421 */ /* 0x000fe20000010100 */
[----:B------:R-:W-:Y:S01]  /*75c0*/  FMUL.FTZ R58, R58, R57 ;  /* 0x000000393a3a7220 */ /* 0x000fe20000410000 */
[--C-:B------:R-:W-:Y:S02]  /*75d0*/  HADD2.F32 R57, -RZ, R70.reuse.H1_H1 ;  /* 0x30000046ff397230 */ /* 0x100fe40000004100 */
[----:B------:R-:W-:Y:S01]  /*75e0*/  FADD.FTZ R82, R82, R74 ;  /* 0x0000004a52527221 */ /* 0x000fe20000010000 */
[----:B------:R-:W-:Y:S01]  /*75f0*/  FFMA.FTZ R65, R55, R65, 1 ;  /* 0x3f80000037417423 */ /* 0x000fe20000010041 */
[----:B------:R-:W-:Y:S01]  /*7600*/  FMUL.FTZ R55, R61, -1.4426950216293334961 ;  /* 0xbfb8aa3b3d377820 */ /* 0x000fe20000410000 */
[----:B------:R-:W-:Y:S01]  /*7610*/  FMUL.FTZ R67, R58, R67 ;  /* 0x000000433a437220 */ /* 0x000fe20000410000 */
[----:B--2---:R-:W-:Y:S01]  /*7620*/  FADD.FTZ R83, R83, 1 ;  /* 0x3f80000053537421 */ /* 0x004fe20000010000 */
[----:B------:R-:W-:-:S02]  /*7630*/  HADD2.F32 R70, -RZ, R70.H0_H0 ;  /* 0x20000046ff467230 */ /* 0x000fc40000004100 */
[----:B------:R-:W-:Y:S01]  /*7640*/  FMUL.FTZ R65, R54, R65 ;  /* 0x0000004136417220 */ /* 0x000fe20000410000 */
[----:B------:R-:W-:Y:S01]  /*7650*/  HADD2.F32 R54, -RZ, R81.H1_H1 ;  /* 0x30000051ff367230 */ /* 0x000fe20000004100 */
[----:B------:R-:W1:Y:S01]  /*7660*/  MUFU.EX2 R55, R55 ;  /* 0x0000003700377308 */ /* 0x000e620000000800 */
[----:B0-----:R-:W-:-:S07]  /*7670*/  FADD.FTZ R53, R53, 1 ;  /* 0x3f80000035357421 */ /* 0x001fce0000010000 */
[----:B------:R-:W0:Y:S08]  /*7680*/  MUFU.RCP R83, R83 ;  /* 0x0000005300537308 */ /* 0x000e300000001000 */
[----:B------:R-:W2:Y:S01]  /*7690*/  MUFU.RCP R53, R53 ;  /* 0x0000003500357308 */ /* 0x000ea20000001000 */
[----:B-1----:R-:W-:-:S07]  /*76a0*/  FADD.FTZ R55, R55, 1 ;  /* 0x3f80000037377421 */ /* 0x002fce0000010000 */
[----:B------:R-:W1:Y:S01]  /*76b0*/  MUFU.RCP R55, R55 ;  /* 0x0000003700377308 */ /* 0x000e620000001000 */
[----:B0-----:R-:W-:Y:S01]  /*76c0*/  FMUL.FTZ R57, R57, R83 ;  /* 0x0000005339397220 */ /* 0x001fe20000410000 */
[----:B------:R-:W-:-:S04]  /*76d0*/  FADD.FTZ R83, -R83, 1 ;  /* 0x3f80000053537421 */ /* 0x000fc80000010100 */
[----:B------:R-:W-:Y:S01]  /*76e0*/  FFMA.FTZ R83, R56, R83, 1 ;  /* 0x3f80000038537423 */ /* 0x000fe20000010053 */
[--C-:B------:R-:W-:Y:S02]  /*76f0*/  HADD2.F32 R56, -RZ, R63.reuse.H1_H1 ;  /* 0x3000003fff387230 */ /* 0x100fe40000004100 */
[----:B------:R-:W-:Y:S02]  /*7700*/  HADD2.F32 R63, -RZ, R63.H0_H0 ;  /* 0x2000003fff3f7230 */ /* 0x000fe40000004100 */
[----:B------:R-:W-:Y:S01]  /*7710*/  FMUL.FTZ R83, R57, R83 ;  /* 0x0000005339537220 */ /* 0x000fe20000410000 */
[----:B------:R-:W-:Y:S02]  /*7720*/  HADD2.F32 R57, -RZ, R71.H1_H1 ;  /* 0x30000047ff397230 */ /* 0x000fe40000004100 */
[----:B--2---:R-:W-:Y:S01]  /*7730*/  FMUL.FTZ R56, R56, R53 ;  /* 0x0000003538387220 */ /* 0x004fe20000410000 */
[----:B------:R-:W-:Y:S01]  /*7740*/  FADD.FTZ R53, -R53, 1 ;  /* 0x3f80000035357421 */ /* 0x000fe20000010100 */
[----:B------:R-:W-:-:S03]  /*7750*/  FADD.FTZ R63, R63, -UR28 ;  /* 0x8000001c3f3f7e21 */ /* 0x000fc60008010000 */
[----:B------:R-:W-:Y:S01]  /*7760*/  FFMA.FTZ R84, R84, R53, 1 ;  /* 0x3f80000054547423 */ /* 0x000fe20000010035 */
[--C-:B------:R-:W-:Y:S02]  /*7770*/  HADD2.F32 R53, -RZ, R62.reuse.H1_H1 ;  /* 0x3000003eff357230 */ /* 0x100fe40000004100 */
[----:B------:R-:W-:Y:S01]  /*7780*/  FMUL.FTZ R63, R63, UR16 ;  /* 0x000000103f3f7c20 */ /* 0x000fe20008410000 */
[----:B------:R-:W-:Y:S02]  /*7790*/  HADD2.F32 R62, -RZ, R62.H0_H0 ;  /* 0x2000003eff3e7230 */ /* 0x000fe40000004100 */
[----:B------:R-:W-:Y:S01]  /*77a0*/  FMUL.FTZ R84, R56, R84 ;  /* 0x0000005438547220 */ /* 0x000fe20000410000 */
[----:B-1----:R-:W-:Y:S01]  /*77b0*/  FMUL.FTZ R53, R53, R55 ;  /* 0x0000003735357220 */ /* 0x002fe20000410000 */
[----:B------:R-:W-:Y:S01]  /*77c0*/  FADD.FTZ R55, -R55, 1 ;  /* 0x3f80000037377421 */ /* 0x000fe20000010100 */
[----:B------:R-:W-:Y:S01]  /*77d0*/  FADD.FTZ R62, R62, -UR28 ;  /* 0x8000001c3e3e7e21 */ /* 0x000fe20008010000 */
[----:B------:R-:W-:-:S02]  /*77e0*/  FADD.FTZ R82, R82, R84 ;  /* 0x0000005452527221 */ /* 0x000fc40000010000 */
[----:B------:R-:W-:Y:S01]  /*77f0*/  FFMA.FTZ R55, R61, R55, 1 ;  /* 0x3f8000003d377423 */ /* 0x000fe20000010037 */
[----:B------:R-:W-:Y:S01]  /*7800*/  FFMA.FTZ R61, R5, R63, R3 ;  /* 0x0000003f053d7223 */ /* 0x000fe20000010003 */
[----:B------:R-:W-:Y:S02]  /*7810*/  FMUL.FTZ R62, R62, UR16 ;  /* 0x000000103e3e7c20 */ /* 0x000fe40008410000 */
[----:B------:R-:W-:Y:S01]  /*7820*/  FMUL.FTZ R55, R53, R55 ;  /* 0x0000003735377220 */ /* 0x000fe20000410000 */
[----:B------:R-:W-:Y:S01]  /*7830*/  FMUL.FTZ R58, R61, -1.4426950216293334961 ;  /* 0xbfb8aa3b3d3a7820 */ /* 0x000fe20000410000 */
[----:B------:R-:W-:Y:S01]  /*7840*/  FFMA.FTZ R66, R4, R62, R2 ;  /* 0x0000003e04427223 */ /* 0x000fe20000010002 */
[----:B------:R-:W-:-:S03]  /*7850*/  HADD2.F32 R53, -RZ, R77.H1_H1 ;  /* 0x3000004dff357230 */ /* 0x000fc60000004100 */
[----:B------:R-:W-:Y:S01]  /*7860*/  FMUL.FTZ R60, R66, -1.4426950216293334961 ;  /* 0xbfb8aa3b423c7820 */ /* 0x000fe20000410000 */
[----:B------:R-:W0:Y:S08]  /*7870*/  MUFU.EX2 R58, R58 ;  /* 0x0000003a003a7308 */ /* 0x000e300000000800 */
[----:B------:R-:W1:Y:S01]  /*7880*/  MUFU.EX2 R60, R60 ;  /* 0x0000003c003c7308 */ /* 0x000e620000000800 */
[----:B0-----:R-:W-:-:S07]  /*7890*/  FADD.FTZ R58, R58, 1 ;  /* 0x3f8000003a3a7421 */ /* 0x001fce0000010000 */
[----:B------:R-:W0:Y:S01]  /*78a0*/  MUFU.RCP R58, R58 ;  /* 0x0000003a003a7308 */ /* 0x000e220000001000 */
[----:B-1----:R-:W-:-:S07]  /*78b0*/  FADD.FTZ R60, R60, 1 ;  /* 0x3f8000003c3c7421 */ /* 0x002fce0000010000 */
[----:B------:R-:W1:Y:S01]  /*78c0*/  MUFU.RCP R60, R60 ;  /* 0x0000003c003c7308 */ /* 0x000e620000001000 */
[----:B0-----:R-:W-:Y:S01]  /*78d0*/  FMUL.FTZ R70, R70, R58 ;  /* 0x0000003a46467220 */ /* 0x001fe20000410000 */
[----:B------:R-:W-:-:S04]  /*78e0*/  FADD.FTZ R58, -R58, 1 ;  /* 0x3f8000003a3a7421 */ /* 0x000fc80000010100 */
[----:B------:R-:W-:Y:S01]  /*78f0*/  FFMA.FTZ R58, R61, R58, 1 ;  /* 0x3f8000003d3a7423 */ /* 0x000fe2000001003a */
[----:B------:R-:W-:Y:S02]  /*7900*/  HADD2.F32 R61, -RZ, R81.H0_H0 ;  /* 0x20000051ff3d7230 */ /* 0x000fe40000004100 */
[----:B------:R-:W-:Y:S01]  /*7910*/  FFMA.FTZ R81, R6, R76, RZ ;  /* 0x0000004c06517223 */ /* 0x000fe200000100ff */
[----:B-1----:R-:W-:Y:S01]  /*7920*/  FMUL.FTZ R54, R54, R60 ;  /* 0x0000003c36367220 */ /* 0x002fe20000410000 */
[----:B------:R-:W-:Y:S01]  /*7930*/  FADD.FTZ R60, -R60, 1 ;  /* 0x3f8000003c3c7421 */ /* 0x000fe20000010100 */
[----:B------:R-:W-:Y:S01]  /*7940*/  FMUL.FTZ R58, R70, R58 ;  /* 0x0000003a463a7220 */ /* 0x000fe20000410000 */
[----:B------:R-:W-:Y:S01]  /*7950*/  FADD.FTZ R61, R61, -UR28 ;  /* 0x8000001c3d3d7e21 */ /* 0x000fe20008010000 */
[----:B------:R-:W-:Y:S01]  /*7960*/  FFMA.FTZ R81, R69, R74, R81 ;  /* 0x0000004a45517223 */ /* 0x000fe20000010051 */
[----:B------:R-:W-:Y:S01]  /*7970*/  FFMA.FTZ R66, R66, R60, 1 ;  /* 0x3f80000042427423 */ /* 0x000fe2000001003c */
[----:B------:R-:W-:Y:S01]  /*7980*/  FMUL.FTZ R74, R5, R74 ;  /* 0x0000004a054a7220 */ /* 0x000fe20000410000 */
[----:B------:R-:W-:Y:S01]  /*7990*/  FMUL.FTZ R61, R61, UR16 ;  /* 0x000000103d3d7c20 */ /* 0x000fe20008410000 */
[----:B------:R-:W-:Y:S01]  /*79a0*/  FFMA.FTZ R81, R73, R84, R81 ;  /* 0x0000005449517223 */ /* 0x000fe20000010051 */
[----:B------:R-:W-:Y:S01]  /*79b0*/  FMUL.FTZ R54, R54, R66 ;  /* 0x0000004236367220 */ /* 0x000fe20000410000 */
[C---:B------:R-:W-:Y:S01]  /*79c0*/  FMUL.FTZ R84, R5.reuse, R84 ;  /* 0x0000005405547220 */ /* 0x040fe20000410000 */
[----:B------:R-:W-:Y:S01]  /*79d0*/  FFMA.FTZ R60, R5, R61, R3 ;  /* 0x0000003d053c7223 */ /* 0x000fe20000010003 */
[----:B------:R-:W-:Y:S01]  /*79e0*/  FADD.FTZ R82, R82, R58 ;  /* 0x0000003a52527221 */ /* 0x000fe20000010000 */
[-C--:B------:R-:W-:Y:S01]  /*79f0*/  FFMA.FTZ R81, R63, R58.reuse, R81 ;  /* 0x0000003a3f517223 */ /* 0x080fe20000010051 */
        /* <DEDUP_REMOVED lines=8> */
[----:B------:R-:W-:-:S03]  /*7a80*/  HADD2.F32 R60, -RZ, R71.H0_H0 ;  /* 0x20000047ff3c7230 */ /* 0x000fc60000004100 */
[----:B------:R-:W-:Y:S01]  /*7a90*/  FMUL.FTZ R57, R57, R59 ;  /* 0x0000003b39397220 */ /* 0x000fe20000410000 */
[--C-:B------:R-:W-:Y:S02]  /*7aa0*/  HADD2.F32 R59, -RZ, R72.reuse.H1_H1 ;  /* 0x30000048ff3b7230 */ /* 0x100fe40000004100 */
[----:B------:R-:W-:Y:S01]  /*7ab0*/  FADD.FTZ R60, R60, -UR28 ;  /* 0x8000001c3c3c7e21 */ /* 0x000fe20008010000 */
[----:B------:R-:W-:Y:S02]  /*7ac0*/  HADD2.F32 R72, -RZ, R72.H0_H0 ;  /* 0x20000048ff487230 */ /* 0x000fe40000004100 */
[----:B------:R-:W-:Y:S01]  /*7ad0*/  FADD.FTZ R82, R82, R57 ;  /* 0x0000003952527221 */ /* 0x000fe20000010000 */
[-C--:B------:R-:W-:Y:S01]  /*7ae0*/  FFMA.FTZ R81, R61, R57.reuse, R81 ;  /* 0x000000393d517223 */ /* 0x080fe20000010051 */
[----:B------:R-:W-:Y:S01]  /*7af0*/  FMUL.FTZ R60, R60, UR16 ;  /* 0x000000103c3c7c20 */ /* 0x000fe20008410000 */
[----:B------:R-:W-:Y:S01]  /*7b00*/  FADD.FTZ R59, R59, -UR28 ;  /* 0x8000001c3b3b7e21 */ /* 0x000fe20008010000 */
[----:B------:R-:W-:-:S02]  /*7b10*/  FMUL.FTZ R57, R5, R57 ;  /* 0x0000003905397220 */ /* 0x000fc40000410000 */
[----:B------:R-:W-:Y:S01]  /*7b20*/  FFMA.FTZ R71, R4, R60, R2 ;  /* 0x0000003c04477223 */ /* 0x000fe20000010002 */
[----:B------:R-:W-:-:S03]  /*7b30*/  FMUL.FTZ R59, R59, UR16 ;  /* 0x000000103b3b7c20 */ /* 0x000fc60008410000 */
[----:B------:R-:W-:-:S06]  /*7b40*/  FMUL.FTZ R56, R71, -1.4426950216293334961 ;  /* 0xbfb8aa3b47387820 */ /* 0x000fcc0000410000 */
[----:B------:R-:W0:Y:S02]  /*7b50*/  MUFU.EX2 R56, R56 ;  /* 0x0000003800387308 */ /* 0x000e240000000800 */
[----:B0-----:R-:W-:-:S06]  /*7b60*/  FADD.FTZ R56, R56, 1 ;  /* 0x3f80000038387421 */ /* 0x001fcc0000010000 */
[----:B------:R-:W0:Y:S02]  /*7b70*/  MUFU.RCP R56, R56 ;  /* 0x0000003800387308 */ /* 0x000e240000001000 */
[----:B0-----:R-:W-:Y:S01]  /*7b80*/  FMUL.FTZ R53, R53, R56 ;  /* 0x0000003835357220 */ /* 0x001fe20000410000 */
[----:B------:R-:W-:-:S04]  /*7b90*/  FADD.FTZ R56, -R56, 1 ;  /* 0x3f80000038387421 */ /* 0x000fc80000010100 */
[----:B------:R-:W-:Y:S01]  /*7ba0*/  FFMA.FTZ R56, R71, R56, 1 ;  /* 0x3f80000047387423 */ /* 0x000fe20000010038 */
[----:B------:R-:W-:-:S03]  /*7bb0*/  FMUL.FTZ R71, R4, R67 ;  /* 0x0000004304477220 */ /* 0x000fc60000410000 */
[----:B------:R-:W-:Y:S01]  /*7bc0*/  FMUL.FTZ R53, R53, R56 ;  /* 0x0000003835357220 */ /* 0x000fe20000410000 */
[----:B------:R-:W-:Y:S01]  /*7bd0*/  FFMA.FTZ R66, R7, R71, RZ ;  /* 0x0000004707427223 */ /* 0x000fe200000100ff */
[----:B------:R-:W-:Y:S01]  /*7be0*/  FADD.FTZ R71, RZ, R71 ;  /* 0x00000047ff477221 */ /* 0x000fe20000010000 */
[----:B------:R-:W-:-:S04]  /*7bf0*/  FMUL.FTZ R56, R5, R76 ;  /* 0x0000004c05387220 */ /* 0x000fc80000410000 */
        /* <DEDUP_REMOVED lines=10> */
[----:B------:R-:W-:Y:S01]  /*7ca0*/  FFMA.FTZ R70, R7, R67, RZ ;  /* 0x0000004307467223 */ /* 0x000fe200000100ff */
[----:B------:R-:W-:Y:S02]  /*7cb0*/  HADD2.F32 R7, -RZ, R77.H0_H0 ;  /* 0x2000004dff077230 */ /* 0x000fe40000004100 */
[----:B------:R-:W-:Y:S01]  /*7cc0*/  FMUL.FTZ R56, R72, R56 ;  /* 0x0000003848387220 */ /* 0x000fe20000410000 */
[----:B------:R-:W-:Y:S01]  /*7cd0*/  FADD.FTZ R72, RZ, R67 ;  /* 0x00000043ff487221 */ /* 0x000fe20000010000 */
[-C--:B------:R-:W-:Y:S01]  /*7ce0*/  FFMA.FTZ R70, R75, R65.reuse, R70 ;  /* 0x000000414b467223 */ /* 0x080fe20000010046 */
[----:B------:R-:W-:Y:S01]  /*7cf0*/  FADD.FTZ R67, R7, -UR28 ;  /* 0x8000001c07437e21 */ /* 0x000fe20008010000 */
[----:B------:R-:W-:Y:S01]  /*7d00*/  FADD.FTZ R82, R82, R56 ;  /* 0x0000003852527221 */ /* 0x000fe20000010000 */
[----:B------:R-:W-:Y:S01]  /*7d10*/  FADD.FTZ R72, R72, R65 ;  /* 0x0000004148487221 */ /* 0x000fe20000010000 */
[----:B------:R-:W-:Y:S01]  /*7d20*/  FMUL.FTZ R65, R4, R65 ;  /* 0x0000004104417220 */ /* 0x000fe20000410000 */
[----:B------:R-:W-:Y:S01]  /*7d30*/  FMUL.FTZ R67, R67, UR16 ;  /* 0x0000001043437c20 */ /* 0x000fe20008410000 */
[----:B------:R-:W-:Y:S01]  /*7d40*/  FFMA.FTZ R70, R68, R83, R70 ;  /* 0x0000005344467223 */ /* 0x000fe20000010046 */
[----:B------:R-:W-:Y:S01]  /*7d50*/  FADD.FTZ R72, R72, R83 ;  /* 0x0000005348487221 */ /* 0x000fe20000010000 */
[----:B------:R-:W-:Y:S01]  /*7d60*/  FFMA.FTZ R75, R75, R65, R66 ;  /* 0x000000414b4b7223 */ /* 0x000fe20000010042 */
[C---:B------:R-:W-:Y:S01]  /*7d70*/  FFMA.FTZ R77, R4.reuse, R67, R2 ;  /* 0x00000043044d7223 */ /* 0x040fe20000010002 */
[----:B------:R-:W-:Y:S01]  /*7d80*/  FADD.FTZ R71, R71, R65 ;  /* 0x0000004147477221 */ /* 0x000fe20000010000 */
[----:B------:R-:W-:Y:S01]  /*7d90*/  FMUL.FTZ R83, R4, R83 ;  /* 0x0000005304537220 */ /* 0x000fe20000410000 */
[----:B------:R-:W-:Y:S01]  /*7da0*/  FFMA.FTZ R6, R69, R74, R75 ;  /* 0x0000004a45067223 */ /* 0x000fe2000001004b */
[----:B------:R-:W-:Y:S01]  /*7db0*/  FMUL.FTZ R7, R77, -1.4426950216293334961 ;  /* 0xbfb8aa3b4d077820 */ /* 0x000fe20000410000 */
[----:B------:R-:W-:Y:S01]  /*7dc0*/  FADD.FTZ R71, R74, R71 ;  /* 0x000000474a477221 */ /* 0x000fe20000010000 */
[----:B------:R-:W-:Y:S01]  /*7dd0*/  FADD.FTZ R72, R72, R55 ;  /* 0x0000003748487221 */ /* 0x000fe20000010000 */
[----:B------:R-:W-:Y:S01]  /*7de0*/  FFMA.FTZ R6, R68, R83, R6 ;  /* 0x0000005344067223 */ /* 0x000fe20000010006 */
[-C--:B------:R-:W-:Y:S01]  /*7df0*/  FFMA.FTZ R70, R64, R55.reuse, R70 ;  /* 0x0000003740467223 */ /* 0x080fe20000010046 */
[----:B------:R-:W-:Y:S01]  /*7e00*/  FADD.FTZ R83, R71, R83 ;  /* 0x0000005347537221 */ /* 0x000fe20000010000 */
[----:B------:R-:W0:Y:S01]  /*7e10*/  MUFU.EX2 R7, R7 ;  /* 0x0000000700077308 */ /* 0x000e220000000800 */
[----:B------:R-:W-:Y:S01]  /*7e20*/  FFMA.FTZ R73, R73, R84, R6 ;  /* 0x0000005449497223 */ /* 0x000fe20000010006 */
[----:B------:R-:W-:Y:S01]  /*7e30*/  FMUL.FTZ R55, R4, R55 ;  /* 0x0000003704377220 */ /* 0x000fe20000410000 */
[----:B------:R-:W-:Y:S01]  /*7e40*/  FADD.FTZ R83, R84, R83 ;  /* 0x0000005354537221 */ /* 0x000fe20000010000 */
[----:B------:R-:W-:Y:S01]  /*7e50*/  FADD.FTZ R72, R72, R54 ;  /* 0x0000003648487221 */ /* 0x000fe20000010000 */
[-C--:B------:R-:W-:Y:S01]  /*7e60*/  FFMA.FTZ R70, R62, R54.reuse, R70 ;  /* 0x000000363e467223 */ /* 0x080fe20000010046 */
[----:B------:R-:W-:Y:S01]  /*7e70*/  FMUL.FTZ R54, R4, R54 ;  /* 0x0000003604367220 */ /* 0x000fe20000410000 */
[----:B------:R-:W-:Y:S01]  /*7e80*/  FFMA.FTZ R81, R59, R56, R81 ;  /* 0x000000383b517223 */ /* 0x000fe20000010051 */
[----:B------:R-:W-:Y:S01]  /*7e90*/  FADD.FTZ R72, R72, R53 ;  /* 0x0000003548487221 */ /* 0x000fe20000010000 */
[----:B------:R-:W-:Y:S01]  /*7ea0*/  FFMA.FTZ R70, R60, R53, R70 ;  /* 0x000000353c467223 */ /* 0x000fe20000010046 */
[----:B0-----:R-:W-:-:S04]  /*7eb0*/  FADD.FTZ R7, R7, 1 ;  /* 0x3f80000007077421 */ /* 0x001fc80000010000 */
[----:B------:R0:W1:Y:S02]  /*7ec0*/  MUFU.RCP R66, R7 ;  /* 0x0000000700427308 */ /* 0x0000640000001000 */
[--C-:B0-----:R-:W-:Y:S02]  /*7ed0*/  HADD2.F32 R7, -RZ, R80.reuse.H1_H1 ;  /* 0x30000050ff077230 */ /* 0x101fe40000004100 */
[----:B------:R-:W-:-:S05]  /*7ee0*/  HADD2.F32 R80, -RZ, R80.H0_H0 ;  /* 0x20000050ff507230 */ /* 0x000fca0000004100 */
[----:B------:R-:W-:Y:S01]  /*7ef0*/  FADD.FTZ R80, R80, -UR28 ;  /* 0x8000001c50507e21 */ /* 0x000fe20008010000 */
[----:B-1----:R-:W-:Y:S01]  /*7f00*/  FMUL.FTZ R7, R7, R66 ;  /* 0x0000004207077220 */ /* 0x002fe20000410000 */
[----:B------:R-:W-:Y:S02]  /*7f10*/  FADD.FTZ R66, -R66, 1 ;  /* 0x3f80000042427421 */ /* 0x000fe40000010100 */
[----:B------:R-:W-:Y:S02]  /*7f20*/  FMUL.FTZ R80, R80, UR16 ;  /* 0x0000001050507c20 */ /* 0x000fe40008410000 */
[----:B------:R-:W-:Y:S01]  /*7f30*/  FFMA.FTZ R77, R77, R66, 1 ;  /* 0x3f8000004d4d7423 */ /* 0x000fe20000010042 */
[--C-:B------:R-:W-:Y:S02]  /*7f40*/  HADD2.F32 R66, -RZ, R78.reuse.H1_H1 ;  /* 0x3000004eff427230 */ /* 0x100fe40000004100 */
[----:B------:R-:W-:Y:S01]  /*7f50*/  FFMA.FTZ R76, R4, R80, R2 ;  /* 0x00000050044c7223 */ /* 0x000fe20000010002 */
[----:B------:R-:W-:-:S02]  /*7f60*/  HADD2.F32 R78, -RZ, R78.H0_H0 ;  /* 0x2000004eff4e7230 */ /* 0x000fc40000004100 */
[----:B------:R-:W-:Y:S01]  /*7f70*/  FMUL.FTZ R7, R7, R77 ;  /* 0x0000004d07077220 */ /* 0x000fe20000410000 */
[----:B------:R-:W-:Y:S01]  /*7f80*/  FMUL.FTZ R69, R76, -1.4426950216293334961 ;  /* 0xbfb8aa3b4c457820 */ /* 0x000fe20000410000 */
[----:B------:R-:W-:Y:S02]  /*7f90*/  FADD.FTZ R66, R66, -UR28 ;  /* 0x8000001c42427e21 */ /* 0x000fe40008010000 */
[----:B------:R-:W-:Y:S02]  /*7fa0*/  FADD.FTZ R72, R72, R7 ;  /* 0x0000000748487221 */ /* 0x000fe40000010000 */
[----:B------:R-:W-:Y:S01]  /*7fb0*/  FMUL.FTZ R66, R66, UR16 ;  /* 0x0000001042427c20 */ /* 0x000fe20008410000 */
[----:B------:R-:W0:Y:S03]  /*7fc0*/  MUFU.EX2 R69, R69 ;  /* 0x0000004500457308 */ /* 0x000e260000000800 */
[----:B------:R-:W-:-:S04]  /*7fd0*/  FFMA.FTZ R77, R5, R66, R3 ;  /* 0x00000042054d7223 */ /* 0x000fc80000010003 */
[----:B------:R-:W-:-:S06]  /*7fe0*/  FMUL.FTZ R65, R77, -1.4426950216293334961 ;  /* 0xbfb8aa3b4d417820 */ /* 0x000fcc0000410000 */
[----:B------:R-:W1:Y:S01]  /*7ff0*/  MUFU.EX2 R65, R65 ;  /* 0x0000004100417308 */ /* 0x000e620000000800 */
[----:B0-----:R-:W-:-:S07]  /*8000*/  FADD.FTZ R69, R69, 1 ;  /* 0x3f80000045457421 */ /* 0x001fce0000010000 */
[----:B------:R0:W2:Y:S02]  /*8010*/  MUFU.RCP R75, R69 ;  /* 0x00000045004b7308 */ /* 0x0000a40000001000 */
[--C-:B0-----:R-:W-:Y:S02]  /*8020*/  HADD2.F32 R69, -RZ, R79.reuse.H1_H1 ;  /* 0x3000004fff457230 */ /* 0x101fe40000004100 */
[----:B-1----:R-:W-:Y:S01]  /*8030*/  FADD.FTZ R65, R65, 1 ;  /* 0x3f80000041417421 */ /* 0x002fe20000010000 */
[----:B------:R-:W-:-:S05]  /*8040*/  HADD2.F32 R79, -RZ, R79.H0_H0 ;  /* 0x2000004fff4f7230 */ /* 0x000fca0000004100 */
[----:B------:R-:W-:Y:S01]  /*8050*/  FADD.FTZ R79, R79, -UR28 ;  /* 0x8000001c4f4f7e21 */ /* 0x000fe20008010000 */
[----:B--2---:R-:W-:Y:S01]  /*8060*/  FMUL.FTZ R69, R69, R75 ;  /* 0x0000004b45457220 */ /* 0x004fe20000410000 */
[----:B------:R-:W-:Y:S01]  /*8070*/  FADD.FTZ R75, -R75, 1 ;  /* 0x3f8000004b4b7421 */ /* 0x000fe20000010100 */
[----:B------:R-:W0:Y:S01]  /*8080*/  MUFU.RCP R65, R65 ;  /* 0x0000004100417308 */ /* 0x000e220000001000 */
[----:B------:R-:W-:Y:S02]  /*8090*/  FMUL.FTZ R79, R79, UR16 ;  /* 0x000000104f4f7c20 */ /* 0x000fe40008410000 */
[----:B------:R-:W-:Y:S02]  /*80a0*/  FFMA.FTZ R76, R76, R75, 1 ;  /* 0x3f8000004c4c7423 */ /* 0x000fe4000001004b */
[----:B------:R-:W-:Y:S02]  /*80b0*/  FFMA.FTZ R75, R5, R79, R3 ;  /* 0x0000004f054b7223 */ /* 0x000fe40000010003 */
[----:B------:R-:W-:Y:S01]  /*80c0*/  FMUL.FTZ R69, R69, R76 ;  /* 0x0000004c45457220 */ /* 0x000fe20000410000 */
[----:B------:R-:W-:-:S02]  /*80d0*/  HADD2.F32 R76, -RZ, R93.H0_H0 ;  /* 0x2000005dff4c7230 */ /* 0x000fc40000004100 */
[----:B------:R-:W-:Y:S01]  /*80e0*/  FMUL.FTZ R74, R75, -1.4426950216293334961 ;  /* 0xbfb8aa3b4b4a7820 */ /* 0x000fe20000410000 */
[--C-:B------:R-:W-:Y:S02]  /*80f0*/  HADD2.F32 R93, -RZ, R43.reuse.H1_H1 ;  /* 0x3000002bff5d7230 */ /* 0x100fe40000004100 */
[----:B------:R-:W-:-:S03]  /*8100*/  HADD2.F32 R43, -RZ, R43.H0_H0 ;  /* 0x2000002bff2b7230 */ /* 0x000fc60000004100 */
[----:B------:R-:W1:Y:S01]  /*8110*/  MUFU.EX2 R74, R74 ;  /* 0x0000004a004a7308 */ /* 0x000e620000000800 */
[----:B0-----:R-:W-:Y:S01]  /*8120*/  FMUL.FTZ R78, R78, R65 ;  /* 0x000000414e4e7220 */ /* 0x001fe20000410000 */
[----:B------:R-:W-:-:S04]  /*8130*/  FADD.FTZ R65, -R65, 1 ;  /* 0x3f80000041417421 */ /* 0x000fc80000010100 */
[----:B------:R-:W-:Y:S01]  /*8140*/  FFMA.FTZ R65, R77, R65, 1 ;  /* 0x3f8000004d417423 */ /* 0x000fe20000010041 */
[----:B------:R-:W-:-:S03]  /*8150*/  HADD2.F32 R77, -RZ, R91.H1_H1 ;  /* 0x3000005bff4d7230 */ /* 0x000fc60000004100 */
[----:B------:R-:W-:Y:S01]  /*8160*/  FMUL.FTZ R65, R78, R65 ;  /* 0x000000414e417220 */ /* 0x000fe20000410000 */
[----:B------:R-:W-:Y:S02]  /*8170*/  HADD2.F32 R78, -RZ, R92.H1_H1 ;  /* 0x3000005cff4e7230 */ /* 0x000fe40000004100 */
[----:B------:R-:W-:Y:S01]  /*8180*/  FADD.FTZ R77, R77, -UR28 ;  /* 0x8000001c4d4d7e21 */ /* 0x000fe20008010000 */
[----:B-1----:R-:W-:Y:S02]  /*8190*/  FADD.FTZ R74, R74, 1 ;  /* 0x3f8000004a4a7421 */ /* 0x002fe40000010000 */
[----:B------:R-:W-:Y:S01]  /*81a0*/  FADD.FTZ R78, R78, -UR28 ;  /* 0x8000001c4e4e7e21 */ /* 0x000fe20008010000 */
[----:B------:R-:W-:-:S03]  /*81b0*/  FMUL.FTZ R77, R77, UR16 ;  /* 0x000000104d4d7c20 */ /* 0x000fc60008410000 */
[----:B------:R-:W-:Y:S01]  /*81c0*/  FMUL.FTZ R78, R78, UR16 ;  /* 0x000000104e4e7c20 */ /* 0x000fe20008410000 */
[----:B------:R-:W0:Y:S02]  /*81d0*/  MUFU.RCP R74, R74 ;  /* 0x0000004a004a7308 */ /* 0x000e240000001000 */
        /* <DEDUP_REMOVED lines=8> */
[----:B------:R0:W1:Y:S02]  /*8260*/  MUFU.RCP R75, R68 ;  /* 0x00000044004b7308 */ /* 0x0000640000001000 */
[----:B0-----:R-:W-:Y:S02]  /*8270*/  HADD2.F32 R68, -RZ, R92.H0_H0 ;  /* 0x2000005cff447230 */ /* 0x001fe40000004100 */
[----:B------:R-:W-:-:S03]  /*8280*/  HADD2.F32 R92, -RZ, R35.H0_H0 ;  /* 0x20000023ff5c7230 */ /* 0x000fc60000004100 */
[----:B-1----:R-:W-:Y:S01]  /*8290*/  FMUL.FTZ R68, R68, R75 ;  /* 0x0000004b44447220 */ /* 0x002fe20000410000 */
[----:B------:R-:W-:-:S04]  /*82a0*/  FADD.FTZ R75, -R75, 1 ;  /* 0x3f8000004b4b7421 */ /* 0x000fc80000010100 */
[----:B------:R-:W-:Y:S01]  /*82b0*/  FFMA.FTZ R76, R76, R75, 1 ;  /* 0x3f8000004c4c7423 */ /* 0x000fe2000001004b */
[----:B------:R-:W-:-:S03]  /*82c0*/  FFMA.FTZ R75, R5, R77, R3 ;  /* 0x0000004d054b7223 */ /* 0x000fc60000010003 */
[----:B------:R-:W-:Y:S01]  /*82d0*/  FMUL.FTZ R68, R68, R76 ;  /* 0x0000004c44447220 */ /* 0x000fe20000410000 */
[----:B------:R-:W-:Y:S01]  /*82e0*/  FMUL.FTZ R71, R75, -1.4426950216293334961 ;  /* 0xbfb8aa3b4b477820 */ /* 0x000fe20000410000 */
[----:B------:R-:W-:-:S05]  /*82f0*/  HADD2.F32 R76, -RZ, R85.H1_H1 ;  /* 0x30000055ff4c7230 */ /* 0x000fca0000004100 */
[----:B------:R-:W0:Y:S02]  /*8300*/  MUFU.EX2 R71, R71 ;  /* 0x0000004700477308 */ /* 0x000e240000000800 */
[----:B0-----:R-:W-:-:S06]  /*8310*/  FADD.FTZ R71, R71, 1 ;  /* 0x3f80000047477421 */ /* 0x001fcc0000010000 */
[----:B------:R-:W0:Y:S02]  /*8320*/  MUFU.RCP R71, R71 ;  /* 0x0000004700477308 */ /* 0x000e240000001000 */
[----:B0-----:R-:W-:Y:S01]  /*8330*/  FMUL.FTZ R76, R76, R71 ;  /* 0x000000474c4c7220 */ /* 0x001fe20000410000 */
[----:B------:R-:W-:-:S04]  /*8340*/  FADD.FTZ R71, -R71, 1 ;  /* 0x3f80000047477421 */ /* 0x000fc80000010100 */
[----:B------:R-:W-:-:S04]  /*8350*/  FFMA.FTZ R71, R75, R71, 1 ;  /* 0x3f8000004b477423 */ /* 0x000fc80000010047 */
[----:B------:R-:W-:Y:S01]  /*8360*/  FMUL.FTZ R71, R76, R71 ;  /* 0x000000474c477220 */ /* 0x000fe20000410000 */
[----:B------:R-:W-:-:S05]  /*8370*/  HADD2.F32 R76, -RZ, R85.H0_H0 ;  /* 0x20000055ff4c7230 */ /* 0x000fca0000004100 */
[----:B------:R-:W-:-:S04]  /*8380*/  FADD.FTZ R76, R76, -UR28 ;  /* 0x8000001c4c4c7e21 */ /* 0x000fc80008010000 */
[----:B------:R-:W-:-:S04]  /*8390*/  FMUL.FTZ R76, R76, UR16 ;  /* 0x000000104c4c7c20 */ /* 0x000fc80008410000 */
        /* <DEDUP_REMOVED lines=10> */
[--C-:B------:R-:W-:Y:S02]  /*8440*/  HADD2.F32 R75, -RZ, R86.reuse.H1_H1 ;  /* 0x30000056ff4b7230 */ /* 0x100fe40000004100 */
[----:B------:R-:W-:Y:S02]  /*8450*/  HADD2.F32 R86, -RZ, R86.H0_H0 ;  /* 0x20000056ff567230 */ /* 0x000fe40000004100 */
[----:B------:R-:W-:Y:S01]  /*8460*/  FMUL.FTZ R6, R6, R85 ;  /* 0x0000005506067220 */ /* 0x000fe20000410000 */
[----:B------:R-:W-:-:S04]  /*8470*/  FADD.FTZ R75, R75, -UR28 ;  /* 0x8000001c4b4b7e21 */ /* 0x000fc80008010000 */
        /* <DEDUP_REMOVED lines=11> */
[--C-:B------:R-:W-:Y:S02]  /*8530*/  HADD2.F32 R84, -RZ, R34.reuse.H1_H1 ;  /* 0x30000022ff547230 */ /* 0x100fe40000004100 */
[----:B------:R-:W-:Y:S01]  /*8540*/  FFMA.FTZ R85, R63, R58, R85 ;  /* 0x0000003a3f557223 */ /* 0x000fe20000010055 */
[----:B------:R-:W-:Y:S02]  /*8550*/  HADD2.F32 R34, -RZ, R34.H0_H0 ;  /* 0x20000022ff227230 */ /* 0x000fe40000004100 */
[----:B------:R-:W-:Y:S01]  /*8560*/  FADD.FTZ R84, R84, -UR28 ;  /* 0x8000001c54547e21 */ /* 0x000fe20008010000 */
[----:B------:R-:W-:-:S03]  /*8570*/  FFMA.FTZ R85, R62, R54, R85 ;  /* 0x000000363e557223 */ /* 0x000fc60000010055 */
[----:B------:R-:W-:Y:S01]  /*8580*/  FMUL.FTZ R84, R84, UR16 ;  /* 0x0000001054547c20 */ /* 0x000fe20008410000 */
[----:B------:R-:W-:-:S03]  /*8590*/  FFMA.FTZ R85, R61, R57, R85 ;  /* 0x000000393d557223 */ /* 0x000fc60000010055 */
        /* <DEDUP_REMOVED lines=8> */
[--C-:B------:R-:W-:Y:S02]  /*8620*/  HADD2.F32 R73, -RZ, R9.reuse.H1_H1 ;  /* 0x30000009ff497230 */ /* 0x100fe40000004100 */
[----:B------:R-:W-:Y:S02]  /*8630*/  HADD2.F32 R9, -RZ, R9.H0_H0 ;  /* 0x20000009ff097230 */ /* 0x000fe40000004100 */
[----:B------:R-:W-:Y:S01]  /*8640*/  FMUL.FTZ R64, R91, R64 ;  /* 0x000000405b407220 */ /* 0x000fe20000410000 */
[----:B------:R-:W-:Y:S01]  /*8650*/  FADD.FTZ R91, R83, R55 ;  /* 0x00000037535b7221 */ /* 0x000fe20000010000 */
[----:B------:R-:W-:Y:S01]  /*8660*/  FADD.FTZ R73, R73, -UR28 ;  /* 0x8000001c49497e21 */ /* 0x000fe20008010000 */
[----:B------:R-:W-:Y:S02]  /*8670*/  FADD.FTZ R9, R9, -UR28 ;  /* 0x8000001c09097e21 */ /* 0x000fe40008010000 */
[----:B------:R-:W-:Y:S01]  /*8680*/  FADD.FTZ R91, R58, R91 ;  /* 0x0000005b3a5b7221 */ /* 0x000fe20000010000 */
[----:B------:R-:W-:Y:S01]  /*8690*/  FMUL.FTZ R73, R73, UR16 ;  /* 0x0000001049497c20 */ /* 0x000fe20008410000 */
[----:B------:R-:W-:-:S02]  /*86a0*/  FMUL.FTZ R9, R9, UR16 ;  /* 0x0000001009097c20 */ /* 0x000fc40008410000 */
[----:B------:R-:W-:Y:S01]  /*86b0*/  FADD.FTZ R91, R91, R54 ;  /* 0x000000365b5b7221 */ /* 0x000fe20000010000 */
[----:B------:R-:W-:-:S03]  /*86c0*/  FFMA.FTZ R83, R5, R73, R3 ;  /* 0x0000004905537223 */ /* 0x000fc60000010003 */
[----:B------:R-:W-:Y:S01]  /*86d0*/  FADD.FTZ R91, R57, R91 ;  /* 0x0000005b395b7221 */ /* 0x000fe20000010000 */
        /* <DEDUP_REMOVED lines=8> */
[--C-:B------:R-:W-:Y:S02]  /*8760*/  HADD2.F32 R55, -RZ, R33.reuse.H1_H1 ;  /* 0x30000021ff377230 */ /* 0x100fe40000004100 */
[----:B------:R-:W-:-:S03]  /*8770*/  HADD2.F32 R33, -RZ, R33.H0_H0 ;  /* 0x20000021ff217230 */ /* 0x000fc60000004100 */
        /* <DEDUP_REMOVED lines=13> */
[----:B------:R-:W-:Y:S02]  /*8850*/  FADD.FTZ R83, R83, -UR28 ;  /* 0x8000001c53537e21 */ /* 0x000fe40008010000 */
[----:B------:R-:W-:Y:S02]  /*8860*/  FADD.FTZ R8, R8, -UR28 ;  /* 0x8000001c08087e21 */ /* 0x000fe40008010000 */
        /* <DEDUP_REMOVED lines=10> */
[--C-:B------:R-:W-:Y:S02]  /*8910*/  HADD2.F32 R58, -RZ, R32.reuse.H0_H0 ;  /* 0x20000020ff3a7230 */ /* 0x100fe40000004100 */
[----:B------:R-:W-:-:S03]  /*8920*/  HADD2.F32 R32, -RZ, R32.H1_H1 ;  /* 0x30000020ff207230 */ /* 0x000fc60000004100 */
        /* <DEDUP_REMOVED lines=10> */
[--C-:B------:R-:W-:Y:S02]  /*89d0*/  HADD2.F32 R63, -RZ, R31.reuse.H0_H0 ;  /* 0x2000001fff3f7230 */ /* 0x100fe40000004100 */
[----:B------:R-:W-:Y:S02]  /*89e0*/  HADD2.F32 R31, -RZ, R31.H1_H1 ;  /* 0x3000001fff1f7230 */ /* 0x000fe40000004100 */
        /* <DEDUP_REMOVED lines=38> */
[----:B------:R-:W-:Y:S01]  /*8c50*/  FMUL.FTZ R94, R4, R53 ;  /* 0x00000035045e7220 */ /* 0x000fe20000410000 */
[----:B------:R-:W-:-:S03]  /*8c60*/  FADD.FTZ R57, R57, -UR28 ;  /* 0x8000001c39397e21 */ /* 0x000fc60008010000 */
[----:B------:R-:W-:Y:S01]  /*8c70*/  FFMA.FTZ R60, R60, R94, R85 ;  /* 0x0000005e3c3c7223 */ /* 0x000fe20000010055 */
[----:B------:R-:W-:Y:S01]  /*8c80*/  FMUL.FTZ R57, R57, UR16 ;  /* 0x0000001039397c20 */ /* 0x000fe20008410000 */
[----:B------:R-:W-:-:S03]  /*8c90*/  FADD.FTZ R91, R91, R94 ;  /* 0x0000005e5b5b7221 */ /* 0x000fc60000010000 */
        /* <DEDUP_REMOVED lines=9> */
[----:B------:R-:W-:-:S03]  /*8d30*/  HADD2.F32 R21, -RZ, R21.H0_H0 ;  /* 0x20000015ff157230 */ /* 0x000fc60000004100 */
[----:B------:R-:W-:Y:S01]  /*8d40*/  FADD.FTZ R61, R53, -UR28 ;  /* 0x8000001c353d7e21 */ /* 0x000fe20008010000 */
[----:B------:R-:W-:Y:S01]  /*8d50*/  FMUL.FTZ R53, R85, R96 ;  /* 0x0000006055357220 */ /* 0x000fe20000410000 */
[----:B------:R-:W-:Y:S02]  /*8d60*/  FADD.FTZ R21, R21, -UR28 ;  /* 0x8000001c15157e21 */ /* 0x000fe40008010000 */
[----:B------:R-:W-:-:S04]  /*8d70*/  FMUL.FTZ R96, R61, UR16 ;  /* 0x000000103d607c20 */ /* 0x000fc80008410000 */
[----:B------:R-:W-:-:S04]  /*8d80*/  FFMA.FTZ R61, R5, R96, R3 ;  /* 0x00000060053d7223 */ /* 0x000fc80000010003 */
[----:B------:R-:W-:-:S06]  /*8d90*/  FMUL.FTZ R94, R61, -1.4426950216293334961 ;  /* 0xbfb8aa3b3d5e7820 */ /* 0x000fcc0000410000 */
[----:B------:R-:W0:Y:S02]  /*8da0*/  MUFU.EX2 R94, R94 ;  /* 0x0000005e005e7308 */ /* 0x000e240000000800 */
[----:B0-----:R-:W-:-:S06]  /*8db0*/  FADD.FTZ R95, R94, 1 ;  /* 0x3f8000005e5f7421 */ /* 0x001fcc0000010000 */
[----:B------:R-:W0:Y:S02]  /*8dc0*/  MUFU.RCP R85, R95 ;  /* 0x0000005f00557308 */ /* 0x000e240000001000 */
[----:B0-----:R-:W-:Y:S01]  /*8dd0*/  FADD.FTZ R98, -R85, 1 ;  /* 0x3f80000055627421 */ /* 0x001fe20000010100 */
[----:B------:R-:W-:Y:S01]  /*8de0*/  FMUL.FTZ R30, R30, R85 ;  /* 0x000000551e1e7220 */ /* 0x000fe20000410000 */
[----:B------:R-:W-:Y:S02]  /*8df0*/  FMUL.FTZ R85, R5, R56 ;  /* 0x0000003805557220 */ /* 0x000fe40000410000 */
[----:B------:R-:W-:Y:S02]  /*8e00*/  FFMA.FTZ R61, R61, R98, 1 ;  /* 0x3f8000003d3d7423 */ /* 0x000fe40000010062 */
[----:B------:R-:W-:Y:S01]  /*8e10*/  FFMA.FTZ R60, R59, R85, R60 ;  /* 0x000000553b3c7223 */ /* 0x000fe2000001003c */
[----:B------:R-:W-:Y:S01]  /*8e20*/  FADD.FTZ R91, R85, R91 ;  /* 0x0000005b555b7221 */ /* 0x000fe20000010000 */
        /* <DEDUP_REMOVED lines=12> */
[--C-:B------:R-:W-:Y:S02]  /*8ef0*/  HADD2.F32 R95, -RZ, R28.reuse.H1_H1 ;  /* 0x3000001cff5f7230 */ /* 0x100fe40000004100 */
[----:B------:R-:W-:Y:S02]  /*8f00*/  HADD2.F32 R28, -RZ, R28.H0_H0 ;  /* 0x2000001cff1c7230 */ /* 0x000fe40000004100 */
[----:B------:R-:W-:Y:S01]  /*8f10*/  FMUL.FTZ R29, R29, R56 ;  /* 0x000000381d1d7220 */ /* 0x000fe20000410000 */
[----:B------:R-:W-:Y:S02]  /*8f20*/  FADD.FTZ R95, R95, -UR28 ;  /* 0x8000001c5f5f7e21 */ /* 0x000fe40008010000 */
[----:B------:R-:W-:Y:S02]  /*8f30*/  FADD.FTZ R28, R28, -UR28 ;  /* 0x8000001c1c1c7e21 */ /* 0x000fe40008010000 */
[----:B------:R-:W-:Y:S01]  /*8f40*/  FMUL.FTZ R56, R95, UR16 ;  /* 0x000000105f387c20 */ /* 0x000fe20008410000 */
[----:B------:R-:W-:-:S02]  /*8f50*/  HADD2.F32 R95, -RZ, R42.H1_H1 ;  /* 0x3000002aff5f7230 */ /* 0x000fc40000004100 */
[----:B------:R-:W-:Y:S01]  /*8f60*/  FMUL.FTZ R28, R28, UR16 ;  /* 0x000000101c1c7c20 */ /* 0x000fe20008410000 */
[----:B------:R-:W-:Y:S02]  /*8f70*/  HADD2.F32 R42, -RZ, R42.H0_H0 ;  /* 0x2000002aff2a7230 */ /* 0x000fe40000004100 */
[----:B------:R-:W-:-:S04]  /*8f80*/  FFMA.FTZ R59, R5, R56, R3 ;  /* 0x00000038053b7223 */ /* 0x000fc80000010003 */
[----:B------:R-:W-:-:S06]  /*8f90*/  FMUL.FTZ R85, R59, -1.4426950216293334961 ;  /* 0xbfb8aa3b3b557820 */ /* 0x000fcc0000410000 */
[----:B------:R-:W0:Y:S02]  /*8fa0*/  MUFU.EX2 R85, R85 ;  /* 0x0000005500557308 */ /* 0x000e240000000800 */
[----:B0-----:R-:W-:Y:S01]  /*8fb0*/  FADD.FTZ R94, R85, 1 ;  /* 0x3f800000555e7421 */ /* 0x001fe20000010000 */
[----:B------:R-:W-:-:S04]  /*8fc0*/  FFMA.FTZ R85, R67, R7, R70 ;  /* 0x0000000743557223 */ /* 0x000fc80000010046 */
[----:B------:R-:W-:Y:S01]  /*8fd0*/  FFMA.FTZ R85, R80, R69, R85 ;  /* 0x0000004550557223 */ /* 0x000fe20000010055 */
[----:B------:R-:W0:Y:S03]  /*8fe0*/  MUFU.RCP R94, R94 ;  /* 0x0000005e005e7308 */ /* 0x000e260000001000 */
[----:B------:R-:W-:-:S04]  /*8ff0*/  FFMA.FTZ R85, R78, R68, R85 ;  /* 0x000000444e557223 */ /* 0x000fc80000010055 */
[----:B------:R-:W-:Y:S01]  /*9000*/  FFMA.FTZ R85, R76, R6, R85 ;  /* 0x000000064c557223 */ /* 0x000fe20000010055 */
[----:B0-----:R-:W-:Y:S01]  /*9010*/  FADD.FTZ R98, -R94, 1 ;  /* 0x3f8000005e627421 */ /* 0x001fe20000010100 */
[----:B------:R-:W-:Y:S01]  /*9020*/  FMUL.FTZ R95, R95, R94 ;  /* 0x0000005e5f5f7220 */ /* 0x000fe20000410000 */
[----:B------:R-:W-:Y:S02]  /*9030*/  HADD2.F32 R94, -RZ, R27.H1_H1 ;  /* 0x3000001bff5e7230 */ /* 0x000fe40000004100 */
[----:B------:R-:W-:-:S04]  /*9040*/  FFMA.FTZ R98, R59, R98, 1 ;  /* 0x3f8000003b627423 */ /* 0x000fc80000010062 */
[----:B------:R-:W-:Y:S01]  /*9050*/  FMUL.FTZ R59, R95, R98 ;  /* 0x000000625f3b7220 */ /* 0x000fe20000410000 */
[----:B------:R-:W-:Y:S02]  /*9060*/  HADD2.F32 R95, -RZ, R20.H0_H0 ;  /* 0x20000014ff5f7230 */ /* 0x000fe40000004100 */
[--C-:B------:R-:W-:Y:S02]  /*9070*/  HADD2.F32 R98, -RZ, R26.reuse.H1_H1 ;  /* 0x3000001aff627230 */ /* 0x100fe40000004100 */
[----:B------:R-:W-:Y:S02]  /*9080*/  HADD2.F32 R26, -RZ, R26.H0_H0 ;  /* 0x2000001aff1a7230 */ /* 0x000fe40000004100 */
[----:B------:R-:W-:Y:S01]  /*9090*/  FADD.FTZ R97, R95, -UR28 ;  /* 0x8000001c5f617e21 */ /* 0x000fe20008010000 */
[----:B------:R-:W-:Y:S01]  /*90a0*/  FMUL.FTZ R95, R4, R7 ;  /* 0x00000007045f7220 */ /* 0x000fe20000410000 */
[----:B------:R-:W-:Y:S02]  /*90b0*/  HADD2.F32 R20, -RZ, R20.H1_H1 ;  /* 0x30000014ff147230 */ /* 0x000fe40000004100 */
[----:B------:R-:W-:Y:S01]  /*90c0*/  FMUL.FTZ R7, R97, UR16 ;  /* 0x0000001061077c20 */ /* 0x000fe20008410000 */
[----:B------:R-:W-:Y:S01]  /*90d0*/  FFMA.FTZ R67, R67, R95, R60 ;  /* 0x0000005f43437223 */ /* 0x000fe2000001003c */
[----:B------:R-:W-:-:S02]  /*90e0*/  FADD.FTZ R26, R26, -UR28 ;  /* 0x8000001c1a1a7e21 */ /* 0x000fc40008010000 */
[----:B------:R-:W-:Y:S02]  /*90f0*/  FFMA.FTZ R60, R4, R7, R2 ;  /* 0x00000007043c7223 */ /* 0x000fe40000010002 */
[----:B------:R-:W-:Y:S02]  /*9100*/  FMUL.FTZ R26, R26, UR16 ;  /* 0x000000101a1a7c20 */ /* 0x000fe40008410000 */
[----:B------:R-:W-:-:S06]  /*9110*/  FMUL.FTZ R70, R60, -1.4426950216293334961 ;  /* 0xbfb8aa3b3c467820 */ /* 0x000fcc0000410000 */
[----:B------:R-:W0:Y:S02]  /*9120*/  MUFU.EX2 R70, R70 ;  /* 0x0000004600467308 */ /* 0x000e240000000800 */
[----:B0-----:R-:W-:-:S06]  /*9130*/  FADD.FTZ R97, R70, 1 ;  /* 0x3f80000046617421 */ /* 0x001fcc0000010000 */
[----:B------:R-:W0:Y:S02]  /*9140*/  MUFU.RCP R97, R97 ;  /* 0x0000006100617308 */ /* 0x000e240000001000 */
[----:B0-----:R-:W-:Y:S01]  /*9150*/  FADD.FTZ R99, -R97, 1 ;  /* 0x3f80000061637421 */ /* 0x001fe20000010100 */
[----:B------:R-:W-:Y:S01]  /*9160*/  FMUL.FTZ R27, R94, R97 ;  /* 0x000000615e1b7220 */ /* 0x000fe20000410000 */
[----:B------:R-:W-:Y:S02]  /*9170*/  FADD.FTZ R94, R91, R95 ;  /* 0x0000005f5b5e7221 */ /* 0x000fe40000010000 */
[----:B------:R-:W-:-:S04]  /*9180*/  FFMA.FTZ R60, R60, R99, 1 ;  /* 0x3f8000003c3c7423 */ /* 0x000fc80000010063 */
[----:B------:R-:W-:Y:S01]  /*9190*/  FMUL.FTZ R27, R27, R60 ;  /* 0x0000003c1b1b7220 */ /* 0x000fe20000410000 */
[----:B------:R-:W-:-:S04]  /*91a0*/  FFMA.FTZ R60, R5, R28, R3 ;  /* 0x0000001c053c7223 */ /* 0x000fc80000010003 */
[----:B------:R-:W-:-:S06]  /*91b0*/  FMUL.FTZ R70, R60, -1.4426950216293334961 ;  /* 0xbfb8aa3b3c467820 */ /* 0x000fcc0000410000 */
[----:B------:R-:W0:Y:S02]  /*91c0*/  MUFU.EX2 R70, R70 ;  /* 0x0000004600467308 */ /* 0x000e240000000800 */
[----:B0-----:R-:W-:Y:S01]  /*91d0*/  FADD.FTZ R95, R70, 1 ;  /* 0x3f800000465f7421 */ /* 0x001fe20000010000 */
[----:B------:R-:W-:-:S05]  /*91e0*/  FFMA.FTZ R70, R66, R65, R81 ;  /* 0x0000004142467223 */ /* 0x000fca0000010051 */
[----:B------:R-:W0:Y:S02]  /*91f0*/  MUFU.RCP R95, R95 ;  /* 0x0000005f005f7308 */ /* 0x000e240000001000 */
[----:B0-----:R-:W-:Y:S01]  /*9200*/  FADD.FTZ R97, -R95, 1 ;  /* 0x3f8000005f617421 */ /* 0x001fe20000010100 */
[----:B------:R-:W-:Y:S01]  /*9210*/  FMUL.FTZ R91, R98, R95 ;  /* 0x0000005f625b7220 */ /* 0x000fe20000410000 */
[----:B------:R-:W-:Y:S02]  /*9220*/  HADD2.F32 R98, -RZ, R25.H1_H1 ;  /* 0x30000019ff627230 */ /* 0x000fe40000004100 */
[----:B------:R-:W-:-:S04]  /*9230*/  FFMA.FTZ R60, R60, R97, 1 ;  /* 0x3f8000003c3c7423 */ /* 0x000fc80000010061 */
[----:B------:R-:W-:Y:S01]  /*9240*/  FMUL.FTZ R60, R91, R60 ;  /* 0x0000003c5b3c7220 */ /* 0x000fe20000410000 */
[----:B------:R-:W-:-:S05]  /*9250*/  HADD2.F32 R91, -RZ, R18.H0_H0 ;  /* 0x20000012ff5b7230 */ /* 0x000fca0000004100 */
[----:B------:R-:W-:Y:S01]  /*9260*/  FADD.FTZ R97, R91, -UR28 ;  /* 0x8000001c5b617e21 */ /* 0x000fe20008010000 */
[----:B------:R-:W-:Y:S01]  /*9270*/  FADD.FTZ R91, R82, R65 ;  /* 0x00000041525b7221 */ /* 0x000fe20000010000 */
[----:B------:R-:W-:Y:S02]  /*9280*/  FMUL.FTZ R82, R5, R65 ;  /* 0x0000004105527220 */ /* 0x000fe40000410000 */
[----:B------:R-:W-:Y:S02]  /*9290*/  FMUL.FTZ R65, R97, UR16 ;  /* 0x0000001061417c20 */ /* 0x000fe40008410000 */
[----:B------:R-:W-:Y:S01]  /*92a0*/  FFMA.FTZ R95, R66, R82, R67 ;  /* 0x00000052425f7223 */ /* 0x000fe20000010043 */
[----:B------:R-:W-:Y:S01]  /*92b0*/  FADD.FTZ R94, R82, R94 ;  /* 0x0000005e525e7221 */ /* 0x000fe20000010000 */
[C---:B------:R-:W-:Y:S01]  /*92c0*/  FFMA.FTZ R66, R4.reuse, R65, R2 ;  /* 0x0000004104427223 */ /* 0x040fe20000010002 */
[----:B------:R-:W-:-:S03]  /*92d0*/  FMUL.FTZ R82, R4, R69 ;  /* 0x0000004504527220 */ /* 0x000fc60000410000 */
[----:B------:R-:W-:Y:S01]  /*92e0*/  FMUL.FTZ R67, R66, -1.4426950216293334961 ;  /* 0xbfb8aa3b42437820 */ /* 0x000fe20000410000 */
[----:B------:R-:W-:-:S05]  /*92f0*/  FADD.FTZ R94, R94, R82 ;  /* 0x000000525e5e7221 */ /* 0x000fca0000010000 */
[----:B------:R-:W0:Y:S02]  /*9300*/  MUFU.EX2 R67, R67 ;  /* 0x0000004300437308 */ /* 0x000e240000000800 */
[----:B0-----:R-:W-:-:S06]  /*9310*/  FADD.FTZ R81, R67, 1 ;  /* 0x3f80000043517421 */ /* 0x001fcc0000010000 */
[----:B------:R-:W0:Y:S02]  /*9320*/  MUFU.RCP R81, R81 ;  /* 0x0000005100517308 */ /* 0x000e240000001000 */
[----:B0-----:R-:W-:Y:S01]  /*9330*/  FADD.FTZ R97, -R81, 1 ;  /* 0x3f80000051617421 */ /* 0x001fe20000010100 */
[----:B------:R-:W-:Y:S01]  /*9340*/  FMUL.FTZ R25, R98, R81 ;  /* 0x0000005162197220 */ /* 0x000fe20000410000 */
[----:B------:R-:W-:Y:S02]  /*9350*/  HADD2.F32 R98, -RZ, R41.H1_H1 ;  /* 0x30000029ff627230 */ /* 0x000fe40000004100 */
[----:B------:R-:W-:-:S04]  /*9360*/  FFMA.FTZ R66, R66, R97, 1 ;  /* 0x3f80000042427423 */ /* 0x000fc80000010061 */
[----:B------:R-:W-:Y:S01]  /*9370*/  FMUL.FTZ R25, R25, R66 ;  /* 0x0000004219197220 */ /* 0x000fe20000410000 */
        /* <DEDUP_REMOVED lines=9> */
[----:B------:R-:W-:Y:S01]  /*9410*/  FMUL.FTZ R42, R42, R81 ;  /* 0x000000512a2a7220 */ /* 0x000fe20000410000 */
[----:B------:R-:W-:Y:S01]  /*9420*/  FADD.FTZ R81, R72, R69 ;  /* 0x0000004548517221 */ /* 0x000fe20000010000 */
[----:B------:R-:W-:Y:S01]  /*9430*/  FADD.FTZ R66, R66, -UR28 ;  /* 0x8000001c42427e21 */ /* 0x000fe20008010000 */
[----:B------:R-:W-:Y:S01]  /*9440*/  FFMA.FTZ R72, R80, R82, R95 ;  /* 0x0000005250487223 */ /* 0x000fe2000001005f */
[--C-:B------:R-:W-:Y:S02]  /*9450*/  HADD2.F32 R95, -RZ, R24.reuse.H0_H0 ;  /* 0x20000018ff5f7230 */ /* 0x100fe40000004100 */
[----:B------:R-:W-:Y:S01]  /*9460*/  FADD.FTZ R81, R81, R68 ;  /* 0x0000004451517221 */ /* 0x000fe20000010000 */
[----:B------:R-:W-:Y:S01]  /*9470*/  FMUL.FTZ R67, R66, UR16 ;  /* 0x0000001042437c20 */ /* 0x000fe20008410000 */
[----:B------:R-:W-:Y:S02]  /*9480*/  HADD2.F32 R24, -RZ, R24.H1_H1 ;  /* 0x30000018ff187230 */ /* 0x000fe40000004100 */
[----:B------:R-:W-:-:S02]  /*9490*/  HADD2.F32 R82, -RZ, R23.H0_H0 ;  /* 0x20000017ff527230 */ /* 0x000fc40000004100 */
[----:B------:R-:W-:Y:S01]  /*94a0*/  FFMA.FTZ R66, R4, R67, R2 ;  /* 0x0000004304427223 */ /* 0x000fe20000010002 */
[----:B------:R-:W-:-:S03]  /*94b0*/  FADD.FTZ R81, R81, R6 ;  /* 0x0000000651517221 */ /* 0x000fc60000010000 */
[----:B------:R-:W-:Y:S01]  /*94c0*/  FMUL.FTZ R69, R66, -1.4426950216293334961 ;  /* 0xbfb8aa3b42457820 */ /* 0x000fe20000410000 */
[----:B------:R-:W-:-:S05]  /*94d0*/  FADD.FTZ R81, R81, R64 ;  /* 0x0000004051517221 */ /* 0x000fca0000010000 */
[----:B------:R-:W0:Y:S02]  /*94e0*/  MUFU.EX2 R69, R69 ;  /* 0x0000004500457308 */ /* 0x000e240000000800 */
[----:B0-----:R-:W-:-:S06]  /*94f0*/  FADD.FTZ R80, R69, 1 ;  /* 0x3f80000045507421 */ /* 0x001fcc0000010000 */
[----:B------:R-:W0:Y:S02]  /*9500*/  MUFU.RCP R80, R80 ;  /* 0x0000005000507308 */ /* 0x000e240000001000 */
[----:B0-----:R-:W-:Y:S01]  /*9510*/  FADD.FTZ R97, -R80, 1 ;  /* 0x3f80000050617421 */ /* 0x001fe20000010100 */
[----:B------:R-:W-:-:S03]  /*9520*/  FMUL.FTZ R95, R95, R80 ;  /* 0x000000505f5f7220 */ /* 0x000fc60000410000 */
[----:B------:R-:W-:Y:S01]  /*9530*/  FFMA.FTZ R66, R66, R97, 1 ;  /* 0x3f80000042427423 */ /* 0x000fe20000010061 */
[----:B------:R-:W-:-:S03]  /*9540*/  FADD.FTZ R97, R24, -UR28 ;  /* 0x8000001c18617e21 */ /* 0x000fc60008010000 */
[----:B------:R-:W-:Y:S01]  /*9550*/  FMUL.FTZ R24, R95, R66 ;  /* 0x000000425f187220 */ /* 0x000fe20000410000 */
[----:B------:R-:W-:Y:S01]  /*9560*/  FMUL.FTZ R66, R97, UR16 ;  /* 0x0000001061427c20 */ /* 0x000fe20008410000 */
[----:B------:R-:W-:-:S03]  /*9570*/  FMUL.FTZ R95, R5, R74 ;  /* 0x0000004a055f7220 */ /* 0x000fc60000410000 */
[----:B------:R-:W-:Y:S01]  /*9580*/  FFMA.FTZ R69, R5, R66, R3 ;  /* 0x0000004205457223 */ /* 0x000fe20000010003 */
[----:B------:R-:W-:-:S03]  /*9590*/  FADD.FTZ R94, R95, R94 ;  /* 0x0000005e5f5e7221 */ /* 0x000fc60000010000 */
[----:B------:R-:W-:-:S06]  /*95a0*/  FMUL.FTZ R80, R69, -1.4426950216293334961 ;  /* 0xbfb8aa3b45507820 */ /* 0x000fcc0000410000 */
[----:B------:R-:W0:Y:S02]  /*95b0*/  MUFU.EX2 R80, R80 ;  /* 0x0000005000507308 */ /* 0x000e240000000800 */
[----:B0-----:R-:W-:Y:S01]  /*95c0*/  FADD.FTZ R97, R80, 1 ;  /* 0x3f80000050617421 */ /* 0x001fe20000010000 */
[----:B------:R-:W-:-:S04]  /*95d0*/  FFMA.FTZ R80, R79, R74, R70 ;  /* 0x0000004a4f507223 */ /* 0x000fc80000010046 */
[----:B------:R-:W-:Y:S01]  /*95e0*/  FFMA.FTZ R80, R77, R71, R80 ;  /* 0x000000474d507223 */ /* 0x000fe20000010050 */
[----:B------:R-:W0:Y:S03]  /*95f0*/  MUFU.RCP R97, R97 ;  /* 0x0000006100617308 */ /* 0x000e260000001000 */
[----:B------:R-:W-:-:S04]  /*9600*/  FFMA.FTZ R80, R75, R86, R80 ;  /* 0x000000564b507223 */ /* 0x000fc80000010050 */
[----:B------:R-:W-:-:S04]  /*9610*/  FFMA.FTZ R80, R73, R92, R80 ;  /* 0x0000005c49507223 */ /* 0x000fc80000010050 */
[----:B------:R-:W-:Y:S01]  /*9620*/  FFMA.FTZ R80, R83, R93, R80 ;  /* 0x0000005d53507223 */ /* 0x000fe20000010050 */
        /* <DEDUP_REMOVED lines=8> */
[----:B------:R-:W-:Y:S01]  /*96b0*/  FFMA.FTZ R91, R79, R95, R72 ;  /* 0x0000005f4f5b7223 */ /* 0x000fe20000010048 */
[--C-:B------:R-:W-:Y:S02]  /*96c0*/  HADD2.F32 R79, -RZ, R22.reuse.H0_H0 ;  /* 0x20000016ff4f7230 */ /* 0x100fe40000004100 */
[----:B------:R-:W-:Y:S01]  /*96d0*/  FADD.FTZ R14, R14, -UR28 ;  /* 0x8000001c0e0e7e21 */ /* 0x000fe20008010000 */
[----:B------:R-:W-:Y:S01]  /*96e0*/  FMUL.FTZ R69, R69, UR16 ;  /* 0x0000001045457c20 */ /* 0x000fe20008410000 */
[----:B------:R-:W-:-:S02]  /*96f0*/  HADD2.F32 R22, -RZ, R22.H1_H1 ;  /* 0x30000016ff167230 */ /* 0x000fc40000004100 */
[----:B------:R-:W-:Y:S01]  /*9700*/  FMUL.FTZ R14, R14, UR16 ;  /* 0x000000100e0e7c20 */ /* 0x000fe20008410000 */
        /* <DEDUP_REMOVED lines=10> */
[----:B------:R-:W-:-:S04]  /*97b0*/  FMUL.FTZ R70, R97, UR16 ;  /* 0x0000001061467c20 */ /* 0x000fc80008410000 */
        /* <DEDUP_REMOVED lines=8> */
[----:B0-----:R-:W-:Y:S01]  /*9840*/  FADD.FTZ R97, -R79, 1 ;  /* 0x3f8000004f617421 */ /* 0x001fe20000010100 */
[----:B------:R-:W-:Y:S01]  /*9850*/  FMUL.FTZ R95, R98, R79 ;  /* 0x0000004f625f7220 */ /* 0x000fe20000410000 */
[--C-:B------:R-:W-:Y:S02]  /*9860*/  HADD2.F32 R98, -RZ, R19.reuse.H1_H1 ;  /* 0x30000013ff627230 */ /* 0x100fe40000004100 */
[----:B------:R-:W-:Y:S01]  /*9870*/  FFMA.FTZ R72, R72, R97, 1 ;  /* 0x3f80000048487423 */ /* 0x000fe20000010061 */
[----:B------:R-:W-:-:S03]  /*9880*/  HADD2.F32 R19, -RZ, R19.H0_H0 ;  /* 0x20000013ff137230 */ /* 0x000fc60000004100 */
[----:B------:R-:W-:Y:S01]  /*9890*/  FMUL.FTZ R72, R95, R72 ;  /* 0x000000485f487220 */ /* 0x000fe20000410000 */
[----:B------:R-:W-:Y:S02]  /*98a0*/  HADD2.F32 R95, -RZ, R13.H0_H0 ;  /* 0x2000000dff5f7230 */ /* 0x000fe40000004100 */
[----:B------:R-:W-:-:S03]  /*98b0*/  FADD.FTZ R19, R19, -UR28 ;  /* 0x8000001c13137e21 */ /* 0x000fc60008010000 */
        /* <DEDUP_REMOVED lines=10> */
[----:B------:R-:W-:Y:S01]  /*9960*/  FFMA.FTZ R97, R68, R97, 1 ;  /* 0x3f80000044617423 */ /* 0x000fe20000010061 */
[----:B------:R-:W-:Y:S01]  /*9970*/  FMUL.FTZ R68, R21, UR16 ;  /* 0x0000001015447c20 */ /* 0x000fe20008410000 */
[----:B------:R-:W-:Y:S01]  /*9980*/  FFMA.FTZ R77, R77, R95, R78 ;  /* 0x0000005f4d4d7223 */ /* 0x000fe2000001004e */
[----:B------:R-:W-:Y:S01]  /*9990*/  FADD.FTZ R94, R95, R94 ;  /* 0x0000005e5f5e7221 */ /* 0x000fe20000010000 */
        /* <DEDUP_REMOVED lines=8> */
[----:B------:R-:W-:-:S03]  /*9a20*/  HADD2.F32 R97, -RZ, R18.H1_H1 ;  /* 0x30000012ff617230 */ /* 0x000fc60000004100 */
[----:B------:R-:W-:-:S04]  /*9a30*/  FFMA.FTZ R98, R21, R98, 1 ;  /* 0x3f80000015627423 */ /* 0x000fc80000010062 */
[----:B------:R-:W-:Y:S01]  /*9a40*/  FMUL.FTZ R21, R91, R98 ;  /* 0x000000625b157220 */ /* 0x000fe20000410000 */
[--C-:B------:R-:W-:Y:S02]  /*9a50*/  HADD2.F32 R91, -RZ, R11.reuse.H0_H0 ;  /* 0x2000000bff5b7230 */ /* 0x100fe40000004100 */
[----:B------:R-:W-:-:S03]  /*9a60*/  HADD2.F32 R11, -RZ, R11.H1_H1 ;  /* 0x3000000bff0b7230 */ /* 0x000fc60000004100 */
[----:B------:R-:W-:Y:S01]  /*9a70*/  FADD.FTZ R98, R91, -UR28 ;  /* 0x8000001c5b627e21 */ /* 0x000fe20008010000 */
[----:B------:R-:W-:-:S03]  /*9a80*/  FADD.FTZ R91, R82, R71 ;  /* 0x00000047525b7221 */ /* 0x000fc60000010000 */
        /* <DEDUP_REMOVED lines=8> */
[----:B------:R-:W-:Y:S01]  /*9b10*/  FADD.FTZ R97, -R82, 1 ;  /* 0x3f80000052617421 */ /* 0x000fe20000010100 */
[----:B------:R-:W-:-:S03]  /*9b20*/  HADD2.F32 R82, -RZ, R41.H0_H0 ;  /* 0x20000029ff527230 */ /* 0x000fc60000004100 */
        /* <DEDUP_REMOVED lines=13> */
[----:B------:R-:W-:Y:S01]  /*9c00*/  FMUL.FTZ R82, R4, R6 ;  /* 0x0000000604527220 */ /* 0x000fe20000410000 */
[----:B------:R-:W-:Y:S02]  /*9c10*/  HADD2.F32 R10, -RZ, R10.H0_H0 ;  /* 0x2000000aff0a7230 */ /* 0x000fe40000004100 */
[----:B------:R-:W-:Y:S01]  /*9c20*/  FADD.FTZ R41, R41, -UR28 ;  /* 0x8000001c29297e21 */ /* 0x000fe20008010000 */
[----:B------:R-:W-:Y:S01]  /*9c30*/  FFMA.FTZ R78, R76, R82, R77 ;  /* 0x000000524c4e7223 */ /* 0x000fe2000001004d */
[--C-:B------:R-:W-:Y:S02]  /*9c40*/  HADD2.F32 R76, -RZ, R17.reuse.H0_H0 ;  /* 0x20000011ff4c7230 */ /* 0x100fe40000004100 */
[----:B------:R-:W-:Y:S01]  /*9c50*/  FADD.FTZ R94, R94, R82 ;  /* 0x000000525e5e7221 */ /* 0x000fe20000010000 */
[----:B------:R-:W-:Y:S01]  /*9c60*/  FMUL.FTZ R41, R41, UR16 ;  /* 0x0000001029297c20 */ /* 0x000fe20008410000 */
[----:B------:R-:W-:-:S02]  /*9c70*/  HADD2.F32 R17, -RZ, R17.H1_H1 ;  /* 0x30000011ff117230 */ /* 0x000fc40000004100 */
[----:B------:R-:W-:Y:S01]  /*9c80*/  FADD.FTZ R10, R10, -UR28 ;  /* 0x8000001c0a0a7e21 */ /* 0x000fe20008010000 */
[----:B------:R-:W-:Y:S02]  /*9c90*/  FFMA.FTZ R6, R4, R41, R2 ;  /* 0x0000002904067223 */ /* 0x000fe40000010002 */
[----:B------:R-:W-:Y:S02]  /*9ca0*/  FADD.FTZ R17, R17, -UR28 ;  /* 0x8000001c11117e21 */ /* 0x000fe40008010000 */
[----:B------:R-:W-:-:S06]  /*9cb0*/  FMUL.FTZ R77, R6, -1.4426950216293334961 ;  /* 0xbfb8aa3b064d7820 */ /* 0x000fcc0000410000 */
[----:B------:R-:W0:Y:S02]  /*9cc0*/  MUFU.EX2 R77, R77 ;  /* 0x0000004d004d7308 */ /* 0x000e240000000800 */
[----:B0-----:R-:W-:-:S06]  /*9cd0*/  FADD.FTZ R95, R77, 1 ;  /* 0x3f8000004d5f7421 */ /* 0x001fcc0000010000 */
[----:B------:R-:W0:Y:S02]  /*9ce0*/  MUFU.RCP R95, R95 ;  /* 0x0000005f005f7308 */ /* 0x000e240000001000 */
[----:B0-----:R-:W-:Y:S01]  /*9cf0*/  FADD.FTZ R97, -R95, 1 ;  /* 0x3f8000005f617421 */ /* 0x001fe20000010100 */
[----:B------:R-:W-:Y:S01]  /*9d00*/  FMUL.FTZ R76, R76, R95 ;  /* 0x0000005f4c4c7220 */ /* 0x000fe20000410000 */
[----:B------:R-:W-:Y:S02]  /*9d10*/  HADD2.F32 R95, -RZ, R16.H0_H0 ;  /* 0x20000010ff5f7230 */ /* 0x000fe40000004100 */
[----:B------:R-:W-:-:S04]  /*9d20*/  FFMA.FTZ R97, R6, R97, 1 ;  /* 0x3f80000006617423 */ /* 0x000fc80000010061 */
        /* <DEDUP_REMOVED lines=12> */
[--C-:B------:R-:W-:Y:S02]  /*9df0*/  HADD2.F32 R95, -RZ, R15.reuse.H0_H0 ;  /* 0x2000000fff5f7230 */ /* 0x100fe40000004100 */
[----:B------:R-:W-:Y:S01]  /*9e00*/  FFMA.FTZ R17, R17, R98, 1 ;  /* 0x3f80000011117423 */ /* 0x000fe20000010062 */
[----:B------:R-:W-:-:S03]  /*9e10*/  HADD2.F32 R15, -RZ, R15.H1_H1 ;  /* 0x3000000fff0f7230 */ /* 0x000fc60000004100 */
[----:B------:R-:W-:Y:S01]  /*9e20*/  FMUL.FTZ R16, R16, R17 ;  /* 0x0000001110107220 */ /* 0x000fe20000410000 */
[----:B------:R-:W-:Y:S01]  /*9e30*/  FMUL.FTZ R17, R10, UR16 ;  /* 0x000000100a117c20 */ /* 0x000fe20008410000 */
[----:B------:R-:W-:-:S03]  /*9e40*/  FADD.FTZ R15, R15, -UR28 ;  /* 0x8000001c0f0f7e21 */ /* 0x000fc60008010000 */
        /* <DEDUP_REMOVED lines=9> */
[----:B------:R-:W-:Y:S01]  /*9ee0*/  FMUL.FTZ R78, R15, UR16 ;  /* 0x000000100f4e7c20 */ /* 0x000fe20008410000 */
[----:B------:R-:W-:-:S03]  /*9ef0*/  HADD2.F32 R95, -RZ, R40.H1_H1 ;  /* 0x30000028ff5f7230 */ /* 0x000fc60000004100 */
[----:B------:R-:W-:-:S04]  /*9f00*/  FFMA.FTZ R15, R5, R78, R3 ;  /* 0x0000004e050f7223 */ /* 0x000fc80000010003 */
[----:B------:R-:W-:-:S06]  /*9f10*/  FMUL.FTZ R77, R15, -1.4426950216293334961 ;  /* 0xbfb8aa3b0f4d7820 */ /* 0x000fcc0000410000 */
[----:B------:R-:W0:Y:S02]  /*9f20*/  MUFU.EX2 R77, R77 ;  /* 0x0000004d004d7308 */ /* 0x000e240000000800 */
[----:B0-----:R-:W-:-:S06]  /*9f30*/  FADD.FTZ R86, R77, 1 ;  /* 0x3f8000004d567421 */ /* 0x001fcc0000010000 */
[----:B------:R-:W0:Y:S02]  /*9f40*/  MUFU.RCP R86, R86 ;  /* 0x0000005600567308 */ /* 0x000e240000001000 */
[----:B0-----:R-:W-:Y:S01]  /*9f50*/  FADD.FTZ R82, -R86, 1 ;  /* 0x3f80000056527421 */ /* 0x001fe20000010100 */
[----:B------:R-:W-:Y:S01]  /*9f60*/  FMUL.FTZ R40, R95, R86 ;  /* 0x000000565f287220 */ /* 0x000fe20000410000 */
[----:B------:R-:W-:Y:S02]  /*9f70*/  HADD2.F32 R86, -RZ, R13.H1_H1 ;  /* 0x3000000dff567230 */ /* 0x000fe40000004100 */
[----:B------:R-:W-:Y:S01]  /*9f80*/  FFMA.FTZ R15, R15, R82, 1 ;  /* 0x3f8000000f0f7423 */ /* 0x000fe20000010052 */
[-C--:B------:R-:W-:Y:S01]  /*9f90*/  FFMA.FTZ R82, R84, R64.reuse, R85 ;  /* 0x0000004054527223 */ /* 0x080fe20000010055 */
[----:B------:R-:W-:Y:S02]  /*9fa0*/  FMUL.FTZ R64, R4, R64 ;  /* 0x0000004004407220 */ /* 0x000fe40000410000 */
[----:B------:R-:W-:Y:S01]  /*9fb0*/  FMUL.FTZ R15, R40, R15 ;  /* 0x0000000f280f7220 */ /* 0x000fe20000410000 */
[----:B------:R-:W-:Y:S01]  /*9fc0*/  FFMA.FTZ R40, R4, R9, R2 ;  /* 0x0000000904287223 */ /* 0x000fe20000010002 */
[----:B------:R-:W-:Y:S01]  /*9fd0*/  FFMA.FTZ R84, R84, R64, R75 ;  /* 0x0000004054547223 */ /* 0x000fe2000001004b */
[----:B------:R-:W-:Y:S01]  /*9fe0*/  FADD.FTZ R94, R94, R64 ;  /* 0x000000405e5e7221 */ /* 0x000fe20000010000 */
[----:B------:R-:W-:-:S02]  /*9ff0*/  HADD2.F32 R64, -RZ, R12.H1_H1 ;  /* 0x3000000cff407230 */ /* 0x000fc40000004100 */
[----:B------:R-:W-:Y:S01]  /*a000*/  FMUL.FTZ R75, R40, -1.4426950216293334961 ;  /* 0xbfb8aa3b284b7820 */ /* 0x000fe20000410000 */
[----:B------:R-:W-:-:S05]  /*a010*/  HADD2.F32 R12, -RZ, R12.H0_H0 ;  /* 0x2000000cff0c7230 */ /* 0x000fca0000004100 */
[----:B------:R-:W0:Y:S01]  /*a020*/  MUFU.EX2 R75, R75 ;  /* 0x0000004b004b7308 */ /* 0x000e220000000800 */
[----:B------:R-:W-:-:S04]  /*a030*/  FADD.FTZ R12, R12, -UR28 ;  /* 0x8000001c0c0c7e21 */ /* 0x000fc80008010000 */
[----:B------:R-:W-:Y:S01]  /*a040*/  FMUL.FTZ R12, R12, UR16 ;  /* 0x000000100c0c7c20 */ /* 0x000fe20008410000 */
[----:B0-----:R-:W-:-:S06]  /*a050*/  FADD.FTZ R77, R75, 1 ;  /* 0x3f8000004b4d7421 */ /* 0x001fcc0000010000 */
[----:B------:R-:W0:Y:S02]  /*a060*/  MUFU.RCP R77, R77 ;  /* 0x0000004d004d7308 */ /* 0x000e240000001000 */
[----:B0-----:R-:W-:Y:S01]  /*a070*/  FADD.FTZ R85, -R77, 1 ;  /* 0x3f8000004d557421 */ /* 0x001fe20000010100 */
[----:B------:R-:W-:-:S03]  /*a080*/  FMUL.FTZ R13, R86, R77 ;  /* 0x0000004d560d7220 */ /* 0x000fc60000410000 */
[----:B------:R-:W-:-:S04]  /*a090*/  FFMA.FTZ R40, R40, R85, 1 ;  /* 0x3f80000028287423 */ /* 0x000fc80000010055 */
[----:B------:R-:W-:Y:S01]  /*a0a0*/  FMUL.FTZ R13, R13, R40 ;  /* 0x000000280d0d7220 */ /* 0x000fe20000410000 */
[----:B------:R-:W-:-:S04]  /*a0b0*/  FFMA.FTZ R40, R5, R14, R3 ;  /* 0x0000000e05287223 */ /* 0x000fc80000010003 */
[----:B------:R-:W-:-:S06]  /*a0c0*/  FMUL.FTZ R75, R40, -1.4426950216293334961 ;  /* 0xbfb8aa3b284b7820 */ /* 0x000fcc0000410000 */
[----:B------:R-:W0:Y:S02]  /*a0d0*/  MUFU.EX2 R75, R75 ;  /* 0x0000004b004b7308 */ /* 0x000e240000000800 */
[----:B0-----:R-:W-:Y:S01]  /*a0e0*/  FADD.FTZ R85, R75, 1 ;  /* 0x3f8000004b557421 */ /* 0x001fe20000010000 */
[----:B------:R-:W-:-:S04]  /*a0f0*/  FMUL.FTZ R75, R8, UR16 ;  /* 0x00000010084b7c20 */ /* 0x000fc80008410000 */
[----:B------:R-:W-:Y:S01]  /*a100*/  FFMA.FTZ R8, R4, R75, R2 ;  /* 0x0000004b04087223 */ /* 0x000fe20000010002 */
[----:B------:R-:W0:Y:S02]  /*a110*/  MUFU.RCP R85, R85 ;  /* 0x0000005500557308 */ /* 0x000e240000001000 */
[----:B0-----:R-:W-:Y:S01]  /*a120*/  FADD.FTZ R77, -R85, 1 ;  /* 0x3f800000554d7421 */ /* 0x001fe20000010100 */
[----:B------:R-:W-:-:S03]  /*a130*/  FMUL.FTZ R64, R64, R85 ;  /* 0x0000005540407220 */ /* 0x000fc60000410000 */
[----:B------:R-:W-:-:S04]  /*a140*/  FFMA.FTZ R77, R40, R77, 1 ;  /* 0x3f800000284d7423 */ /* 0x000fc8000001004d */
[----:B------:R-:W-:Y:S01]  /*a150*/  FMUL.FTZ R40, R64, R77 ;  /* 0x0000004d40287220 */ /* 0x000fe20000410000 */
[----:B------:R-:W-:Y:S01]  /*a160*/  FMUL.FTZ R77, R5, R92 ;  /* 0x0000005c054d7220 */ /* 0x000fe20000410000 */
[----:B------:R-:W-:-:S03]  /*a170*/  FADD.FTZ R64, R91, R92 ;  /* 0x0000005c5b407221 */ /* 0x000fc60000010000 */
[----:B------:R-:W-:Y:S01]  /*a180*/  FFMA.FTZ R86, R73, R77, R84 ;  /* 0x0000004d49567223 */ /* 0x000fe20000010054 */
[----:B------:R-:W-:Y:S01]  /*a190*/  FMUL.FTZ R73, R8, -1.4426950216293334961 ;  /* 0xbfb8aa3b08497820 */ /* 0x000fe20000410000 */
[----:B------:R-:W-:Y:S01]  /*a1a0*/  FADD.FTZ R94, R77, R94 ;  /* 0x0000005e4d5e7221 */ /* 0x000fe20000010000 */
[----:B------:R-:W-:-:S04]  /*a1b0*/  FMUL.FTZ R77, R4, R34 ;  /* 0x00000022044d7220 */ /* 0x000fc80000410000 */
[----:B------:R-:W0:Y:S01]  /*a1c0*/  MUFU.EX2 R73, R73 ;  /* 0x0000004900497308 */ /* 0x000e220000000800 */
[----:B------:R-:W-:Y:S01]  /*a1d0*/  FFMA.FTZ R86, R55, R77, R86 ;  /* 0x0000004d37567223 */ /* 0x000fe20000010056 */
[----:B------:R-:W-:Y:S01]  /*a1e0*/  FADD.FTZ R94, R94, R77 ;  /* 0x0000004d5e5e7221 */ /* 0x000fe20000010000 */
[----:B------:R-:W-:Y:S01]  /*a1f0*/  FADD.FTZ R77, R64, R93 ;  /* 0x0000005d404d7221 */ /* 0x000fe20000010000 */
[----:B------:R-:W-:-:S04]  /*a200*/  FMUL.FTZ R93, R5, R93 ;  /* 0x0000005d055d7220 */ /* 0x000fc80000410000 */
[----:B------:R-:W-:Y:S01]  /*a210*/  FFMA.FTZ R83, R83, R93, R86 ;  /* 0x0000005d53537223 */ /* 0x000fe20000010056 */
[----:B------:R-:W-:Y:S01]  /*a220*/  FADD.FTZ R94, R93, R94 ;  /* 0x0000005e5d5e7221 */ /* 0x000fe20000010000 */
        /* <DEDUP_REMOVED lines=10> */
[----:B0-----:R-:W-:Y:S01]  /*a2d0*/  FADD.FTZ R85, R73, 1 ;  /* 0x3f80000049557421 */ /* 0x001fe20000010000 */
[----:B------:R-:W-:Y:S01]  /*a2e0*/  FFMA.FTZ R73, R55, R34, R82 ;  /* 0x0000002237497223 */ /* 0x000fe20000010052 */
[--C-:B------:R-:W-:Y:S02]  /*a2f0*/  HADD2.F32 R82, -RZ, R45.reuse.H0_H0 ;  /* 0x2000002dff527230 */ /* 0x100fe40000004100 */
[----:B------:R-:W-:Y:S02]  /*a300*/  HADD2.F32 R45, -RZ, R45.H1_H1 ;  /* 0x3000002dff2d7230 */ /* 0x000fe40000004100 */
[----:B------:R-:W0:Y:S02]  /*a310*/  MUFU.RCP R85, R85 ;  /* 0x0000005500557308 */ /* 0x000e240000001000 */
[----:B0-----:R-:W-:Y:S01]  /*a320*/  FMUL.FTZ R35, R84, R85 ;  /* 0x0000005554237220 */ /* 0x001fe20000410000 */
[----:B------:R-:W-:-:S04]  /*a330*/  FADD.FTZ R84, -R85, 1 ;  /* 0x3f80000055547421 */ /* 0x000fc80000010100 */
[----:B------:R-:W-:-:S04]  /*a340*/  FFMA.FTZ R84, R11, R84, 1 ;  /* 0x3f8000000b547423 */ /* 0x000fc80000010054 */
[----:B------:R-:W-:Y:S01]  /*a350*/  FMUL.FTZ R11, R35, R84 ;  /* 0x00000054230b7220 */ /* 0x000fe20000410000 */
[--C-:B------:R-:W-:Y:S02]  /*a360*/  HADD2.F32 R35, -RZ, R44.reuse.H0_H0 ;  /* 0x2000002cff237230 */ /* 0x100fe40000004100 */
[----:B------:R-:W-:Y:S01]  /*a370*/  FADD.FTZ R84, R81, R34 ;  /* 0x0000002251547221 */ /* 0x000fe20000010000 */
[----:B------:R-:W-:Y:S02]  /*a380*/  HADD2.F32 R44, -RZ, R44.H1_H1 ;  /* 0x3000002cff2c7230 */ /* 0x000fe40000004100 */
[----:B------:R-:W-:Y:S01]  /*a390*/  FADD.FTZ R35, R35, -UR28 ;  /* 0x8000001c23237e21 */ /* 0x000fe20008010000 */
[----:B------:R-:W-:Y:S02]  /*a3a0*/  FADD.FTZ R84, R84, R33 ;  /* 0x0000002154547221 */ /* 0x000fe40000010000 */
[----:B------:R-:W-:Y:S01]  /*a3b0*/  FADD.FTZ R44, R44, -UR28 ;  /* 0x8000001c2c2c7e21 */ /* 0x000fe20008010000 */
[----:B------:R-:W-:-:S03]  /*a3c0*/  FMUL.FTZ R35, R35, UR16 ;  /* 0x0000001023237c20 */ /* 0x000fc60008410000 */
[----:B------:R-:W-:Y:S01]  /*a3d0*/  FMUL.FTZ R44, R44, UR16 ;  /* 0x000000102c2c7c20 */ /* 0x000fe20008410000 */
[----:B------:R-:W-:-:S04]  /*a3e0*/  FFMA.FTZ R34, R4, R35, R2 ;  /* 0x0000002304227223 */ /* 0x000fc80000010002 */
[----:B------:R-:W-:-:S06]  /*a3f0*/  FMUL.FTZ R55, R34, -1.4426950216293334961 ;  /* 0xbfb8aa3b22377820 */ /* 0x000fcc0000410000 */
[----:B------:R-:W0:Y:S02]  /*a400*/  MUFU.EX2 R55, R55 ;  /* 0x0000003700377308 */ /* 0x000e240000000800 */
[----:B0-----:R-:W-:Y:S01]  /*a410*/  FADD.FTZ R81, R55, 1 ;  /* 0x3f80000037517421 */ /* 0x001fe20000010000 */
[----:B------:R-:W-:-:S05]  /*a420*/  FFMA.FTZ R55, R5, R44, R3 ;  /* 0x0000002c05377223 */ /* 0x000fca0000010003 */
[----:B------:R-:W0:Y:S02]  /*a430*/  MUFU.RCP R81, R81 ;  /* 0x0000005100517308 */ /* 0x000e240000001000 */
[----:B0-----:R-:W-:Y:S01]  /*a440*/  FMUL.FTZ R82, R82, R81 ;  /* 0x0000005152527220 */ /* 0x001fe20000410000 */
[----:B------:R-:W-:Y:S01]  /*a450*/  FADD.FTZ R85, -R81, 1 ;  /* 0x3f80000051557421 */ /* 0x000fe20000010100 */
[----:B------:R-:W-:-:S03]  /*a460*/  FMUL.FTZ R81, R55, -1.4426950216293334961 ;  /* 0xbfb8aa3b37517820 */ /* 0x000fc60000410000 */
[----:B------:R-:W-:-:S03]  /*a470*/  FFMA.FTZ R85, R34, R85, 1 ;  /* 0x3f80000022557423 */ /* 0x000fc60000010055 */
[----:B------:R-:W0:Y:S01]  /*a480*/  MUFU.EX2 R81, R81 ;  /* 0x0000005100517308 */ /* 0x000e220000000800 */
[----:B------:R-:W-:Y:S01]  /*a490*/  FMUL.FTZ R34, R82, R85 ;  /* 0x0000005552227220 */ /* 0x000fe20000410000 */
[----:B------:R-:W-:Y:S02]  /*a4a0*/  HADD2.F32 R85, -RZ, R47.H0_H0 ;  /* 0x2000002fff557230 */ /* 0x000fe40000004100 */
[----:B0-----:R-:W-:-:S06]  /*a4b0*/  FADD.FTZ R82, R81, 1 ;  /* 0x3f80000051527421 */ /* 0x001fcc0000010000 */
[----:B------:R-:W0:Y:S02]  /*a4c0*/  MUFU.RCP R82, R82 ;  /* 0x0000005200527308 */ /* 0x000e240000001000 */
[----:B0-----:R-:W-:Y:S01]  /*a4d0*/  FADD.FTZ R92, -R82, 1 ;  /* 0x3f800000525c7421 */ /* 0x001fe20000010100 */
[----:B------:R-:W-:-:S03]  /*a4e0*/  FMUL.FTZ R45, R45, R82 ;  /* 0x000000522d2d7220 */ /* 0x000fc60000410000 */
[----:B------:R-:W-:Y:S01]  /*a4f0*/  FFMA.FTZ R92, R55, R92, 1 ;  /* 0x3f800000375c7423 */ /* 0x000fe2000001005c */
[--C-:B------:R-:W-:Y:S02]  /*a500*/  HADD2.F32 R55, -RZ, R46.reuse.H0_H0 ;  /* 0x2000002eff377230 */ /* 0x100fe40000004100 */
[----:B------:R-:W-:Y:S02]  /*a510*/  HADD2.F32 R46, -RZ, R46.H1_H1 ;  /* 0x3000002eff2e7230 */ /* 0x000fe40000004100 */
[----:B------:R-:W-:Y:S01]  /*a520*/  FMUL.FTZ R45, R45, R92 ;  /* 0x0000005c2d2d7220 */ /* 0x000fe20000410000 */
[----:B------:R-:W-:Y:S01]  /*a530*/  FMUL.FTZ R92, R4, R31 ;  /* 0x0000001f045c7220 */ /* 0x000fe20000410000 */
[----:B------:R-:W-:Y:S01]  /*a540*/  FADD.FTZ R55, R55, -UR28 ;  /* 0x8000001c37377e21 */ /* 0x000fe20008010000 */
[----:B------:R-:W-:-:S03]  /*a550*/  FADD.FTZ R86, R46, -UR28 ;  /* 0x8000001c2e567e21 */ /* 0x000fc60008010000 */
        /* <DEDUP_REMOVED lines=10> */
[----:B------:R-:W-:Y:S01]  /*a600*/  FMUL.FTZ R64, R86, UR16 ;  /* 0x0000001056407c20 */ /* 0x000fe20008410000 */
[----:B------:R-:W-:-:S03]  /*a610*/  HADD2.F32 R86, -RZ, R47.H1_H1 ;  /* 0x3000002fff567230 */ /* 0x000fc60000004100 */
[----:B------:R-:W-:-:S04]  /*a620*/  FFMA.FTZ R81, R5, R64, R3 ;  /* 0x0000004005517223 */ /* 0x000fc80000010003 */
[----:B------:R-:W-:-:S06]  /*a630*/  FMUL.FTZ R82, R81, -1.4426950216293334961 ;  /* 0xbfb8aa3b51527820 */ /* 0x000fcc0000410000 */
[----:B------:R-:W0:Y:S02]  /*a640*/  MUFU.EX2 R82, R82 ;  /* 0x0000005200527308 */ /* 0x000e240000000800 */
[----:B0-----:R-:W-:Y:S01]  /*a650*/  FADD.FTZ R85, R82, 1 ;  /* 0x3f80000052557421 */ /* 0x001fe20000010000 */
[----:B------:R-:W-:-:S04]  /*a660*/  FMUL.FTZ R82, R4, R33 ;  /* 0x0000002104527220 */ /* 0x000fc80000410000 */
[----:B------:R-:W-:Y:S01]  /*a670*/  FFMA.FTZ R83, R58, R82, R83 ;  /* 0x000000523a537223 */ /* 0x000fe20000010053 */
[----:B------:R-:W0:Y:S02]  /*a680*/  MUFU.RCP R85, R85 ;  /* 0x0000005500557308 */ /* 0x000e240000001000 */
[----:B0-----:R-:W-:Y:S01]  /*a690*/  FMUL.FTZ R47, R86, R85 ;  /* 0x00000055562f7220 */ /* 0x001fe20000410000 */
[----:B------:R-:W-:Y:S01]  /*a6a0*/  FADD.FTZ R86, -R85, 1 ;  /* 0x3f80000055567421 */ /* 0x000fe20000010100 */
[----:B------:R-:W-:-:S03]  /*a6b0*/  HADD2.F32 R85, -RZ, R49.H0_H0 ;  /* 0x20000031ff557230 */ /* 0x000fc60000004100 */
[----:B------:R-:W-:Y:S01]  /*a6c0*/  FFMA.FTZ R86, R81, R86, 1 ;  /* 0x3f80000051567423 */ /* 0x000fe20000010056 */
[--C-:B------:R-:W-:Y:S02]  /*a6d0*/  HADD2.F32 R81, -RZ, R48.reuse.H0_H0 ;  /* 0x20000030ff517230 */ /* 0x100fe40000004100 */
[----:B------:R-:W-:Y:S02]  /*a6e0*/  HADD2.F32 R48, -RZ, R48.H1_H1 ;  /* 0x30000030ff307230 */ /* 0x000fe40000004100 */
[----:B------:R-:W-:Y:S01]  /*a6f0*/  FMUL.FTZ R47, R47, R86 ;  /* 0x000000562f2f7220 */ /* 0x000fe20000410000 */
[----:B------:R-:W-:Y:S01]  /*a700*/  FADD.FTZ R86, R81, -UR28 ;  /* 0x8000001c51567e21 */ /* 0x000fe20008010000 */
[----:B------:R-:W-:-:S03]  /*a710*/  FFMA.FTZ R81, R58, R33, R73 ;  /* 0x000000213a517223 */ /* 0x000fc60000010049 */
        /* <DEDUP_REMOVED lines=12> */
[----:B------:R-:W-:Y:S01]  /*a7e0*/  FADD.FTZ R85, R94, R82 ;  /* 0x000000525e557221 */ /* 0x000fe20000010000 */
[----:B------:R-:W-:Y:S02]  /*a7f0*/  HADD2.F32 R82, -RZ, R49.H1_H1 ;  /* 0x30000031ff527230 */ /* 0x000fe40000004100 */
        /* <DEDUP_REMOVED lines=12> */
[----:B------:R-:W-:Y:S01]  /*a8c0*/  FADD.FTZ R82, R77, R32 ;  /* 0x000000204d527221 */ /* 0x000fe20000010000 */
[----:B------:R-:W-:Y:S01]  /*a8d0*/  FADD.FTZ R73, R73, -UR28 ;  /* 0x8000001c49497e21 */ /* 0x000fe20008010000 */
[-C--:B------:R-:W-:Y:S01]  /*a8e0*/  FFMA.FTZ R77, R63, R32.reuse, R80 ;  /* 0x000000203f4d7223 */ /* 0x080fe20000010050 */
[----:B------:R-:W-:Y:S01]  /*a8f0*/  FMUL.FTZ R80, R5, R32 ;  /* 0x0000002005507220 */ /* 0x000fe20000410000 */
[----:B------:R-:W-:Y:S01]  /*a900*/  FADD.FTZ R50, R50, -UR28 ;  /* 0x8000001c32327e21 */ /* 0x000fe20008010000 */
[----:B------:R-:W-:-:S02]  /*a910*/  FMUL.FTZ R73, R73, UR16 ;  /* 0x0000001049497c20 */ /* 0x000fc40008410000 */
[----:B------:R-:W-:Y:S01]  /*a920*/  FFMA.FTZ R83, R63, R80, R83 ;  /* 0x000000503f537223 */ /* 0x000fe20000010053 */
[----:B------:R-:W-:Y:S01]  /*a930*/  FMUL.FTZ R50, R50, UR16 ;  /* 0x0000001032327c20 */ /* 0x000fe20008410000 */
[----:B------:R-:W-:Y:S01]  /*a940*/  FFMA.FTZ R32, R4, R73, R2 ;  /* 0x0000004904207223 */ /* 0x000fe20000010002 */
[----:B------:R-:W-:Y:S01]  /*a950*/  FADD.FTZ R85, R80, R85 ;  /* 0x0000005550557221 */ /* 0x000fe20000010000 */
[----:B------:R-:W-:Y:S02]  /*a960*/  FFMA.FTZ R94, R54, R92, R83 ;  /* 0x0000005c365e7223 */ /* 0x000fe40000010053 */
[----:B------:R-:W-:Y:S01]  /*a970*/  FMUL.FTZ R63, R32, -1.4426950216293334961 ;  /* 0xbfb8aa3b203f7820 */ /* 0x000fe20000410000 */
[----:B------:R-:W-:Y:S01]  /*a980*/  FADD.FTZ R92, R85, R92 ;  /* 0x0000005c555c7221 */ /* 0x000fe20000010000 */
[----:B------:R-:W-:-:S04]  /*a990*/  FMUL.FTZ R85, R5, R43 ;  /* 0x0000002b05557220 */ /* 0x000fc80000410000 */
[----:B------:R-:W0:Y:S01]  /*a9a0*/  MUFU.EX2 R63, R63 ;  /* 0x0000003f003f7308 */ /* 0x000e220000000800 */
[----:B------:R-:W-:Y:S01]  /*a9b0*/  FFMA.FTZ R94, R62, R85, R94 ;  /* 0x000000553e5e7223 */ /* 0x000fe2000001005e */
[----:B------:R-:W-:Y:S01]  /*a9c0*/  FADD.FTZ R92, R85, R92 ;  /* 0x0000005c555c7221 */ /* 0x000fe20000010000 */
[----:B0-----:R-:W-:Y:S01]  /*a9d0*/  FADD.FTZ R86, R63, 1 ;  /* 0x3f8000003f567421 */ /* 0x001fe20000010000 */
[----:B------:R-:W-:-:S04]  /*a9e0*/  FFMA.FTZ R63, R5, R50, R3 ;  /* 0x00000032053f7223 */ /* 0x000fc80000010003 */
[----:B------:R-:W-:Y:S01]  /*a9f0*/  FMUL.FTZ R80, R63, -1.4426950216293334961 ;  /* 0xbfb8aa3b3f507820 */ /* 0x000fe20000410000 */
[----:B------:R-:W0:Y:S08]  /*aa00*/  MUFU.RCP R86, R86 ;  /* 0x0000005600567308 */ /* 0x000e300000001000 */
[----:B------:R-:W1:Y:S01]  /*aa10*/  MUFU.EX2 R80, R80 ;  /* 0x0000005000507308 */ /* 0x000e620000000800 */
[----:B0-----:R-:W-:Y:S01]  /*aa20*/  FADD.FTZ R93, -R86, 1 ;  /* 0x3f800000565d7421 */ /* 0x001fe20000010100 */
[----:B------:R-:W-:Y:S01]  /*aa30*/  FMUL.FTZ R91, R91, R86 ;  /* 0x000000565b5b7220 */ /* 0x000fe20000410000 */
[----:B------:R-:W-:-:S02]  /*aa40*/  HADD2.F32 R86, -RZ, R51.H1_H1 ;  /* 0x30000033ff567230 */ /* 0x000fc40000004100 */
[----:B------:R-:W-:-:S04]  /*aa50*/  FFMA.FTZ R32, R32, R93, 1 ;  /* 0x3f80000020207423 */ /* 0x000fc8000001005d */
[----:B------:R-:W-:Y:S01]  /*aa60*/  FMUL.FTZ R32, R91, R32 ;  /* 0x000000205b207220 */ /* 0x000fe20000410000 */
[----:B-1----:R-:W-:Y:S01]  /*aa70*/  FADD.FTZ R91, R80, 1 ;  /* 0x3f800000505b7421 */ /* 0x002fe20000010000 */
[--C-:B------:R-:W-:Y:S02]  /*aa80*/  HADD2.F32 R80, -RZ, R88.reuse.H0_H0 ;  /* 0x20000058ff507230 */ /* 0x100fe40000004100 */
[----:B------:R-:W-:-:S03]  /*aa90*/  HADD2.F32 R88, -RZ, R88.H1_H1 ;  /* 0x30000058ff587230 */ /* 0x000fc60000004100 */
[----:B------:R-:W0:Y:S02]  /*aaa0*/  MUFU.RCP R91, R91 ;  /* 0x0000005b005b7308 */ /* 0x000e240000001000 */
[----:B0-----:R-:W-:Y:S01]  /*aab0*/  FMUL.FTZ R51, R86, R91 ;  /* 0x0000005b56337220 */ /* 0x001fe20000410000 */
[----:B------:R-:W-:-:S04]  /*aac0*/  FADD.FTZ R86, -R91, 1 ;  /* 0x3f8000005b567421 */ /* 0x000fc80000010100 */
[----:B------:R-:W-:Y:S01]  /*aad0*/  FFMA.FTZ R86, R63, R86, 1 ;  /* 0x3f8000003f567423 */ /* 0x000fe20000010056 */
[--C-:B------:R-:W-:Y:S02]  /*aae0*/  HADD2.F32 R63, -RZ, R87.reuse.H0_H0 ;  /* 0x20000057ff3f7230 */ /* 0x100fe40000004100 */
[----:B------:R-:W-:Y:S02]  /*aaf0*/  HADD2.F32 R87, -RZ, R87.H1_H1 ;  /* 0x30000057ff577230 */ /* 0x000fe40000004100 */
[----:B------:R-:W-:Y:S01]  /*ab00*/  FMUL.FTZ R51, R51, R86 ;  /* 0x0000005633337220 */ /* 0x000fe20000410000 */
[----:B------:R-:W-:Y:S01]  /*ab10*/  FADD.FTZ R86, R84, R31 ;  /* 0x0000001f54567221 */ /* 0x000fe20000010000 */
[----:B------:R-:W-:Y:S01]  /*ab20*/  FADD.FTZ R63, R63, -UR28 ;  /* 0x8000001c3f3f7e21 */ /* 0x000fe20008010000 */
[----:B------:R-:W-:Y:S01]  /*ab30*/  FFMA.FTZ R84, R54, R31, R81 ;  /* 0x0000001f36547223 */ /* 0x000fe20000010051 */
[----:B------:R-:W-:Y:S01]  /*ab40*/  FADD.FTZ R87, R87, -UR28 ;  /* 0x8000001c57577e21 */ /* 0x000fe20008010000 */
[----:B------:R-:W-:Y:S01]  /*ab50*/  FADD.FTZ R86, R86, R53 ;  /* 0x0000003556567221 */ /* 0x000fe20000010000 */
[----:B------:R-:W-:Y:S01]  /*ab60*/  FMUL.FTZ R31, R63, UR16 ;  /* 0x000000103f1f7c20 */ /* 0x000fe20008410000 */
[----:B------:R-:W-:-:S02]  /*ab70*/  FFMA.FTZ R84, R57, R53, R84 ;  /* 0x0000003539547223 */ /* 0x000fc40000010054 */
[----:B------:R-:W-:Y:S01]  /*ab80*/  FADD.FTZ R86, R86, R29 ;  /* 0x0000001d56567221 */ /* 0x000fe20000010000 */
[C---:B------:R-:W-:Y:S01]  /*ab90*/  FFMA.FTZ R54, R4.reuse, R31, R2 ;  /* 0x0000001f04367223 */ /* 0x040fe20000010002 */
[-C--:B------:R-:W-:Y:S01]  /*aba0*/  FFMA.FTZ R84, R61, R29.reuse, R84 ;  /* 0x0000001d3d547223 */ /* 0x080fe20000010054 */
[----:B------:R-:W-:Y:S01]  /*abb0*/  FMUL.FTZ R29, R4, R29 ;  /* 0x0000001d041d7220 */ /* 0x000fe20000410000 */
[----:B------:R-:W-:Y:S01]  /*abc0*/  FADD.FTZ R86, R86, R27 ;  /* 0x0000001b56567221 */ /* 0x000fe20000010000 */
[----:B------:R-:W-:Y:S01]  /*abd0*/  FMUL.FTZ R63, R54, -1.4426950216293334961 ;  /* 0xbfb8aa3b363f7820 */ /* 0x000fe20000410000 */
[----:B------:R-:W-:-:S04]  /*abe0*/  FFMA.FTZ R84, R7, R27, R84 ;  /* 0x0000001b07547223 */ /* 0x000fc80000010054 */
[----:B------:R-:W-:Y:S01]  /*abf0*/  FFMA.FTZ R84, R65, R25, R84 ;  /* 0x0000001941547223 */ /* 0x000fe20000010054 */
[----:B------:R-:W0:Y:S03]  /*ac00*/  MUFU.EX2 R63, R63 ;  /* 0x0000003f003f7308 */ /* 0x000e260000000800 */
[----:B------:R-:W-:-:S04]  /*ac10*/  FFMA.FTZ R84, R67, R24, R84 ;  /* 0x0000001843547223 */ /* 0x000fc80000010054 */
[----:B------:R-:W-:-:S04]  /*ac20*/  FFMA.FTZ R84, R69, R22, R84 ;  /* 0x0000001645547223 */ /* 0x000fc80000010054 */
[----:B------:R-:W-:-:S04]  /*ac30*/  FFMA.FTZ R84, R79, R20, R84 ;  /* 0x000000144f547223 */ /* 0x000fc80000010054 */
[----:B------:R-:W-:Y:S01]  /*ac40*/  FFMA.FTZ R84, R71, R18, R84 ;  /* 0x0000001247547223 */ /* 0x000fe20000010054 */
[----:B0-----:R-:W-:-:S03]  /*ac50*/  FADD.FTZ R81, R63, 1 ;  /* 0x3f8000003f517421 */ /* 0x001fc60000010000 */
[----:B------:R-:W-:-:S03]  /*ac60*/  FFMA.FTZ R84, R41, R6, R84 ;  /* 0x0000000629547223 */ /* 0x000fc60000010054 */
[----:B------:R-:W0:Y:S01]  /*ac70*/  MUFU.RCP R81, R81 ;  /* 0x0000005100517308 */ /* 0x000e220000001000 */
[----:B------:R-:W-:-:S04]  /*ac80*/  FFMA.FTZ R84, R17, R10, R84 ;  /* 0x0000000a11547223 */ /* 0x000fc80000010054 */
[----:B------:R-:W-:-:S04]  /*ac90*/  FFMA.FTZ R84, R9, R13, R84 ;  /* 0x0000000d09547223 */ /* 0x000fc80000010054 */
[----:B------:R-:W-:-:S04]  /*aca0*/  FFMA.FTZ R84, R75, R8, R84 ;  /* 0x000000084b547223 */ /* 0x000fc80000010054 */
[----:B------:R-:W-:Y:S01]  /*acb0*/  FFMA.FTZ R84, R35, R34, R84 ;  /* 0x0000002223547223 */ /* 0x000fe20000010054 */
[----:B0-----:R-:W-:Y:S01]  /*acc0*/  FADD.FTZ R83, -R81, 1 ;  /* 0x3f80000051537421 */ /* 0x001fe20000010100 */
[----:B------:R-:W-:Y:S02]  /*acd0*/  FMUL.FTZ R80, R80, R81 ;  /* 0x0000005150507220 */ /* 0x000fe40000410000 */
[----:B------:R-:W-:Y:S01]  /*ace0*/  FFMA.FTZ R84, R55, R46, R84 ;  /* 0x0000002e37547223 */ /* 0x000fe20000010054 */
[----:B------:R-:W-:-:S03]  /*acf0*/  FFMA.FTZ R83, R54, R83, 1 ;  /* 0x3f80000036537423 */ /* 0x000fc60000010053 */
[----:B------:R-:W-:Y:S01]  /*ad00*/  FFMA.FTZ R84, R33, R48, R84 ;  /* 0x0000003021547223 */ /* 0x000fe20000010054 */
[----:B------:R-:W-:Y:S01]  /*ad10*/  FMUL.FTZ R54, R80, R83 ;  /* 0x0000005350367220 */ /* 0x000fe20000410000 */
[----:B------:R-:W-:-:S04]  /*ad20*/  FMUL.FTZ R80, R87, UR16 ;  /* 0x0000001057507c20 */ /* 0x000fc80008410000 */
        /* <DEDUP_REMOVED lines=9> */
[----:B------:R-:W-:-:S04]  /*adc0*/  FFMA.FTZ R83, R26, R42, R83 ;  /* 0x0000002a1a537223 */ /* 0x000fc80000010053 */
[----:B------:R-:W-:Y:S01]  /*add0*/  FFMA.FTZ R83, R66, R23, R83 ;  /* 0x0000001742537223 */ /* 0x000fe20000010053 */
[----:B0-----:R-:W-:Y:S01]  /*ade0*/  FMUL.FTZ R81, R88, R87 ;  /* 0x0000005758517220 */ /* 0x001fe20000410000 */
[----:B------:R-:W-:Y:S02]  /*adf0*/  FADD.FTZ R88, -R87, 1 ;  /* 0x3f80000057587421 */ /* 0x000fe40000010100 */
[----:B------:R-:W-:Y:S02]  /*ae00*/  FFMA.FTZ R83, R70, R72, R83 ;  /* 0x0000004846537223 */ /* 0x000fe40000010053 */
[----:B------:R-:W-:Y:S02]  /*ae10*/  FFMA.FTZ R88, R63, R88, 1 ;  /* 0x3f8000003f587423 */ /* 0x000fe40000010058 */
[----:B------:R-:W-:Y:S02]  /*ae20*/  FFMA.FTZ R83, R68, R21, R83 ;  /* 0x0000001544537223 */ /* 0x000fe40000010053 */
[----:B------:R-:W-:Y:S01]  /*ae30*/  FMUL.FTZ R63, R81, R88 ;  /* 0x00000058513f7220 */ /* 0x000fe20000410000 */
[----:B------:R-:W-:-:S02]  /*ae40*/  HADD2.F32 R81, -RZ, R89.H0_H0 ;  /* 0x20000059ff517230 */ /* 0x000fc40000004100 */
[----:B------:R-:W-:Y:S01]  /*ae50*/  FFMA.FTZ R83, R74, R19, R83 ;  /* 0x000000134a537223 */ /* 0x000fe20000010053 */
[----:B------:R-:W-:Y:S02]  /*ae60*/  HADD2.F32 R89, -RZ, R89.H1_H1 ;  /* 0x30000059ff597230 */ /* 0x000fe40000004100 */
[----:B------:R-:W-:Y:S01]  /*ae70*/  FADD.FTZ R88, R81, -UR28 ;  /* 0x8000001c51587e21 */ /* 0x000fe20008010000 */
[----:B------:R-:W-:Y:S02]  /*ae80*/  FADD.FTZ R81, R82, R43 ;  /* 0x0000002b52517221 */ /* 0x000fe40000010000 */
[----:B------:R-:W-:Y:S01]  /*ae90*/  FADD.FTZ R89, R89, -UR28 ;  /* 0x8000001c59597e21 */ /* 0x000fe20008010000 */
[----:B------:R-:W-:Y:S01]  /*aea0*/  FFMA.FTZ R83, R76, R16, R83 ;  /* 0x000000104c537223 */ /* 0x000fe20000010053 */
[----:B------:R-:W-:Y:S01]  /*aeb0*/  FMUL.FTZ R43, R88, UR16 ;  /* 0x00000010582b7c20 */ /* 0x000fe20008410000 */
[----:B------:R-:W-:Y:S02]  /*aec0*/  HADD2.F32 R88, -RZ, R90.H0_H0 ;  /* 0x2000005aff587230 */ /* 0x000fe40000004100 */
[----:B------:R-:W-:Y:S01]  /*aed0*/  FFMA.FTZ R83, R78, R15, R83 ;  /* 0x0000000f4e537223 */ /* 0x000fe20000010053 */
[----:B------:R-:W-:-:S03]  /*aee0*/  FFMA.FTZ R62, R4, R43, R2 ;  /* 0x0000002b043e7223 */ /* 0x000fc60000010002 */
[----:B------:R-:W-:Y:S01]  /*aef0*/  FFMA.FTZ R83, R14, R40, R83 ;  /* 0x000000280e537223 */ /* 0x000fe20000010053 */
[----:B------:R-:W-:-:S03]  /*af00*/  FMUL.FTZ R82, R62, -1.4426950216293334961 ;  /* 0xbfb8aa3b3e527820 */ /* 0x000fc60000410000 */
[----:B------:R-:W-:-:S03]  /*af10*/  FFMA.FTZ R83, R12, R11, R83 ;  /* 0x0000000b0c537223 */ /* 0x000fc60000010053 */
[----:B------:R-:W0:Y:S01]  /*af20*/  MUFU.EX2 R82, R82 ;  /* 0x0000005200527308 */ /* 0x000e220000000800 */
[----:B------:R-:W-:-:S04]  /*af30*/  FFMA.FTZ R83, R44, R45, R83 ;  /* 0x0000002d2c537223 */ /* 0x000fc80000010053 */
[----:B------:R-:W-:-:S04]  /*af40*/  FFMA.FTZ R83, R64, R47, R83 ;  /* 0x0000002f40537223 */ /* 0x000fc80000010053 */
[----:B------:R-:W-:-:S04]  /*af50*/  FFMA.FTZ R83, R58, R49, R83 ;  /* 0x000000313a537223 */ /* 0x000fc80000010053 */
[----:B------:R-:W-:Y:S01]  /*af60*/  FFMA.FTZ R83, R50, R51, R83 ;  /* 0x0000003332537223 */ /* 0x000fe20000010053 */
[----:B0-----:R-:W-:-:S03]  /*af70*/  FADD.FTZ R87, R82, 1 ;  /* 0x3f80000052577421 */ /* 0x001fc60000010000 */
[----:B------:R-:W-:-:S03]  /*af80*/  FFMA.FTZ R83, R80, R63, R83 ;  /* 0x0000003f50537223 */ /* 0x000fc60000010053 */
        /* <DEDUP_REMOVED lines=15> */
[----:B------:R-:W-:-:S03]  /*b080*/  FMUL.FTZ R85, R4, R53 ;  /* 0x0000003504557220 */ /* 0x000fc60000410000 */
[----:B------:R-:W-:Y:S01]  /*b090*/  FMUL.FTZ R53, R89, R82 ;  /* 0x0000005259357220 */ /* 0x000fe20000410000 */
[----:B------:R-:W-:Y:S01]  /*b0a0*/  FFMA.FTZ R94, R57, R85, R94 ;  /* 0x00000055395e7223 */ /* 0x000fe2000001005e */
[----:B------:R-:W-:Y:S01]  /*b0b0*/  FMUL.FTZ R57, R5, R30 ;  /* 0x0000001e05397220 */ /* 0x000fe20000410000 */
[----:B------:R-:W-:Y:S01]  /*b0c0*/  FADD.FTZ R92, R92, R85 ;  /* 0x000000555c5c7221 */ /* 0x000fe20000010000 */
[----:B------:R-:W-:Y:S02]  /*b0d0*/  FADD.FTZ R82, R81, R30 ;  /* 0x0000001e51527221 */ /* 0x000fe40000010000 */
[----:B------:R-:W-:Y:S01]  /*b0e0*/  FFMA.FTZ R94, R96, R57, R94 ;  /* 0x00000039605e7223 */ /* 0x000fe2000001005e */
[----:B------:R-:W-:Y:S01]  /*b0f0*/  FADD.FTZ R92, R57, R92 ;  /* 0x0000005c395c7221 */ /* 0x000fe20000010000 */
[----:B------:R-:W-:Y:S01]  /*b100*/  FMUL.FTZ R57, R5, R59 ;  /* 0x0000003b05397220 */ /* 0x000fe20000410000 */
[----:B------:R-:W-:Y:S01]  /*b110*/  FADD.FTZ R59, R82, R59 ;  /* 0x0000003b523b7221 */ /* 0x000fe20000010000 */
[----:B------:R-:W-:Y:S01]  /*b120*/  FFMA.FTZ R94, R61, R29, R94 ;  /* 0x0000001d3d5e7223 */ /* 0x000fe2000001005e */
[----:B------:R-:W-:Y:S01]  /*b130*/  FADD.FTZ R92, R92, R29 ;  /* 0x0000001d5c5c7221 */ /* 0x000fe20000010000 */
[C---:B------:R-:W-:Y:S01]  /*b140*/  FMUL.FTZ R29, R4.reuse, R27 ;  /* 0x0000001b041d7220 */ /* 0x040fe20000410000 */
[----:B------:R-:W-:Y:S01]  /*b150*/  FMUL.FTZ R27, R4, R25 ;  /* 0x00000019041b7220 */ /* 0x000fe20000410000 */
[----:B------:R-:W-:Y:S01]  /*b160*/  FFMA.FTZ R94, R56, R57, R94 ;  /* 0x00000039385e7223 */ /* 0x000fe2000001005e */
[----:B------:R-:W-:Y:S01]  /*b170*/  FADD.FTZ R92, R57, R92 ;  /* 0x0000005c395c7221 */ /* 0x000fe20000010000 */
[----:B------:R-:W-:Y:S01]  /*b180*/  FADD.FTZ R59, R59, R60 ;  /* 0x0000003c3b3b7221 */ /* 0x000fe20000010000 */
[----:B------:R-:W-:Y:S01]  /*b190*/  FADD.FTZ R25, R86, R25 ;  /* 0x0000001956197221 */ /* 0x000fe20000010000 */
[----:B------:R-:W-:Y:S01]  /*b1a0*/  FFMA.FTZ R94, R7, R29, R94 ;  /* 0x0000001d075e7223 */ /* 0x000fe2000001005e */
[----:B------:R-:W-:Y:S01]  /*b1b0*/  FMUL.FTZ R7, R5, R60 ;  /* 0x0000003c05077220 */ /* 0x000fe20000410000 */
[----:B------:R-:W-:Y:S01]  /*b1c0*/  FADD.FTZ R92, R92, R29 ;  /* 0x0000001d5c5c7221 */ /* 0x000fe20000010000 */
[----:B------:R-:W-:-:S02]  /*b1d0*/  FADD.FTZ R25, R25, R24 ;  /* 0x0000001819197221 */ /* 0x000fc40000010000 */
[----:B------:R-:W-:Y:S01]  /*b1e0*/  FFMA.FTZ R94, R28, R7, R94 ;  /* 0x000000071c5e7223 */ /* 0x000fe2000001005e */
[----:B------:R-:W-:Y:S01]  /*b1f0*/  FADD.FTZ R92, R7, R92 ;  /* 0x0000005c075c7221 */ /* 0x000fe20000010000 */
[----:B------:R-:W-:Y:S01]  /*b200*/  FMUL.FTZ R7, R5, R42 ;  /* 0x0000002a05077220 */ /* 0x000fe20000410000 */
[----:B------:R-:W-:Y:S01]  /*b210*/  FADD.FTZ R42, R59, R42 ;  /* 0x0000002a3b2a7221 */ /* 0x000fe20000010000 */
        /* <DEDUP_REMOVED lines=89> */
[-C--:B------:R-:W-:Y:S01]  /*b7b0*/  FMUL.FTZ R9, R4, R32.reuse ;  /* 0x0000002004097220 */ /* 0x080fe20000410000 */
[----:B------:R-:W-:Y:S01]  /*b7c0*/  FADD.FTZ R40, R40, R49 ;  /* 0x0000003128287221 */ /* 0x000fe20000010000 */
[----:B------:R-:W-:Y:S01]  /*b7d0*/  FFMA.FTZ R94, R58, R7, R94 ;  /* 0x000000073a5e7223 */ /* 0x000fe2000001005e */
[----:B------:R-:W-:Y:S01]  /*b7e0*/  FADD.FTZ R92, R7, R92 ;  /* 0x0000005c075c7221 */ /* 0x000fe20000010000 */
[----:B------:R-:W-:Y:S01]  /*b7f0*/  FFMA.FTZ R7, R73, R32, R84 ;  /* 0x0000002049077223 */ /* 0x000fe20000010054 */
        /* <DEDUP_REMOVED lines=17> */
[C---:B------:R-:W-:Y:S01]  /*b910*/  FFMA.FTZ R11, R43.reuse, R7, R6 ;  /* 0x000000072b0b7223 */ /* 0x040fe20000010006 */
[----:B------:R-:W-:Y:S01]  /*b920*/  FADD.FTZ R92, R92, R7 ;  /* 0x000000075c5c7221 */ /* 0x000fe20000010000 */
[----:B------:R-:W-:Y:S01]  /*b930*/  FFMA.FTZ R12, R43, R77, R12 ;  /* 0x0000004d2b0c7223 */ /* 0x000fe2000001000c */
[----:B------:R-:W-:Y:S01]  /*b940*/  FADD.FTZ R14, R14, R77 ;  /* 0x0000004d0e0e7221 */ /* 0x000fe20000010000 */
[C---:B------:R-:W-:Y:S01]  /*b950*/  FFMA.FTZ R8, R62.reuse, R9, R11 ;  /* 0x000000093e087223 */ /* 0x040fe2000001000b */
[----:B------:R-:W-:Y:S01]  /*b960*/  FADD.FTZ R9, R9, R92 ;  /* 0x0000005c09097221 */ /* 0x000fe20000010000 */
[----:B------:R-:W-:Y:S01]  /*b970*/  FFMA.FTZ R13, R62, R53, R83 ;  /* 0x000000353e0d7223 */ /* 0x000fe20000010053 */
[----:B------:R-:W-:-:S07]  /*b980*/  FADD.FTZ R15, R40, R53 ;  /* 0x00000035280f7221 */ /* 0x000fce0000010000 */
.L_x_796:
        /* <DEDUP_REMOVED lines=10> */
[----:B-1----:R-:W-:Y:S01]  /*ba30*/  ULEA UR5, UR7, UR5, 0x18 ;  /* 0x0000000507057291 */ /* 0x002fe2000f8ec0ff */
[----:B0-----:R-:W-:-:S02]  /*ba40*/  ISETP.GT.AND P0, PT, R10, 0x1e, PT ;  /* 0x0000001e0a00780c */ /* 0x001fc40003f04270 */
[C---:B------:R-:W-:Y:S02]  /*ba50*/  ISETP.GT.AND P2, PT, R10.reuse, 0xf, PT ;  /* 0x0000000f0a00780c */ /* 0x040fe40003f44270 */
[----:B------:R-:W-:-:S09]  /*ba60*/  ISETP.GT.AND P1, PT, R10, 0x17, PT ;  /* 0x000000170a00780c */ /* 0x000fd20003f24270 */
        /* <DEDUP_REMOVED lines=9> */
[----:B------:R-:W1:Y:S01]  /*bb00*/  SHFL.DOWN PT, R8, R9, 0x4, 0x1f ;  /* 0x08801f0009087f89 */ /* 0x000e6200000e0000 */
[----:B------:R-:W3:Y:S09]  /*bb10*/  S2R R7, SR_TID.X ;  /* 0x0000000000077919 */ /* 0x000ef20000002100 */
[----:B0-----:R-:W-:Y:S01]  /*bb20*/  @!P0 FADD.FTZ R11, R11, R6 ;  /* 0x000000060b0b8221 */ /* 0x001fe20000010000 */
[----:B-1----:R-:W-:-:S04]  /*bb30*/  @!P0 FADD.FTZ R9, R9, R8 ;  /* 0x0000000809098221 */ /* 0x002fc80000010000 */
[----:B------:R-:W0:Y:S04]  /*bb40*/  SHFL.DOWN PT, R6, R11, 0x8, 0x1f ;  /* 0x09001f000b067f89 */ /* 0x000e2800000e0000 */
[----:B------:R-:W1:Y:S01]  /*bb50*/  SHFL.DOWN PT, R8, R9, 0x8, 0x1f ;  /* 0x09001f0009087f89 */ /* 0x000e6200000e0000 */
[C---:B---3--:R-:W-:Y:S02]  /*bb60*/  ISETP.NE.AND P0, PT, R7.reuse, RZ, PT ;  /* 0x000000ff0700720c */ /* 0x048fe40003f05270 */
[----:B------:R-:W-:Y:S01]  /*bb70*/  ISETP.GT.U32.AND P3, PT, R7, 0x1d, PT ;  /* 0x0000001d0700780c */ /* 0x000fe20003f64070 */
[----:B0-----:R-:W-:Y:S01]  /*bb80*/  FADD.FTZ R16, R11, R6 ;  /* 0x000000060b107221 */ /* 0x001fe20000010000 */
[----:B------:R-:W-:Y:S01]  /*bb90*/  LEA R6, R7, UR5, 0x4 ;  /* 0x0000000507067c11 */ /* 0x000fe2000f8e20ff */
[----:B-1----:R-:W-:-:S03]  /*bba0*/  FADD.FTZ R18, R9, R8 ;  /* 0x0000000809127221 */ /* 0x002fc60000010000 */
[----:B------:R-:W-:Y:S01]  /*bbb0*/  FSEL R8, R11, R16, P1 ;  /* 0x000000100b087208 */ /* 0x000fe20000800000 */
[----:B------:R0:W-:Y:S01]  /*bbc0*/  STS.128 [R6], R12 ;  /* 0x0000000c06007388 */ /* 0x0001e20000000c00 */
[----:B------:R-:W-:-:S03]  /*bbd0*/  FSEL R9, R9, R18, P1 ;  /* 0x0000001209097208 */ /* 0x000fc60000800000 */
[----:B------:R0:W1:Y:S04]  /*bbe0*/  SHFL.DOWN PT, R11, R8, 0x10, 0x1f ;  /* 0x0a001f00080b7f89 */ /* 0x00006800000e0000 */
[----:B------:R0:W3:Y:S01]  /*bbf0*/  SHFL.DOWN PT, R17, R9, 0x10, 0x1f ;  /* 0x0a001f0009117f89 */ /* 0x0000e200000e0000 */
[----:B--2-4-:R-:W-:Y:S05]  /*bc00*/  @P2 BRA `(.L_x_798) ;  /* 0x0000000000202947 */ /* 0x014fea0003800000 */
[----:B------:R-:W-:Y:S01]  /*bc10*/  ISETP.NE.AND P1, PT, R10, RZ, PT ;  /* 0x000000ff0a00720c */ /* 0x000fe20003f25270 */
[----:B01----:R-:W-:Y:S01]  /*bc20*/  FADD.FTZ R8, R16, R11 ;  /* 0x0000000b10087221 */ /* 0x003fe20000010000 */
[----:B---3--:R-:W-:-:S11]  /*bc30*/  FADD.FTZ R9, R18, R17 ;  /* 0x0000001112097221 */ /* 0x008fd60000010000 */
[----:B------:R-:W-:Y:S01]  /*bc40*/  VOTEU.ALL UP0, P1 ;  /* 0x0000000000ff7886 */ /* 0x000fe20000800000 */
[----:B------:R-:W-:-:S04]  /*bc50*/  @!P1 SHF.R.U32.HI R10, RZ, 0x2, R7 ;  /* 0x00000002ff0a9819 */ /* 0x000fc80000011607 */
[----:B------:R-:W-:Y:S01]  /*bc60*/  @!UP0 ULEA UR5, UR7, UR6, 0x18 ;  /* 0x0000000607058291 */ /* 0x000fe2000f8ec0ff */
[----:B------:R-:W-:-:S08]  /*bc70*/  @!P1 LOP3.LUT R10, R10, 0xf8, RZ, 0xc0, !PT ;  /* 0x000000f80a0a9812 */ /* 0x000fd000078ec0ff */
[----:B------:R2:W-:Y:S03]  /*bc80*/  @!P1 STS.64 [R10+UR5+0x10], R8 ;  /* 0x000010080a009988 */ /* 0x0005e60008000a05 */
.L_x_798:
[----:B------:R-:W-:Y:S05]  /*bc90*/  BSYNC.RECONVERGENT B0 ;  /* 0x0000000000007941 */ /* 0x000fea0003800200 */
.L_x_797:
[----:B------:R-:W-:Y:S06]  /*bca0*/  BAR.SYNC.DEFER_BLOCKING 0x0 ;  /* 0x0000000000007b1d */ /* 0x000fec0000010000 */
[----:B------:R-:W-:Y:S04]  /*bcb0*/  BSSY.RECONVERGENT B0, `(.L_x_799) ;  /* 0x0000027000007945 */ /* 0x000fe80003800200 */
[----:B------:R-:W-:Y:S05]  /*bcc0*/  @P0 BRA `(.L_x_800) ;  /* 0x0000000000940947 */ /* 0x000fea0003800000 */
[----:B------:R-:W-:-:S09]  /*bcd0*/  ULEA UR5, UR7, UR6, 0x18 ;  /* 0x0000000607057291 */ /* 0x000fd2000f8ec0ff */
[----:B-12---:R-:W1:Y:S04]  /*bce0*/  LDS.64 R10, [UR5+0x18] ;  /* 0x00001805ff0a7984 */ /* 0x006e680008000a00 */
[----:B------:R-:W2:Y:S04]  /*bcf0*/  LDS.128 R32, [UR5+0x20] ;  /* 0x00002005ff207984 */ /* 0x000ea80008000c00 */
[----:B------:R-:W4:Y:S04]  /*bd00*/  LDS.128 R40, [UR5+0x30] ;  /* 0x00003005ff287984 */ /* 0x000f280008000c00 */
[----:B------:R-:W5:Y:S04]  /*bd10*/  LDS.128 R24, [UR5+0x40] ;  /* 0x00004005ff187984 */ /* 0x000f680008000c00 */
[----:B------:R-:W5:Y:S04]  /*bd20*/  LDS.128 R20, [UR5+0x50] ;  /* 0x00005005ff147984 */ /* 0x000f680008000c00 */
[----:B---3--:R-:W3:Y:S04]  /*bd30*/  LDS.128 R16, [UR5+0x60] ;  /* 0x00006005ff107984 */ /* 0x008ee80008000c00 */
[----:B------:R-:W-:Y:S01]  /*bd40*/  LDS.64 R30, [UR5+0x80] ;  /* 0x00008005ff1e7984 */ /* 0x000fe20008000a00 */
[----:B-1----:R-:W-:Y:S01]  /*bd50*/  FADD.FTZ R29, R8, R10 ;  /* 0x0000000a081d7221 */ /* 0x002fe20000010000 */
[----:B------:R-:W-:-:S02]  /*bd60*/  FADD.FTZ R28, R9, R11 ;  /* 0x0000000b091c7221 */ /* 0x000fc40000010000 */
[----:B0-----:R-:W0:Y:S01]  /*bd70*/  LDS.128 R8, [UR5+0x70] ;  /* 0x00007005ff087984 */ /* 0x001e220008000c00 */
[----:B--2---:R-:W-:Y:S01]  /*bd80*/  FADD.FTZ R29, R29, R32 ;  /* 0x000000201d1d7221 */ /* 0x004fe20000010000 */
[----:B------:R-:W-:-:S03]  /*bd90*/  FADD.FTZ R28, R28, R33 ;  /* 0x000000211c1c7221 */ /* 0x000fc60000010000 */
[----:B------:R-:W-:Y:S01]  /*bda0*/  FADD.FTZ R29, R29, R34 ;  /* 0x000000221d1d7221 */ /* 0x000fe20000010000 */
[----:B------:R-:W-:-:S03]  /*bdb0*/  FADD.FTZ R28, R28, R35 ;  /* 0x000000231c1c7221 */ /* 0x000fc60000010000 */
[----:B----4-:R-:W-:Y:S01]  /*bdc0*/  FADD.FTZ R29, R29, R40 ;  /* 0x000000281d1d7221 */ /* 0x010fe20000010000 */
        /* <DEDUP_REMOVED lines=11> */
[----:B---3--:R-:W-:Y:S01]  /*be80*/  FADD.FTZ R29, R29, R16 ;  /* 0x000000101d1d7221 */ /* 0x008fe20000010000 */
        /* <DEDUP_REMOVED lines=9> */
.L_x_800:
[----:B------:R-:W-:Y:S05]  /*bf20*/  BSYNC.RECONVERGENT B0 ;  /* 0x0000000000007941 */ /* 0x000fea0003800200 */
.L_x_799:
[----:B------:R-:W-:Y:S06]  /*bf30*/  BAR.SYNC.DEFER_BLOCKING 0x0 ;  /* 0x0000000000007b1d */ /* 0x000fec0000010000 */
[----:B------:R-:W-:Y:S04]  /*bf40*/  BSSY.RECONVERGENT B0, `(.L_x_801) ;  /* 0x000004d000007945 */ /* 0x000fe80003800200 */
[----:B------:R-:W-:Y:S05]  /*bf50*/  @P3 BRA `(.L_x_802) ;  /* 0x00000004002c3947 */ /* 0x000fea0003800000 */
[----:B------:R-:W1:Y:S04]  /*bf60*/  LDS.128 R56, [R6+0x1e0] ;  /* 0x0001e00006387984 */ /* 0x000e680000000c00 */
[----:B------:R-:W4:Y:S04]  /*bf70*/  LDS.128 R60, [R6+0x3c0] ;  /* 0x0003c000063c7984 */ /* 0x000f280000000c00 */
[----:B------:R-:W5:Y:S04]  /*bf80*/  LDS.128 R48, [R6+0x5a0] ;  /* 0x0005a00006307984 */ /* 0x000f680000000c00 */
[----:B------:R-:W5:Y:S04]  /*bf90*/  LDS.128 R44, [R6+0x780] ;  /* 0x00078000062c7984 */ /* 0x000f680000000c00 */
[----:B---3--:R-:W3:Y:S04]  /*bfa0*/  LDS.128 R16, [R6+0x960] ;  /* 0x0009600006107984 */ /* 0x008ee80000000c00 */
[----:B------:R-:W3:Y:S04]  /*bfb0*/  LDS.128 R40, [R6+0xb40] ;  /* 0x000b400006287984 */ /* 0x000ee80000000c00 */
[----:B------:R-:W3:Y:S04]  /*bfc0*/  LDS.128 R32, [R6+0xd20] ;  /* 0x000d200006207984 */ /* 0x000ee80000000c00 */
[----:B------:R-:W3:Y:S04]  /*bfd0*/  LDS.128 R28, [R6+0xf00] ;  /* 0x000f0000061c7984 */ /* 0x000ee80000000c00 */
[----:B------:R-:W3:Y:S04]  /*bfe0*/  LDS.128 R24, [R6+0x10e0] ;  /* 0x0010e00006187984 */ /* 0x000ee80000000c00 */
[----:B------:R-:W3:Y:S01]  /*bff0*/  LDS.128 R20, [R6+0x12c0] ;  /* 0x0012c00006147984 */ /* 0x000ee20000000c00 */
[----:B-1----:R-:W-:Y:S01]  /*c000*/  FADD.FTZ R11, R12, R56 ;  /* 0x000000380c0b7221 */ /* 0x002fe20000010000 */
        /* <DEDUP_REMOVED lines=8> */
[----:B------:R-:W1:Y:S01]  /*c090*/  LDS.128 R56, [R6+0x1680] ;  /* 0x0016800006387984 */ /* 0x000e620000000c00 */
[----:B-----5:R-:W-:Y:S01]  /*c0a0*/  FADD.FTZ R11, R11, R48 ;  /* 0x000000300b0b7221 */ /* 0x020fe20000010000 */
[----:B------:R-:W-:Y:S01]  /*c0b0*/  FADD.FTZ R10, R10, R49 ;  /* 0x000000310a0a7221 */ /* 0x000fe20000010000 */
[----:B------:R-:W-:Y:S01]  /*c0c0*/  FADD.FTZ R53, R53, R50 ;  /* 0x0000003235357221 */ /* 0x000fe20000010000 */
[----:B------:R-:W2:Y:S01]  /*c0d0*/  LDS.128 R60, [R6+0x1860] ;  /* 0x00186000063c7984 */ /* 0x000ea20000000c00 */
[----:B------:R-:W-:Y:S01]  /*c0e0*/  FADD.FTZ R54, R54, R51 ;  /* 0x0000003336367221 */ /* 0x000fe20000010000 */
[----:B------:R-:W-:Y:S01]  /*c0f0*/  FADD.FTZ R11, R11, R44 ;  /* 0x0000002c0b0b7221 */ /* 0x000fe20000010000 */
[----:B------:R-:W-:Y:S01]  /*c100*/  FADD.FTZ R10, R10, R45 ;  /* 0x0000002d0a0a7221 */ /* 0x000fe20000010000 */
[----:B------:R-:W4:Y:S01]  /*c110*/  LDS.128 R48, [R6+0x1a40] ;  /* 0x001a400006307984 */ /* 0x000f220000000c00 */
[----:B------:R-:W-:Y:S01]  /*c120*/  FADD.FTZ R53, R53, R46 ;  /* 0x0000002e35357221 */ /* 0x000fe20000010000 */
[----:B------:R-:W-:Y:S01]  /*c130*/  FADD.FTZ R54, R54, R47 ;  /* 0x0000002f36367221 */ /* 0x000fe20000010000 */
[----:B---3--:R-:W-:Y:S01]  /*c140*/  FADD.FTZ R11, R11, R16 ;  /* 0x000000100b0b7221 */ /* 0x008fe20000010000 */
[----:B------:R-:W3:Y:S01]  /*c150*/  LDS.128 R44, [R6+0x1c20] ;  /* 0x001c2000062c7984 */ /* 0x000ee20000000c00 */
        /* <DEDUP_REMOVED lines=35> */
[----:B----4-:R-:W-:Y:S01]  /*c390*/  FADD.FTZ R11, R11, R48 ;  /* 0x000000300b0b7221 */ /* 0x010fe20000010000 */
[----:B------:R-:W-:Y:S01]  /*c3a0*/  FADD.FTZ R10, R10, R49 ;  /* 0x000000310a0a7221 */ /* 0x000fe20000010000 */
[----:B------:R-:W-:Y:S01]  /*c3b0*/  FADD.FTZ R53, R53, R50 ;  /* 0x0000003235357221 */ /* 0x000fe20000010000 */
[----:B------:R-:W-:Y:S01]  /*c3c0*/  FADD.FTZ R54, R54, R51 ;  /* 0x0000003336367221 */ /* 0x000fe20000010000 */
[----:B---3--:R-:W-:Y:S01]  /*c3d0*/  FADD.FTZ R12, R11, R44 ;  /* 0x0000002c0b0c7221 */ /* 0x008fe20000010000 */
[----:B------:R-:W-:Y:S01]  /*c3e0*/  FADD.FTZ R13, R10, R45 ;  /* 0x0000002d0a0d7221 */ /* 0x000fe20000010000 */
[----:B------:R-:W-:Y:S01]  /*c3f0*/  FADD.FTZ R14, R53, R46 ;  /* 0x0000002e350e7221 */ /* 0x000fe20000010000 */
[----:B------:R-:W-:-:S07]  /*c400*/  FADD.FTZ R15, R54, R47 ;  /* 0x0000002f360f7221 */ /* 0x000fce0000010000 */
.L_x_802:
[----:B------:R-:W-:Y:S05]  /*c410*/  BSYNC.RECONVERGENT B0 ;  /* 0x0000000000007941 */ /* 0x000fea0003800200 */
.L_x_801:
[----:B------:R-:W-:Y:S04]  /*c420*/  BSSY.RECONVERGENT B0, `(.L_x_803) ;  /* 0x000001e000007945 */ /* 0x000fe80003800200 */
[----:B------:R-:W-:Y:S05]  /*c430*/  @P3 BRA `(.L_x_804) ;  /* 0x0000000000703947 */ /* 0x000fea0003800000 */
[----:B------:R-:W3:Y:S01]  /*c440*/  LDC.64 R26, c[0x0][0x3f8] ;  /* 0x0000fe00ff1a7b82 */ /* 0x000ee20000000a00 */
[----:B0-----:R-:W-:-:S05]  /*c450*/  MOV R6, UR13 ;  /* 0x0000000d00067c02 */ /* 0x001fca0008000f00 */
[----:B------:R-:W-:Y:S02]  /*c460*/  IMAD R21, R6, 0x1e, R7 ;  /* 0x0000001e06157824 */ /* 0x000fe400078e0207 */
[----:B-12---:R-:W0:Y:S01]  /*c470*/  LDC.64 R10, c[0x0][0x3d8] ;  /* 0x0000f600ff0a7b82 */ /* 0x006e220000000a00 */
[----:B---3--:R-:W-:Y:S01]  /*c480*/  IMAD.WIDE.U32 R16, R26, 0x3, RZ ;  /* 0x000000031a107825 */ /* 0x008fe200078e00ff */
[C---:B------:R-:W-:Y:S02]  /*c490*/  LEA R19, R27.reuse, R27, 0x1 ;  /* 0x0000001b1b137211 */ /* 0x040fe400078e08ff */
[----:B------:R-:W-:Y:S02]  /*c4a0*/  LEA.HI R25, P1, R27, R26, RZ, 0x1 ;  /* 0x0000001a1b197211 */ /* 0x000fe400078308ff */
[----:B------:R-:W-:Y:S02]  /*c4b0*/  IADD3 R19, PT, PT, R17, R19, RZ ;  /* 0x0000001311137210 */ /* 0x000fe40007ffe0ff */
[----:B------:R-:W-:Y:S01]  /*c4c0*/  IADD3.X R6, PT, PT, RZ, R27, RZ, P1, !PT ;  /* 0x0000001bff067210 */ /* 0x000fe20000ffe4ff */
[----:B0-----:R-:W-:Y:S01]  /*c4d0*/  IMAD.WIDE R10, R21, 0x4, R10 ;  /* 0x00000004150a7825 */ /* 0x001fe200078e020a */
        /* <DEDUP_REMOVED lines=18> */
.L_x_804:
[----:B------:R-:W-:Y:S05]  /*c600*/  BSYNC.RECONVERGENT B0 ;  /* 0x0000000000007941 */ /* 0x000fea0003800200 */
.L_x_803:
[----:B------:R-:W-:-:S09]  /*c610*/  UISETP.GE.U32.AND UP0, UPT, UR12, 0x2, UPT ;  /* 0x000000020c00788c */ /* 0x000fd2000bf06070 */
[----:B------:R-:W-:Y:S05]  /*c620*/  BRA.U !UP0, `(.L_x_805) ;  /* 0x0000000d08787547 */ /* 0x000fea000b800000 */
[----:B-12-4-:R-:W1:Y:S01]  /*c630*/  LDC.64 R10, c[0x0][0x3d0] ;  /* 0x0000f400ff0a7b82 */ /* 0x016e620000000a00 */
[----:B------:R-:W-:Y:S01]  /*c640*/  ULOP3.LUT UR5, UR4, 0x1, URZ, 0xc0, !UPT ;  /* 0x0000000104057892 */ /* 0x000fe2000f8ec0ff */
[----:B------:R-:W-:Y:S03]  /*c650*/  BSSY.RECONVERGENT B0, `(.L_x_806) ;  /* 0x0000023000007945 */ /* 0x000fe60003800200 */
[----:B------:R-:W-:-:S03]  /*c660*/  UIMAD UR6, UR5, UR9, URZ ;  /* 0x00000009050672a4 */ /* 0x000fc6000f8e02ff */
[----:B------:R-:W2:Y:S01]  /*c670*/  S2UR UR29, SR_CTAID.X ;  /* 0x00000000001d79c3 */ /* 0x000ea20000002500 */
[----:B------:R-:W-:-:S04]  /*c680*/  UIMAD UR5, UR6, UR12, URZ ;  /* 0x0000000c060572a4 */ /* 0x000fc8000f8e02ff */
[----:B------:R-:W-:-:S03]  /*c690*/  USHF.L.U32 UR5, UR5, 0x1, URZ ;  /* 0x0000000105057899 */ /* 0x000fc600080006ff */
[----:B------:R-:W4:Y:S03]  /*c6a0*/  S2UR UR14, SR_CTAID.Y ;  /* 0x00000000000e79c3 */ /* 0x000f260000002600 */
[----:B0-----:R-:W-:-:S05]  /*c6b0*/  MOV R13, UR5 ;  /* 0x00000005000d7c02 */ /* 0x001fca0008000f00 */
[----:B-1----:R-:W-:Y:S01]  /*c6c0*/  IMAD.WIDE R10, R13, 0x4, R10 ;  /* 0x000000040d0a7825 */ /* 0x002fe200078e020a */
[----:B--2-4-:R-:W-:Y:S06]  /*c6d0*/  @P0 BRA `(.L_x_807) ;  /* 0x0000000000680947 */ /* 0x014fec0003800000 */
[----:B------:R-:W0:Y:S01]  /*c6e0*/  LDC.64 R12, c[0x0][0x3c8] ;  /* 0x0000f200ff0c7b82 */ /* 0x000e220000000a00 */
[----:B------:R-:W-:Y:S02]  /*c6f0*/  UIADD3 UR7, UPT, UPT, UR6, UR14, URZ ;  /* 0x0000000e06077290 */ /* 0x000fe4000fffe0ff */
[----:B------:R-:W-:Y:S02]  /*c700*/  UIMAD UR13, UR29, UR9, UR14 ;  /* 0x000000091d0d72a4 */ /* 0x000fe4000f8e020e */
[----:B------:R-:W-:Y:S02]  /*c710*/  ULOP3.LUT UP0, UR5, UR4, 0x2, URZ, 0xc0, !UPT ;  /* 0x0000000204057892 */ /* 0x000fe4000f80c0ff */
[----:B------:R-:W-:Y:S02]  /*c720*/  MOV R15, UR7 ;  /* 0x00000007000f7c02 */ /* 0x000fe40008000f00 */
[----:B------:R-:W-:Y:S01]  /*c730*/  UIADD3 UR5, UPT, UPT, -UR5, 0x1, URZ ;  /* 0x0000000105057890 */ /* 0x000fe2000fffe1ff */
[----:B---3--:R-:W-:-:S02]  /*c740*/  MOV R17, UR13 ;  /* 0x0000000d00117c02 */ /* 0x008fc40008000f00 */
        /* <DEDUP_REMOVED lines=14> */
.L_x_808:
[----:B------:R-:W2:Y:S04]  /*c830*/  LDG.E.STRONG.GPU R6, desc[UR10][R14.64] ;  /* 0x0000000a0e067981 */ /* 0x000ea8000c1ef900 */
[----:B--2---:R-:W-:Y:S04]  /*c840*/  CCTL.IVALL ;  /* 0x00000000ff00798f */ /* 0x004fe80002000000 */
[----:B------:R0:W-:Y:S01]  /*c850*/  STL [R1], R6 ;  /* 0x0000000601007387 */ /* 0x0001e20000100800 */
[----:B------:R-:W-:-:S13]  /*c860*/  ISETP.NE.AND P0, PT, R6, UR5, PT ;  /* 0x0000000506007c0c */ /* 0x000fda000bf05270 */
[----:B0-----:R-:W-:Y:S05]  /*c870*/  @P0 BRA `(.L_x_808) ;  /* 0xfffffffc00ec0947 */ /* 0x001fea000383ffff */
.L_x_807:
[----:B------:R-:W-:Y:S05]  /*c880*/  BSYNC.RECONVERGENT B0 ;  /* 0x0000000000007941 */ /* 0x000fea0003800200 */
.L_x_806:
        /* <DEDUP_REMOVED lines=15> */
.L_x_810:
[----:B------:R-:W-:Y:S02]  /*c980*/  ISETP.NE.AND P1, PT, RZ, UR23, PT ;  /* 0x00000017ff007c0c */ /* 0x000fe4000bf25270 */
[----:B------:R-:W-:Y:S02]  /*c990*/  MOV R13, UR6 ;  /* 0x00000006000d7c02 */ /* 0x000fe40008000f00 */
        /* <DEDUP_REMOVED lines=8> */
[----:B---3--:R-:W-:Y:S01]  /*ca20*/  MOV R17, UR17 ;  /* 0x0000001100117c02 */ /* 0x008fe20008000f00 */
[----:B------:R-:W-:Y:S01]  /*ca30*/  UIADD3 UR27, UPT, UPT, UR5, 0x4, URZ ;  /* 0x00000004051b7890 */ /* 0x000fe2000fffe0ff */
[----:B------:R-:W-:Y:S02]  /*ca40*/  MOV R19, UR13 ;  /* 0x0000000d00137c02 */ /* 0x000fe40008000f00 */
[C---:B0-----:R-:W-:Y:S01]  /*ca50*/  ISETP.NE.AND P0, PT, R6.reuse, UR24, PT ;  /* 0x0000001806007c0c */ /* 0x041fe2000bf05270 */
[----:B------:R-:W-:Y:S01]  /*ca60*/  UIADD3 UR24, UPT, UPT, UR5, 0x5, URZ ;  /* 0x0000000505187890 */ /* 0x000fe2000fffe0ff */
[----:B------:R-:W-:Y:S01]  /*ca70*/  ISETP.NE.AND P4, PT, R6, UR25, PT ;  /* 0x0000001906007c0c */ /* 0x000fe2000bf85270 */
[----:B------:R-:W-:Y:S01]  /*ca80*/  UIADD3 UR25, UPT, UPT, UR5, 0x6, URZ ;  /* 0x0000000605197890 */ /* 0x000fe2000fffe0ff */
[----:B------:R-:W-:-:S02]  /*ca90*/  ISETP.NE.OR P0, PT, R7, RZ, !P0 ;  /* 0x000000ff0700720c */ /* 0x000fc40004705670 */
[C---:B------:R-:W-:Y:S01]  /*caa0*/  ISETP.NE.AND P3, PT, R6.reuse, UR26, PT ;  /* 0x0000001a06007c0c */ /* 0x040fe2000bf65270 */
[----:B------:R-:W-:Y:S01]  /*cab0*/  UIADD3 UR26, UPT, UPT, UR5, 0x7, URZ ;  /* 0x00000007051a7890 */ /* 0x000fe2000fffe0ff */
[C---:B------:R-:W-:Y:S02]  /*cac0*/  ISETP.NE.OR P4, PT, R7.reuse, RZ, !P4 ;  /* 0x000000ff0700720c */ /* 0x040fe40006785670 */
[C---:B------:R-:W-:Y:S02]  /*cad0*/  ISETP.NE.AND P2, PT, R6.reuse, UR27, PT ;  /* 0x0000001b06007c0c */ /* 0x040fe4000bf45270 */
        /* <DEDUP_REMOVED lines=14> */
[----:B------:R-:W5:Y:S06]  /*cbc0*/  @!P2 LDG.E.64 R18, desc[UR10][R18.64] ;  /* 0x0000000a1212a981 */ /* 0x000f6c000c1e1b00 */
[----:B0-----:R-:W-:-:S06]  /*cbd0*/  @!P5 IMAD.WIDE.U32 R14, R29, 0x8, R10 ;  /* 0x000000081d0ed825 */ /* 0x001fcc00078e000a */
[----:B------:R-:W5:Y:S01]  /*cbe0*/  @!P5 LDG.E.64 R14, desc[UR10][R14.64] ;  /* 0x0000000a0e0ed981 */ /* 0x000f62000c1e1b00 */
        /* <DEDUP_REMOVED lines=9> */
[----:B------:R-:W5:Y:S04]  /*cc80*/  @!P1 LDG.E.64 R20, desc[UR10][R20.64] ;  /* 0x0000000a14149981 */ /* 0x000f68000c1e1b00 */
[----:B------:R-:W5:Y:S01]  /*cc90*/  @!P6 LDG.E.64 R12, desc[UR10][R12.64] ;  /* 0x0000000a0c0ce981 */ /* 0x000f62000c1e1b00 */
        /* <DEDUP_REMOVED lines=17> */
[----:B-----5:R-:W-:Y:S01]  /*cdb0*/  @!P2 FADD.FTZ R8, R8, R18 ;  /* 0x000000120808a221 */ /* 0x020fe20000010000 */
        /* <DEDUP_REMOVED lines=9> */
.L_x_809:
        /* <DEDUP_REMOVED lines=32> */
[----:B------:R-:W-:Y:S01]  /*d050*/  MOV R13, UR17 ;  /* 0x00000011000d7c02 */ /* 0x000fe20008000f00 */
[----:B------:R-:W-:-:S04]  /*d060*/  @!UP1 UIMAD UR7, UR7, UR9, UR14 ;  /* 0x00000009070792a4 */ /* 0x000fc8000f8e020e */
[----:B------:R-:W-:Y:S02]  /*d070*/  @!P0 IMAD.WIDE.U32 R12, R13, 0x8, R10 ;  /* 0x000000080d0c8825 */ /* 0x000fe400078e000a */
[----:B---3--:R-:W-:-:S04]  /*d080*/  MOV R17, UR7 ;  /* 0x0000000700117c02 */ /* 0x008fc80008000f00 */
[----:B------:R-:W3:Y:S01]  /*d090*/  @!P0 LDG.E.64 R12, desc[UR10][R12.64] ;  /* 0x0000000a0c0c8981 */ /* 0x000ee2000c1e1b00 */
[----:B------:R-:W-:-:S04]  /*d0a0*/  @!P2 IMAD.WIDE.U32 R16, R17, 0x8, R10 ;  /* 0x000000081110a825 */ /* 0x000fc800078e000a */
[----:B------:R-:W-:Y:S02]  /*d0b0*/  @!P3 IMAD.WIDE.U32 R18, R19, 0x8, R10 ;  /* 0x000000081312b825 */ /* 0x000fe400078e000a */
[----:B------:R-:W4:Y:S04]  /*d0c0*/  @!P2 LDG.E.64 R16, desc[UR10][R16.64] ;  /* 0x0000000a1010a981 */ /* 0x000f28000c1e1b00 */
[----:B------:R-:W5:Y:S01]  /*d0d0*/  @!P3 LDG.E.64 R18, desc[UR10][R18.64] ;  /* 0x0000000a1212b981 */ /* 0x000f62000c1e1b00 */
        /* <DEDUP_REMOVED lines=11> */
.L_x_811:
[----:B------:R-:W-:Y:S05]  /*d190*/  BRA.U !UP0, `(.L_x_805) ;  /* 0x00000001089c7547 */ /* 0x000fea000b800000 */
[----:B------:R-:W0:Y:S01]  /*d1a0*/  S2R R16, SR_CTAID.X ;  /* 0x0000000000107919 */ /* 0x000e220000002500 */
[----:B------:R-:W-:Y:S02]  /*d1b0*/  UISETP.NE.AND UP0, UPT, UR18, 0x1, UPT ;  /* 0x000000011200788c */ /* 0x000fe4000bf05270 */
[----:B------:R-:W-:-:S07]  /*d1c0*/  ULOP3.LUT UR6, UR12, 0x1, URZ, 0xc0, !UPT ;  /* 0x000000010c067892 */ /* 0x000fce000f8ec0ff */
[----:B------:R-:W-:Y:S05]  /*d1d0*/  BRA.U !UP0, `(.L_x_812) ;  /* 0x0000000108587547 */ /* 0x000fea000b800000 */
[----:B------:R-:W1:Y:S01]  /*d1e0*/  S2R R6, SR_CTAID.X ;  /* 0x0000000000067919 */ /* 0x000e620000002500 */
[----:B------:R-:W2:Y:S01]  /*d1f0*/  S2R R12, SR_CTAID.Y ;  /* 0x00000000000c7919 */ /* 0x000ea20000002600 */
[----:B-1----:R-:W-:Y:S02]  /*d200*/  ISETP.NE.AND P0, PT, R6, UR5, PT ;  /* 0x0000000506007c0c */ /* 0x002fe4000bf05270 */
[----:B------:R-:W-:Y:S02]  /*d210*/  MOV R6, UR5 ;  /* 0x0000000500067c02 */ /* 0x000fe40008000f00 */
[----:B------:R-:W-:Y:S02]  /*d220*/  ISETP.NE.OR P1, PT, R7, RZ, !P0 ;  /* 0x000000ff0700720c */ /* 0x000fe40004725670 */
[----:B------:R-:W-:-:S04]  /*d230*/  IADD3 R13, PT, PT, R6, 0x1, RZ ;  /* 0x00000001060d7810 */ /* 0x000fc80007ffe0ff */
[----:B------:R-:W-:-:S04]  /*d240*/  ISETP.NE.AND P0, PT, R13, UR29, PT ;  /* 0x0000001d0d007c0c */ /* 0x000fc8000bf05270 */
[----:B------:R-:W-:-:S03]  /*d250*/  ISETP.NE.OR P0, PT, R7, RZ, !P0 ;  /* 0x000000ff0700720c */ /* 0x000fc60004705670 */
[----:B------:R-:W-:-:S05]  /*d260*/  VOTEU.ALL UP0, P1 ;  /* 0x0000000000ff7886 */ /* 0x000fca0000800000 */
[----:B------:R-:W-:-:S05]  /*d270*/  @!UP0 UIMAD UR5, UR5, UR9, UR14 ;  /* 0x00000009050582a4 */ /* 0x000fca000f8e020e */
[----:B--2---:R-:W-:Y:S01]  /*d280*/  @!P0 IMAD R13, R13, UR9, R12 ;  /* 0x000000090d0d8c24 */ /* 0x004fe2000f8e020c */
[----:B------:R-:W-:-:S03]  /*d290*/  MOV R15, UR5 ;  /* 0x00000005000f7c02 */ /* 0x000fc60008000f00 */
[----:B------:R-:W-:-:S04]  /*d2a0*/  @!P0 IMAD.WIDE.U32 R12, R13, 0x8, R10 ;  /* 0x000000080d0c8825 */ /* 0x000fc800078e000a */
[----:B------:R-:W-:Y:S02]  /*d2b0*/  @!P1 IMAD.WIDE.U32 R14, R15, 0x8, R10 ;  /* 0x000000080f0e9825 */ /* 0x000fe400078e000a */
[----:B------:R-:W2:Y:S04]  /*d2c0*/  @!P0 LDG.E.64 R12, desc[UR10][R12.64] ;  /* 0x0000000a0c0c8981 */ /* 0x000ea8000c1e1b00 */
[----:B------:R-:W4:Y:S01]  /*d2d0*/  @!P1 LDG.E.64 R14, desc[UR10][R14.64] ;  /* 0x0000000a0e0e9981 */ /* 0x000f22000c1e1b00 */
[----:B------:R-:W-:-:S04]  /*d2e0*/  IADD3 R6, PT, PT, R6, 0x2, RZ ;  /* 0x0000000206067810 */ /* 0x000fc80007ffe0ff */
[----:B------:R-:W-:Y:S01]  /*d2f0*/  R2UR UR5, R6 ;  /* 0x00000000060572ca */ /* 0x000fe200000e0000 */
[----:B----4-:R-:W-:Y:S01]  /*d300*/  @!P1 FADD.FTZ R8, R8, R14 ;  /* 0x0000000e08089221 */ /* 0x010fe20000010000 */
[----:B------:R-:W-:-:S03]  /*d310*/  @!P1 FADD.FTZ R9, R9, R15 ;  /* 0x0000000f09099221 */ /* 0x000fc60000010000 */
[----:B--2---:R-:W-:Y:S01]  /*d320*/  @!P0 FADD.FTZ R8, R8, R12 ;  /* 0x0000000c08088221 */ /* 0x004fe20000010000 */
[----:B------:R-:W-:-:S09]  /*d330*/  @!P0 FADD.FTZ R9, R9, R13 ;  /* 0x0000000d09098221 */ /* 0x000fd20000010000 */
.L_x_812:
        /* <DEDUP_REMOVED lines=12> */
.L_x_813:
[----:B------:R-:W-:Y:S05]  /*d400*/  BSYNC.RECONVERGENT B0 ;  /* 0x0000000000007941 */ /* 0x000fea0003800200 */
.L_x_805:
[----:B------:R-:W5:Y:S01]  /*d410*/  S2UR UR6, SR_CgaCtaId ;  /* 0x00000000000679c3 */ /* 0x000f620000008800 */
[----:B------:R-:W-:Y:S01]  /*d420*/  ISETP.NE.AND P0, PT, R7, RZ, PT ;  /* 0x000000ff0700720c */ /* 0x000fe20003f05270 */
[----:B------:R-:W-:Y:S01]  /*d430*/  UMOV UR5, 0x400 ;  /* 0x0000040000057882 */ /* 0x000fe20000000000 */
[----:B------:R-:W1:Y:S01]  /*d440*/  LDCU.U8 UR12, c[0x0][0x414] ;  /* 0x00008280ff0c77ac */ /* 0x000e620008000000 */
[----:B0---4-:R-:W-:Y:S01]  /*d450*/  HFMA2 R13, -RZ, RZ, 0, 0 ;  /* 0x00000000ff0d7431 */ /* 0x011fe200000001ff */
[----:B------:R-:W0:Y:S01]  /*d460*/  LDCU.64 UR20, c[0x0][0x3f8] ;  /* 0x00007f00ff1477ac */ /* 0x000e220008000a00 */
[----:B------:R-:W4:Y:S01]  /*d470*/  LDCU.64 UR18, c[0x0][0x400] ;  /* 0x00008000ff1277ac */ /* 0x000f220008000a00 */
[----:B-1----:R-:W-:Y:S02]  /*d480*/  UISETP.NE.AND UP0, UPT, UR12, URZ, UPT ;  /* 0x000000ff0c00728c */ /* 0x002fe4000bf05270 */
[----:B-----5:R-:W-:Y:S01]  /*d490*/  ULEA UR5, UR6, UR5, 0x18 ;  /* 0x0000000506057291 */ /* 0x020fe2000f8ec0ff */
[----:B------:R-:W1:Y:S03]  /*d4a0*/  LDCU.64 UR6, c[0x0][0x380] ;  /* 0x00007000ff0677ac */ /* 0x000e660008000a00 */
[----:B------:R-:W-:-:S05]  /*d4b0*/  PLOP3.LUT P2, PT, PT, PT, UP0, 0x80, 0x8 ;  /* 0x000000000008781c */ /* 0x000fca0003f4f008 */
[----:B------:R-:W-:Y:S01]  /*d4c0*/  @!P0 STS.64 [UR5+0x90], R8 ;  /* 0x00009008ff008988 */ /* 0x000fe20008000a05 */
[----:B------:R-:W-:Y:S06]  /*d4d0*/  BAR.SYNC.DEFER_BLOCKING 0x0 ;  /* 0x0000000000007b1d */ /* 0x000fec0000010000 */
[----:B------:R-:W2:Y:S01]  /*d4e0*/  LDS.64 R6, [UR5+0x90] ;  /* 0x00009005ff067984 */ /* 0x000ea20008000a00 */
[----:B------:R-:W2:Y:S02]  /*d4f0*/  LDCU UR5, c[0x0][0x42c] ;  /* 0x00008580ff0577ac */ /* 0x000ea40008000800 */
[----:B--2---:R-:W-:Y:S01]  /*d500*/  FMUL.FTZ R10, R6, UR5 ;  /* 0x00000005060a7c20 */ /* 0x004fe20008410000 */
[----:B01--4-:R-:W-:-:S07]  /*d510*/  FMUL.FTZ R11, R7, UR5 ;  /* 0x00000005070b7c20 */ /* 0x013fce0008410000 */
.L_x_819:
[----:B0-----:R-:W-:-:S05]  /*d520*/  LEA R9, R13, UR15, 0x2 ;  /* 0x0000000f0d097c11 */ /* 0x001fca000f8e10ff */
[----:B------:R-:W2:Y:S04]  /*d530*/  LDL.64 R6, [R9+0x10] ;  /* 0x0000100009067983 */ /* 0x000ea80000100a00 */
[----:B------:R-:W4:Y:S01]  /*d540*/  LDL.64 R14, [R9+0x90] ;  /* 0x00009000090e7983 */ /* 0x000f220000100a00 */
[----:B------:R-:W-:Y:S01]  /*d550*/  BSSY.RECONVERGENT B0, `(.L_x_814) ;  /* 0x000003b000007945 */ /* 0x000fe20003800200 */
[--C-:B--2---:R-:W-:Y:S02]  /*d560*/  HADD2.F32 R8, -RZ, R6.reuse.H0_H0 ;  /* 0x20000006ff087230 */ /* 0x104fe40000004100 */
[----:B------:R-:W-:Y:S02]  /*d570*/  HADD2.F32 R6, -RZ, R6.H1_H1 ;  /* 0x30000006ff067230 */ /* 0x000fe40000004100 */
[----:B----4-:R-:W-:-:S02]  /*d580*/  HADD2.F32 R9, -RZ, R14.H0_H0 ;  /* 0x2000000eff097230 */ /* 0x010fc40000004100 */
[----:B------:R-:W-:Y:S01]  /*d590*/  FADD.FTZ R8, R8, -UR28 ;  /* 0x8000001c08087e21 */ /* 0x000fe20008010000 */
[----:B------:R-:W-:Y:S02]  /*d5a0*/  HADD2.F32 R14, -RZ, R14.H1_H1 ;  /* 0x3000000eff0e7230 */ /* 0x000fe40000004100 */
[----:B------:R-:W-:Y:S01]  /*d5b0*/  FADD.FTZ R6, R6, -UR28 ;  /* 0x8000001c06067e21 */ /* 0x000fe20008010000 */
[----:B------:R-:W-:-:S03]  /*d5c0*/  FMUL.FTZ R25, R8, UR16 ;  /* 0x0000001008197c20 */ /* 0x000fc60008410000 */
[----:B------:R-:W-:Y:S01]  /*d5d0*/  FMUL.FTZ R20, R6, UR16 ;  /* 0x0000001006147c20 */ /* 0x000fe20008410000 */
[----:B------:R-:W-:-:S03]  /*d5e0*/  @P2 FFMA.FTZ R8, R4, R25, R2 ;  /* 0x0000001904082223 */ /* 0x000fc60000010002 */
[----:B------:R-:W-:Y:S01]  /*d5f0*/  @P2 FFMA.FTZ R6, R5, R20, R3 ;  /* 0x0000001405062223 */ /* 0x000fe20000010003 */
[----:B------:R-:W-:-:S03]  /*d600*/  @P2 FMUL.FTZ R12, R8, -1.4426950216293334961 ;  /* 0xbfb8aa3b080c2820 */ /* 0x000fc60000410000 */
[----:B---3--:R-:W-:-:S03]  /*d610*/  @P2 FMUL.FTZ R17, R6, -1.4426950216293334961 ;  /* 0xbfb8aa3b06112820 */ /* 0x008fc60000410000 */
[----:B------:R-:W0:Y:S08]  /*d620*/  @P2 MUFU.EX2 R12, R12 ;  /* 0x0000000c000c2308 */ /* 0x000e300000000800 */
[----:B------:R-:W1:Y:S01]  /*d630*/  @P2 MUFU.EX2 R17, R17 ;  /* 0x0000001100112308 */ /* 0x000e620000000800 */
[----:B0-----:R-:W-:-:S07]  /*d640*/  @P2 FADD.FTZ R16, R12, 1 ;  /* 0x3f8000000c102421 */ /* 0x001fce0000010000 */
[----:B------:R-:W0:Y:S01]  /*d650*/  @P2 MUFU.RCP R16, R16 ;  /* 0x0000001000102308 */ /* 0x000e220000001000 */
[----:B-1----:R-:W-:-:S07]  /*d660*/  @P2 FADD.FTZ R18, R17, 1 ;  /* 0x3f80000011122421 */ /* 0x002fce0000010000 */
[----:B------:R-:W1:Y:S01]  /*d670*/  @P2 MUFU.RCP R19, R18 ;  /* 0x0000001200132308 */ /* 0x000e620000001000 */
[----:B0-----:R-:W-:-:S04]  /*d680*/  @P2 FADD.FTZ R21, -R16, 1 ;  /* 0x3f80000010152421 */ /* 0x001fc80000010100 */
[----:B------:R-:W-:Y:S01]  /*d690*/  @P2 FFMA.FTZ R21, R8, R21, 1 ;  /* 0x3f80000008152423 */ /* 0x000fe20000010015 */
[----:B-1----:R-:W-:Y:S01]  /*d6a0*/  @P2 FADD.FTZ R23, -R19, 1 ;  /* 0x3f80000013172421 */ /* 0x002fe20000010100 */
[----:B------:R-:W-:-:S03]  /*d6b0*/  @P2 FMUL.FTZ R19, R14, R19 ;  /* 0x000000130e132220 */ /* 0x000fc60000410000 */
[----:B------:R-:W-:Y:S01]  /*d6c0*/  @P2 FFMA.FTZ R8, R6, R23, 1 ;  /* 0x3f80000006082423 */ /* 0x000fe20000010017 */
[----:B------:R-:W-:Y:S01]  /*d6d0*/  LEA R23, R13, R52, 0x4 ;  /* 0x000000340d177211 */ /* 0x000fe200078e20ff */
[----:B------:R-:W-:Y:S02]  /*d6e0*/  @P2 FMUL.FTZ R6, R9, R16 ;  /* 0x0000001009062220 */ /* 0x000fe40000410000 */
[----:B------:R-:W-:Y:S01]  /*d6f0*/  @P2 FMUL.FTZ R14, R19, R8 ;  /* 0x00000008130e2220 */ /* 0x000fe20000410000 */
[C---:B------:R-:W-:Y:S01]  /*d700*/  ISETP.GE.U32.AND P0, PT, R23.reuse, UR18, PT ;  /* 0x0000001217007c0c */ /* 0x040fe2000bf06070 */
[----:B------:R-:W-:Y:S01]  /*d710*/  @P2 FMUL.FTZ R9, R6, R21 ;  /* 0x0000001506092220 */ /* 0x000fe20000410000 */
[----:B------:R-:W-:Y:S01]  /*d720*/  SHF.R.S32.HI R16, RZ, 0x1f, R23 ;  /* 0x0000001fff107819 */ /* 0x000fe20000011417 */
[--C-:B------:R-:W-:Y:S01]  /*d730*/  HADD2.F32 R6, -RZ, R7.reuse.H0_H0 ;  /* 0x20000007ff067230 */ /* 0x100fe20000004100 */
[----:B------:R-:W-:Y:S01]  /*d740*/  IADD3 R27, PT, PT, R23, 0x10, RZ ;  /* 0x00000010171b7810 */ /* 0x000fe20007ffe0ff */
[----:B------:R-:W-:Y:S01]  /*d750*/  HADD2.F32 R8, -RZ, R7.H1_H1 ;  /* 0x30000007ff087230 */ /* 0x000fe20000004100 */
[----:B------:R-:W-:Y:S01]  /*d760*/  ISETP.GE.AND.EX P0, PT, R16, UR19, PT, P0 ;  /* 0x0000001310007c0c */ /* 0x000fe2000bf06300 */
[----:B------:R-:W-:Y:S01]  /*d770*/  FFMA.FTZ R7, R10, R25, R11 ;  /* 0x000000190a077223 */ /* 0x000fe2000001000b */
[----:B------:R-:W-:Y:S01]  /*d780*/  FADD.FTZ R12, R6, -UR28 ;  /* 0x8000001c060c7e21 */ /* 0x000fe20008010000 */
[----:B------:R-:W-:Y:S01]  /*d790*/  ISETP.GE.U32.AND P1, PT, R27, UR18, PT ;  /* 0x000000121b007c0c */ /* 0x000fe2000bf26070 */
[----:B------:R-:W-:Y:S01]  /*d7a0*/  FADD.FTZ R8, R8, -UR28 ;  /* 0x8000001c08087e21 */ /* 0x000fe20008010000 */
[----:B------:R-:W-:Y:S01]  /*d7b0*/  SHF.R.S32.HI R22, RZ, 0x1f, R27 ;  /* 0x0000001fff167819 */ /* 0x000fe2000001141b */
[----:B------:R-:W-:Y:S01]  /*d7c0*/  FFMA.FTZ R6, R10, R20, R11 ;  /* 0x000000140a067223 */ /* 0x000fe2000001000b */
[----:B------:R-:W-:Y:S01]  /*d7d0*/  FMUL.FTZ R25, R12, UR16 ;  /* 0x000000100c197c20 */ /* 0x000fe20008410000 */
[----:B------:R-:W-:Y:S01]  /*d7e0*/  ISETP.NE.AND P2, PT, RZ, UR12, PT ;  /* 0x0000000cff007c0c */ /* 0x000fe2000bf45270 */
[----:B------:R-:W-:Y:S01]  /*d7f0*/  FFMA.FTZ R9, R4, R9, -R7 ;  /* 0x0000000904097223 */ /* 0x000fe20000010807 */
[----:B------:R-:W-:Y:S01]  /*d800*/  ISETP.GE.AND.EX P1, PT, R22, UR19, PT, P1 ;  /* 0x0000001316007c0c */ /* 0x000fe2000bf26310 */
[----:B------:R-:W-:Y:S01]  /*d810*/  FMUL.FTZ R18, R8, UR16 ;  /* 0x0000001008127c20 */ /* 0x000fe20008410000 */
[----:B------:R-:W-:Y:S01]  /*d820*/  FFMA.FTZ R12, R5, R14, -R6 ;  /* 0x0000000e050c7223 */ /* 0x000fe20000010806 */
[----:B------:R-:W-:Y:S10]  /*d830*/  @P0 BRA `(.L_x_815) ;  /* 0x0000000000300947 */ /* 0x000ff40003800000 */
        /* <DEDUP_REMOVED lines=10> */
[----:B------:R-:W-:-:S05]  /*d8e0*/  F2FP.F16.F32.PACK_AB R7, R12, R19 ;  /* 0x000000130c07723e */ /* 0x000fca00000000ff */
[----:B------:R0:W-:Y:S02]  /*d8f0*/  STG.E desc[UR10][R8.64], R7 ;  /* 0x0000000708007986 */ /* 0x0001e4000c10190a */
.L_x_815:
[----:B------:R-:W-:Y:S05]  /*d900*/  BSYNC.RECONVERGENT B0 ;  /* 0x0000000000007941 */ /* 0x000fea0003800200 */
.L_x_814:
[--C-:B0-----:R-:W-:Y:S02]  /*d910*/  HADD2.F32 R7, -RZ, R15.reuse.H0_H0 ;  /* 0x2000000fff077230 */ /* 0x101fe40000004100 */
[C-C-:B------:R-:W-:Y:S01]  /*d920*/  FFMA.FTZ R21, R10.reuse, R25, R11.reuse ;  /* 0x000000190a157223 */ /* 0x140fe2000001000b */
[----:B------:R-:W-:Y:S01]  /*d930*/  FFMA.FTZ R20, R10, R18, R11 ;  /* 0x000000120a147223 */ /* 0x000fe2000001000b */
[----:B------:R-:W-:Y:S01]  /*d940*/  HADD2.F32 R6, -RZ, R15.H1_H1 ;  /* 0x3000000fff067230 */ /* 0x000fe20000004100 */
        /* <DEDUP_REMOVED lines=19> */
.L_x_816:
        /* <DEDUP_REMOVED lines=16> */
.L_x_818:
[----:B------:R-:W-:Y:S05]  /*db80*/  BSYNC.RECONVERGENT B0 ;  /* 0x0000000000007941 */ /* 0x000fea0003800200 */
.L_x_817:
        /* <DEDUP_REMOVED lines=10> */
.L_x_794:
        /* <DEDUP_REMOVED lines=16> */
.L_x_822:
[----:B------:R-:W-:Y:S05]  /*dd30*/  BSYNC.RECONVERGENT B0 ;  /* 0x0000000000007941 */ /* 0x000fea0003800200 */
.L_x_821:
        /* <DEDUP_REMOVED lines=11> */
.L_x_824:
[----:B------:R-:W2:Y:S04]  /*ddf0*/  LDG.E.STRONG.GPU R5, desc[UR10][R2.64] ;  /* 0x0000000a02057981 */ /* 0x000ea8000c1ef900 */
[----:B--2---:R-:W-:Y:S01]  /*de00*/  CCTL.IVALL ;  /* 0x00000000ff00798f */ /* 0x004fe20002000000 */
[----:B------:R-:W-:Y:S05]  /*de10*/  YIELD ;  /* 0x0000000000007946 */ /* 0x000fea0003800000 */
[----:B------:R-:W-:-:S13]  /*de20*/  ISETP.NE.AND P0, PT, R5, R0, PT ;  /* 0x000000000500720c */ /* 0x000fda0003f05270 */
[----:B------:R-:W-:Y:S05]  /*de30*/  @P0 BRA `(.L_x_824) ;  /* 0xfffffffc00ec0947 */ /* 0x000fea000383ffff */
.L_x_823:
        /* <DEDUP_REMOVED lines=75> */
.L_x_827:
        /* <DEDUP_REMOVED lines=29> */
.L_x_826:
[----:B------:R-:W-:Y:S05]  /*e4c0*/  BSYNC.RECONVERGENT B0 ;  /* 0x0000000000007941 */ /* 0x000fea0003800200 */
.L_x_825:
        /* <DEDUP_REMOVED lines=10> */
.L_x_828:
        /* <DEDUP_REMOVED lines=82> */
.L_x_829:
        /* <DEDUP_REMOVED lines=15> */
.L_x_4511:


//--------------------- .text._Z35group_norm_nhwc_bwd_one_pass_kernelI11Fp16IOBf16WLi64ELi60ELi480EEv26Group_norm_nhwc_bwd_params --------------------------
	.section	.text._Z35group_norm_nhwc_bwd_one_pass_kernelI11Fp16IOBf16WLi64ELi60ELi480EEv26Group_norm_nhwc_bwd_params,"ax",@progbits
	.align	128
        .global         _Z35group_norm_nhwc_bwd_one_pass_kernelI11Fp16IOBf16WLi64ELi60ELi480EEv26Group_norm_nhwc_bwd_params
        .type           _Z35group_norm_nhwc_bwd_one_pass_kernelI11Fp16IOBf16WLi64ELi60ELi480EEv26Group_norm_nhwc_bwd_params,@function
        .size           _Z35group_norm_nhwc_bwd_one_pass_kernelI11Fp16IOBf16WLi64ELi60ELi480EEv26Group_norm_nhwc_bwd_params,(.L_x_4512 - _Z35group_norm_nhwc_bwd_one_pass_kernelI11Fp16IOBf16WLi64ELi60ELi480EEv26Group_norm_nhwc_bwd_params)
        .other          _Z35group_norm_nhwc_bwd_one_pass_kernelI11Fp16IOBf16WLi64ELi60ELi480EEv26Group_norm_nhwc_bwd_params,@"STO_CUDA_ENTRY STV_DEFAULT"
_Z35group_norm_nhwc_bwd_one_pass_kernelI11Fp16IOBf16WLi64ELi60ELi480EEv26Group_norm_nhwc_bwd_params:
.text._Z35group_norm_nhwc_bwd_one_pass_kernelI11Fp16IOBf16WLi64ELi60ELi480EEv26Group_norm_nhwc_bwd_params:
        /* <DEDUP_REMOVED lines=20> */
.L_x_861:
[----:B0-----:R-:W0:Y:S01]  /*0140*/  LDC R6, c[0x0][0x410] ;  /* 0x00010400ff067b82 */ /* 0x001e220000000800 */
[----:B-1----:R-:W1:Y:S01]  /*0150*/  S2R R60, SR_CTAID.X ;  /* 0x00000000003c7919 */ /* 0x002e620000002500 */
[----:B------:R-:W1:Y:S01]  /*0160*/  LDCU UR5, c[0x0][0x41c] ;  /* 0x00008380ff0577ac */ /* 0x000e620008000800 */
[----:B------:R-:W-:Y:S01]  /*0170*/  ISETP.LE.AND P2, PT, RZ, UR8, PT ;  /* 0x00000008ff007c0c */ /* 0x000fe2000bf43270 */
[----:B--2---:R-:W2:Y:S01]  /*0180*/  LDCU.128 UR16, c[0x0][0x400] ;  /* 0x00008000ff1077ac */ /* 0x004ea20008000c00 */
[----:B------:R-:W3:Y:S01]  /*0190*/  LDCU.64 UR6, c[0x0][0x3b8] ;  /* 0x00007700ff0677ac */ /* 0x000ee20008000a00 */
[----:B------:R-:W4:Y:S01]  /*01a0*/  LDCU.U8 UR9, c[0x0][0x414] ;  /* 0x00008280ff0977ac */ /* 0x000f220008000000 */
[----:B0-----:R-:W-:Y:S02]  /*01b0*/  IABS R5, R6 ;  /* 0x0000000600057213 */ /* 0x001fe40000000000 */
[----:B------:R-:W-:Y:S02]  /*01c0*/  ISETP.NE.AND P5, PT, R6, RZ, PT ;  /* 0x000000ff0600720c */ /* 0x000fe40003fa5270 */
[----:B------:R-:W0:Y:S01]  /*01d0*/  I2F.RP R0, R5 ;  /* 0x0000000500007306 */ /* 0x000e220000209400 */
[----:B---3--:R-:W-:Y:S01]  /*01e0*/  UIMAD.WIDE UR6, UR8, 0x8, UR6 ;  /* 0x00000008080678a5 */ /* 0x008fe2000f8e0206 */
[----:B-1----:R-:W-:-:S05]  /*01f0*/  IMAD R27, R60, UR5, R56 ;  /* 0x000000053c1b7c24 */ /* 0x002fca000f8e0238 */
[C---:B--2---:R-:W-:Y:S02]  /*0200*/  ISETP.GE.U32.AND P0, PT, R27.reuse, UR16, PT ;  /* 0x000000101b007c0c */ /* 0x044fe4000bf06070 */
[----:B------:R-:W-:Y:S02]  /*0210*/  SHF.R.S32.HI R17, RZ, 0x1f, R27 ;  /* 0x0000001fff117819 */ /* 0x000fe4000001141b */
[----:B------:R-:W-:Y:S01]  /*0220*/  IADD3 R20, PT, PT, R27, 0x10, RZ ;  /* 0x000000101b147810 */ /* 0x000fe20007ffe0ff */
[----:B0-----:R-:W0:Y:S01]  /*0230*/  MUFU.RCP R0, R0 ;  /* 0x0000000000007308 */ /* 0x001e220000001000 */
[----:B------:R-:W-:Y:S02]  /*0240*/  ISETP.GE.AND.EX P0, PT, R17, UR17, PT, P0 ;  /* 0x0000001111007c0c */ /* 0x000fe4000bf06300 */
[----:B------:R-:W-:Y:S02]  /*0250*/  SHF.R.S32.HI R21, RZ, 0x1f, R20 ;  /* 0x0000001fff157819 */ /* 0x000fe40000011414 */
[----:B------:R-:W-:-:S09]  /*0260*/  IADD3 R18, PT, PT, R27, 0x20, RZ ;  /* 0x000000201b127810 */ /* 0x000fd20007ffe0ff */
[----:B------:R-:W1:Y:S01]  /*0270*/  @!P0 LDC.64 R12, c[0x0][0x3f8] ;  /* 0x0000fe00ff0c8b82 */ /* 0x000e620000000a00 */
[----:B0-----:R-:W-:-:S04]  /*0280*/  IADD3 R2, PT, PT, R0, 0xffffffe, RZ ;  /* 0x0ffffffe00027810 */ /* 0x001fc80007ffe0ff */
[----:B------:R0:W2:Y:S03]  /*0290*/  F2I.FTZ.U32.TRUNC.NTZ R3, R2 ;  /* 0x0000000200037305 */ /* 0x0000a6000021f000 */
[----:B------:R-:W3:Y:S01]  /*02a0*/  @!P0 LDC.64 R8, c[0x0][0x3a0] ;  /* 0x0000e800ff088b82 */ /* 0x000ee20000000a00 */
[----:B0-----:R-:W-:Y:S01]  /*02b0*/  HFMA2 R2, -RZ, RZ, 0, 0 ;  /* 0x00000000ff027431 */ /* 0x001fe200000001ff */
[----:B--2---:R-:W-:-:S05]  /*02c0*/  IADD3 R4, PT, PT, RZ, -R3, RZ ;  /* 0x80000003ff047210 */ /* 0x004fca0007ffe0ff */
[----:B------:R-:W-:Y:S01]  /*02d0*/  IMAD R7, R4, R5, RZ ;  /* 0x0000000504077224 */ /* 0x000fe200078e02ff */
[----:B------:R-:W-:-:S03]  /*02e0*/  IABS R4, UR8 ;  /* 0x0000000800047c13 */ /* 0x000fc60008000000 */
[----:B------:R-:W-:Y:S01]  /*02f0*/  IMAD.HI.U32 R3, R3, R7, R2 ;  /* 0x0000000703037227 */ /* 0x000fe200078e0002 */
[----:B------:R-:W-:-:S04]  /*0300*/  LOP3.LUT R2, R6, UR8, RZ, 0x3c, !PT ;  /* 0x0000000806027c12 */ /* 0x000fc8000f8e3cff */
[----:B------:R-:W-:Y:S01]  /*0310*/  ISETP.GE.AND P3, PT, R2, RZ, PT ;  /* 0x000000ff0200720c */ /* 0x000fe20003f66270 */
[----:B------:R-:W-:Y:S01]  /*0320*/  IMAD.HI.U32 R3, R3, R4, RZ ;  /* 0x0000000403037227 */ /* 0x000fe200078e00ff */
[----:B------:R-:W-:-:S04]  /*0330*/  MOV R2, UR6 ;  /* 0x0000000600027c02 */ /* 0x000fc80008000f00 */
        /* <DEDUP_REMOVED lines=8> */
[----:B------:R-:W-:-:S02]  /*03c0*/  ISETP.GE.U32.AND P1, PT, R20, UR16, PT ;  /* 0x0000001014007c0c */ /* 0x000fc4000bf26070 */
[----:B------:R-:W-:Y:S02]  /*03d0*/  SEL R0, R5, R0, !P4 ;  /* 0x0000000005007207 */ /* 0x000fe40006000000 */
[----:B------:R-:W-:Y:S02]  /*03e0*/  LOP3.LUT R5, RZ, R6, RZ, 0x33, !PT ;  /* 0x00000006ff057212 */ /* 0x000fe400078e33ff */
[----:B------:R-:W-:Y:S02]  /*03f0*/  @!P2 IADD3 R0, PT, PT, -R0, RZ, RZ ;  /* 0x000000ff0000a210 */ /* 0x000fe40007ffe1ff */
[----:B------:R-:W-:Y:S02]  /*0400*/  @P6 IADD3 R3, PT, PT, R3, 0x1, RZ ;  /* 0x0000000103036810 */ /* 0x000fe40007ffe0ff */
[----:B------:R-:W-:Y:S02]  /*0410*/  SEL R59, R5, R0, !P5 ;  /* 0x00000000053b7207 */ /* 0x000fe40006800000 */
[----:B------:R-:W-:-:S02]  /*0420*/  @!P3 IADD3 R3, PT, PT, -R3, RZ, RZ ;  /* 0x000000ff0303b210 */ /* 0x000fc40007ffe1ff */
[----:B----4-:R-:W-:Y:S01]  /*0430*/  ISETP.NE.AND P4, PT, RZ, UR9, PT ;  /* 0x00000009ff007c0c */ /* 0x010fe2000bf85270 */
[----:B------:R-:W-:Y:S01]  /*0440*/  IMAD R7, R59, 0x3c, RZ ;  /* 0x0000003c3b077824 */ /* 0x000fe200078e02ff */
[----:B------:R-:W-:Y:S02]  /*0450*/  SEL R5, R5, R3, !P5 ;  /* 0x0000000305057207 */ /* 0x000fe40006800000 */
[----:B------:R-:W-:Y:S02]  /*0460*/  MOV R3, UR7 ;  /* 0x0000000700037c02 */ /* 0x000fe40008000f00 */
[----:B------:R-:W-:Y:S02]  /*0470*/  ISETP.GE.AND.EX P1, PT, R21, UR17, PT, P1 ;  /* 0x0000001115007c0c */ /* 0x000fe4000bf26310 */
[----:B------:R-:W-:Y:S02]  /*0480*/  IADD3 R6, P3, PT, R7, R58, RZ ;  /* 0x0000003a07067210 */ /* 0x000fe40007f7e0ff */
[----:B------:R-:W2:Y:S01]  /*0490*/  LDG.E.64 R2, desc[UR12][R2.64] ;  /* 0x0000000c02027981 */ /* 0x000ea2000c1e1b00 */
[----:B------:R-:W-:-:S02]  /*04a0*/  SHF.R.S32.HI R0, RZ, 0x1f, R5 ;  /* 0x0000001fff007819 */ /* 0x000fc40000011405 */
[----:B------:R-:W0:Y:S01]  /*04b0*/  @P4 LDC.64 R14, c[0x0][0x3b0] ;  /* 0x0000ec00ff0e4b82 */ /* 0x000e220000000a00 */
[----:B------:R-:W-:Y:S02]  /*04c0*/  ISETP.GE.U32.AND P2, PT, R18, UR16, PT ;  /* 0x0000001012007c0c */ /* 0x000fe4000bf46070 */
[----:B------:R-:W-:-:S05]  /*04d0*/  SHF.R.S32.HI R19, RZ, 0x1f, R18 ;  /* 0x0000001fff137819 */ /* 0x000fca0000011412 */
[----:B------:R-:W4:Y:S01]  /*04e0*/  @!P1 LDC.64 R10, c[0x0][0x3f8] ;  /* 0x0000fe00ff0a9b82 */ /* 0x000f220000000a00 */
[----:B------:R-:W-:Y:S01]  /*04f0*/  LEA.HI.X.SX32 R7, R7, RZ, 0x1, P3 ;  /* 0x000000ff07077211 */ /* 0x000fe200018f0eff */
[----:B------:R-:W-:Y:S01]  /*0500*/  IMAD R0, R0, UR18, RZ ;  /* 0x0000001200007c24 */ /* 0x000fe2000f8e02ff */
[----:B------:R-:W-:Y:S01]  /*0510*/  ISETP.GE.AND.EX P2, PT, R19, UR17, PT, P2 ;  /* 0x0000001113007c0c */ /* 0x000fe2000bf46320 */
[----:B-1----:R-:W-:Y:S01]  /*0520*/  @!P0 IMAD R4, R17, R12, RZ ;  /* 0x0000000c11048224 */ /* 0x002fe200078e02ff */
[----:B------:R-:W-:Y:S01]  /*0530*/  LOP3.LUT R58, R61, 0xffff, RZ, 0xc0, !PT ;  /* 0x0000ffff3d3a7812 */ /* 0x000fe200078ec0ff */
[C---:B------:R-:W-:Y:S02]  /*0540*/  IMAD R45, R5.reuse, UR19, R0 ;  /* 0x00000013052d7c24 */ /* 0x040fe4000f8e0200 */
[----:B------:R-:W-:Y:S01]  /*0550*/  IMAD.WIDE.U32 R6, R5, UR18, R6 ;  /* 0x0000001205067c25 */ /* 0x000fe2000f8e0006 */
[C---:B------:R-:W-:Y:S01]  /*0560*/  IADD3 R0, PT, PT, R27.reuse, 0x30, RZ ;  /* 0x000000301b007810 */ /* 0x040fe20007ffe0ff */
[----:B------:R-:W1:Y:S02]  /*0570*/  @!P1 LDC.64 R16, c[0x0][0x3a0] ;  /* 0x0000e800ff109b82 */ /* 0x000e640000000a00 */
[----:B------:R-:W-:Y:S01]  /*0580*/  @!P0 IMAD R29, R27, R13, R4 ;  /* 0x0000000d1b1d8224 */ /* 0x000fe200078e0204 */
[----:B------:R-:W-:Y:S01]  /*0590*/  IADD3 R45, PT, PT, R7, R45, RZ ;  /* 0x0000002d072d7210 */ /* 0x000fe20007ffe0ff */
[----:B------:R-:W-:Y:S01]  /*05a0*/  IMAD R13, R59, 0x3c, R58 ;  /* 0x0000003c3b0d7824 */ /* 0x000fe200078e023a */
[----:B------:R-:W-:-:S02]  /*05b0*/  @!P0 MOV R44, R6 ;  /* 0x00000006002c8202 */ /* 0x000fc40000000f00 */
[----:B------:R-:W-:Y:S01]  /*05c0*/  ISETP.GE.U32.AND P3, PT, R0, UR16, PT ;  /* 0x0000001000007c0c */ /* 0x000fe2000bf66070 */
[----:B0-----:R-:W-:Y:S01]  /*05d0*/  @P4 IMAD.WIDE R24, R13, 0x2, R14 ;  /* 0x000000020d184825 */ /* 0x001fe200078e020e */
[----:B------:R-:W-:Y:S01]  /*05e0*/  SHF.R.S32.HI R23, RZ, 0x1f, R0 ;  /* 0x0000001fff177819 */ /* 0x000fe20000011400 */
[----:B------:R-:W0:Y:S02]  /*05f0*/  @!P2 LDC.64 R14, c[0x0][0x3f8] ;  /* 0x0000fe00ff0eab82 */ /* 0x000e240000000a00 */
[----:B------:R-:W-:Y:S01]  /*0600*/  @!P0 IMAD.WIDE.U32 R26, R27, R12, R44 ;  /* 0x0000000c1b1a8225 */ /* 0x000fe200078e002c */
[----:B------:R-:W-:Y:S01]  /*0610*/  ISETP.GE.AND.EX P3, PT, R23, UR17, PT, P3 ;  /* 0x0000001117007c0c */ /* 0x000fe2000bf66330 */
[----:B------:R-:W2:Y:S02]  /*0620*/  @P4 LDG.E.U16 R22, desc[UR12][R24.64] ;  /* 0x0000000c18164981 */ /* 0x000ea4000c1e1500 */
[----:B----4-:R-:W-:Y:S01]  /*0630*/  @!P1 IMAD R28, R21, R10, RZ ;  /* 0x0000000a151c9224 */ /* 0x010fe200078e02ff */
[----:B------:R-:W-:Y:S01]  /*0640*/  @!P0 IADD3 R21, PT, PT, R27, R29, RZ ;  /* 0x0000001d1b158210 */ /* 0x000fe20007ffe0ff */
[----:B------:R-:W4:Y:S01]  /*0650*/  @!P0 LDC.64 R4, c[0x0][0x398] ;  /* 0x0000e600ff048b82 */ /* 0x000f220000000a00 */
[C---:B------:R-:W-:Y:S01]  /*0660*/  @!P0 SHF.L.U32 R29, R26.reuse, 0x1, RZ ;  /* 0x000000011a1d8819 */ /* 0x040fe200000006ff */
[----:B------:R1:W2:Y:S01]  /*0670*/  @P4 LDG.E.U16 R12, desc[UR12][R24.64+0x2] ;  /* 0x0000020c180c4981 */ /* 0x0002a2000c1e1500 */
[----:B------:R-:W-:-:S02]  /*0680*/  @!P0 SHF.L.U64.HI R32, R26, 0x1, R21 ;  /* 0x000000011a208819 */ /* 0x000fc40000010215 */
[----:B---3--:R-:W-:Y:S01]  /*0690*/  @!P0 IADD3 R26, P5, PT, R29, R8, RZ ;  /* 0x000000081d1a8210 */ /* 0x008fe20007fbe0ff */
[----:B------:R-:W-:Y:S01]  /*06a0*/  @!P1 IMAD R31, R20, R11, R28 ;  /* 0x0000000b141f9224 */ /* 0x000fe200078e021c */
[----:B-1----:R-:W-:Y:S02]  /*06b0*/  @!P1 MOV R24, R6 ;  /* 0x0000000600189202 */ /* 0x002fe40000000f00 */
[----:B------:R-:W-:Y:S02]  /*06c0*/  @!P1 MOV R25, R45 ;  /* 0x0000002d00199202 */ /* 0x000fe40000000f00 */
[----:B------:R-:W-:Y:S02]  /*06d0*/  @!P0 IADD3.X R27, PT, PT, R32, R9, RZ, P5, !PT ;  /* 0x00000009201b8210 */ /* 0x000fe40002ffe4ff */
[----:B------:R-:W1:Y:S01]  /*06e0*/  @!P3 LDC.64 R8, c[0x0][0x3f8] ;  /* 0x0000fe00ff08bb82 */ /* 0x000e620000000a00 */
[----:B------:R-:W-:Y:S01]  /*06f0*/  @!P1 IMAD.WIDE.U32 R10, R20, R10, R24 ;  /* 0x0000000a140a9225 */ /* 0x000fe200078e0018 */
[----:B------:R-:W-:-:S04]  /*0700*/  CS2R R54, SRZ ;  /* 0x0000000000367805 */ /* 0x000fc8000001ff00 */
[----:B------:R-:W-:Y:S02]  /*0710*/  @!P1 IADD3 R11, PT, PT, R11, R31, RZ ;  /* 0x0000001f0b0b9210 */ /* 0x000fe40007ffe0ff */
[----:B------:R-:W3:Y:S01]  /*0720*/  @!P1 LDC.64 R20, c[0x0][0x398] ;  /* 0x0000e600ff149b82 */ /* 0x000ee20000000a00 */
[C---:B------:R-:W-:Y:S01]  /*0730*/  @!P1 SHF.L.U32 R31, R10.reuse, 0x1, RZ ;  /* 0x000000010a1f9819 */ /* 0x040fe200000006ff */
[----:B------:R0:W5:Y:S01]  /*0740*/  @!P0 LDG.E R55, desc[UR12][R26.64] ;  /* 0x0000000c1a378981 */ /* 0x000162000c1e1900 */
[----:B------:R-:W-:Y:S01]  /*0750*/  @!P1 SHF.L.U64.HI R30, R10, 0x1, R11 ;  /* 0x000000010a1e9819 */ /* 0x000fe2000001020b */
[----:B0-----:R-:W-:Y:S01]  /*0760*/  @!P2 IMAD R19, R19, R14, RZ ;  /* 0x0000000e1313a224 */ /* 0x001fe200078e02ff */
[----:B------:R-:W-:-:S03]  /*0770*/  @!P1 IADD3 R28, P6, PT, R31, R16, RZ ;  /* 0x000000101f1c9210 */ /* 0x000fc60007fde0ff */
[----:B------:R-:W0:Y:S01]  /*0780*/  @!P2 LDC.64 R10, c[0x0][0x3a0] ;  /* 0x0000e800ff0aab82 */ /* 0x000e220000000a00 */
[----:B------:R-:W-:Y:S02]  /*0790*/  @!P2 MOV R26, R6 ;  /* 0x00000006001aa202 */ /* 0x000fe40000000f00 */
[----:B------:R-:W-:Y:S01]  /*07a0*/  @!P2 MOV R27, R45 ;  /* 0x0000002d001ba202 */ /* 0x000fe20000000f00 */
[----:B------:R-:W-:Y:S01]  /*07b0*/  @!P2 IMAD R33, R18, R15, R19 ;  /* 0x0000000f1221a224 */ /* 0x000fe200078e0213 */
[----:B----4-:R-:W-:Y:S02]  /*07c0*/  @!P0 IADD3 R24, P5, PT, R29, R4, RZ ;  /* 0x000000041d188210 */ /* 0x010fe40007fbe0ff */
[----:B------:R-:W-:Y:S01]  /*07d0*/  @!P1 IADD3.X R29, PT, PT, R30, R17, RZ, P6, !PT ;  /* 0x000000111e1d9210 */ /* 0x000fe200037fe4ff */
[----:B------:R-:W-:Y:S01]  /*07e0*/  @!P2 IMAD.WIDE.U32 R26, R18, R14, R26 ;  /* 0x0000000e121aa225 */ /* 0x000fe200078e001a */
[----:B------:R-:W4:Y:S01]  /*07f0*/  @!P3 LDC.64 R16, c[0x0][0x398] ;  /* 0x0000e600ff10bb82 */ /* 0x000f220000000a00 */
[----:B------:R-:W-:-:S02]  /*0800*/  CS2R R50, SRZ ;  /* 0x0000000000327805 */ /* 0x000fc4000001ff00 */
[----:B------:R-:W-:Y:S01]  /*0810*/  @!P0 IADD3.X R25, PT, PT, R32, R5, RZ, P5, !PT ;  /* 0x0000000520198210 */ /* 0x000fe20002ffe4ff */
[----:B-1----:R-:W-:Y:S01]  /*0820*/  @!P3 IMAD R23, R23, R8, RZ ;  /* 0x000000081717b224 */ /* 0x002fe200078e02ff */
[----:B------:R-:W-:Y:S01]  /*0830*/  CS2R R52, SRZ ;  /* 0x0000000000347805 */ /* 0x000fe2000001ff00 */
[----:B------:R-:W5:Y:S02]  /*0840*/  @!P1 LDG.E R54, desc[UR12][R28.64] ;  /* 0x0000000c1c369981 */ /* 0x000f64000c1e1900 */
[----:B------:R-:W1:Y:S02]  /*0850*/  @!P3 LDC.64 R18, c[0x0][0x3a0] ;  /* 0x0000e800ff12bb82 */ /* 0x000e640000000a00 */
[----:B------:R3:W5:Y:S06]  /*0860*/  @!P0 LDG.E R51, desc[UR12][R24.64] ;  /* 0x0000000c18338981 */ /* 0x00076c000c1e1900 */
[----:B------:R-:W4:Y:S01]  /*0870*/  LDC.64 R14, c[0x0][0x3a8] ;  /* 0x0000ea00ff0e7b82 */ /* 0x000f220000000a00 */
[----:B---3--:R-:W-:-:S02]  /*0880*/  @!P3 MOV R24, R6 ;  /* 0x000000060018b202 */ /* 0x008fc40000000f00 */
[----:B------:R-:W-:Y:S01]  /*0890*/  @!P3 MOV R25, R45 ;  /* 0x0000002d0019b202 */ /* 0x000fe20000000f00 */
[C---:B------:R-:W-:Y:S01]  /*08a0*/  @!P3 IMAD R23, R0.reuse, R9, R23 ;  /* 0x000000090017b224 */ /* 0x040fe200078e0217 */
[----:B------:R-:W-:Y:S02]  /*08b0*/  @!P1 IADD3 R20, P0, PT, R31, R20, RZ ;  /* 0x000000141f149210 */ /* 0x000fe40007f1e0ff */
[----:B------:R-:W-:Y:S02]  /*08c0*/  CS2R R48, SRZ ;  /* 0x0000000000307805 */ /* 0x000fe4000001ff00 */
[----:B------:R-:W-:Y:S01]  /*08d0*/  @!P2 IADD3 R31, PT, PT, R27, R33, RZ ;  /* 0x000000211b1fa210 */ /* 0x000fe20007ffe0ff */
[----:B------:R-:W-:Y:S01]  /*08e0*/  @!P3 IMAD.WIDE.U32 R8, R0, R8, R24 ;  /* 0x000000080008b225 */ /* 0x000fe200078e0018 */
[----:B------:R-:W-:Y:S01]  /*08f0*/  @!P2 SHF.L.U32 R27, R26, 0x1, RZ ;  /* 0x000000011a1ba819 */ /* 0x000fe200000006ff */
[----:B------:R-:W3:Y:S01]  /*0900*/  @!P2 LDC.64 R4, c[0x0][0x398] ;  /* 0x0000e600ff04ab82 */ /* 0x000ee20000000a00 */
[----:B------:R-:W-:-:S02]  /*0910*/  @!P1 IADD3.X R21, PT, PT, R30, R21, RZ, P0, !PT ;  /* 0x000000151e159210 */ /* 0x000fc400007fe4ff */
[----:B------:R-:W-:Y:S02]  /*0920*/  @!P2 SHF.L.U64.HI R26, R26, 0x1, R31 ;  /* 0x000000011a1aa819 */ /* 0x000fe4000001021f */
[----:B0-----:R-:W-:Y:S01]  /*0930*/  @!P2 IADD3 R10, P0, PT, R27, R10, RZ ;  /* 0x0000000a1b0aa210 */ /* 0x001fe20007f1e0ff */
[----:B------:R-:W5:Y:S01]  /*0940*/  @!P1 LDG.E R50, desc[UR12][R20.64] ;  /* 0x0000000c14329981 */ /* 0x000f62000c1e1900 */
[----:B------:R-:W-:Y:S02]  /*0950*/  @!P3 IADD3 R23, PT, PT, R9, R23, RZ ;  /* 0x000000170917b210 */ /* 0x000fe40007ffe0ff */
[----:B------:R-:W-:Y:S02]  /*0960*/  @!P3 SHF.L.U32 R9, R8, 0x1, RZ ;  /* 0x000000010809b819 */ /* 0x000fe400000006ff */
[----:B------:R-:W-:Y:S01]  /*0970*/  @!P2 IADD3.X R11, PT, PT, R26, R11, RZ, P0, !PT ;  /* 0x0000000b1a0ba210 */ /* 0x000fe200007fe4ff */
[----:B----4-:R-:W-:Y:S01]  /*0980*/  IMAD.WIDE R14, R13, 0x2, R14 ;  /* 0x000000020d0e7825 */ /* 0x010fe200078e020e */
[----:B------:R-:W-:-:S02]  /*0990*/  @!P3 SHF.L.U64.HI R8, R8, 0x1, R23 ;  /* 0x000000010808b819 */ /* 0x000fc40000010217 */
[C---:B-1----:R-:W-:Y:S01]  /*09a0*/  @!P3 IADD3 R18, P1, PT, R9.reuse, R18, RZ ;  /* 0x000000120912b210 */ /* 0x042fe20007f3e0ff */
[----:B------:R-:W5:Y:S01]  /*09b0*/  @!P2 LDG.E R53, desc[UR12][R10.64] ;  /* 0x0000000c0a35a981 */ /* 0x000f62000c1e1900 */
[----:B------:R-:W-:Y:S02]  /*09c0*/  @!P3 IADD3 R16, P5, PT, R9, R16, RZ ;  /* 0x000000100910b210 */ /* 0x000fe40007fbe0ff */
[C---:B------:R-:W-:Y:S01]  /*09d0*/  @!P3 IADD3.X R19, PT, PT, R8.reuse, R19, RZ, P1, !PT ;  /* 0x000000130813b210 */ /* 0x040fe20000ffe4ff */
[----:B------:R-:W4:Y:S01]  /*09e0*/  LDG.E.U16 R9, desc[UR12][R14.64] ;  /* 0x0000000c0e097981 */ /* 0x000f22000c1e1500 */
[----:B------:R-:W-:-:S03]  /*09f0*/  @!P3 IADD3.X R17, PT, PT, R8, R17, RZ, P5, !PT ;  /* 0x000000110811b210 */ /* 0x000fc60002ffe4ff */
[----:B------:R-:W5:Y:S04]  /*0a00*/  @!P3 LDG.E R52, desc[UR12][R18.64] ;  /* 0x0000000c1234b981 */ /* 0x000f68000c1e1900 */
[----:B------:R-:W4:Y:S04]  /*0a10*/  LDG.E.U16 R10, desc[UR12][R14.64+0x2] ;  /* 0x0000020c0e0a7981 */ /* 0x000f28000c1e1500 */
[----:B------:R-:W5:Y:S01]  /*0a20*/  @!P3 LDG.E R48, desc[UR12][R16.64] ;  /* 0x0000000c1030b981 */ /* 0x000f62000c1e1900 */
[----:B---3--:R-:W-:-:S04]  /*0a30*/  @!P2 IADD3 R4, P0, PT, R27, R4, RZ ;  /* 0x000000041b04a210 */ /* 0x008fc80007f1e0ff */
[----:B------:R-:W-:Y:S01]  /*0a40*/  @!P2 IADD3.X R5, PT, PT, R26, R5, RZ, P0, !PT ;  /* 0x000000051a05a210 */ /* 0x000fe200007fe4ff */
[----:B------:R-:W-:-:S04]  /*0a50*/  UISETP.NE.AND UP1, UPT, UR9, URZ, UPT ;  /* 0x000000ff0900728c */ /* 0x000fc8000bf25270 */
[----:B------:R0:W5:Y:S01]  /*0a60*/  @!P2 LDG.E R49, desc[UR12][R4.64] ;  /* 0x0000000c0431a981 */ /* 0x000162000c1e1900 */
[----:B------:R-:W-:Y:S01]  /*0a70*/  UMOV UR9, 0x3f800000 ;  /* 0x3f80000000097882 */ /* 0x000fe20000000000 */
[----:B0-----:R-:W-:Y:S01]  /*0a80*/  HFMA2 R5, -RZ, RZ, 0, 0 ;  /* 0x00000000ff057431 */ /* 0x001fe200000001ff */
[----:B--2---:R-:W-:-:S13]  /*0a90*/  R2UR UR14, R2 ;  /* 0x00000000020e72ca */ /* 0x004fda00000e0000 */
        /* <DEDUP_REMOVED lines=8> */
[----:B------:R-:W-:Y:S02]  /*0b20*/  MOV R0, RZ ;  /* 0x000000ff00007202 */ /* 0x000fe40000000f00 */
[----:B------:R-:W-:Y:S02]  /*0b30*/  @P4 SHF.L.U32 R5, R22, 0x10, RZ ;  /* 0x0000001016054819 */ /* 0x000fe400000006ff */
[----:B------:R-:W-:Y:S02]  /*0b40*/  @P4 SHF.L.U32 R0, R12, 0x10, RZ ;  /* 0x000000100c004819 */ /* 0x000fe400000006ff */
[----:B0-----:R-:W-:-:S13]  /*0b50*/  @P0 R2UR UR5, R8 ;  /* 0x00000000080502ca */ /* 0x001fda00000e0000 */
[----:B------:R-:W-:Y:S01]  /*0b60*/  @UP0 UMOV UR9, UR5 ;  /* 0x0000000500090c82 */ /* 0x000fe20008000000 */
[----:B----4-:R-:W-:Y:S02]  /*0b70*/  SHF.L.U32 R2, R9, 0x10, RZ ;  /* 0x0000001009027819 */ /* 0x010fe400000006ff */
[----:B------:R-:W-:Y:S01]  /*0b80*/  SHF.L.U32 R3, R10, 0x10, RZ ;  /* 0x000000100a037819 */ /* 0x000fe200000006ff */
[----:B------:R-:W-:Y:S06]  /*0b90*/  BRA.U UP1, `(.L_x_831) ;  /* 0x0000000501247547 */ /* 0x000fec000b800000 */
        /* <DEDUP_REMOVED lines=73> */
.L_x_831:
        /* <DEDUP_REMOVED lines=10> */
[----:B------:R-:W-:Y:S02]  /*10d0*/  HADD2.F32 R9, -RZ, R53.H0_H0 ;  /* 0x20000035ff097230 */ /* 0x000fe40000004100 */
[--C-:B------:R-:W-:Y:S01]  /*10e0*/  FFMA.FTZ R24, R2, R8, R5.reuse ;  /* 0x0000000802187223 */ /* 0x100fe20000010005 */
[----:B------:R-:W-:Y:S01]  /*10f0*/  FADD.FTZ R4, R4, -UR14 ;  /* 0x8000000e04047e21 */ /* 0x000fe20008010000 */
[----:B------:R-:W-:Y:S01]  /*1100*/  FMUL.FTZ R15, R11, UR9 ;  /* 0x000000090b0f7c20 */ /* 0x000fe20008410000 */
[----:B------:R-:W-:Y:S01]  /*1110*/  FFMA.FTZ R19, R2, R10, R5 ;  /* 0x0000000a02137223 */ /* 0x000fe20000010005 */
[----:B------:R-:W-:Y:S01]  /*1120*/  FADD.FTZ R9, R9, -UR14 ;  /* 0x8000000e09097e21 */ /* 0x000fe20008010000 */
[----:B------:R-:W-:Y:S01]  /*1130*/  FMUL.FTZ R22, R24, -1.4426950216293334961 ;  /* 0xbfb8aa3b18167820 */ /* 0x000fe20000410000 */
[----:B------:R-:W-:Y:S01]  /*1140*/  FMUL.FTZ R4, R4, UR9 ;  /* 0x0000000904047c20 */ /* 0x000fe20008410000 */
[----:B------:R-:W-:Y:S01]  /*1150*/  FADD.FTZ R12, R12, -UR14 ;  /* 0x8000000e0c0c7e21 */ /* 0x000fe20008010000 */
[----:B------:R-:W-:Y:S01]  /*1160*/  FMUL.FTZ R14, R9, UR9 ;  /* 0x00000009090e7c20 */ /* 0x000fe20008410000 */
[----:B------:R-:W-:-:S02]  /*1170*/  HADD2.F32 R9, -RZ, R52.H0_H0 ;  /* 0x20000034ff097230 */ /* 0x000fc40000004100 */
[C-C-:B------:R-:W-:Y:S01]  /*1180*/  FFMA.FTZ R20, R3.reuse, R4, R0.reuse ;  /* 0x0000000403147223 */ /* 0x140fe20000010000 */
[----:B------:R-:W0:Y:S01]  /*1190*/  MUFU.EX2 R22, R22 ;  /* 0x0000001600167308 */ /* 0x000e220000000800 */
[--C-:B------:R-:W-:Y:S01]  /*11a0*/  FFMA.FTZ R21, R3, R15, R0.reuse ;  /* 0x0000000f03157223 */ /* 0x100fe20000010000 */
[----:B------:R-:W-:Y:S01]  /*11b0*/  FMUL.FTZ R25, R19, -1.4426950216293334961 ;  /* 0xbfb8aa3b13197820 */ /* 0x000fe20000410000 */
[----:B------:R-:W-:Y:S01]  /*11c0*/  FMUL.FTZ R13, R12, UR9 ;  /* 0x000000090c0d7c20 */ /* 0x000fe20008410000 */
[----:B------:R-:W-:Y:S01]  /*11d0*/  FADD.FTZ R12, R9, -UR14 ;  /* 0x8000000e090c7e21 */ /* 0x000fe20008010000 */
[----:B------:R-:W-:Y:S01]  /*11e0*/  FMUL.FTZ R23, R20, -1.4426950216293334961 ;  /* 0xbfb8aa3b14177820 */ /* 0x000fe20000410000 */
[----:B------:R-:W-:Y:S01]  /*11f0*/  FMUL.FTZ R11, R21, -1.4426950216293334961 ;  /* 0xbfb8aa3b150b7820 */ /* 0x000fe20000410000 */
[----:B------:R-:W-:Y:S02]  /*1200*/  HADD2.F32 R17, -RZ, R52.H1_H1 ;  /* 0x30000034ff117230 */ /* 0x000fe40000004100 */
[----:B------:R-:W-:Y:S01]  /*1210*/  FMUL.FTZ R12, R12, UR9 ;  /* 0x000000090c0c7c20 */ /* 0x000fe20008410000 */
[----:B------:R-:W1:Y:S01]  /*1220*/  MUFU.EX2 R25, R25 ;  /* 0x0000001900197308 */ /* 0x000e620000000800 */
[C-C-:B------:R-:W-:Y:S01]  /*1230*/  FFMA.FTZ R16, R2.reuse, R14, R5.reuse ;  /* 0x0000000e02107223 */ /* 0x140fe20000010005 */
[----:B------:R-:W-:Y:S01]  /*1240*/  FFMA.FTZ R9, R3, R13, R0 ;  /* 0x0000000d03097223 */ /* 0x000fe20000010000 */
[----:B------:R-:W-:Y:S01]  /*1250*/  FADD.FTZ R18, R17, -UR14 ;  /* 0x8000000e11127e21 */ /* 0x000fe20008010000 */
[----:B------:R-:W-:Y:S01]  /*1260*/  FFMA.FTZ R17, R2, R12, R5 ;  /* 0x0000000c02117223 */ /* 0x000fe20000010005 */
[----:B------:R-:W-:Y:S01]  /*1270*/  FMUL.FTZ R27, R16, -1.4426950216293334961 ;  /* 0xbfb8aa3b101b7820 */ /* 0x000fe20000410000 */
[----:B------:R-:W-:Y:S01]  /*1280*/  FMUL.FTZ R29, R9, -1.4426950216293334961 ;  /* 0xbfb8aa3b091d7820 */ /* 0x000fe20000410000 */
[----:B------:R-:W-:Y:S01]  /*1290*/  HADD2.F32 R37, -RZ, R48.H0_H0 ;  /* 0x20000030ff257230 */ /* 0x000fe20000004100 */
[----:B------:R2:W-:Y:S01]  /*12a0*/  MUFU.EX2 R26, R11 ;  /* 0x0000000b001a7308 */ /* 0x0005e20000000800 */
[----:B------:R-:W-:Y:S01]  /*12b0*/  FMUL.FTZ R34, R17, -1.4426950216293334961 ;  /* 0xbfb8aa3b11227820 */ /* 0x000fe20000410000 */
[----:B0-----:R-:W-:-:S06]  /*12c0*/  FADD.FTZ R22, R22, 1 ;  /* 0x3f80000016167421 */ /* 0x001fcc0000010000 */
[----:B------:R-:W0:Y:S01]  /*12d0*/  MUFU.EX2 R23, R23 ;  /* 0x0000001700177308 */ /* 0x000e220000000800 */
[----:B--2---:R-:W-:Y:S01]  /*12e0*/  FMUL.FTZ R11, R18, UR9 ;  /* 0x00000009120b7c20 */ /* 0x004fe20008410000 */
[----:B-1----:R-:W-:-:S03]  /*12f0*/  FADD.FTZ R31, R25, 1 ;  /* 0x3f800000191f7421 */ /* 0x002fc60000010000 */
[----:B------:R-:W-:-:S03]  /*1300*/  FFMA.FTZ R18, R3, R11, R0 ;  /* 0x0000000b03127223 */ /* 0x000fc60000010000 */
[----:B------:R-:W1:Y:S01]  /*1310*/  MUFU.EX2 R30, R27 ;  /* 0x0000001b001e7308 */ /* 0x000e620000000800 */
[----:B------:R-:W-:-:S07]  /*1320*/  FMUL.FTZ R35, R18, -1.4426950216293334961 ;  /* 0xbfb8aa3b12237820 */ /* 0x000fce0000410000 */
[----:B------:R2:W3:Y:S01]  /*1330*/  MUFU.EX2 R33, R29 ;  /* 0x0000001d00217308 */ /* 0x0004e20000000800 */
[----:B0-----:R-:W-:-:S07]  /*1340*/  FADD.FTZ R23, R23, 1 ;  /* 0x3f80000017177421 */ /* 0x001fce0000010000 */
[----:B------:R-:W0:Y:S01]  /*1350*/  MUFU.EX2 R34, R34 ;  /* 0x0000002200227308 */ /* 0x000e220000000800 */
[----:B--2---:R-:W-:Y:S01]  /*1360*/  FADD.FTZ R29, R26, 1 ;  /* 0x3f8000001a1d7421 */ /* 0x004fe20000010000 */
[----:B-1----:R-:W-:-:S06]  /*1370*/  FADD.FTZ R25, R30, 1 ;  /* 0x3f8000001e197421 */ /* 0x002fcc0000010000 */
[----:B------:R0:W1:Y:S01]  /*1380*/  MUFU.RCP R28, R22 ;  /* 0x00000016001c7308 */ /* 0x0000620000001000 */
[----:B---3--:R-:W-:-:S07]  /*1390*/  FADD.FTZ R26, R33, 1 ;  /* 0x3f800000211a7421 */ /* 0x008fce0000010000 */
[----:B------:R2:W3:Y:S01]  /*13a0*/  MUFU.EX2 R27, R35 ;  /* 0x00000023001b7308 */ /* 0x0004e20000000800 */
[----:B0-----:R-:W-:Y:S01]  /*13b0*/  FADD.FTZ R22, R34, 1 ;  /* 0x3f80000022167421 */ /* 0x001fe20000010000 */
[----:B------:R-:W-:-:S06]  /*13c0*/  HADD2.F32 R34, -RZ, R50.H1_H1 ;  /* 0x30000032ff227230 */ /* 0x000fcc0000004100 */
[----:B------:R0:W4:Y:S01]  /*13d0*/  MUFU.RCP R32, R23 ;  /* 0x0000001700207308 */ /* 0x0001220000001000 */
[----:B--2---:R-:W-:Y:S02]  /*13e0*/  HADD2.F32 R35, -RZ, R51.H0_H0 ;  /* 0x20000033ff237230 */ /* 0x004fe40000004100 */
[----:B-1----:R-:W-:-:S04]  /*13f0*/  FADD.FTZ R33, -R28, 1 ;  /* 0x3f8000001c217421 */ /* 0x002fc80000010100 */
[----:B------:R-:W-:Y:S01]  /*1400*/  FFMA.FTZ R30, R24, R33, 1 ;  /* 0x3f800000181e7423 */ /* 0x000fe20000010021 */
[----:B------:R-:W-:Y:S01]  /*1410*/  HADD2.F32 R24, -RZ, R50.H0_H0 ;  /* 0x20000032ff187230 */ /* 0x000fe20000004100 */
[----:B------:R-:W1:Y:S01]  /*1420*/  MUFU.RCP R31, R31 ;  /* 0x0000001f001f7308 */ /* 0x000e620000001000 */
[----:B0-----:R-:W-:Y:S01]  /*1430*/  FMUL.FTZ R23, R35, R28 ;  /* 0x0000001c23177220 */ /* 0x001fe20000410000 */
[----:B------:R-:W-:Y:S02]  /*1440*/  HADD2.F32 R35, -RZ, R51.H1_H1 ;  /* 0x30000033ff237230 */ /* 0x000fe40000004100 */
[----:B---3--:R-:W-:Y:S01]  /*1450*/  FADD.FTZ R36, R27, 1 ;  /* 0x3f8000001b247421 */ /* 0x008fe20000010000 */
[----:B------:R-:W-:-:S03]  /*1460*/  FMUL.FTZ R23, R23, R30 ;  /* 0x0000001e17177220 */ /* 0x000fc60000410000 */
[----:B------:R-:W0:Y:S01]  /*1470*/  MUFU.RCP R29, R29 ;  /* 0x0000001d001d7308 */ /* 0x000e220000001000 */
[----:B----4-:R-:W-:Y:S01]  /*1480*/  FMUL.FTZ R28, R35, R32 ;  /* 0x00000020231c7220 */ /* 0x010fe20000410000 */
[----:B------:R-:W-:-:S06]  /*1490*/  FADD.FTZ R35, -R32, 1 ;  /* 0x3f80000020237421 */ /* 0x000fcc0000010100 */
[----:B------:R-:W2:Y:S01]  /*14a0*/  MUFU.RCP R25, R25 ;  /* 0x0000001900197308 */ /* 0x000ea20000001000 */
[----:B-1----:R-:W-:Y:S01]  /*14b0*/  FMUL.FTZ R27, R24, R31 ;  /* 0x0000001f181b7220 */ /* 0x002fe20000410000 */
[----:B------:R-:W-:-:S04]  /*14c0*/  FADD.FTZ R32, -R31, 1 ;  /* 0x3f8000001f207421 */ /* 0x000fc80000010100 */
[----:B------:R-:W-:Y:S02]  /*14d0*/  FFMA.FTZ R32, R19, R32, 1 ;  /* 0x3f80000013207423 */ /* 0x000fe40000010020 */
[----:B------:R-:W1:Y:S01]  /*14e0*/  MUFU.RCP R26, R26 ;  /* 0x0000001a001a7308 */ /* 0x000e620000001000 */
[----:B0-----:R-:W-:Y:S01]  /*14f0*/  FMUL.FTZ R24, R34, R29 ;  /* 0x0000001d22187220 */ /* 0x001fe20000410000 */
[----:B------:R-:W-:Y:S01]  /*1500*/  FADD.FTZ R34, -R29, 1 ;  /* 0x3f8000001d227421 */ /* 0x000fe20000010100 */
[----:B------:R-:W-:Y:S01]  /*1510*/  FFMA.FTZ R29, R20, R35, 1 ;  /* 0x3f800000141d7423 */ /* 0x000fe20000010023 */
[--C-:B------:R-:W-:Y:S02]  /*1520*/  HADD2.F32 R20, -RZ, R49.reuse.H0_H0 ;  /* 0x20000031ff147230 */ /* 0x100fe40000004100 */
[----:B------:R-:W-:Y:S01]  /*1530*/  FMUL.FTZ R32, R27, R32 ;  /* 0x000000201b207220 */ /* 0x000fe20000410000 */
[----:B------:R-:W-:Y:S01]  /*1540*/  FFMA.FTZ R31, R21, R34, 1 ;  /* 0x3f800000151f7423 */ /* 0x000fe20000010022 */
[----:B------:R-:W-:Y:S01]  /*1550*/  HADD2.F32 R21, -RZ, R49.H1_H1 ;  /* 0x30000031ff157230 */ /* 0x000fe20000004100 */
[----:B------:R-:W0:Y:S01]  /*1560*/  MUFU.RCP R22, R22 ;  /* 0x0000001600167308 */ /* 0x000e220000001000 */
[----:B------:R-:W-:-:S02]  /*1570*/  HADD2.F32 R34, -RZ, R48.H1_H1 ;  /* 0x30000030ff227230 */ /* 0x000fc40000004100 */
[----:B--2---:R-:W-:Y:S01]  /*1580*/  FMUL.FTZ R19, R20, R25 ;  /* 0x0000001914137220 */ /* 0x004fe20000410000 */
[----:B------:R-:W-:Y:S01]  /*1590*/  FADD.FTZ R35, -R25, 1 ;  /* 0x3f80000019237421 */ /* 0x000fe20000010100 */
[----:B------:R-:W-:Y:S01]  /*15a0*/  FMUL.FTZ R28, R28, R29 ;  /* 0x0000001d1c1c7220 */ /* 0x000fe20000410000 */
[----:B------:R-:W-:Y:S02]  /*15b0*/  FMUL.FTZ R24, R24, R31 ;  /* 0x0000001f18187220 */ /* 0x000fe40000410000 */
[----:B------:R-:W-:Y:S01]  /*15c0*/  FFMA.FTZ R16, R16, R35, 1 ;  /* 0x3f80000010107423 */ /* 0x000fe20000010023 */
[----:B------:R-:W2:Y:S01]  /*15d0*/  MUFU.RCP R33, R36 ;  /* 0x0000002400217308 */ /* 0x000ea20000001000 */
[----:B-1----:R-:W-:Y:S01]  /*15e0*/  FMUL.FTZ R25, R21, R26 ;  /* 0x0000001a15197220 */ /* 0x002fe20000410000 */
[----:B------:R-:W-:Y:S01]  /*15f0*/  FADD.FTZ R26, -R26, 1 ;  /* 0x3f8000001a1a7421 */ /* 0x000fe20000010100 */
[----:B------:R-:W-:-:S03]  /*1600*/  FMUL.FTZ R19, R19, R16 ;  /* 0x0000001013137220 */ /* 0x000fc60000410000 */
[----:B------:R-:W-:Y:S01]  /*1610*/  FFMA.FTZ R26, R9, R26, 1 ;  /* 0x3f800000091a7423 */ /* 0x000fe2000001001a */
[----:B------:R-:W-:Y:S01]  /*1620*/  FMUL.FTZ R9, R2, R23 ;  /* 0x0000001702097220 */ /* 0x000fe20000410000 */
[----:B0-----:R-:W-:Y:S01]  /*1630*/  FMUL.FTZ R21, R37, R22 ;  /* 0x0000001625157220 */ /* 0x001fe20000410000 */
[----:B------:R-:W-:Y:S02]  /*1640*/  FADD.FTZ R22, -R22, 1 ;  /* 0x3f80000016167421 */ /* 0x000fe40000010100 */
[----:B------:R-:W-:Y:S02]  /*1650*/  FFMA.FTZ R27, R8, R9, RZ ;  /* 0x00000009081b7223 */ /* 0x000fe400000100ff */
[----:B------:R-:W-:Y:S01]  /*1660*/  FFMA.FTZ R22, R17, R22, 1 ;  /* 0x3f80000011167423 */ /* 0x000fe20000010016 */
[----:B--2---:R-:W-:Y:S01]  /*1670*/  FMUL.FTZ R20, R34, R33 ;  /* 0x0000002122147220 */ /* 0x004fe20000410000 */
[----:B------:R-:W-:Y:S02]  /*1680*/  FADD.FTZ R33, -R33, 1 ;  /* 0x3f80000021217421 */ /* 0x000fe40000010100 */
[----:B------:R-:W-:Y:S01]  /*1690*/  FMUL.FTZ R17, R21, R22 ;  /* 0x0000001615117220 */ /* 0x000fe20000410000 */
[----:B------:R-:W-:Y:S01]  /*16a0*/  FFMA.FTZ R21, R8, R23, RZ ;  /* 0x0000001708157223 */ /* 0x000fe200000100ff */
[----:B------:R-:W-:Y:S01]  /*16b0*/  FADD.FTZ R8, RZ, R9 ;  /* 0x00000009ff087221 */ /* 0x000fe20000010000 */
[----:B------:R-:W-:Y:S01]  /*16c0*/  FFMA.FTZ R33, R18, R33, 1 ;  /* 0x3f80000012217423 */ /* 0x000fe20000010021 */
[----:B------:R-:W-:Y:S01]  /*16d0*/  FMUL.FTZ R18, R25, R26 ;  /* 0x0000001a19127220 */ /* 0x000fe20000410000 */
[----:B------:R-:W-:Y:S01]  /*16e0*/  FMUL.FTZ R25, R3, R28 ;  /* 0x0000001c03197220 */ /* 0x000fe20000410000 */
[----:B------:R-:W-:Y:S01]  /*16f0*/  FADD.FTZ R23, RZ, R23 ;  /* 0x00000017ff177221 */ /* 0x000fe20000010000 */
[-C--:B------:R-:W-:Y:S01]  /*1700*/  FMUL.FTZ R22, R2, R32.reuse ;  /* 0x0000002002167220 */ /* 0x080fe20000410000 */
        /* <DEDUP_REMOVED lines=8> */
[----:B------:R-:W-:Y:S01]  /*1790*/  FMUL.FTZ R8, R2, R19 ;  /* 0x0000001302087220 */ /* 0x000fe20000410000 */
[----:B------:R-:W-:Y:S01]  /*17a0*/  FFMA.FTZ R4, R4, R28, RZ ;  /* 0x0000001c04047223 */ /* 0x000fe200000100ff */
[----:B------:R-:W-:Y:S01]  /*17b0*/  FFMA.FTZ R27, R15, R10, R27 ;  /* 0x0000000a0f1b7223 */ /* 0x000fe2000001001b */
[----:B------:R-:W-:Y:S01]  /*17c0*/  FADD.FTZ R21, R10, R21 ;  /* 0x000000150a157221 */ /* 0x000fe20000010000 */
[----:B------:R-:W-:Y:S01]  /*17d0*/  FMUL.FTZ R10, R3, R18 ;  /* 0x00000012030a7220 */ /* 0x000fe20000410000 */
[----:B------:R-:W-:Y:S01]  /*17e0*/  FADD.FTZ R9, RZ, R28 ;  /* 0x0000001cff097221 */ /* 0x000fe20000010000 */
[----:B------:R-:W-:Y:S01]  /*17f0*/  FFMA.FTZ R22, R14, R8, R27 ;  /* 0x000000080e167223 */ /* 0x000fe2000001001b */
[----:B------:R-:W-:Y:S01]  /*1800*/  FADD.FTZ R23, R21, R8 ;  /* 0x0000000815177221 */ /* 0x000fe20000010000 */
        /* <DEDUP_REMOVED lines=9> */
[----:B------:R-:W-:Y:S01]  /*18a0*/  FFMA.FTZ R4, R13, R18, R4 ;  /* 0x000000120d047223 */ /* 0x000fe20000010004 */
[----:B------:R-:W-:Y:S01]  /*18b0*/  FADD.FTZ R20, R20, R19 ;  /* 0x0000001314147221 */ /* 0x000fe20000010000 */
[----:B------:R-:W-:Y:S01]  /*18c0*/  FADD.FTZ R13, R9, R18 ;  /* 0x00000012090d7221 */ /* 0x000fe20000010000 */
[C---:B------:R-:W-:Y:S01]  /*18d0*/  FFMA.FTZ R19, R11.reuse, R10, R14 ;  /* 0x0000000a0b137223 */ /* 0x040fe2000001000e */
[----:B------:R-:W-:Y:S01]  /*18e0*/  FADD.FTZ R18, R10, R23 ;  /* 0x000000170a127221 */ /* 0x000fe20000010000 */
[----:B------:R-:W-:Y:S01]  /*18f0*/  FFMA.FTZ R9, R11, R16, R4 ;  /* 0x000000100b097223 */ /* 0x000fe20000010004 */
[----:B------:R-:W-:Y:S01]  /*1900*/  FFMA.FTZ R8, R12, R17, R15 ;  /* 0x000000110c087223 */ /* 0x000fe2000001000f */
[----:B------:R-:W-:Y:S01]  /*1910*/  FADD.FTZ R10, R20, R17 ;  /* 0x00000011140a7221 */ /* 0x000fe20000010000 */
[----:B------:R-:W-:-:S07]  /*1920*/  FADD.FTZ R11, R13, R16 ;  /* 0x000000100d0b7221 */ /* 0x000fce0000010000 */
.L_x_832:
        /* <DEDUP_REMOVED lines=48> */
.L_x_834:
[----:B------:R-:W-:Y:S05]  /*1c30*/  BSYNC.RECONVERGENT B0 ;  /* 0x0000000000007941 */ /* 0x000fea0003800200 */
.L_x_833:
        /* <DEDUP_REMOVED lines=40> */
.L_x_836:
[----:B------:R-:W-:Y:S05]  /*1ec0*/  BSYNC.RECONVERGENT B0 ;  /* 0x0000000000007941 */ /* 0x000fea0003800200 */
.L_x_835:
        /* <DEDUP_REMOVED lines=79> */
.L_x_838:
[----:B------:R-:W-:Y:S05]  /*23c0*/  BSYNC.RECONVERGENT B0 ;  /* 0x0000000000007941 */ /* 0x000fea0003800200 */
.L_x_837:
[----:B------:R-:W-:Y:S04]  /*23d0*/  BSSY.RECONVERGENT B0, `(.L_x_839) ;  /* 0x000001c000007945 */ /* 0x000fe80003800200 */
[----:B------:R-:W-:Y:S05]  /*23e0*/  @P4 BRA `(.L_x_840) ;  /* 0x0000000000684947 */ /* 0x000fea0003800000 */
[----:B---3--:R-:W2:Y:S08]  /*23f0*/  LDC.64 R12, c[0x0][0x3f8] ;  /* 0x0000fe00ff0c7b82 */ /* 0x008eb00000000a00 */
[----:B-1----:R-:W1:Y:S01]  /*2400*/  LDC.64 R14, c[0x0][0x3d8] ;  /* 0x0000f600ff0e7b82 */ /* 0x002e620000000a00 */
        /* <DEDUP_REMOVED lines=24> */
.L_x_840:
[----:B------:R-:W-:Y:S05]  /*2590*/  BSYNC.RECONVERGENT B0 ;  /* 0x0000000000007941 */ /* 0x000fea0003800200 */
.L_x_839:
[----:B------:R-:W-:Y:S05]  /*25a0*/  @!P0 BRA `(.L_x_841) ;  /* 0x0000000800e88947 */ /* 0x000fea0003800000 */
[----:B------:R-:W-:Y:S01]  /*25b0*/  ULOP3.LUT UR5, UR4, 0x1, URZ, 0xc0, !UPT ;  /* 0x0000000104057892 */ /* 0x000fe2000f8ec0ff */
[----:B---34-:R-:W3:Y:S01]  /*25c0*/  LDC.64 R12, c[0x0][0x3d0] ;  /* 0x0000f400ff0c7b82 */ /* 0x018ee20000000a00 */
[----:B------:R-:W4:Y:S01]  /*25d0*/  S2R R30, SR_CTAID.Y ;  /* 0x00000000001e7919 */ /* 0x000f220000002600 */
[----:B------:R-:W-:-:S03]  /*25e0*/  ISETP.GE.U32.AND P2, PT, R57, 0x8, PT ;  /* 0x000000083900780c */ /* 0x000fc60003f46070 */
[----:B0-----:R-:W-:-:S05]  /*25f0*/  MOV R11, UR5 ;  /* 0x00000005000b7c02 */ /* 0x001fca0008000f00 */
[----:B------:R-:W-:-:S04]  /*2600*/  IMAD R11, R11, UR6, RZ ;  /* 0x000000060b0b7c24 */ /* 0x000fc8000f8e02ff */
[----:B------:R-:W-:-:S05]  /*2610*/  IMAD R4, R11, R57, RZ ;  /* 0x000000390b047224 */ /* 0x000fca00078e02ff */
[----:B------:R-:W-:-:S05]  /*2620*/  SHF.L.U32 R9, R4, 0x1, RZ ;  /* 0x0000000104097819 */ /* 0x000fca00000006ff */
[----:B---3--:R-:W-:Y:S01]  /*2630*/  IMAD.WIDE R12, R9, 0x4, R12 ;  /* 0x00000004090c7825 */ /* 0x008fe200078e020c */
[----:B----4-:R-:W-:Y:S06]  /*2640*/  @P1 BRA `(.L_x_842) ;  /* 0x0000000000581947 */ /* 0x010fec0003800000 */
[----:B------:R-:W0:Y:S01]  /*2650*/  LDC.64 R8, c[0x0][0x3c8] ;  /* 0x0000f200ff087b82 */ /* 0x000e220000000a00 */
[----:B------:R-:W-:Y:S01]  /*2660*/  ULOP3.LUT UP0, UR5, UR4, 0x2, URZ, 0xc0, !UPT ;  /* 0x0000000204057892 */ /* 0x000fe2000f80c0ff */
[----:B------:R-:W-:Y:S01]  /*2670*/  IADD3 R11, PT, PT, R11, R30, RZ ;  /* 0x0000001e0b0b7210 */ /* 0x000fe20007ffe0ff */
[----:B-1----:R-:W-:Y:S02]  /*2680*/  IMAD R15, R60, UR6, R30 ;  /* 0x000000063c0f7c24 */ /* 0x002fe4000f8e021e */
        /* <DEDUP_REMOVED lines=13> */
.L_x_843:
[----:B------:R-:W3:Y:S04]  /*2760*/  LDG.E.STRONG.GPU R4, desc[UR12][R10.64] ;  /* 0x0000000c0a047981 */ /* 0x000ee8000c1ef900 */
[----:B---3--:R-:W-:Y:S01]  /*2770*/  CCTL.IVALL ;  /* 0x00000000ff00798f */ /* 0x008fe20002000000 */
[----:B------:R-:W-:Y:S05]  /*2780*/  YIELD ;  /* 0x0000000000007946 */ /* 0x000fea0003800000 */
[----:B------:R-:W-:-:S13]  /*2790*/  ISETP.NE.AND P0, PT, R4, R57, PT ;  /* 0x000000390400720c */ /* 0x000fda0003f05270 */
[----:B------:R-:W-:Y:S05]  /*27a0*/  @P0 BRA `(.L_x_843) ;  /* 0xfffffffc00ec0947 */ /* 0x000fea000383ffff */
.L_x_842:
[----:B------:R-:W-:Y:S05]  /*27b0*/  WARPSYNC.ALL ;  /* 0x0000000000007948 */ /* 0x000fea0003800000 */
[----:B------:R-:W-:Y:S01]  /*27c0*/  BAR.SYNC.DEFER_BLOCKING 0x0 ;  /* 0x0000000000007b1d */ /* 0x000fe20000010000 */
[----:B0-----:R-:W-:-:S05]  /*27d0*/  HFMA2 R11, -RZ, RZ, 0, 0 ;  /* 0x00000000ff0b7431 */ /* 0x001fca00000001ff */
[----:B------:R-:W-:Y:S05]  /*27e0*/  @!P2 BRA `(.L_x_844) ;  /* 0x000000040058a947 */ /* 0x000fea0003800000 */
[----:B------:R-:W-:Y:S01]  /*27f0*/  MOV R11, UR6 ;  /* 0x00000006000b7c02 */ /* 0x000fe20008000f00 */
[----:B------:R-:W-:Y:S01]  /*2800*/  UMOV UR5, URZ ;  /* 0x000000ff00057c82 */ /* 0x000fe20008000000 */
[----:B-1----:R-:W-:Y:S02]  /*2810*/  MOV R15, UR6 ;  /* 0x00000006000f7c02 */ /* 0x002fe40008000f00 */
[----:B------:R-:W-:Y:S01]  /*2820*/  MOV R19, UR6 ;  /* 0x0000000600137c02 */ /* 0x000fe20008000f00 */
[--C-:B------:R-:W-:Y:S01]  /*2830*/  IMAD R26, R11, 0x3, R30.reuse ;  /* 0x000000030b1a7824 */ /* 0x100fe200078e021e */
[----:B------:R-:W-:Y:S01]  /*2840*/  MOV R21, UR6 ;  /* 0x0000000600157c02 */ /* 0x000fe20008000f00 */
[--C-:B------:R-:W-:Y:S01]  /*2850*/  IMAD R4, R15, 0x5, R30.reuse ;  /* 0x000000050f047824 */ /* 0x100fe200078e021e */
[----:B------:R-:W-:Y:S01]  /*2860*/  MOV R27, UR6 ;  /* 0x00000006001b7c02 */ /* 0x000fe20008000f00 */
[--C-:B------:R-:W-:Y:S01]  /*2870*/  IMAD R28, R19, 0x6, R30.reuse ;  /* 0x00000006131c7824 */ /* 0x100fe200078e021e */
[----:B------:R-:W-:Y:S01]  /*2880*/  MOV R17, UR6 ;  /* 0x0000000600117c02 */ /* 0x000fe20008000f00 */
[----:B------:R-:W-:Y:S01]  /*2890*/  IMAD R11, R21, 0x7, R30 ;  /* 0x00000007150b7824 */ /* 0x000fe200078e021e */
[----:B------:R-:W-:-:S02]  /*28a0*/  IADD3 R10, PT, PT, R30, UR6, RZ ;  /* 0x000000061e0a7c10 */ /* 0x000fc4000fffe0ff */
[----:B------:R-:W-:Y:S02]  /*28b0*/  IADD3 R29, PT, PT, -R60, RZ, RZ ;  /* 0x000000ff3c1d7210 */ /* 0x000fe40007ffe1ff */
[-C--:B------:R-:W-:Y:S02]  /*28c0*/  MOV R9, R30.reuse ;  /* 0x0000001e00097202 */ /* 0x080fe40000000f00 */
[-C--:B------:R-:W-:Y:S02]  /*28d0*/  LEA R27, R27, R30.reuse, 0x1 ;  /* 0x0000001e1b1b7211 */ /* 0x080fe400078e08ff */
[----:B------:R-:W-:-:S07]  /*28e0*/  LEA R8, R17, R30, 0x2 ;  /* 0x0000001e11087211 */ /* 0x000fce00078e10ff */
.L_x_845:
[----:B------:R-:W-:Y:S01]  /*28f0*/  ISETP.EQ.OR P0, PT, R29, RZ, P1 ;  /* 0x000000ff1d00720c */ /* 0x000fe20000f02670 */
[----:B------:R-:W-:-:S06]  /*2900*/  UIADD3 UR7, UPT, UPT, UR5, 0x1, URZ ;  /* 0x0000000105077890 */ /* 0x000fcc000fffe0ff */
[----:B------:R-:W-:-:S06]  /*2910*/  ISETP.EQ.OR P6, PT, R60, UR7, P1 ;  /* 0x000000073c007c0c */ /* 0x000fcc0008fc2670 */
[----:B--2---:R-:W-:-:S06]  /*2920*/  @!P0 IMAD.WIDE.U32 R16, R9, 0x8, R12 ;  /* 0x0000000809108825 */ /* 0x004fcc00078e000c */
[----:B------:R-:W2:Y:S01]  /*2930*/  @!P0 LDG.E.64 R16, desc[UR12][R16.64] ;  /* 0x0000000c10108981 */ /* 0x000ea2000c1e1b00 */
[----:B------:R-:W-:-:S06]  /*2940*/  @!P6 IMAD.WIDE.U32 R14, R10, 0x8, R12 ;  /* 0x000000080a0ee825 */ /* 0x000fcc00078e000c */
[----:B------:R-:W3:Y:S01]  /*2950*/  @!P6 LDG.E.64 R14, desc[UR12][R14.64] ;  /* 0x0000000c0e0ee981 */ /* 0x000ee2000c1e1b00 */
        /* <DEDUP_REMOVED lines=16> */
[----:B--2---:R-:W-:Y:S01]  /*2a60*/  @!P0 FADD.FTZ R46, R46, R16 ;  /* 0x000000102e2e8221 */ /* 0x004fe20000010000 */
[----:B------:R-:W-:Y:S01]  /*2a70*/  @!P0 FADD.FTZ R47, R47, R17 ;  /* 0x000000112f2f8221 */ /* 0x000fe20000010000 */
[----:B------:R-:W-:Y:S01]  /*2a80*/  @!P2 IMAD.WIDE.U32 R16, R4, 0x8, R12 ;  /* 0x000000080410a825 */ /* 0x000fe200078e000c */
[----:B------:R-:W-:-:S03]  /*2a90*/  ISETP.EQ.OR P0, PT, R60, UR7, P1 ;  /* 0x000000073c007c0c */ /* 0x000fc60008f02670 */
[----:B---3--:R-:W-:Y:S01]  /*2aa0*/  @!P6 FADD.FTZ R46, R46, R14 ;  /* 0x0000000e2e2ee221 */ /* 0x008fe20000010000 */
        /* <DEDUP_REMOVED lines=21> */
[----:B------:R-:W-:Y:S02]  /*2c00*/  LEA R9, R34, R9, 0x3 ;  /* 0x0000000922097211 */ /* 0x000fe400078e18ff */
[----:B------:R-:W-:Y:S02]  /*2c10*/  LEA R11, R32, R11, 0x3 ;  /* 0x0000000b200b7211 */ /* 0x000fe400078e18ff */
[----:B------:R-:W-:Y:S02]  /*2c20*/  LEA R28, R33, R28, 0x3 ;  /* 0x0000001c211c7211 */ /* 0x000fe400078e18ff */
[----:B------:R-:W-:Y:S02]  /*2c30*/  LEA R4, R35, R4, 0x3 ;  /* 0x0000000423047211 */ /* 0x000fe400078e18ff */
[----:B------:R-:W-:-:S02]  /*2c40*/  LEA R8, R23, R8, 0x3 ;  /* 0x0000000817087211 */ /* 0x000fc400078e18ff */
        /* <DEDUP_REMOVED lines=8> */
[----:B------:R-:W-:Y:S01]  /*2cd0*/  MOV R14, UR6 ;  /* 0x00000006000e7c02 */ /* 0x000fe20008000f00 */
[----:B------:R-:W-:Y:S01]  /*2ce0*/  @!P0 FADD.FTZ R47, R47, R15 ;  /* 0x0000000f2f2f8221 */ /* 0x000fe20000010000 */
[----:B------:R-:W-:Y:S02]  /*2cf0*/  LEA R10, R17, R10, 0x3 ;  /* 0x0000000a110a7211 */ /* 0x000fe400078e18ff */
[----:B------:R-:W-:Y:S01]  /*2d00*/  LEA R27, R14, R27, 0x3 ;  /* 0x0000001b0e1b7211 */ /* 0x000fe200078e18ff */
[----:B------:R-:W-:Y:S01]  /*2d10*/  @!P6 FADD.FTZ R46, R46, R24 ;  /* 0x000000182e2ee221 */ /* 0x000fe20000010000 */
[----:B------:R-:W-:-:S03]  /*2d20*/  @!P6 FADD.FTZ R47, R47, R25 ;  /* 0x000000192f2fe221 */ /* 0x000fc60000010000 */
[----:B------:R-:W-:Y:S05]  /*2d30*/  @P2 BRA `(.L_x_845) ;  /* 0xfffffff800ec2947 */ /* 0x000fea000383ffff */
[----:B------:R-:W-:-:S07]  /*2d40*/  MOV R11, R16 ;  /* 0x00000010000b7202 */ /* 0x000fce0000000f00 */
.L_x_844:
[----:B------:R-:W0:Y:S02]  /*2d50*/  LDCU UR7, c[0x0][0x370] ;  /* 0x00006e00ff0777ac */ /* 0x000e240008000800 */
[----:B0-----:R-:W-:-:S09]  /*2d60*/  ULOP3.LUT UP0, UR5, UR7, 0x7, URZ, 0xc0, !UPT ;  /* 0x0000000707057892 */ /* 0x001fd2000f80c0ff */
[----:B------:R-:W-:Y:S05]  /*2d70*/  BRA.U !UP0, `(.L_x_841) ;  /* 0x0000000108f47547 */ /* 0x000fea000b800000 */
[----:B------:R-:W-:Y:S02]  /*2d80*/  UIADD3 UR5, UPT, UPT, UR5, -0x1, URZ ;  /* 0xffffffff05057890 */ /* 0x000fe4000fffe0ff */
[----:B------:R-:W-:Y:S02]  /*2d90*/  ULOP3.LUT UP1, UR10, UR7, 0x3, URZ, 0xc0, !UPT ;  /* 0x00000003070a7892 */ /* 0x000fe4000f82c0ff */
[----:B------:R-:W-:-:S09]  /*2da0*/  UISETP.GE.U32.AND UP0, UPT, UR5, 0x3, UPT ;  /* 0x000000030500788c */ /* 0x000fd2000bf06070 */
[----:B------:R-:W-:Y:S05]  /*2db0*/  BRA.U !UP0, `(.L_x_846) ;  /* 0x0000000108707547 */ /* 0x000fea000b800000 */
[C---:B-1----:R-:W-:Y:S02]  /*2dc0*/  IADD3 R15, PT, PT, R11.reuse, 0x1, RZ ;  /* 0x000000010b0f7810 */ /* 0x042fe40007ffe0ff */
[CC--:B------:R-:W-:Y:S02]  /*2dd0*/  ISETP.EQ.OR P0, PT, R11.reuse, R60.reuse, P1 ;  /* 0x0000003c0b00720c */ /* 0x0c0fe40000f02670 */
[----:B------:R-:W-:Y:S02]  /*2de0*/  IADD3 R17, PT, PT, R11, 0x2, RZ ;  /* 0x000000020b117810 */ /* 0x000fe40007ffe0ff */
        /* <DEDUP_REMOVED lines=8> */
[----:B------:R-:W-:Y:S01]  /*2e70*/  @!P2 IMAD.WIDE.U32 R14, R15, 0x8, R12 ;  /* 0x000000080f0ea825 */ /* 0x000fe200078e000c */
        /* <DEDUP_REMOVED lines=16> */
.L_x_846:
        /* <DEDUP_REMOVED lines=8> */
[--C-:B-1----:R-:W-:Y:S02]  /*3000*/  @!P2 IMAD R15, R11, UR6, R30.reuse ;  /* 0x000000060b0fac24 */ /* 0x102fe4000f8e021e */
[----:B------:R-:W-:Y:S02]  /*3010*/  @!P0 IMAD R9, R9, UR6, R30 ;  /* 0x0000000609098c24 */ /* 0x000fe4000f8e021e */
        /* <DEDUP_REMOVED lines=9> */
.L_x_847:
        /* <DEDUP_REMOVED lines=9> */
.L_x_848:
[----:B------:R-:W-:Y:S05]  /*3140*/  BSYNC.RECONVERGENT B0 ;  /* 0x0000000000007941 */ /* 0x000fea0003800200 */
.L_x_841:
        /* <DEDUP_REMOVED lines=39> */
.L_x_849:
        /* <DEDUP_REMOVED lines=14> */
[----:B------:R-:W-:Y:S01]  /*34a0*/  FADD.FTZ R13, R52, -UR14 ;  /* 0x8000000e340d7e21 */ /* 0x000fe20008010000 */
[----:B------:R-:W-:Y:S01]  /*34b0*/  FMUL.FTZ R17, R4, UR9 ;  /* 0x0000000904117c20 */ /* 0x000fe20008410000 */
[----:B------:R-:W-:Y:S01]  /*34c0*/  FMUL.FTZ R18, R53, UR9 ;  /* 0x0000000935127c20 */ /* 0x000fe20008410000 */
[----:B---3--:R-:W-:Y:S01]  /*34d0*/  FMUL.FTZ R12, R10, UR9 ;  /* 0x000000090a0c7c20 */ /* 0x008fe20008410000 */
        /* <DEDUP_REMOVED lines=9> */
[C---:B------:R-:W-:Y:S01]  /*3570*/  IADD3 R22, PT, PT, R29.reuse, 0x10, RZ ;  /* 0x000000101d167810 */ /* 0x040fe20007ffe0ff */
[--C-:B------:R-:W-:Y:S01]  /*3580*/  FFMA.FTZ R21, R16, R17, R9.reuse ;  /* 0x0000001110157223 */ /* 0x100fe20000010009 */
        /* <DEDUP_REMOVED lines=30> */
.L_x_851:
[----:B------:R-:W-:Y:S05]  /*3770*/  BSYNC.RECONVERGENT B0 ;  /* 0x0000000000007941 */ /* 0x000fea0003800200 */
.L_x_850:
        /* <DEDUP_REMOVED lines=21> */
.L_x_852:
        /* <DEDUP_REMOVED lines=18> */
.L_x_854:
[----:B------:R-:W-:Y:S05]  /*39f0*/  BSYNC.RECONVERGENT B0 ;  /* 0x0000000000007941 */ /* 0x000fea0003800200 */
.L_x_853:
        /* <DEDUP_REMOVED lines=21> */
.L_x_855:
        /* <DEDUP_REMOVED lines=13> */
[----:B-1----:R-:W-:Y:S02]  /*3c20*/  LEA R8, P1, R10, UR18, 0x1 ;  /* 0x000000120a087c11 */ /* 0x002fe4000f8208ff */
[----:B------:R-:W-:Y:S02]  /*3c30*/  IADD3 R19, PT, PT, R11, R19, RZ ;  /* 0x000000130b137210 */ /* 0x000fe40007ffe0ff */
[----:B------:R-:W-:Y:S02]  /*3c40*/  F2FP.F16.F32.PACK_AB R11, R14, R21 ;  /* 0x000000150e0b723e */ /* 0x000fe400000000ff */
[----:B------:R-:W-:-:S05]  /*3c50*/  LEA.HI.X R9, R10, UR19, R19, 0x1, P1 ;  /* 0x000000130a097c11 */ /* 0x000fca00088f0c13 */
[----:B------:R2:W-:Y:S02]  /*3c60*/  STG.E desc[UR12][R8.64], R11 ;  /* 0x0000000b08007986 */ /* 0x0005e4000c10190c */
.L_x_857:
[----:B------:R-:W-:Y:S05]  /*3c70*/  BSYNC.RECONVERGENT B0 ;  /* 0x0000000000007941 */ /* 0x000fea0003800200 */
.L_x_856:
[--C-:B--2---:R-:W-:Y:S01]  /*3c80*/  HADD2.F32 R8, -RZ, R48.reuse.H0_H0 ;  /* 0x20000030ff087230 */ /* 0x104fe20000004100 */
[----:B------:R-:W-:Y:S01]  /*3c90*/  SHF.R.S32.HI R18, RZ, 0x1f, R4 ;  /* 0x0000001fff127819 */ /* 0x000fe20000011404 */
[----:B------:R-:W-:Y:S01]  /*3ca0*/  HADD2.F32 R48, -RZ, R48.H1_H1 ;  /* 0x30000030ff307230 */ /* 0x000fe20000004100 */
[----:B------:R-:W-:Y:S06]  /*3cb0*/  BRA.U !UP0, `(.L_x_858) ;  /* 0x0000000108487547 */ /* 0x000fec000b800000 */
[----:B------:R-:W-:Y:S01]  /*3cc0*/  FFMA.FTZ R0, R3, R13, R0 ;  /* 0x0000000d03007223 */ /* 0x000fe20000010000 */
[----:B------:R-:W-:-:S03]  /*3cd0*/  FFMA.FTZ R5, R2, R12, R5 ;  /* 0x0000000c02057223 */ /* 0x000fc60000010005 */
[----:B------:R-:W-:Y:S01]  /*3ce0*/  FMUL.FTZ R12, R0, -1.4426950216293334961 ;  /* 0xbfb8aa3b000c7820 */ /* 0x000fe20000410000 */
[----:B-1----:R-:W-:-:S05]  /*3cf0*/  FMUL.FTZ R9, R5, -1.4426950216293334961 ;  /* 0xbfb8aa3b05097820 */ /* 0x002fca0000410000 */
[----:B------:R-:W1:Y:S08]  /*3d00*/  MUFU.EX2 R12, R12 ;  /* 0x0000000c000c7308 */ /* 0x000e700000000800 */
[----:B------:R-:W0:Y:S01]  /*3d10*/  MUFU.EX2 R9, R9 ;  /* 0x0000000900097308 */ /* 0x000e220000000800 */
[----:B-1----:R-:W-:-:S07]  /*3d20*/  FADD.FTZ R13, R12, 1 ;  /* 0x3f8000000c0d7421 */ /* 0x002fce0000010000 */
        /* <DEDUP_REMOVED lines=11> */
.L_x_858:
        /* <DEDUP_REMOVED lines=8> */
[----:B------:R-:W-:Y:S02]  /*3e60*/  MOV R7, R45 ;  /* 0x0000002d00077202 */ /* 0x000fe40000000f00 */
[----:B------:R-:W-:Y:S01]  /*3e70*/  F2FP.F16.F32.PACK_AB R5, R16, R5 ;  /* 0x000000051005723e */ /* 0x000fe200000000ff */
        /* <DEDUP_REMOVED lines=8> */
.L_x_860:
[----:B------:R-:W-:Y:S05]  /*3f00*/  BSYNC.RECONVERGENT B0 ;  /* 0x0000000000007941 */ /* 0x000fea0003800200 */
.L_x_859:
[----:B------:R-:W3:Y:S01]  /*3f10*/  LDCU UR5, c[0x0][0x410] ;  /* 0x00008200ff0577ac */ /* 0x000ee20008000800 */
[----:B------:R-:W3:Y:S01]  /*3f20*/  LDCU UR7, c[0x0][0x3e0] ;  /* 0x00007c00ff0777ac */ /* 0x000ee20008000800 */
[----:B------:R-:W-:Y:S02]  /*3f30*/  UIADD3 UR8, UPT, UPT, UR6, UR8, URZ ;  /* 0x0000000806087290 */ /* 0x000fe4000fffe0ff */
[----:B------:R-:W-:Y:S02]  /*3f40*/  UIADD3 UR4, UPT, UPT, UR4, 0x1, URZ ;  /* 0x0000000104047890 */ /* 0x000fe4000fffe0ff */
[----:B---3--:R-:W-:-:S04]  /*3f50*/  UIMAD UR5, UR5, UR7, URZ ;  /* 0x00000007050572a4 */ /* 0x008fc8000f8e02ff */
[----:B------:R-:W-:-:S09]  /*3f60*/  UISETP.GE.AND UP0, UPT, UR8, UR5, UPT ;  /* 0x000000050800728c */ /* 0x000fd2000bf06270 */
[----:B------:R-:W-:Y:S05]  /*3f70*/  BRA.U !UP0, `(.L_x_861) ;  /* 0xffffffc108707547 */ /* 0x000fea000b83ffff */
.L_x_830:
        /* <DEDUP_REMOVED lines=16> */
.L_x_863:
[----:B------:R-:W-:Y:S05]  /*4080*/  BSYNC.RECONVERGENT B0 ;  /* 0x0000000000007941 */ /* 0x000fea0003800200 */
.L_x_862:
        /* <DEDUP_REMOVED lines=11> */
.L_x_865:
[----:B------:R-:W2:Y:S04]  /*4140*/  LDG.E.STRONG.GPU R5, desc[UR12][R2.64] ;  /* 0x0000000c02057981 */ /* 0x000ea8000c1ef900 */
[----:B--2---:R-:W-:Y:S01]  /*4150*/  CCTL.IVALL ;  /* 0x00000000ff00798f */ /* 0x004fe20002000000 */
[----:B------:R-:W-:Y:S05]  /*4160*/  YIELD ;  /* 0x0000000000007946 */ /* 0x000fea0003800000 */
[----:B------:R-:W-:-:S13]  /*4170*/  ISETP.NE.AND P0, PT, R5, R0, PT ;  /* 0x000000000500720c */ /* 0x000fda0003f05270 */
[----:B------:R-:W-:Y:S05]  /*4180*/  @P0 BRA `(.L_x_865) ;  /* 0xfffffffc00ec0947 */ /* 0x000fea000383ffff */
.L_x_864:
        /* <DEDUP_REMOVED lines=16> */
[----:B-1----:R-:W-:Y:S01]  /*4290*/  IADD3 R9, P1, PT, R0, 0x1e0, RZ ;  /* 0x000001e000097810 */ /* 0x002fe20007f3e0ff */
        /* <DEDUP_REMOVED lines=15> */
[----:B------:R-:W-:-:S04]  /*4390*/  SEL R13, RZ, 0x1, !P0 ;  /* 0x00000001ff0d7807 */ /* 0x000fc80004000000 */
[----:B------:R-:W-:-:S04]  /*43a0*/  IADD3 R9, P0, P1, R9, -R13, -R0 ;  /* 0x8000000d09097210 */ /* 0x000fc8000791e800 */
[----:B0-----:R-:W-:-:S05]  /*43b0*/  IADD3.X R11, PT, PT, R2, -0x1, ~R3, P0, P1 ;  /* 0xffffffff020b7810 */ /* 0x001fca00007e2c03 */
        /* <DEDUP_REMOVED lines=16> */
[----:B------:R-:W0:Y:S01]  /*44c0*/  LDCU.64 UR14, c[0x0][0x3d8] ;  /* 0x00007b00ff0e77ac */ /* 0x000e220008000a00 */
[----:B------:R-:W-:Y:S02]  /*44d0*/  MOV R29, UR8 ;  /* 0x00000008001d7c02 */ /* 0x000fe40008000f00 */
[----:B------:R-:W-:Y:S01]  /*44e0*/  MOV R4, UR9 ;  /* 0x0000000900047c02 */ /* 0x000fe20008000f00 */
[----:B------:R-:W1:Y:S01]  /*44f0*/  LDCU.64 UR16, c[0x0][0x390] ;  /* 0x00007200ff1077ac */ /* 0x000e620008000a00 */
[----:B------:R-:W-:Y:S02]  /*4500*/  IADD3 R7, PT, PT, R2, 0x1, RZ ;  /* 0x0000000102077810 */ /* 0x000fe40007ffe0ff */
[----:B------:R-:W-:Y:S01]  /*4510*/  SHF.L.U64.HI R29, R29, 0x2, R4 ;  /* 0x000000021d1d7819 */ /* 0x000fe20000010204 */
[----:B------:R-:W2:Y:S01]  /*4520*/  LDCU.64 UR18, c[0x0][0x388] ;  /* 0x00007100ff1277ac */ /* 0x000ea20008000a00 */
[----:B------:R-:W-:Y:S02]  /*4530*/  LOP3.LUT R7, R7, 0x3, RZ, 0xc0, !PT ;  /* 0x0000000307077812 */ /* 0x000fe400078ec0ff */
[----:B------:R-:W-:Y:S01]  /*4540*/  MOV R2, R0 ;  /* 0x0000000000027202 */ /* 0x000fe20000000f00 */
[----:B------:R-:W-:Y:S01]  /*4550*/  USHF.L.U32 UR5, UR11, 0x2, URZ ;  /* 0x000000020b057899 */ /* 0x000fe200080006ff */
[----:B------:R-:W-:Y:S01]  /*4560*/  MOV R4, UR10 ;  /* 0x0000000a00047c02 */ /* 0x000fe20008000f00 */
[----:B------:R-:W-:Y:S01]  /*4570*/  UMOV UR4, URZ ;  /* 0x000000ff00047c82 */ /* 0x000fe20008000000 */
[----:B------:R-:W-:-:S02]  /*4580*/  SHF.L.U32 R18, R0, 0x2, RZ ;  /* 0x0000000200127819 */ /* 0x000fc400000006ff */
[--C-:B------:R-:W-:Y:S01]  /*4590*/  SHF.L.U64.HI R19, R0, 0x2, R3.reuse ;  /* 0x0000000200137819 */ /* 0x100fe20000010203 */
[----:B------:R-:W-:Y:S01]  /*45a0*/  IMAD.WIDE.U32 R2, R7, 0x1e0, R2 ;  /* 0x000001e007027825 */ /* 0x000fe200078e0002 */
[----:B0-----:R-:W-:Y:S02]  /*45b0*/  IADD3 R23, P1, PT, R18, UR14, RZ ;  /* 0x0000000e12177c10 */ /* 0x001fe4000ff3e0ff */
[----:B------:R-:W-:Y:S01]  /*45c0*/  MOV R25, UR6 ;  /* 0x0000000600197c02 */ /* 0x000fe20008000f00 */
[----:B------:R-:W-:Y:S01]  /*45d0*/  IMAD.WIDE.U32 R4, R4, 0x4, RZ ;  /* 0x0000000404047825 */ /* 0x000fe200078e00ff */
[C---:B-1----:R-:W-:Y:S02]  /*45e0*/  IADD3 R20, P2, PT, R18.reuse, UR16, RZ ;  /* 0x0000001012147c10 */ /* 0x042fe4000ff5e0ff */
[----:B------:R-:W-:Y:S02]  /*45f0*/  MOV R6, UR7 ;  /* 0x0000000700067c02 */ /* 0x000fe40008000f00 */
[----:B--2---:R-:W-:-:S02]  /*4600*/  IADD3 R18, P3, PT, R18, UR18, RZ ;  /* 0x0000001212127c10 */ /* 0x004fc4000ff7e0ff */
[----:B------:R-:W-:Y:S02]  /*4610*/  IADD3 R14, P4, PT, RZ, -R7, RZ ;  /* 0x80000007ff0e7210 */ /* 0x000fe40007f9e0ff */
[C---:B------:R-:W-:Y:S02]  /*4620*/  IADD3.X R22, PT, PT, R19.reuse, UR15, RZ, P1, !PT ;  /* 0x0000000f13167c10 */ /* 0x040fe40008ffe4ff */
[----:B------:R-:W-:Y:S02]  /*4630*/  IADD3.X R21, PT, PT, R19, UR17, RZ, P2, !PT ;  /* 0x0000001113157c10 */ /* 0x000fe400097fe4ff */
[----:B------:R-:W-:Y:S02]  /*4640*/  SHF.L.U64.HI R25, R25, 0x2, R6 ;  /* 0x0000000219197819 */ /* 0x000fe40000010206 */
[----:B------:R-:W-:Y:S02]  /*4650*/  IADD3 R3, PT, PT, R3, UR4, RZ ;  /* 0x0000000403037c10 */ /* 0x000fe4000fffe0ff */
[----:B------:R-:W-:-:S02]  /*4660*/  MOV R0, R2 ;  /* 0x0000000200007202 */ /* 0x000fc40000000f00 */
[----:B------:R-:W-:Y:S02]  /*4670*/  IADD3.X R19, PT, PT, R19, UR19, RZ, P3, !PT ;  /* 0x0000001313137c10 */ /* 0x000fe40009ffe4ff */
[----:B------:R-:W-:Y:S02]  /*4680*/  IADD3 R27, PT, PT, R5, UR5, RZ ;  /* 0x00000005051b7c10 */ /* 0x000fe4000fffe0ff */
[----:B------:R-:W-:-:S07]  /*4690*/  IADD3.X R16, PT, PT, RZ, -0x1, RZ, P4, !PT ;  /* 0xffffffffff107810 */ /* 0x000fce00027fe4ff */
.L_x_868:
[----:B0-----:R-:W-:Y:S02]  /*46a0*/  MOV R8, UR8 ;  /* 0x0000000800087c02 */ /* 0x001fe40008000f00 */
[----:B------:R-:W-:Y:S02]  /*46b0*/  MOV R12, UR6 ;  /* 0x00000006000c7c02 */ /* 0x000fe40008000f00 */
[-C--:B------:R-:W-:Y:S02]  /*46c0*/  LEA R8, P1, R8, R23.reuse, 0x2 ;  /* 0x0000001708087211 */ /* 0x080fe400078210ff */
[----:B------:R-:W-:Y:S02]  /*46d0*/  LEA R12, P3, R12, R23, 0x2 ;  /* 0x000000170c0c7211 */ /* 0x000fe400078610ff */
[----:B------:R-:W-:Y:S02]  /*46e0*/  IADD3 R10, P2, PT, R23, R4, RZ ;  /* 0x00000004170a7210 */ /* 0x000fe40007f5e0ff */
[----:B------:R-:W-:-:S02]  /*46f0*/  IADD3.X R9, PT, PT, R22, R29, RZ, P1, !PT ;  /* 0x0000001d16097210 */ /* 0x000fc40000ffe4ff */
[----:B------:R-:W-:Y:S02]  /*4700*/  MOV R6, R23 ;  /* 0x0000001700067202 */ /* 0x000fe40000000f00 */
[----:B------:R-:W-:Y:S02]  /*4710*/  MOV R7, R22 ;  /* 0x0000001600077202 */ /* 0x000fe40000000f00 */
        /* <DEDUP_REMOVED lines=25> */
.L_x_867:
[----:B------:R-:W-:Y:S05]  /*48b0*/  BSYNC.RECONVERGENT B0 ;  /* 0x0000000000007941 */ /* 0x000fea0003800200 */
.L_x_866:
[----:B------:R-:W-:Y:S05]  /*48c0*/  @!P0 EXIT ;  /* 0x000000000000894d */ /* 0x000fea0003800000 */
[----:B------:R-:W-:Y:S01]  /*48d0*/  BSSY.RECONVERGENT B0, `(.L_x_869) ;  /* 0x0000061000007945 */ /* 0x000fe20003800200 */
[----:B------:R-:W-:Y:S02]  /*48e0*/  USHF.L.U64.HI UR5, UR10, 0x2, UR11 ;  /* 0x000000020a057899 */ /* 0x000fe4000801020b */
[----:B------:R-:W-:Y:S02]  /*48f0*/  USHF.L.U32 UR4, UR10, 0x2, URZ ;  /* 0x000000020a047899 */ /* 0x000fe400080006ff */
[----:B------:R-:W-:Y:S01]  /*4900*/  USHF.L.U64.HI UR7, UR6, 0x2, UR7 ;  /* 0x0000000206077899 */ /* 0x000fe20008010207 */
[----:B------:R-:W1:Y:S01]  /*4910*/  LDCU.64 UR14, c[0x0][0x3d8] ;  /* 0x00007b00ff0e77ac */ /* 0x000e620008000a00 */
[----:B------:R-:W2:Y:S01]  /*4920*/  LDCU.64 UR16, c[0x0][0x388] ;  /* 0x00007100ff1077ac */ /* 0x000ea20008000a00 */
[----:B------:R-:W3:Y:S01]  /*4930*/  LDCU.64 UR18, c[0x0][0x390] ;  /* 0x00007200ff1277ac */ /* 0x000ee20008000a00 */
[----:B------:R-:W-:Y:S02]  /*4940*/  USHF.L.U64.HI UR10, UR8, 0x2, UR9 ;  /* 0x00000002080a7899 */ /* 0x000fe40008010209 */
[----:B------:R-:W-:-:S02]  /*4950*/  USHF.L.U32 UR11, UR8, 0x2, URZ ;  /* 0x00000002080b7899 */ /* 0x000fc400080006ff */
[----:B------:R-:W-:-:S12]  /*4960*/  USHF.L.U32 UR6, UR6, 0x2, URZ ;  /* 0x0000000206067899 */ /* 0x000fd800080006ff */
.L_x_870:
[C---:B----4-:R-:W-:Y:S02]  /*4970*/  SHF.L.U32 R11, R0.reuse, 0x2, RZ ;  /* 0x00000002000b7819 */ /* 0x050fe400000006ff */
[----:B------:R-:W-:Y:S02]  /*4980*/  SHF.L.U64.HI R10, R0, 0x2, R3 ;  /* 0x00000002000a7819 */ /* 0x000fe40000010203 */
[----:B-1----:R-:W-:-:S04]  /*4990*/  IADD3 R2, P0, PT, R11, UR14, RZ ;  /* 0x0000000e0b027c10 */ /* 0x002fc8000ff1e0ff */
[----:B------:R-:W-:Y:S02]  /*49a0*/  IADD3.X R3, PT, PT, R10, UR15, RZ, P0, !PT ;  /* 0x0000000f0a037c10 */ /* 0x000fe400087fe4ff */
[C---:B------:R-:W-:Y:S02]  /*49b0*/  IADD3 R4, P0, PT, R2.reuse, UR11, RZ ;  /* 0x0000000b02047c10 */ /* 0x040fe4000ff1e0ff */
[C---:B------:R-:W-:Y:S02]  /*49c0*/  IADD3 R12, P2, PT, R2.reuse, UR6, RZ ;  /* 0x00000006020c7c10 */ /* 0x040fe4000ff5e0ff */
[C---:B------:R-:W-:Y:S02]  /*49d0*/  IADD3.X R5, PT, PT, R3.reuse, UR10, RZ, P0, !PT ;  /* 0x0000000a03057c10 */ /* 0x040fe400087fe4ff */
[----:B0-----:R-:W-:Y:S02]  /*49e0*/  IADD3 R8, P1, PT, R2, UR4, RZ ;  /* 0x0000000402087c10 */ /* 0x001fe4000ff3e0ff */
[C---:B------:R-:W-:Y:S01]  /*49f0*/  IADD3.X R13, PT, PT, R3.reuse, UR7, RZ, P2, !PT ;  /* 0x00000007030d7c10 */ /* 0x040fe200097fe4ff */
[----:B------:R-:W4:Y:S01]  /*4a00*/  LDG.E R2, desc[UR12][R2.64] ;  /* 0x0000000c02027981 */ /* 0x000f22000c1e1900 */
[----:B------:R-:W-:-:S03]  /*4a10*/  IADD3.X R9, PT, PT, R3, UR5, RZ, P1, !PT ;  /* 0x0000000503097c10 */ /* 0x000fc60008ffe4ff */
[----:B------:R-:W4:Y:S04]  /*4a20*/  LDG.E R5, desc[UR12][R4.64] ;  /* 0x0000000c04057981 */ /* 0x000f28000c1e1900 */
[----:B------:R-:W5:Y:S04]  /*4a30*/  LDG.E R8, desc[UR12][R8.64] ;  /* 0x0000000c08087981 */ /* 0x000f68000c1e1900 */
[----:B------:R-:W5:Y:S01]  /*4a40*/  LDG.E R13, desc[UR12][R12.64] ;  /* 0x0000000c0c0d7981 */ /* 0x000f62000c1e1900 */
[----:B------:R-:W-:Y:S02]  /*4a50*/  LOP3.LUT R6, R11, 0xfffffffc, RZ, 0xc0, !PT ;  /* 0xfffffffc0b067812 */ /* 0x000fe400078ec0ff */
[----:B------:R-:W-:-:S02]  /*4a60*/  LOP3.LUT R7, R10, 0x1, RZ, 0xc0, !PT ;  /* 0x000000010a077812 */ /* 0x000fc400078ec0ff */
        /* <DEDUP_REMOVED lines=9> */
[C---:B------:R-:W-:Y:S02]  /*4b00*/  IADD3 R8, P0, PT, R6.reuse, UR11, RZ ;  /* 0x0000000b06087c10 */ /* 0x040fe4000ff1e0ff */
[C---:B------:R-:W-:Y:S02]  /*4b10*/  IADD3 R4, P1, PT, R6.reuse, UR4, RZ ;  /* 0x0000000406047c10 */ /* 0x040fe4000ff3e0ff */
[----:B------:R-:W-:Y:S02]  /*4b20*/  IADD3 R2, P2, PT, R6, UR6, RZ ;  /* 0x0000000606027c10 */ /* 0x000fe4000ff5e0ff */
[----:B------:R-:W-:-:S02]  /*4b30*/  IADD3.X R9, PT, PT, R7, UR10, RZ, P0, !PT ;  /* 0x0000000a07097c10 */ /* 0x000fc400087fe4ff */
[C---:B------:R-:W-:Y:S02]  /*4b40*/  IADD3.X R5, PT, PT, R7.reuse, UR5, RZ, P1, !PT ;  /* 0x0000000507057c10 */ /* 0x040fe40008ffe4ff */
[----:B------:R-:W-:Y:S01]  /*4b50*/  IADD3.X R3, PT, PT, R7, UR7, RZ, P2, !PT ;  /* 0x0000000707037c10 */ /* 0x000fe200097fe4ff */
        /* <DEDUP_REMOVED lines=37> */
[----:B------:R0:W5:Y:S01]  /*4db0*/  LDG.E R3, desc[UR12][R2.64+0x1680] ;  /* 0x0016800c02037981 */ /* 0x000162000c1e1900 */
[----:B--2---:R-:W-:-:S04]  /*4dc0*/  IADD3 R14, P0, PT, R11, 0x1680, RZ ;  /* 0x000016800b0e7810 */ /* 0x004fc80007f1e0ff */
[----:B------:R-:W-:Y:S02]  /*4dd0*/  IADD3.X R15, PT, PT, RZ, R10, RZ, P0, !PT ;  /* 0x0000000aff0f7210 */ /* 0x000fe400007fe4ff */
[----:B------:R-:W-:Y:S02]  /*4de0*/  LOP3.LUT R14, R14, 0xfffffffc, RZ, 0xc0, !PT ;  /* 0xfffffffc0e0e7812 */ /* 0x000fe400078ec0ff */
[----:B------:R-:W-:Y:S02]  /*4df0*/  LOP3.LUT R15, R15, 0x1, RZ, 0xc0, !PT ;  /* 0x000000010f0f7812 */ /* 0x000fe400078ec0ff */
[C---:B------:R-:W-:Y:S02]  /*4e00*/  IADD3 R10, P0, PT, R14.reuse, UR16, RZ ;  /* 0x000000100e0a7c10 */ /* 0x040fe4000ff1e0ff */
[----:B------:R-:W-:Y:S02]  /*4e10*/  IADD3 R14, P1, PT, R14, UR18, RZ ;  /* 0x000000120e0e7c10 */ /* 0x000fe4000ff3e0ff */
[----:B------:R-:W-:-:S02]  /*4e20*/  IADD3.X R11, PT, PT, R15, UR17, RZ, P0, !PT ;  /* 0x000000110f0b7c10 */ /* 0x000fc400087fe4ff */
[----:B------:R-:W-:Y:S02]  /*4e30*/  IADD3.X R15, PT, PT, R15, UR19, RZ, P1, !PT ;  /* 0x000000130f0f7c10 */ /* 0x000fe40008ffe4ff */
[----:B------:R-:W-:Y:S02]  /*4e40*/  IADD3 R0, PT, PT, R0, 0x780, RZ ;  /* 0x0000078000007810 */ /* 0x000fe40007ffe0ff */
[----:B0-----:R-:W-:Y:S02]  /*4e50*/  MOV R2, UR9 ;  /* 0x0000000900027c02 */ /* 0x001fe40008000f00 */
[----:B------:R-:W-:-:S04]  /*4e60*/  ISETP.LT.U32.AND P0, PT, R0, UR8, PT ;  /* 0x0000000800007c0c */ /* 0x000fc8000bf01070 */
[----:B------:R-:W-:Y:S02]  /*4e70*/  ISETP.GT.AND.EX P0, PT, R2, RZ, PT, P0 ;  /* 0x000000ff0200720c */ /* 0x000fe40003f04300 */
[----:B---3--:R-:W-:Y:S02]  /*4e80*/  F2FP.BF16.F32.PACK_AB R9, R9, R6 ;  /* 0x000000060909723e */ /* 0x008fe400000010ff */
[----:B-----5:R-:W-:-:S03]  /*4e90*/  F2FP.BF16.F32.PACK_AB R5, R3, R4 ;  /* 0x000000040305723e */ /* 0x020fc600000010ff */
[----:B------:R4:W-:Y:S04]  /*4ea0*/  STG.E desc[UR12][R10.64], R9 ;  /* 0x000000090a007986 */ /* 0x0009e8000c10190c */
[----:B------:R4:W-:Y:S01]  /*4eb0*/  STG.E desc[UR12][R14.64], R5 ;  /* 0x000000050e007986 */ /* 0x0009e2000c10190c */
[----:B------:R-:W-:Y:S01]  /*4ec0*/  HFMA2 R3, -RZ, RZ, 0, 0 ;  /* 0x00000000ff037431 */ /* 0x000fe200000001ff */
[----:B------:R-:W-:Y:S06]  /*4ed0*/  @P0 BRA `(.L_x_870) ;  /* 0xfffffff800a40947 */ /* 0x000fec000383ffff */
[----:B------:R-:W-:Y:S05]  /*4ee0*/  BSYNC.RECONVERGENT B0 ;  /* 0x0000000000007941 */ /* 0x000fea0003800200 */
.L_x_869:
[----:B------:R-:W-:Y:S05]  /*4ef0*/  EXIT ;  /* 0x000000000000794d */ /* 0x000fea0003800000 */
.L_x_871:
        /* <DEDUP_REMOVED lines=16> */
.L_x_4512:


//--------------------- .text._Z35group_norm_nhwc_bwd_one_pass_kernelI11Fp16IOBf16WLi128ELi60ELi480EEv26Group_norm_nhwc_bwd_params --------------------------
	.section	.text._Z35group_norm_nhwc_bwd_one_pass_kernelI11Fp16IOBf16WLi128ELi60ELi480EEv26Group_norm_nhwc_bwd_params,"ax",@progbits
	.align	128
        .global         _Z35group_norm_nhwc_bwd_one_pass_kernelI11Fp16IOBf16WLi128ELi60ELi480EEv26Group_norm_nhwc_bwd_params
        .type           _Z35group_norm_nhwc_bwd_one_pass_kernelI11Fp16IOBf16WLi128ELi60ELi480EEv26Group_norm_nhwc_bwd_params,@function
        .size           _Z35group_norm_nhwc_bwd_one_pass_kernelI11Fp16IOBf16WLi128ELi60ELi480EEv26Group_norm_nhwc_bwd_params,(.L_x_4513 - _Z35group_norm_nhwc_bwd_one_pass_kernelI11Fp16IOBf16WLi128ELi60ELi480EEv26Group_norm_nhwc_bwd_params)
        .other          _Z35group_norm_nhwc_bwd_one_pass_kernelI11Fp16IOBf16WLi128ELi60ELi480EEv26Group_norm_nhwc_bwd_params,@"STO_CUDA_ENTRY STV_DEFAULT"
_Z35group_norm_nhwc_bwd_one_pass_kernelI11Fp16IOBf16WLi128ELi60ELi480EEv26Group_norm_nhwc_bwd_params:
.text._Z35group_norm_nhwc_bwd_one_pass_kernelI11Fp16IOBf16WLi128ELi60ELi480EEv26Group_norm_nhwc_bwd_params:
        /* <DEDUP_REMOVED lines=27> */
.L_x_915:
[----:B0-----:R-:W0:Y:S01]  /*01b0*/  LDC R13, c[0x0][0x410] ;  /* 0x00010400ff0d7b82 */ /* 0x001e220000000800 */
[----:B------:R-:W1:Y:S01]  /*01c0*/  LDCU.128 UR12, c[0x0][0x400] ;  /* 0x00008000ff0c77ac */ /* 0x000e620008000c00 */
[----:B------:R-:W-:Y:S02]  /*01d0*/  ISETP.GE.AND P3, PT, R36, RZ, PT ;  /* 0x000000ff2400720c */ /* 0x000fe40003f66270 */
[----:B------:R-:W-:Y:S02]  /*01e0*/  CS2R R32, SRZ ;  /* 0x0000000000207805 */ /* 0x000fe4000001ff00 */
[----:B------:R-:W-:Y:S02]  /*01f0*/  SHF.R.S32.HI R15, RZ, 0x1f, R42 ;  /* 0x0000001fff0f7819 */ /* 0x000fe4000001142a */
[----:B------:R-:W-:Y:S01]  /*0200*/  SHF.R.S32.HI R25, RZ, 0x1f, R40 ;  /* 0x0000001fff197819 */ /* 0x000fe20000011428 */
[----:B------:R-:W2:Y:S01]  /*0210*/  LDC R45, c[0x0][0x41c] ;  /* 0x00010700ff2d7b82 */ /* 0x000ea20000000800 */
[----:B-1----:R-:W-:-:S04]  /*0220*/  ISETP.GE.U32.AND P2, PT, R42, UR12, PT ;  /* 0x0000000c2a007c0c */ /* 0x002fc8000bf46070 */
[----:B------:R-:W-:Y:S02]  /*0230*/  ISETP.GE.AND.EX P2, PT, R15, UR13, PT, P2 ;  /* 0x0000000d0f007c0c */ /* 0x000fe4000bf46320 */
[----:B0-----:R-:W-:-:S04]  /*0240*/  IABS R9, R13 ;  /* 0x0000000d00097213 */ /* 0x001fc80000000000 */
[----:B------:R-:W0:Y:S07]  /*0250*/  I2F.RP R8, R9 ;  /* 0x0000000900087306 */ /* 0x000e2e0000209400 */
[----:B------:R-:W1:Y:S01]  /*0260*/  @!P2 LDC.64 R18, c[0x0][0x3a0] ;  /* 0x0000e800ff12ab82 */ /* 0x000e620000000a00 */
[----:B0-----:R-:W0:Y:S07]  /*0270*/  MUFU.RCP R8, R8 ;  /* 0x0000000800087308 */ /* 0x001e2e0000001000 */
[----:B------:R-:W3:Y:S01]  /*0280*/  @!P2 LDC.64 R16, c[0x0][0x398] ;  /* 0x0000e600ff10ab82 */ /* 0x000ee20000000a00 */
[----:B0-----:R-:W-:-:S04]  /*0290*/  IADD3 R6, PT, PT, R8, 0xffffffe, RZ ;  /* 0x0ffffffe08067810 */ /* 0x001fc80007ffe0ff */
[----:B------:R0:W4:Y:S02]  /*02a0*/  F2I.FTZ.U32.TRUNC.NTZ R7, R6 ;  /* 0x0000000600077305 */ /* 0x000124000021f000 */
[----:B0-----:R-:W-:Y:S02]  /*02b0*/  MOV R6, RZ ;  /* 0x000000ff00067202 */ /* 0x001fe40000000f00 */
[----:B----4-:R-:W-:-:S05]  /*02c0*/  IADD3 R10, PT, PT, RZ, -R7, RZ ;  /* 0x80000007ff0a7210 */ /* 0x010fca0007ffe0ff */
        /* <DEDUP_REMOVED lines=24> */
[----:B------:R-:W-:Y:S02]  /*0450*/  @!P3 IADD3 R8, PT, PT, -R8, RZ, RZ ;  /* 0x000000ff0808b210 */ /* 0x000fe40007ffe1ff */
[----:B------:R-:W-:Y:S02]  /*0460*/  @P1 IADD3 R7, PT, PT, R7, 0x1, RZ ;  /* 0x0000000107071810 */ /* 0x000fe40007ffe0ff */
[----:B------:R-:W-:-:S02]  /*0470*/  SHF.R.S32.HI R13, RZ, 0x1f, R41 ;  /* 0x0000001fff0d7819 */ /* 0x000fc40000011429 */
[----:B------:R-:W-:Y:S02]  /*0480*/  MOV R10, R7 ;  /* 0x00000007000a7202 */ /* 0x000fe40000000f00 */
[----:B------:R-:W-:Y:S01]  /*0490*/  ISETP.GE.U32.AND P3, PT, R41, UR12, PT ;  /* 0x0000000c29007c0c */ /* 0x000fe2000bf66070 */
[----:B------:R-:W0:Y:S01]  /*04a0*/  @!P2 LDC.64 R6, c[0x0][0x3f8] ;  /* 0x0000fe00ff06ab82 */ /* 0x000e220000000a00 */
[----:B------:R-:W-:Y:S02]  /*04b0*/  SEL R55, R9, R8, !P4 ;  /* 0x0000000809377207 */ /* 0x000fe40006000000 */
[----:B------:R-:W-:Y:S02]  /*04c0*/  @!P0 IADD3 R10, PT, PT, -R10, RZ, RZ ;  /* 0x000000ff0a0a8210 */ /* 0x000fe40007ffe1ff */
[----:B------:R-:W-:Y:S01]  /*04d0*/  ISETP.GE.AND.EX P3, PT, R13, UR13, PT, P3 ;  /* 0x0000000d0d007c0c */ /* 0x000fe2000bf66330 */
[----:B------:R-:W-:Y:S01]  /*04e0*/  IMAD R11, R55, 0x3c, RZ ;  /* 0x0000003c370b7824 */ /* 0x000fe200078e02ff */
[----:B------:R-:W-:-:S04]  /*04f0*/  SEL R9, R9, R10, !P4 ;  /* 0x0000000a09097207 */ /* 0x000fc80006000000 */
[C---:B------:R-:W-:Y:S02]  /*0500*/  IADD3 R60, P0, PT, R11.reuse, R24, RZ ;  /* 0x000000180b3c7210 */ /* 0x040fe40007f1e0ff */
[----:B------:R-:W-:Y:S02]  /*0510*/  SHF.R.S32.HI R8, RZ, 0x1f, R9 ;  /* 0x0000001fff087819 */ /* 0x000fe40000011409 */
[----:B------:R-:W-:Y:S02]  /*0520*/  LEA.HI.X.SX32 R61, R11, RZ, 0x1, P0 ;  /* 0x000000ff0b3d7211 */ /* 0x000fe400000f0eff */
[----:B------:R-:W-:Y:S01]  /*0530*/  ISETP.GE.U32.AND P0, PT, R40, UR12, PT ;  /* 0x0000000c28007c0c */ /* 0x000fe2000bf06070 */
[----:B------:R-:W-:Y:S01]  /*0540*/  IMAD R8, R8, UR14, RZ ;  /* 0x0000000e08087c24 */ /* 0x000fe2000f8e02ff */
[----:B------:R-:W4:Y:S01]  /*0550*/  @!P3 LDC.64 R10, c[0x0][0x3f8] ;  /* 0x0000fe00ff0abb82 */ /* 0x000f220000000a00 */
[----:B------:R-:W-:Y:S01]  /*0560*/  IMAD.WIDE.U32 R60, R9, UR14, R60 ;  /* 0x0000000e093c7c25 */ /* 0x000fe2000f8e003c */
[----:B------:R-:W-:-:S03]  /*0570*/  ISETP.GE.AND.EX P0, PT, R25, UR13, PT, P0 ;  /* 0x0000000d19007c0c */ /* 0x000fc6000bf06300 */
[----:B------:R-:W-:Y:S01]  /*0580*/  IMAD R59, R9, UR15, R8 ;  /* 0x0000000f093b7c24 */ /* 0x000fe2000f8e0208 */
[----:B------:R-:W-:Y:S01]  /*0590*/  @!P2 MOV R58, R60 ;  /* 0x0000003c003aa202 */ /* 0x000fe20000000f00 */
[-C--:B0-----:R-:W-:Y:S02]  /*05a0*/  @!P2 IMAD R8, R15, R6.reuse, RZ ;  /* 0x000000060f08a224 */ /* 0x081fe400078e02ff */
[----:B------:R-:W0:Y:S01]  /*05b0*/  @!P3 LDC.64 R14, c[0x0][0x3a0] ;  /* 0x0000e800ff0ebb82 */ /* 0x000e220000000a00 */
[----:B------:R-:W-:Y:S01]  /*05c0*/  IADD3 R59, PT, PT, R61, R59, RZ ;  /* 0x0000003b3d3b7210 */ /* 0x000fe20007ffe0ff */
[C---:B------:R-:W-:Y:S02]  /*05d0*/  @!P2 IMAD R9, R42.reuse, R7, R8 ;  /* 0x000000072a09a224 */ /* 0x040fe400078e0208 */
[----:B------:R-:W-:-:S05]  /*05e0*/  @!P2 IMAD.WIDE.U32 R6, R42, R6, R58 ;  /* 0x000000062a06a225 */ /* 0x000fca00078e003a */
[----:B------:R-:W-:Y:S02]  /*05f0*/  @!P2 IADD3 R9, PT, PT, R7, R9, RZ ;  /* 0x000000090709a210 */ /* 0x000fe40007ffe0ff */
[C---:B------:R-:W-:Y:S01]  /*0600*/  @!P2 SHF.L.U32 R7, R6.reuse, 0x1, RZ ;  /* 0x000000010607a819 */ /* 0x040fe200000006ff */
[----:B----4-:R-:W-:Y:S01]  /*0610*/  @!P3 IMAD R12, R13, R10, RZ ;  /* 0x0000000a0d0cb224 */ /* 0x010fe200078e02ff */
[----:B------:R-:W-:Y:S02]  /*0620*/  @!P2 SHF.L.U64.HI R20, R6, 0x1, R9 ;  /* 0x000000010614a819 */ /* 0x000fe40000010209 */
[C---:B-1----:R-:W-:Y:S01]  /*0630*/  @!P2 IADD3 R18, P1, PT, R7.reuse, R18, RZ ;  /* 0x000000120712a210 */ /* 0x042fe20007f3e0ff */
[----:B------:R-:W1:Y:S01]  /*0640*/  @!P0 LDC.64 R8, c[0x0][0x3f8] ;  /* 0x0000fe00ff088b82 */ /* 0x000e620000000a00 */
[----:B---3--:R-:W-:Y:S01]  /*0650*/  @!P2 IADD3 R16, P4, PT, R7, R16, RZ ;  /* 0x000000100710a210 */ /* 0x008fe20007f9e0ff */
[----:B------:R-:W-:Y:S01]  /*0660*/  @!P3 IMAD R21, R41, R11, R12 ;  /* 0x0000000b2915b224 */ /* 0x000fe200078e020c */
[----:B------:R-:W-:-:S02]  /*0670*/  @!P3 MOV R12, R60 ;  /* 0x0000003c000cb202 */ /* 0x000fc40000000f00 */
[----:B------:R-:W-:Y:S02]  /*0680*/  @!P3 MOV R13, R59 ;  /* 0x0000003b000db202 */ /* 0x000fe40000000f00 */
[----:B------:R-:W-:Y:S01]  /*0690*/  @!P2 IADD3.X R19, PT, PT, R20, R19, RZ, P1, !PT ;  /* 0x000000131413a210 */ /* 0x000fe20000ffe4ff */
[----:B------:R-:W3:Y:S01]  /*06a0*/  @!P3 LDC.64 R6, c[0x0][0x398] ;  /* 0x0000e600ff06bb82 */ /* 0x000ee20000000a00 */
[----:B------:R-:W-:Y:S01]  /*06b0*/  @!P3 IMAD.WIDE.U32 R10, R41, R10, R12 ;  /* 0x0000000a290ab225 */ /* 0x000fe200078e000c */
[----:B------:R-:W-:Y:S02]  /*06c0*/  SHF.R.S32.HI R23, RZ, 0x1f, R39 ;  /* 0x0000001fff177819 */ /* 0x000fe40000011427 */
[----:B------:R4:W5:Y:S01]  /*06d0*/  @!P2 LDG.E R33, desc[UR8][R18.64] ;  /* 0x000000081221a981 */ /* 0x000962000c1e1900 */
[----:B------:R-:W-:Y:S02]  /*06e0*/  ISETP.GE.U32.AND P1, PT, R39, UR12, PT ;  /* 0x0000000c27007c0c */ /* 0x000fe4000bf26070 */
[----:B------:R-:W-:-:S02]  /*06f0*/  @!P3 IADD3 R13, PT, PT, R11, R21, RZ ;  /* 0x000000150b0db210 */ /* 0x000fc40007ffe0ff */
[----:B------:R-:W-:Y:S02]  /*0700*/  @!P2 IADD3.X R17, PT, PT, R20, R17, RZ, P4, !PT ;  /* 0x000000111411a210 */ /* 0x000fe400027fe4ff */
[C---:B------:R-:W-:Y:S01]  /*0710*/  @!P3 SHF.L.U64.HI R22, R10.reuse, 0x1, R13 ;  /* 0x000000010a16b819 */ /* 0x040fe2000001020d */
[----:B------:R-:W4:Y:S01]  /*0720*/  @!P0 LDC.64 R20, c[0x0][0x398] ;  /* 0x0000e600ff148b82 */ /* 0x000f220000000a00 */
[----:B------:R-:W-:Y:S01]  /*0730*/  ISETP.GE.AND.EX P1, PT, R23, UR13, PT, P1 ;  /* 0x0000000d17007c0c */ /* 0x000fe2000bf26310 */
[----:B--2---:R-:W-:Y:S01]  /*0740*/  IMAD R45, R45, UR10, R44 ;  /* 0x0000000a2d2d7c24 */ /* 0x004fe2000f8e022c */
[----:B------:R-:W-:Y:S01]  /*0750*/  @!P3 SHF.L.U32 R11, R10, 0x1, RZ ;  /* 0x000000010a0bb819 */ /* 0x000fe200000006ff */
[----:B-1----:R-:W-:Y:S01]  /*0760*/  @!P0 IMAD R25, R25, R8, RZ ;  /* 0x0000000819198224 */ /* 0x002fe200078e02ff */
[----:B------:R1:W5:Y:S03]  /*0770*/  @!P2 LDG.E R32, desc[UR8][R16.64] ;  /* 0x000000081020a981 */ /* 0x000366000c1e1900 */
[----:B------:R-:W2:Y:S01]  /*0780*/  @!P0 LDC.64 R12, c[0x0][0x3a0] ;  /* 0x0000e800ff0c8b82 */ /* 0x000ea20000000a00 */
[----:B0-----:R-:W-:-:S02]  /*0790*/  @!P3 IADD3 R14, P4, PT, R11, R14, RZ ;  /* 0x0000000e0b0eb210 */ /* 0x001fc40007f9e0ff */
[----:B------:R-:W-:Y:S02]  /*07a0*/  @!P0 MOV R10, R60 ;  /* 0x0000003c000a8202 */ /* 0x000fe40000000f00 */
[----:B---3--:R-:W-:Y:S02]  /*07b0*/  @!P3 IADD3 R6, P5, PT, R11, R6, RZ ;  /* 0x000000060b06b210 */ /* 0x008fe40007fbe0ff */
[----:B------:R-:W-:Y:S01]  /*07c0*/  @!P0 MOV R11, R59 ;  /* 0x0000003b000b8202 */ /* 0x000fe20000000f00 */
[C---:B------:R-:W-:Y:S01]  /*07d0*/  @!P0 IMAD R25, R40.reuse, R9, R25 ;  /* 0x0000000928198224 */ /* 0x040fe200078e0219 */
[----:B------:R-:W-:Y:S02]  /*07e0*/  ISETP.GE.U32.AND P2, PT, R45, UR12, PT ;  /* 0x0000000c2d007c0c */ /* 0x000fe4000bf46070 */
[----:B------:R-:W-:Y:S02]  /*07f0*/  CS2R R30, SRZ ;  /* 0x00000000001e7805 */ /* 0x000fe4000001ff00 */
[----:B------:R-:W-:Y:S01]  /*0800*/  SHF.R.S32.HI R27, RZ, 0x1f, R45 ;  /* 0x0000001fff1b7819 */ /* 0x000fe2000001142d */
[----:B------:R-:W-:Y:S01]  /*0810*/  @!P0 IMAD.WIDE.U32 R8, R40, R8, R10 ;  /* 0x0000000828088225 */ /* 0x000fe200078e000a */
[----:B----4-:R-:W0:Y:S02]  /*0820*/  @!P1 LDC.64 R18, c[0x0][0x398] ;  /* 0x0000e600ff129b82 */ /* 0x010e240000000a00 */
[----:B------:R-:W-:-:S06]  /*0830*/  ISETP.GE.AND.EX P2, PT, R27, UR13, PT, P2 ;  /* 0x0000000d1b007c0c */ /* 0x000fcc000bf46320 */
[----:B------:R-:W3:Y:S01]  /*0840*/  @!P1 LDC.64 R10, c[0x0][0x3f8] ;  /* 0x0000fe00ff0a9b82 */ /* 0x000ee20000000a00 */
[----:B-1----:R-:W-:Y:S02]  /*0850*/  @!P0 IADD3 R17, PT, PT, R9, R25, RZ ;  /* 0x0000001909118210 */ /* 0x002fe40007ffe0ff */
[----:B------:R-:W-:Y:S02]  /*0860*/  @!P0 SHF.L.U32 R9, R8, 0x1, RZ ;  /* 0x0000000108098819 */ /* 0x000fe400000006ff */
[C---:B------:R-:W-:Y:S02]  /*0870*/  @!P3 IADD3.X R15, PT, PT, R22.reuse, R15, RZ, P4, !PT ;  /* 0x0000000f160fb210 */ /* 0x040fe400027fe4ff */
[----:B------:R-:W-:Y:S02]  /*0880*/  @!P3 IADD3.X R7, PT, PT, R22, R7, RZ, P5, !PT ;  /* 0x000000071607b210 */ /* 0x000fe40002ffe4ff */
[----:B------:R-:W-:Y:S01]  /*0890*/  @!P0 SHF.L.U64.HI R8, R8, 0x1, R17 ;  /* 0x0000000108088819 */ /* 0x000fe20000010211 */
[----:B------:R3:W5:Y:S01]  /*08a0*/  @!P3 LDG.E R31, desc[UR8][R14.64] ;  /* 0x000000080e1fb981 */ /* 0x000762000c1e1900 */
[C---:B--2---:R-:W-:Y:S01]  /*08b0*/  @!P0 IADD3 R12, P4, PT, R9.reuse, R12, RZ ;  /* 0x0000000c090c8210 */ /* 0x044fe20007f9e0ff */
[----:B------:R-:W1:Y:S01]  /*08c0*/  @!P1 LDC.64 R16, c[0x0][0x3a0] ;  /* 0x0000e800ff109b82 */ /* 0x000e620000000a00 */
[----:B------:R-:W-:Y:S01]  /*08d0*/  @!P0 IADD3 R20, P5, PT, R9, R20, RZ ;  /* 0x0000001409148210 */ /* 0x000fe20007fbe0ff */
[----:B------:R2:W5:Y:S01]  /*08e0*/  @!P3 LDG.E R30, desc[UR8][R6.64] ;  /* 0x00000008061eb981 */ /* 0x000562000c1e1900 */
[----:B------:R-:W-:-:S02]  /*08f0*/  @!P0 IADD3.X R13, PT, PT, R8, R13, RZ, P4, !PT ;  /* 0x0000000d080d8210 */ /* 0x000fc400027fe4ff */
[----:B------:R-:W-:-:S03]  /*0900*/  @!P0 IADD3.X R21, PT, PT, R8, R21, RZ, P5, !PT ;  /* 0x0000001508158210 */ /* 0x000fc60002ffe4ff */
[----:B------:R-:W4:Y:S01]  /*0910*/  @!P2 LDC.64 R8, c[0x0][0x3f8] ;  /* 0x0000fe00ff08ab82 */ /* 0x000f220000000a00 */
[----:B------:R-:W-:Y:S01]  /*0920*/  IADD3 R29, PT, PT, R45, 0x50, RZ ;  /* 0x000000502d1d7810 */ /* 0x000fe20007ffe0ff */
[----:B---3--:R-:W-:-:S03]  /*0930*/  @!P1 IMAD R14, R23, R10, RZ ;  /* 0x0000000a170e9224 */ /* 0x008fc600078e02ff */
[----:B------:R-:W-:Y:S02]  /*0940*/  ISETP.GE.U32.AND P4, PT, R29, UR12, PT ;  /* 0x0000000c1d007c0c */ /* 0x000fe4000bf86070 */
[----:B------:R-:W-:Y:S01]  /*0950*/  SHF.R.S32.HI R23, RZ, 0x1f, R29 ;  /* 0x0000001fff177819 */ /* 0x000fe2000001141d */
[----:B------:R-:W-:Y:S01]  /*0960*/  @!P1 IMAD R11, R39, R11, R14 ;  /* 0x0000000b270b9224 */ /* 0x000fe200078e020e */
[----:B------:R-:W-:Y:S02]  /*0970*/  @!P1 MOV R14, R60 ;  /* 0x0000003c000e9202 */ /* 0x000fe40000000f00 */
[----:B------:R-:W-:Y:S02]  /*0980*/  @!P1 MOV R15, R59 ;  /* 0x0000003b000f9202 */ /* 0x000fe40000000f00 */
[----:B------:R-:W-:Y:S01]  /*0990*/  ISETP.GE.AND.EX P4, PT, R23, UR13, PT, P4 ;  /* 0x0000000d17007c0c */ /* 0x000fe2000bf86340 */
[----:B------:R-:W-:Y:S01]  /*09a0*/  @!P1 IMAD.WIDE.U32 R14, R39, R10, R14 ;  /* 0x0000000a270e9225 */ /* 0x000fe200078e000e */
[----:B--2---:R-:W-:-:S04]  /*09b0*/  CS2R R6, SRZ ;  /* 0x0000000000067805 */ /* 0x004fc8000001ff00 */
[----:B------:R-:W-:Y:S02]  /*09c0*/  @!P1 IADD3 R15, PT, PT, R15, R11, RZ ;  /* 0x0000000b0f0f9210 */ /* 0x000fe40007ffe0ff */
[----:B------:R-:W2:Y:S01]  /*09d0*/  @!P2 LDC.64 R10, c[0x0][0x398] ;  /* 0x0000e600ff0aab82 */ /* 0x000ea20000000a00 */
[----:B----4-:R-:W-:Y:S01]  /*09e0*/  @!P2 IMAD R26, R27, R8, RZ ;  /* 0x000000081b1aa224 */ /* 0x010fe200078e02ff */
[C---:B------:R-:W-:Y:S01]  /*09f0*/  @!P1 SHF.L.U32 R35, R14.reuse, 0x1, RZ ;  /* 0x000000010e239819 */ /* 0x040fe200000006ff */
[----:B------:R-:W5:Y:S01]  /*0a00*/  @!P0 LDG.E R6, desc[UR8][R12.64] ;  /* 0x000000080c068981 */ /* 0x000f62000c1e1900 */
[----:B------:R-:W-:Y:S01]  /*0a10*/  @!P1 SHF.L.U64.HI R22, R14, 0x1, R15 ;  /* 0x000000010e169819 */ /* 0x000fe2000001020f */
[----:B------:R-:W-:Y:S01]  /*0a20*/  @!P2 IMAD R47, R45, R9, R26 ;  /* 0x000000092d2fa224 */ /* 0x000fe200078e021a */
[----:B------:R-:W-:Y:S01]  /*0a30*/  SHF.R.S32.HI R28, RZ, 0x1f, R43 ;  /* 0x0000001fff1c7819 */ /* 0x000fe2000001142b */
[----:B------:R0:W5:Y:S01]  /*0a40*/  @!P0 LDG.E R7, desc[UR8][R20.64] ;  /* 0x0000000814078981 */ /* 0x000162000c1e1900 */
[----:B------:R-:W3:Y:S01]  /*0a50*/  @!P4 LDC.64 R14, c[0x0][0x3f8] ;  /* 0x0000fe00ff0ecb82 */ /* 0x000ee20000000a00 */
[----:B------:R-:W-:-:S02]  /*0a60*/  ISETP.GE.U32.AND P3, PT, R43, UR12, PT ;  /* 0x0000000c2b007c0c */ /* 0x000fc4000bf66070 */
[----:B-1----:R-:W-:-:S05]  /*0a70*/  @!P1 IADD3 R16, P0, PT, R35, R16, RZ ;  /* 0x0000001023109210 */ /* 0x002fca0007f1e0ff */
[----:B------:R-:W1:Y:S01]  /*0a80*/  LDC.64 R26, c[0x0][0x3b8] ;  /* 0x0000ee00ff1a7b82 */ /* 0x000e620000000a00 */
[----:B0-----:R-:W-:Y:S02]  /*0a90*/  @!P1 IADD3 R20, P6, PT, R35, R18, RZ ;  /* 0x0000001223149210 */ /* 0x001fe40007fde0ff */
[----:B------:R-:W-:Y:S02]  /*0aa0*/  @!P2 MOV R34, R60 ;  /* 0x0000003c0022a202 */ /* 0x000fe40000000f00 */
[----:B------:R-:W-:Y:S02]  /*0ab0*/  @!P2 MOV R35, R59 ;  /* 0x0000003b0023a202 */ /* 0x000fe40000000f00 */
[----:B------:R-:W-:Y:S01]  /*0ac0*/  ISETP.GE.AND.EX P3, PT, R28, UR13, PT, P3 ;  /* 0x0000000d1c007c0c */ /* 0x000fe2000bf66330 */
[----:B------:R-:W0:Y:S01]  /*0ad0*/  @!P2 LDC.64 R12, c[0x0][0x3a0] ;  /* 0x0000e800ff0cab82 */ /* 0x000e220000000a00 */
[----:B------:R-:W-:Y:S01]  /*0ae0*/  @!P2 IMAD.WIDE.U32 R34, R45, R8, R34 ;  /* 0x000000082d22a225 */ /* 0x000fe200078e0022 */
[----:B------:R-:W-:-:S02]  /*0af0*/  CS2R R8, SRZ ;  /* 0x0000000000087805 */ /* 0x000fc4000001ff00 */
[C---:B------:R-:W-:Y:S02]  /*0b00*/  @!P1 IADD3.X R17, PT, PT, R22.reuse, R17, RZ, P0, !PT ;  /* 0x0000001116119210 */ /* 0x040fe400007fe4ff */
[----:B------:R-:W-:Y:S02]  /*0b10*/  @!P1 IADD3.X R21, PT, PT, R22, R19, RZ, P6, !PT ;  /* 0x0000001316159210 */ /* 0x000fe400037fe4ff */
[----:B------:R-:W-:Y:S01]  /*0b20*/  @!P2 IADD3 R45, PT, PT, R35, R47, RZ ;  /* 0x0000002f232da210 */ /* 0x000fe20007ffe0ff */
[----:B------:R-:W5:Y:S01]  /*0b30*/  @!P1 LDG.E R8, desc[UR8][R16.64] ;  /* 0x0000000810089981 */ /* 0x000f62000c1e1900 */
[C---:B------:R-:W-:Y:S02]  /*0b40*/  @!P2 SHF.L.U32 R35, R34.reuse, 0x1, RZ ;  /* 0x000000012223a819 */ /* 0x040fe400000006ff */
[----:B------:R-:W4:Y:S01]  /*0b50*/  @!P3 LDC.64 R18, c[0x0][0x3f8] ;  /* 0x0000fe00ff12bb82 */ /* 0x000f220000000a00 */
[----:B------:R1:W5:Y:S01]  /*0b60*/  @!P1 LDG.E R9, desc[UR8][R20.64] ;  /* 0x0000000814099981 */ /* 0x000362000c1e1900 */
[----:B------:R-:W-:-:S02]  /*0b70*/  @!P2 SHF.L.U64.HI R34, R34, 0x1, R45 ;  /* 0x000000012222a819 */ /* 0x000fc4000001022d */
[----:B--2---:R-:W-:Y:S01]  /*0b80*/  @!P2 IADD3 R22, P1, PT, R35, R10, RZ ;  /* 0x0000000a2316a210 */ /* 0x004fe20007f3e0ff */
[----:B---3--:R-:W-:-:S03]  /*0b90*/  @!P4 IMAD R46, R23, R14, RZ ;  /* 0x0000000e172ec224 */ /* 0x008fc600078e02ff */
[----:B------:R-:W-:Y:S01]  /*0ba0*/  @!P2 IADD3.X R23, PT, PT, R34, R11, RZ, P1, !PT ;  /* 0x0000000b2217a210 */ /* 0x000fe20000ffe4ff */
[----:B-1----:R-:W-:Y:S01]  /*0bb0*/  IMAD.WIDE R10, R36, 0x8, R26 ;  /* 0x00000008240a7825 */ /* 0x002fe200078e021a */
[----:B------:R-:W-:Y:S01]  /*0bc0*/  SHF.R.S32.HI R25, RZ, 0x1f, R38 ;  /* 0x0000001fff197819 */ /* 0x000fe20000011426 */
[----:B------:R-:W1:Y:S01]  /*0bd0*/  @!P4 LDC.64 R20, c[0x0][0x3a0] ;  /* 0x0000e800ff14cb82 */ /* 0x000e620000000a00 */
[----:B------:R-:W-:Y:S02]  /*0be0*/  ISETP.GE.U32.AND P5, PT, R38, UR12, PT ;  /* 0x0000000c26007c0c */ /* 0x000fe4000bfa6070 */
[----:B0-----:R-:W-:Y:S01]  /*0bf0*/  @!P2 IADD3 R16, P0, PT, R35, R12, RZ ;  /* 0x0000000c2310a210 */ /* 0x001fe20007f1e0ff */
[----:B------:R-:W2:Y:S01]  /*0c00*/  LDG.E.64 R10, desc[UR8][R10.64] ;  /* 0x000000080a0a7981 */ /* 0x000ea2000c1e1b00 */
[----:B------:R-:W-:Y:S02]  /*0c10*/  ISETP.GE.AND.EX P5, PT, R25, UR13, PT, P5 ;  /* 0x0000000d19007c0c */ /* 0x000fe4000bfa6350 */
[----:B------:R-:W-:-:S02]  /*0c20*/  @!P2 IADD3.X R17, PT, PT, R34, R13, RZ, P0, !PT ;  /* 0x0000000d2211a210 */ /* 0x000fc400007fe4ff */
[----:B------:R-:W0:Y:S01]  /*0c30*/  @!P4 LDC.64 R12, c[0x0][0x398] ;  /* 0x0000e600ff0ccb82 */ /* 0x000e220000000a00 */
[----:B------:R-:W-:Y:S02]  /*0c40*/  @!P4 MOV R50, R60 ;  /* 0x0000003c0032c202 */ /* 0x000fe40000000f00 */
[----:B------:R-:W-:Y:S01]  /*0c50*/  @!P4 MOV R51, R59 ;  /* 0x0000003b0033c202 */ /* 0x000fe20000000f00 */
[----:B----4-:R-:W-:Y:S01]  /*0c60*/  @!P3 IMAD R28, R28, R18, RZ ;  /* 0x000000121c1cb224 */ /* 0x010fe200078e02ff */
[----:B------:R-:W-:Y:S01]  /*0c70*/  @!P3 MOV R26, R60 ;  /* 0x0000003c001ab202 */ /* 0x000fe20000000f00 */
[C---:B------:R-:W-:Y:S01]  /*0c80*/  @!P4 IMAD R45, R29.reuse, R15, R46 ;  /* 0x0000000f1d2dc224 */ /* 0x040fe200078e022e */
[----:B------:R-:W-:Y:S01]  /*0c90*/  @!P3 MOV R27, R59 ;  /* 0x0000003b001bb202 */ /* 0x000fe20000000f00 */
[----:B------:R-:W-:Y:S01]  /*0ca0*/  @!P4 IMAD.WIDE.U32 R50, R29, R14, R50 ;  /* 0x0000000e1d32c225 */ /* 0x000fe200078e0032 */
[----:B------:R-:W-:Y:S01]  /*0cb0*/  MOV R35, RZ ;  /* 0x000000ff00237202 */ /* 0x000fe20000000f00 */
[----:B------:R-:W3:Y:S01]  /*0cc0*/  @!P5 LDC.64 R14, c[0x0][0x3f8] ;  /* 0x0000fe00ff0edb82 */ /* 0x000ee20000000a00 */
[----:B------:R-:W-:Y:S01]  /*0cd0*/  ISETP.NE.AND P1, PT, RZ, UR11, PT ;  /* 0x0000000bff007c0c */ /* 0x000fe2000bf25270 */
[----:B------:R-:W-:Y:S01]  /*0ce0*/  @!P3 IMAD R49, R43, R19, R28 ;  /* 0x000000132b31b224 */ /* 0x000fe200078e021c */
[----:B------:R-:W-:Y:S01]  /*0cf0*/  @!P4 IADD3 R29, PT, PT, R51, R45, RZ ;  /* 0x0000002d331dc210 */ /* 0x000fe20007ffe0ff */
[----:B------:R-:W-:Y:S01]  /*0d00*/  @!P3 IMAD.WIDE.U32 R18, R43, R18, R26 ;  /* 0x000000122b12b225 */ /* 0x000fe200078e001a */
[----:B------:R-:W-:Y:S01]  /*0d10*/  @!P4 SHF.L.U32 R27, R50, 0x1, RZ ;  /* 0x00000001321bc819 */ /* 0x000fe200000006ff */
[----:B------:R4:W5:Y:S01]  /*0d20*/  @!P2 LDG.E R35, desc[UR8][R16.64] ;  /* 0x000000081023a981 */ /* 0x000962000c1e1900 */
[----:B------:R-:W-:-:S02]  /*0d30*/  MOV R34, RZ ;  /* 0x000000ff00227202 */ /* 0x000fc40000000f00 */
[----:B------:R-:W-:Y:S02]  /*0d40*/  @!P4 SHF.L.U64.HI R50, R50, 0x1, R29 ;  /* 0x000000013232c819 */ /* 0x000fe4000001021d */
[----:B------:R-:W-:Y:S01]  /*0d50*/  @!P3 IADD3 R49, PT, PT, R19, R49, RZ ;  /* 0x000000311331b210 */ /* 0x000fe20007ffe0ff */
[----:B------:R-:W3:Y:S01]  /*0d60*/  LDC.64 R28, c[0x0][0x3a8] ;  /* 0x0000ea00ff1c7b82 */ /* 0x000ee20000000a00 */
[----:B-1----:R-:W-:Y:S01]  /*0d70*/  @!P4 IADD3 R46, P0, PT, R27, R20, RZ ;  /* 0x000000141b2ec210 */ /* 0x002fe20007f1e0ff */
[----:B------:R1:W5:Y:S01]  /*0d80*/  @!P2 LDG.E R34, desc[UR8][R22.64] ;  /* 0x000000081622a981 */ /* 0x000362000c1e1900 */
[----:B------:R-:W-:-:S05]  /*0d90*/  @!P3 SHF.L.U32 R48, R18, 0x1, RZ ;  /* 0x000000011230b819 */ /* 0x000fca00000006ff */
[----:B----4-:R-:W4:Y:S01]  /*0da0*/  @!P3 LDC.64 R16, c[0x0][0x3a0] ;  /* 0x0000e800ff10bb82 */ /* 0x010f220000000a00 */
[----:B------:R-:W-:Y:S02]  /*0db0*/  @!P3 SHF.L.U64.HI R49, R18, 0x1, R49 ;  /* 0x000000011231b819 */ /* 0x000fe40000010231 */
[----:B------:R-:W-:Y:S02]  /*0dc0*/  @!P4 IADD3.X R47, PT, PT, R50, R21, RZ, P0, !PT ;  /* 0x00000015322fc210 */ /* 0x000fe400007fe4ff */
[----:B0-----:R-:W-:-:S03]  /*0dd0*/  @!P4 IADD3 R12, P2, PT, R27, R12, RZ ;  /* 0x0000000c1b0cc210 */ /* 0x001fc60007f5e0ff */
[----:B------:R-:W0:Y:S08]  /*0de0*/  @!P3 LDC.64 R18, c[0x0][0x398] ;  /* 0x0000e600ff12bb82 */ /* 0x000e300000000a00 */
[----:B------:R-:W0:Y:S08]  /*0df0*/  @!P5 LDC.64 R20, c[0x0][0x3a0] ;  /* 0x0000e800ff14db82 */ /* 0x000e300000000a00 */
[----:B-1----:R-:W1:Y:S01]  /*0e00*/  @!P5 LDC.64 R22, c[0x0][0x398] ;  /* 0x0000e600ff16db82 */ /* 0x002e620000000a00 */
[----:B------:R-:W-:-:S07]  /*0e10*/  @!P4 IADD3.X R13, PT, PT, R50, R13, RZ, P2, !PT ;  /* 0x0000000d320dc210 */ /* 0x000fce00017fe4ff */
[----:B------:R-:W1:Y:S01]  /*0e20*/  @P1 LDC.64 R26, c[0x0][0x3b0] ;  /* 0x0000ec00ff1a1b82 */ /* 0x000e620000000a00 */
[----:B------:R-:W-:Y:S01]  /*0e30*/  MOV R45, RZ ;  /* 0x000000ff002d7202 */ /* 0x000fe20000000f00 */
[----:B---3--:R-:W-:Y:S01]  /*0e40*/  @!P5 IMAD R25, R25, R14, RZ ;  /* 0x0000000e1919d224 */ /* 0x008fe200078e02ff */
[----:B------:R-:W-:Y:S02]  /*0e50*/  @!P5 MOV R50, R60 ;  /* 0x0000003c0032d202 */ /* 0x000fe40000000f00 */
[----:B------:R-:W-:Y:S01]  /*0e60*/  @!P5 MOV R51, R59 ;  /* 0x0000003b0033d202 */ /* 0x000fe20000000f00 */
[C---:B------:R-:W-:Y:S01]  /*0e70*/  @!P5 IMAD R25, R38.reuse, R15, R25 ;  /* 0x0000000f2619d224 */ /* 0x040fe200078e0219 */
[----:B------:R3:W5:Y:S01]  /*0e80*/  @!P4 LDG.E R45, desc[UR8][R46.64] ;  /* 0x000000082e2dc981 */ /* 0x000762000c1e1900 */
[----:B------:R-:W-:Y:S01]  /*0e90*/  @!P5 IMAD.WIDE.U32 R50, R38, R14, R50 ;  /* 0x0000000e2632d225 */ /* 0x000fe200078e0032 */
[----:B----4-:R-:W-:Y:S02]  /*0ea0*/  @!P3 IADD3 R16, P0, PT, R48, R16, RZ ;  /* 0x000000103010b210 */ /* 0x010fe40007f1e0ff */
[----:B---3--:R-:W-:-:S02]  /*0eb0*/  CS2R R46, SRZ ;  /* 0x00000000002e7805 */ /* 0x008fc4000001ff00 */
[----:B------:R-:W-:Y:S02]  /*0ec0*/  @!P5 IADD3 R25, PT, PT, R51, R25, RZ ;  /* 0x000000193319d210 */ /* 0x000fe40007ffe0ff */
[----:B------:R-:W-:Y:S01]  /*0ed0*/  @!P5 SHF.L.U32 R15, R50, 0x1, RZ ;  /* 0x00000001320fd819 */ /* 0x000fe200000006ff */
[----:B------:R-:W-:Y:S01]  /*0ee0*/  IMAD R51, R55, 0x3c, R24 ;  /* 0x0000003c37337824 */ /* 0x000fe200078e0218 */
[----:B------:R-:W-:Y:S01]  /*0ef0*/  @!P3 IADD3.X R17, PT, PT, R49, R17, RZ, P0, !PT ;  /* 0x000000113111b210 */ /* 0x000fe200007fe4ff */
[----:B------:R3:W5:Y:S01]  /*0f00*/  @!P4 LDG.E R46, desc[UR8][R12.64] ;  /* 0x000000080c2ec981 */ /* 0x000762000c1e1900 */
[----:B0-----:R-:W-:Y:S02]  /*0f10*/  @!P3 IADD3 R18, P0, PT, R48, R18, RZ ;  /* 0x000000123012b210 */ /* 0x001fe40007f1e0ff */
[----:B------:R-:W-:Y:S02]  /*0f20*/  @!P5 SHF.L.U64.HI R50, R50, 0x1, R25 ;  /* 0x000000013232d819 */ /* 0x000fe40000010219 */
[----:B------:R-:W-:Y:S01]  /*0f30*/  @!P5 IADD3 R20, P2, PT, R15, R20, RZ ;  /* 0x000000140f14d210 */ /* 0x000fe20007f5e0ff */
[----:B-1----:R-:W-:Y:S01]  /*0f40*/  @P1 IMAD.WIDE R26, R51, 0x2, R26 ;  /* 0x00000002331a1825 */ /* 0x002fe200078e021a */
[----:B------:R-:W-:Y:S01]  /*0f50*/  @!P5 IADD3 R22, P4, PT, R15, R22, RZ ;  /* 0x000000160f16d210 */ /* 0x000fe20007f9e0ff */
[----:B------:R0:W5:Y:S02]  /*0f60*/  @!P3 LDG.E R47, desc[UR8][R16.64] ;  /* 0x00000008102fb981 */ /* 0x000164000c1e1900 */
[----:B------:R-:W-:Y:S01]  /*0f70*/  IMAD.WIDE R28, R51, 0x2, R28 ;  /* 0x00000002331c7825 */ /* 0x000fe200078e021c */
[----:B------:R-:W-:-:S02]  /*0f80*/  @!P3 IADD3.X R19, PT, PT, R49, R19, RZ, P0, !PT ;  /* 0x000000133113b210 */ /* 0x000fc400007fe4ff */
[----:B------:R-:W-:Y:S02]  /*0f90*/  CS2R R48, SRZ ;  /* 0x0000000000307805 */ /* 0x000fe4000001ff00 */
[C---:B------:R-:W-:Y:S01]  /*0fa0*/  @!P5 IADD3.X R21, PT, PT, R50.reuse, R21, RZ, P2, !PT ;  /* 0x000000153215d210 */ /* 0x040fe200017fe4ff */
[----:B------:R-:W4:Y:S01]  /*0fb0*/  @P1 LDG.E.U16 R15, desc[UR8][R26.64] ;  /* 0x000000081a0f1981 */ /* 0x000f22000c1e1500 */
[----:B------:R-:W-:Y:S02]  /*0fc0*/  @!P5 IADD3.X R23, PT, PT, R50, R23, RZ, P4, !PT ;  /* 0x000000173217d210 */ /* 0x000fe400027fe4ff */
[----:B------:R-:W-:Y:S01]  /*0fd0*/  MOV R50, RZ ;  /* 0x000000ff00327202 */ /* 0x000fe20000000f00 */
[----:B------:R-:W4:Y:S04]  /*0fe0*/  @P1 LDG.E.U16 R14, desc[UR8][R26.64+0x2] ;  /* 0x000002081a0e1981 */ /* 0x000f28000c1e1500 */
[----:B------:R-:W4:Y:S04]  /*0ff0*/  LDG.E.U16 R51, desc[UR8][R28.64] ;  /* 0x000000081c337981 */ /* 0x000f28000c1e1500 */
[----:B------:R-:W4:Y:S04]  /*1000*/  LDG.E.U16 R13, desc[UR8][R28.64+0x2] ;  /* 0x000002081c0d7981 */ /* 0x000f28000c1e1500 */
[----:B------:R0:W5:Y:S04]  /*1010*/  @!P3 LDG.E R50, desc[UR8][R18.64] ;  /* 0x000000081232b981 */ /* 0x000168000c1e1900 */
[----:B------:R0:W5:Y:S04]  /*1020*/  @!P5 LDG.E R49, desc[UR8][R20.64] ;  /* 0x000000081431d981 */ /* 0x000168000c1e1900 */
[----:B------:R0:W5:Y:S01]  /*1030*/  @!P5 LDG.E R48, desc[UR8][R22.64] ;  /* 0x000000081630d981 */ /* 0x000162000c1e1900 */
[----:B------:R-:W-:Y:S01]  /*1040*/  MOV R54, 0x3f800000 ;  /* 0x3f80000000367802 */ /* 0x000fe20000000f00 */
[----:B------:R-:W-:Y:S01]  /*1050*/  UISETP.NE.AND UP0, UPT, UR11, URZ, UPT ;  /* 0x000000ff0b00728c */ /* 0x000fe2000bf05270 */
[----:B------:R-:W-:Y:S01]  /*1060*/  CS2R R52, SRZ ;  /* 0x0000000000347805 */ /* 0x000fe2000001ff00 */
[----:B--2---:R-:W-:-:S05]  /*1070*/  FFMA.FTZ R11, -R10, R10, R11 ;  /* 0x0000000a0a0b7223 */ /* 0x004fca000001010b */
[----:B------:R-:W-:-:S13]  /*1080*/  FSETP.GTU.FTZ.AND P0, PT, R11, RZ, PT ;  /* 0x000000ff0b00720b */ /* 0x000fda0003f1c000 */
[----:B---3--:R-:W1:Y:S02]  /*1090*/  @P0 LDC R12, c[0x0][0x3c0] ;  /* 0x0000f000ff0c0b82 */ /* 0x008e640000000800 */
[----:B-1----:R-:W-:-:S04]  /*10a0*/  @P0 FADD.FTZ R12, R11, R12 ;  /* 0x0000000c0b0c0221 */ /* 0x002fc80000010000 */
[----:B------:R0:W1:Y:S01]  /*10b0*/  @P0 MUFU.RSQ R54, R12 ;  /* 0x0000000c00360308 */ /* 0x0000620000001400 */
[----:B----4-:R-:W-:Y:S02]  /*10c0*/  @P1 SHF.L.U32 R53, R15, 0x10, RZ ;  /* 0x000000100f351819 */ /* 0x010fe400000006ff */
[----:B------:R-:W-:Y:S02]  /*10d0*/  @P1 SHF.L.U32 R52, R14, 0x10, RZ ;  /* 0x000000100e341819 */ /* 0x000fe400000006ff */
[----:B------:R-:W-:Y:S02]  /*10e0*/  SHF.L.U32 R51, R51, 0x10, RZ ;  /* 0x0000001033337819 */ /* 0x000fe400000006ff */
[----:B------:R-:W-:Y:S01]  /*10f0*/  SHF.L.U32 R11, R13, 0x10, RZ ;  /* 0x000000100d0b7819 */ /* 0x000fe200000006ff */
[----:B01----:R-:W-:Y:S06]  /*1100*/  BRA.U UP0, `(.L_x_873) ;  /* 0x0000000900447547 */ /* 0x003fec000b800000 */
[----:B-----5:R-:W-:Y:S02]  /*1110*/  HADD2.F32 R13, -RZ, R35.H0_H0 ;  /* 0x20000023ff0d7230 */ /* 0x020fe40000004100 */
[--C-:B------:R-:W-:Y:S02]  /*1120*/  HADD2.F32 R14, -RZ, R34.reuse.H0_H0 ;  /* 0x20000022ff0e7230 */ /* 0x100fe40000004100 */
[----:B------:R-:W-:Y:S02]  /*1130*/  HADD2.F32 R17, -RZ, R47.H0_H0 ;  /* 0x2000002fff117230 */ /* 0x000fe40000004100 */
[----:B------:R-:W-:Y:S01]  /*1140*/  FADD.FTZ R13, -R10, R13 ;  /* 0x0000000d0a0d7221 */ /* 0x000fe20000010100 */
[----:B------:R-:W-:Y:S02]  /*1150*/  HADD2.F32 R15, -RZ, R35.H1_H1 ;  /* 0x30000023ff0f7230 */ /* 0x000fe40000004100 */
[----:B------:R-:W-:Y:S01]  /*1160*/  FMUL.FTZ R18, R51, R14 ;  /* 0x0000000e33127220 */ /* 0x000fe20000410000 */
[----:B------:R-:W-:-:S02]  /*1170*/  HADD2.F32 R12, -RZ, R34.H1_H1 ;  /* 0x30000022ff0c7230 */ /* 0x000fc40000004100 */
[----:B------:R-:W-:Y:S01]  /*1180*/  FMUL.FTZ R13, R13, R54 ;  /* 0x000000360d0d7220 */ /* 0x000fe20000410000 */
[----:B------:R-:W-:Y:S01]  /*1190*/  FADD.FTZ R19, -R10, R17 ;  /* 0x000000110a137221 */ /* 0x000fe20000010100 */
[----:B------:R-:W-:Y:S01]  /*11a0*/  FADD.FTZ R17, RZ, R18 ;  /* 0x00000012ff117221 */ /* 0x000fe20000010000 */
[----:B------:R-:W-:Y:S02]  /*11b0*/  HADD2.F32 R16, -RZ, R50.H0_H0 ;  /* 0x20000032ff107230 */ /* 0x000fe40000004100 */
[----:B------:R-:W-:Y:S01]  /*11c0*/  FFMA.FTZ R18, R13, R18, RZ ;  /* 0x000000120d127223 */ /* 0x000fe200000100ff */
[----:B------:R-:W-:Y:S01]  /*11d0*/  FFMA.FTZ R21, R14, R13, RZ ;  /* 0x0000000d0e157223 */ /* 0x000fe200000100ff */
[----:B------:R-:W-:Y:S01]  /*11e0*/  FADD.FTZ R13, RZ, R14 ;  /* 0x0000000eff0d7221 */ /* 0x000fe20000010000 */
[----:B------:R-:W-:Y:S01]  /*11f0*/  FADD.FTZ R15, -R10, R15 ;  /* 0x0000000f0a0f7221 */ /* 0x000fe20000010100 */
[----:B------:R-:W-:Y:S01]  /*1200*/  FMUL.FTZ R22, R19, R54 ;  /* 0x0000003613167220 */ /* 0x000fe20000410000 */
[----:B------:R-:W-:Y:S01]  /*1210*/  FMUL.FTZ R20, R11, R12 ;  /* 0x0000000c0b147220 */ /* 0x000fe20000410000 */
[----:B------:R-:W-:Y:S01]  /*1220*/  FMUL.FTZ R19, R51, R16 ;  /* 0x0000001033137220 */ /* 0x000fe20000410000 */
[C---:B------:R-:W-:Y:S01]  /*1230*/  FADD.FTZ R13, R16.reuse, R13 ;  /* 0x0000000d100d7221 */ /* 0x040fe20000010000 */
[----:B------:R-:W-:Y:S01]  /*1240*/  FMUL.FTZ R15, R15, R54 ;  /* 0x000000360f0f7220 */ /* 0x000fe20000410000 */
[----:B------:R-:W-:Y:S01]  /*1250*/  FFMA.FTZ R16, R16, R22, R21 ;  /* 0x0000001610107223 */ /* 0x000fe20000010015 */
[----:B------:R-:W-:-:S02]  /*1260*/  HADD2.F32 R21, -RZ, R47.H1_H1 ;  /* 0x3000002fff157230 */ /* 0x000fc40000004100 */
[----:B------:R-:W-:Y:S01]  /*1270*/  FADD.FTZ R14, R20, R17 ;  /* 0x00000011140e7221 */ /* 0x000fe20000010000 */
[----:B------:R-:W-:Y:S02]  /*1280*/  HADD2.F32 R25, -RZ, R33.H0_H0 ;  /* 0x20000021ff197230 */ /* 0x000fe40000004100 */
[----:B------:R-:W-:Y:S01]  /*1290*/  FFMA.FTZ R17, R15, R20, R18 ;  /* 0x000000140f117223 */ /* 0x000fe20000010012 */
[----:B------:R-:W-:Y:S02]  /*12a0*/  HADD2.F32 R20, -RZ, R50.H1_H1 ;  /* 0x30000032ff147230 */ /* 0x000fe40000004100 */
[----:B------:R-:W-:Y:S01]  /*12b0*/  FADD.FTZ R21, -R10, R21 ;  /* 0x000000150a157221 */ /* 0x000fe20000010100 */
[----:B------:R-:W-:Y:S01]  /*12c0*/  FADD.FTZ R14, R14, R19 ;  /* 0x000000130e0e7221 */ /* 0x000fe20000010000 */
[----:B------:R-:W-:Y:S01]  /*12d0*/  FADD.FTZ R27, -R10, R25 ;  /* 0x000000190a1b7221 */ /* 0x000fe20000010100 */
[----:B------:R-:W-:Y:S01]  /*12e0*/  FFMA.FTZ R17, R22, R19, R17 ;  /* 0x0000001316117223 */ /* 0x000fe20000010011 */
[----:B------:R-:W-:-:S02]  /*12f0*/  HADD2.F32 R19, -RZ, R32.H0_H0 ;  /* 0x20000020ff137230 */ /* 0x000fc40000004100 */
[----:B------:R-:W-:Y:S01]  /*1300*/  FFMA.FTZ R15, R12, R15, RZ ;  /* 0x0000000f0c0f7223 */ /* 0x000fe200000100ff */
[----:B------:R-:W-:Y:S01]  /*1310*/  FADD.FTZ R23, RZ, R12 ;  /* 0x0000000cff177221 */ /* 0x000fe20000010000 */
[-C--:B------:R-:W-:Y:S01]  /*1320*/  FMUL.FTZ R22, R21, R54.reuse ;  /* 0x0000003615167220 */ /* 0x080fe20000410000 */
[----:B------:R-:W-:Y:S01]  /*1330*/  FMUL.FTZ R18, R27, R54 ;  /* 0x000000361b127220 */ /* 0x000fe20000410000 */
[----:B------:R-:W-:Y:S01]  /*1340*/  FMUL.FTZ R21, R11, R20 ;  /* 0x000000140b157220 */ /* 0x000fe20000410000 */
[C---:B------:R-:W-:Y:S01]  /*1350*/  FADD.FTZ R12, R20.reuse, R23 ;  /* 0x00000017140c7221 */ /* 0x040fe20000010000 */
[----:B------:R-:W-:Y:S01]  /*1360*/  FFMA.FTZ R15, R20, R22, R15 ;  /* 0x00000016140f7223 */ /* 0x000fe2000001000f */
[----:B------:R-:W-:Y:S01]  /*1370*/  FADD.FTZ R13, R13, R19 ;  /* 0x000000130d0d7221 */ /* 0x000fe20000010000 */
[----:B------:R-:W-:Y:S01]  /*1380*/  FFMA.FTZ R16, R19, R18, R16 ;  /* 0x0000001213107223 */ /* 0x000fe20000010010 */
[----:B------:R-:W-:Y:S02]  /*1390*/  HADD2.F32 R25, -RZ, R33.H1_H1 ;  /* 0x30000021ff197230 */ /* 0x000fe40000004100 */
[----:B------:R-:W-:Y:S01]  /*13a0*/  FMUL.FTZ R19, R51, R19 ;  /* 0x0000001333137220 */ /* 0x000fe20000410000 */
[----:B------:R-:W-:Y:S01]  /*13b0*/  FADD.FTZ R14, R21, R14 ;  /* 0x0000000e150e7221 */ /* 0x000fe20000010000 */
        /* <DEDUP_REMOVED lines=10> */
[----:B------:R-:W-:Y:S01]  /*1460*/  FADD.FTZ R14, R18, R21 ;  /* 0x00000015120e7221 */ /* 0x000fe20000010000 */
[----:B------:R-:W-:Y:S01]  /*1470*/  FADD.FTZ R21, -R10, R19 ;  /* 0x000000130a157221 */ /* 0x000fe20000010100 */
[----:B------:R-:W-:Y:S01]  /*1480*/  FFMA.FTZ R17, R25, R18, R22 ;  /* 0x0000001219117223 */ /* 0x000fe20000010016 */
[----:B------:R-:W-:-:S02]  /*1490*/  HADD2.F32 R19, -RZ, R30.H0_H0 ;  /* 0x2000001eff137230 */ /* 0x000fc40000004100 */
[----:B------:R-:W-:Y:S01]  /*14a0*/  FFMA.FTZ R15, R20, R25, R15 ;  /* 0x00000019140f7223 */ /* 0x000fe2000001000f */
[----:B------:R-:W-:Y:S01]  /*14b0*/  FMUL.FTZ R22, R21, R54 ;  /* 0x0000003615167220 */ /* 0x000fe20000410000 */
[----:B------:R-:W-:Y:S02]  /*14c0*/  HADD2.F32 R20, -RZ, R30.H1_H1 ;  /* 0x3000001eff147230 */ /* 0x000fe40000004100 */
[----:B------:R-:W-:Y:S01]  /*14d0*/  FADD.FTZ R23, -R10, R23 ;  /* 0x000000170a177221 */ /* 0x000fe20000010100 */
[----:B------:R-:W-:Y:S01]  /*14e0*/  FADD.FTZ R13, R13, R19 ;  /* 0x000000130d0d7221 */ /* 0x000fe20000010000 */
[----:B------:R-:W-:Y:S01]  /*14f0*/  FFMA.FTZ R16, R19, R22, R16 ;  /* 0x0000001613107223 */ /* 0x000fe20000010010 */
[----:B------:R-:W-:Y:S02]  /*1500*/  HADD2.F32 R25, -RZ, R6.H0_H0 ;  /* 0x20000006ff197230 */ /* 0x000fe40000004100 */
[----:B------:R-:W-:Y:S01]  /*1510*/  FMUL.FTZ R19, R51, R19 ;  /* 0x0000001333137220 */ /* 0x000fe20000410000 */
[----:B------:R-:W-:Y:S01]  /*1520*/  FMUL.FTZ R18, R23, R54 ;  /* 0x0000003617127220 */ /* 0x000fe20000410000 */
[----:B------:R-:W-:Y:S01]  /*1530*/  FMUL.FTZ R21, R11, R20 ;  /* 0x000000140b157220 */ /* 0x000fe20000410000 */
[----:B------:R-:W-:-:S02]  /*1540*/  HADD2.F32 R23, -RZ, R7.H0_H0 ;  /* 0x20000007ff177230 */ /* 0x000fc40000004100 */
[----:B------:R-:W-:Y:S01]  /*1550*/  FFMA.FTZ R17, R22, R19, R17 ;  /* 0x0000001316117223 */ /* 0x000fe20000010011 */
[----:B------:R-:W-:Y:S01]  /*1560*/  FADD.FTZ R25, -R10, R25 ;  /* 0x000000190a197221 */ /* 0x000fe20000010100 */
[----:B------:R-:W-:Y:S01]  /*1570*/  FFMA.FTZ R15, R20, R18, R15 ;  /* 0x00000012140f7223 */ /* 0x000fe2000001000f */
[----:B------:R-:W-:Y:S01]  /*1580*/  FADD.FTZ R14, R14, R19 ;  /* 0x000000130e0e7221 */ /* 0x000fe20000010000 */
[----:B------:R-:W-:Y:S01]  /*1590*/  FFMA.FTZ R17, R18, R21, R17 ;  /* 0x0000001512117223 */ /* 0x000fe20000010011 */
[----:B------:R-:W-:Y:S01]  /*15a0*/  FMUL.FTZ R18, R25, R54 ;  /* 0x0000003619127220 */ /* 0x000fe20000410000 */
[----:B------:R-:W-:Y:S02]  /*15b0*/  HADD2.F32 R19, -RZ, R6.H1_H1 ;  /* 0x30000006ff137230 */ /* 0x000fe40000004100 */
[----:B------:R-:W-:Y:S01]  /*15c0*/  FADD.FTZ R14, R21, R14 ;  /* 0x0000000e150e7221 */ /* 0x000fe20000010000 */
[----:B------:R-:W-:Y:S01]  /*15d0*/  FMUL.FTZ R21, R51, R23 ;  /* 0x0000001733157220 */ /* 0x000fe20000410000 */
[----:B------:R-:W-:Y:S01]  /*15e0*/  FADD.FTZ R13, R13, R23 ;  /* 0x000000170d0d7221 */ /* 0x000fe20000010000 */
[----:B------:R-:W-:Y:S01]  /*15f0*/  FFMA.FTZ R16, R23, R18, R16 ;  /* 0x0000001217107223 */ /* 0x000fe20000010010 */
[----:B------:R-:W-:-:S02]  /*1600*/  HADD2.F32 R23, -RZ, R45.H0_H0 ;  /* 0x2000002dff177230 */ /* 0x000fc40000004100 */
[----:B------:R-:W-:Y:S01]  /*1610*/  FADD.FTZ R12, R12, R20 ;  /* 0x000000140c0c7221 */ /* 0x000fe20000010000 */
[----:B------:R-:W-:Y:S01]  /*1620*/  FADD.FTZ R14, R14, R21 ;  /* 0x000000150e0e7221 */ /* 0x000fe20000010000 */
[----:B------:R-:W-:Y:S01]  /*1630*/  FFMA.FTZ R17, R18, R21, R17 ;  /* 0x0000001512117223 */ /* 0x000fe20000010011 */
[C---:B------:R-:W-:Y:S01]  /*1640*/  FADD.FTZ R19, -R10.reuse, R19 ;  /* 0x000000130a137221 */ /* 0x040fe20000010100 */
[----:B------:R-:W-:Y:S02]  /*1650*/  HADD2.F32 R20, -RZ, R7.H1_H1 ;  /* 0x30000007ff147230 */ /* 0x000fe40000004100 */
[----:B------:R-:W-:Y:S01]  /*1660*/  FADD.FTZ R21, -R10, R23 ;  /* 0x000000170a157221 */ /* 0x000fe20000010100 */
[----:B------:R-:W-:Y:S02]  /*1670*/  HADD2.F32 R24, -RZ, R46.H0_H0 ;  /* 0x2000002eff187230 */ /* 0x000fe40000004100 */
[----:B------:R-:W-:Y:S01]  /*1680*/  FMUL.FTZ R22, R19, R54 ;  /* 0x0000003613167220 */ /* 0x000fe20000410000 */
[----:B------:R-:W-:-:S02]  /*1690*/  HADD2.F32 R23, -RZ, R45.H1_H1 ;  /* 0x3000002dff177230 */ /* 0x000fc40000004100 */
[----:B------:R-:W-:Y:S01]  /*16a0*/  FMUL.FTZ R19, R21, R54 ;  /* 0x0000003615137220 */ /* 0x000fe20000410000 */
[----:B------:R-:W-:Y:S01]  /*16b0*/  FMUL.FTZ R21, R11, R20 ;  /* 0x000000140b157220 */ /* 0x000fe20000410000 */
[----:B------:R-:W-:Y:S01]  /*16c0*/  FADD.FTZ R18, R12, R20 ;  /* 0x000000140c127221 */ /* 0x000fe20000010000 */
[----:B------:R-:W-:Y:S01]  /*16d0*/  FFMA.FTZ R15, R20, R22, R15 ;  /* 0x00000016140f7223 */ /* 0x000fe2000001000f */
[----:B------:R-:W-:Y:S01]  /*16e0*/  FADD.FTZ R12, R13, R24 ;  /* 0x000000180d0c7221 */ /* 0x000fe20000010000 */
[----:B------:R-:W-:Y:S01]  /*16f0*/  FMUL.FTZ R13, R51, R24 ;  /* 0x00000018330d7220 */ /* 0x000fe20000410000 */
[----:B------:R-:W-:Y:S01]  /*1700*/  FADD.FTZ R23, -R10, R23 ;  /* 0x000000170a177221 */ /* 0x000fe20000010100 */
[----:B------:R-:W-:Y:S01]  /*1710*/  FFMA.FTZ R22, R22, R21, R17 ;  /* 0x0000001516167223 */ /* 0x000fe20000010011 */
[----:B------:R-:W-:Y:S02]  /*1720*/  HADD2.F32 R20, -RZ, R46.H1_H1 ;  /* 0x3000002eff147230 */ /* 0x000fe40000004100 */
[----:B------:R-:W-:Y:S01]  /*1730*/  FFMA.FTZ R16, R24, R19, R16 ;  /* 0x0000001318107223 */ /* 0x000fe20000010010 */
[----:B------:R-:W-:Y:S01]  /*1740*/  FADD.FTZ R14, R21, R14 ;  /* 0x0000000e150e7221 */ /* 0x000fe20000010000 */
[----:B------:R-:W-:Y:S01]  /*1750*/  FMUL.FTZ R23, R23, R54 ;  /* 0x0000003617177220 */ /* 0x000fe20000410000 */
[----:B------:R-:W-:Y:S01]  /*1760*/  FFMA.FTZ R22, R19, R13, R22 ;  /* 0x0000000d13167223 */ /* 0x000fe20000010016 */
[----:B------:R-:W-:-:S02]  /*1770*/  HADD2.F32 R19, -RZ, R8.H0_H0 ;  /* 0x20000008ff137230 */ /* 0x000fc40000004100 */
[----:B------:R-:W-:Y:S01]  /*1780*/  FADD.FTZ R17, R14, R13 ;  /* 0x0000000d0e117221 */ /* 0x000fe20000010000 */
[----:B------:R-:W-:Y:S01]  /*1790*/  FADD.FTZ R18, R18, R20 ;  /* 0x0000001412127221 */ /* 0x000fe20000010000 */
[----:B------:R-:W-:Y:S01]  /*17a0*/  FFMA.FTZ R15, R20, R23, R15 ;  /* 0x00000017140f7223 */ /* 0x000fe2000001000f */
[----:B------:R-:W-:Y:S01]  /*17b0*/  FMUL.FTZ R20, R11, R20 ;  /* 0x000000140b147220 */ /* 0x000fe20000410000 */
[--C-:B------:R-:W-:Y:S02]  /*17c0*/  HADD2.F32 R13, -RZ, R9.reuse.H0_H0 ;  /* 0x20000009ff0d7230 */ /* 0x100fe40000004100 */
[----:B------:R-:W-:Y:S01]  /*17d0*/  FADD.FTZ R19, -R10, R19 ;  /* 0x000000130a137221 */ /* 0x000fe20000010100 */
[----:B------:R-:W-:Y:S02]  /*17e0*/  HADD2.F32 R21, -RZ, R8.H1_H1 ;  /* 0x30000008ff157230 */ /* 0x000fe40000004100 */
[----:B------:R-:W-:Y:S01]  /*17f0*/  FADD.FTZ R17, R20, R17 ;  /* 0x0000001114117221 */ /* 0x000fe20000010000 */
[----:B------:R-:W-:Y:S01]  /*1800*/  FFMA.FTZ R22, R23, R20, R22 ;  /* 0x0000001417167223 */ /* 0x000fe20000010016 */
[----:B------:R-:W-:Y:S01]  /*1810*/  FMUL.FTZ R20, R51, R13 ;  /* 0x0000000d33147220 */ /* 0x000fe20000410000 */
[----:B------:R-:W-:Y:S01]  /*1820*/  FMUL.FTZ R23, R19, R54 ;  /* 0x0000003613177220 */ /* 0x000fe20000410000 */
[----:B------:R-:W-:-:S02]  /*1830*/  HADD2.F32 R14, -RZ, R9.H1_H1 ;  /* 0x30000009ff0e7230 */ /* 0x000fc40000004100 */
[----:B------:R-:W-:Y:S01]  /*1840*/  FADD.FTZ R19, -R10, R21 ;  /* 0x000000150a137221 */ /* 0x000fe20000010100 */
[----:B------:R-:W-:Y:S01]  /*1850*/  FADD.FTZ R21, R17, R20 ;  /* 0x0000001411157221 */ /* 0x000fe20000010000 */
[----:B------:R-:W-:Y:S01]  /*1860*/  FFMA.FTZ R22, R23, R20, R22 ;  /* 0x0000001417167223 */ /* 0x000fe20000010016 */
[--C-:B------:R-:W-:Y:S02]  /*1870*/  HADD2.F32 R25, -RZ, R49.reuse.H0_H0 ;  /* 0x20000031ff197230 */ /* 0x100fe40000004100 */
[----:B------:R-:W-:Y:S01]  /*1880*/  FMUL.FTZ R20, R11, R14 ;  /* 0x0000000e0b147220 */ /* 0x000fe20000410000 */
[----:B------:R-:W-:Y:S01]  /*1890*/  FFMA.FTZ R16, R13, R23, R16 ;  /* 0x000000170d107223 */ /* 0x000fe20000010010 */
[----:B------:R-:W-:Y:S02]  /*18a0*/  HADD2.F32 R17, -RZ, R48.H0_H0 ;  /* 0x20000030ff117230 */ /* 0x000fe40000004100 */
[----:B------:R-:W-:Y:S01]  /*18b0*/  FMUL.FTZ R19, R19, R54 ;  /* 0x0000003613137220 */ /* 0x000fe20000410000 */
[----:B------:R-:W-:Y:S01]  /*18c0*/  FADD.FTZ R23, R20, R21 ;  /* 0x0000001514177221 */ /* 0x000fe20000010000 */
[----:B------:R-:W-:Y:S01]  /*18d0*/  FADD.FTZ R21, -R10, R25 ;  /* 0x000000190a157221 */ /* 0x000fe20000010100 */
[----:B------:R-:W-:-:S02]  /*18e0*/  HADD2.F32 R25, -RZ, R49.H1_H1 ;  /* 0x30000031ff197230 */ /* 0x000fc40000004100 */
[----:B------:R-:W-:Y:S01]  /*18f0*/  FFMA.FTZ R22, R19, R20, R22 ;  /* 0x0000001413167223 */ /* 0x000fe20000010016 */
[----:B------:R-:W-:Y:S01]  /*1900*/  FMUL.FTZ R24, R51, R17 ;  /* 0x0000001133187220 */ /* 0x000fe20000410000 */
[----:B------:R-:W-:Y:S02]  /*1910*/  HADD2.F32 R20, -RZ, R48.H1_H1 ;  /* 0x30000030ff147230 */ /* 0x000fe40000004100 */
[----:B------:R-:W-:Y:S01]  /*1920*/  FMUL.FTZ R21, R21, R54 ;  /* 0x0000003615157220 */ /* 0x000fe20000410000 */
[----:B------:R-:W-:Y:S01]  /*1930*/  FADD.FTZ R25, -R10, R25 ;  /* 0x000000190a197221 */ /* 0x000fe20000010100 */
[----:B------:R-:W-:Y:S01]  /*1940*/  FADD.FTZ R27, R23, R24 ;  /* 0x00000018171b7221 */ /* 0x000fe20000010000 */
[----:B------:R-:W-:Y:S01]  /*1950*/  FADD.FTZ R12, R12, R13 ;  /* 0x0000000d0c0c7221 */ /* 0x000fe20000010000 */
[----:B------:R-:W-:Y:S01]  /*1960*/  FFMA.FTZ R24, R21, R24, R22 ;  /* 0x0000001815187223 */ /* 0x000fe20000010016 */
[----:B------:R-:W-:Y:S01]  /*1970*/  FMUL.FTZ R22, R11, R20 ;  /* 0x000000140b167220 */ /* 0x000fe20000410000 */
        /* <DEDUP_REMOVED lines=10> */
.L_x_873:
[----:B-----5:R-:W-:Y:S02]  /*1a20*/  HADD2.F32 R13, -RZ, R35.H0_H0 ;  /* 0x20000023ff0d7230 */ /* 0x020fe40000004100 */
[----:B------:R-:W-:Y:S02]  /*1a30*/  HADD2.F32 R17, -RZ, R47.H0_H0 ;  /* 0x2000002fff117230 */ /* 0x000fe40000004100 */
[----:B------:R-:W-:Y:S02]  /*1a40*/  HADD2.F32 R25, -RZ, R33.H0_H0 ;  /* 0x20000021ff197230 */ /* 0x000fe40000004100 */
[C---:B------:R-:W-:Y:S01]  /*1a50*/  FADD.FTZ R15, -R10.reuse, R13 ;  /* 0x0000000d0a0f7221 */ /* 0x040fe20000010100 */
[----:B------:R-:W-:Y:S02]  /*1a60*/  HADD2.F32 R13, -RZ, R35.H1_H1 ;  /* 0x30000023ff0d7230 */ /* 0x000fe40000004100 */
[----:B------:R-:W-:Y:S01]  /*1a70*/  FADD.FTZ R17, -R10, R17 ;  /* 0x000000110a117221 */ /* 0x000fe20000010100 */
[----:B------:R-:W-:-:S02]  /*1a80*/  HADD2.F32 R22, -RZ, R34.H0_H0 ;  /* 0x20000022ff167230 */ /* 0x000fc40000004100 */
[-C--:B------:R-:W-:Y:S01]  /*1a90*/  FMUL.FTZ R14, R15, R54.reuse ;  /* 0x000000360f0e7220 */ /* 0x080fe20000410000 */
[C---:B------:R-:W-:Y:S01]  /*1aa0*/  FADD.FTZ R25, -R10.reuse, R25 ;  /* 0x000000190a197221 */ /* 0x040fe20000010100 */
[----:B------:R-:W-:Y:S01]  /*1ab0*/  FADD.FTZ R13, -R10, R13 ;  /* 0x0000000d0a0d7221 */ /* 0x000fe20000010100 */
[----:B------:R-:W-:Y:S01]  /*1ac0*/  FMUL.FTZ R26, R17, R54 ;  /* 0x00000036111a7220 */ /* 0x000fe20000410000 */
[--C-:B------:R-:W-:Y:S01]  /*1ad0*/  FFMA.FTZ R15, R51, R14, R53.reuse ;  /* 0x0000000e330f7223 */ /* 0x100fe20000010035 */
[----:B------:R-:W-:Y:S02]  /*1ae0*/  HADD2.F32 R17, -RZ, R47.H1_H1 ;  /* 0x3000002fff117230 */ /* 0x000fe40000004100 */
[----:B------:R-:W-:Y:S01]  /*1af0*/  FMUL.FTZ R12, R13, R54 ;  /* 0x000000360d0c7220 */ /* 0x000fe20000410000 */
[----:B------:R-:W-:Y:S01]  /*1b00*/  FFMA.FTZ R13, R51, R26, R53 ;  /* 0x0000001a330d7223 */ /* 0x000fe20000010035 */
[----:B------:R-:W-:Y:S01]  /*1b10*/  FMUL.FTZ R16, R15, -1.4426950216293334961 ;  /* 0xbfb8aa3b0f107820 */ /* 0x000fe20000410000 */
[----:B------:R-:W-:-:S02]  /*1b20*/  HADD2.F32 R56, -RZ, R34.H1_H1 ;  /* 0x30000022ff387230 */ /* 0x000fc40000004100 */
[----:B------:R-:W-:Y:S01]  /*1b30*/  FFMA.FTZ R18, R11, R12, R52 ;  /* 0x0000000c0b127223 */ /* 0x000fe20000010034 */
[----:B------:R-:W-:Y:S01]  /*1b40*/  FADD.FTZ R17, -R10, R17 ;  /* 0x000000110a117221 */ /* 0x000fe20000010100 */
[----:B------:R-:W-:Y:S02]  /*1b50*/  FMUL.FTZ R20, R13, -1.4426950216293334961 ;  /* 0xbfb8aa3b0d147820 */ /* 0x000fe40000410000 */
[----:B------:R-:W-:Y:S01]  /*1b60*/  FMUL.FTZ R19, R18, -1.4426950216293334961 ;  /* 0xbfb8aa3b12137820 */ /* 0x000fe20000410000 */
[----:B------:R-:W0:Y:S01]  /*1b70*/  MUFU.EX2 R16, R16 ;  /* 0x0000001000107308 */ /* 0x000e220000000800 */
[----:B------:R-:W-:-:S07]  /*1b80*/  FMUL.FTZ R17, R17, R54 ;  /* 0x0000003611117220 */ /* 0x000fce0000410000 */
        /* <DEDUP_REMOVED lines=11> */
[----:B------:R-:W-:Y:S01]  /*1c40*/  FMUL.FTZ R23, R22, R23 ;  /* 0x0000001716177220 */ /* 0x000fe20000410000 */
[----:B------:R-:W-:Y:S02]  /*1c50*/  FMUL.FTZ R22, R25, R54 ;  /* 0x0000003619167220 */ /* 0x000fe40000410000 */
[----:B------:R-:W-:Y:S02]  /*1c60*/  FFMA.FTZ R24, R15, R24, 1 ;  /* 0x3f8000000f187423 */ /* 0x000fe40000010018 */
[----:B------:R-:W-:Y:S01]  /*1c70*/  FFMA.FTZ R15, R51, R22, R53 ;  /* 0x00000016330f7223 */ /* 0x000fe20000010035 */
[----:B------:R-:W0:Y:S01]  /*1c80*/  MUFU.RCP R20, R20 ;  /* 0x0000001400147308 */ /* 0x000e220000001000 */
[----:B-1----:R-:W-:-:S04]  /*1c90*/  FADD.FTZ R25, -R21, 1 ;  /* 0x3f80000015197421 */ /* 0x002fc80000010100 */
[----:B------:R-:W-:Y:S01]  /*1ca0*/  FFMA.FTZ R28, R18, R25, 1 ;  /* 0x3f800000121c7423 */ /* 0x000fe20000010019 */
[----:B------:R-:W-:Y:S01]  /*1cb0*/  FMUL.FTZ R18, R15, -1.4426950216293334961 ;  /* 0xbfb8aa3b0f127820 */ /* 0x000fe20000410000 */
[----:B------:R-:W-:Y:S01]  /*1cc0*/  FMUL.FTZ R25, R56, R21 ;  /* 0x0000001538197220 */ /* 0x000fe20000410000 */
[----:B------:R-:W-:Y:S01]  /*1cd0*/  FMUL.FTZ R21, R23, R24 ;  /* 0x0000001817157220 */ /* 0x000fe20000410000 */
[----:B--2---:R-:W-:Y:S01]  /*1ce0*/  FADD.FTZ R23, R19, 1 ;  /* 0x3f80000013177421 */ /* 0x004fe20000010000 */
[----:B------:R-:W-:Y:S02]  /*1cf0*/  HADD2.F32 R19, -RZ, R33.H1_H1 ;  /* 0x30000021ff137230 */ /* 0x000fe40000004100 */
[----:B------:R-:W-:Y:S01]  /*1d00*/  FMUL.FTZ R25, R25, R28 ;  /* 0x0000001c19197220 */ /* 0x000fe20000410000 */
[----:B------:R-:W1:Y:S02]  /*1d10*/  MUFU.EX2 R18, R18 ;  /* 0x0000001200127308 */ /* 0x000e640000000800 */
[----:B------:R-:W-:Y:S01]  /*1d20*/  FADD.FTZ R29, -R10, R19 ;  /* 0x000000130a1d7221 */ /* 0x000fe20000010100 */
[----:B------:R-:W-:-:S02]  /*1d30*/  HADD2.F32 R19, -RZ, R50.H0_H0 ;  /* 0x20000032ff137230 */ /* 0x000fc40000004100 */
[----:B0-----:R-:W-:-:S03]  /*1d40*/  FADD.FTZ R24, -R20, 1 ;  /* 0x3f80000014187421 */ /* 0x001fc60000010100 */
[----:B------:R-:W0:Y:S01]  /*1d50*/  MUFU.RCP R23, R23 ;  /* 0x0000001700177308 */ /* 0x000e220000001000 */
[----:B------:R-:W-:Y:S01]  /*1d60*/  FMUL.FTZ R20, R19, R20 ;  /* 0x0000001413147220 */ /* 0x000fe20000410000 */
[----:B------:R-:W-:-:S04]  /*1d70*/  FFMA.FTZ R13, R13, R24, 1 ;  /* 0x3f8000000d0d7423 */ /* 0x000fc80000010018 */
[----:B------:R-:W-:Y:S01]  /*1d80*/  FMUL.FTZ R13, R20, R13 ;  /* 0x0000000d140d7220 */ /* 0x000fe20000410000 */
[----:B------:R-:W-:Y:S02]  /*1d90*/  HADD2.F32 R20, -RZ, R50.H1_H1 ;  /* 0x30000032ff147230 */ /* 0x000fe40000004100 */
[----:B-1----:R-:W-:Y:S01]  /*1da0*/  FADD.FTZ R27, R18, 1 ;  /* 0x3f800000121b7421 */ /* 0x002fe20000010000 */
[----:B------:R-:W-:-:S04]  /*1db0*/  FMUL.FTZ R18, R29, R54 ;  /* 0x000000361d127220 */ /* 0x000fc80000410000 */
[----:B------:R-:W-:Y:S01]  /*1dc0*/  FFMA.FTZ R19, R11, R18, R52 ;  /* 0x000000120b137223 */ /* 0x000fe20000010034 */
[----:B------:R-:W1:Y:S01]  /*1dd0*/  MUFU.RCP R27, R27 ;  /* 0x0000001b001b7308 */ /* 0x000e620000001000 */
[----:B0-----:R-:W-:Y:S02]  /*1de0*/  FADD.FTZ R29, -R23, 1 ;  /* 0x3f800000171d7421 */ /* 0x001fe40000010100 */
[----:B------:R-:W-:Y:S01]  /*1df0*/  FMUL.FTZ R28, R19, -1.4426950216293334961 ;  /* 0xbfb8aa3b131c7820 */ /* 0x000fe20000410000 */
[----:B------:R-:W-:Y:S01]  /*1e00*/  FMUL.FTZ R23, R20, R23 ;  /* 0x0000001714177220 */ /* 0x000fe20000410000 */
[----:B------:R-:W-:Y:S01]  /*1e10*/  FFMA.FTZ R24, R16, R29, 1 ;  /* 0x3f80000010187423 */ /* 0x000fe2000001001d */
[----:B------:R-:W-:-:S03]  /*1e20*/  HADD2.F32 R29, -RZ, R31.H0_H0 ;  /* 0x2000001fff1d7230 */ /* 0x000fc60000004100 */
[----:B------:R-:W0:Y:S01]  /*1e30*/  MUFU.EX2 R28, R28 ;  /* 0x0000001c001c7308 */ /* 0x000e220000000800 */
[----:B------:R-:W-:Y:S01]  /*1e40*/  FMUL.FTZ R24, R23, R24 ;  /* 0x0000001817187220 */ /* 0x000fe20000410000 */
[----:B-1----:R-:W-:-:S04]  /*1e50*/  FADD.FTZ R20, -R27, 1 ;  /* 0x3f8000001b147421 */ /* 0x002fc80000010100 */
[----:B------:R-:W-:Y:S01]  /*1e60*/  FFMA.FTZ R20, R15, R20, 1 ;  /* 0x3f8000000f147423 */ /* 0x000fe20000010014 */
[----:B------:R-:W-:Y:S01]  /*1e70*/  FADD.FTZ R15, -R10, R29 ;  /* 0x0000001d0a0f7221 */ /* 0x000fe20000010100 */
[----:B------:R-:W-:-:S03]  /*1e80*/  HADD2.F32 R29, -RZ, R32.H0_H0 ;  /* 0x20000020ff1d7230 */ /* 0x000fc60000004100 */
[----:B------:R-:W-:Y:S01]  /*1e90*/  FMUL.FTZ R16, R15, R54 ;  /* 0x000000360f107220 */ /* 0x000fe20000410000 */
[----:B0-----:R-:W-:Y:S01]  /*1ea0*/  FADD.FTZ R56, R28, 1 ;  /* 0x3f8000001c387421 */ /* 0x001fe20000010000 */
[----:B------:R-:W-:Y:S02]  /*1eb0*/  FMUL.FTZ R29, R29, R27 ;  /* 0x0000001b1d1d7220 */ /* 0x000fe40000410000 */
[----:B------:R-:W-:Y:S01]  /*1ec0*/  FFMA.FTZ R15, R51, R16, R53 ;  /* 0x00000010330f7223 */ /* 0x000fe20000010035 */
[----:B------:R0:W1:Y:S01]  /*1ed0*/  MUFU.RCP R28, R56 ;  /* 0x00000038001c7308 */ /* 0x0000620000001000 */
[----:B------:R-:W-:Y:S01]  /*1ee0*/  FMUL.FTZ R20, R29, R20 ;  /* 0x000000141d147220 */ /* 0x000fe20000410000 */
[----:B------:R-:W-:Y:S02]  /*1ef0*/  HADD2.F32 R29, -RZ, R32.H1_H1 ;  /* 0x30000020ff1d7230 */ /* 0x000fe40000004100 */
[----:B------:R-:W-:-:S04]  /*1f00*/  FMUL.FTZ R57, R15, -1.4426950216293334961 ;  /* 0xbfb8aa3b0f397820 */ /* 0x000fc80000410000 */
[----:B------:R2:W3:Y:S01]  /*1f10*/  MUFU.EX2 R27, R57 ;  /* 0x00000039001b7308 */ /* 0x0004e20000000800 */
[----:B0-----:R-:W-:Y:S02]  /*1f20*/  HADD2.F32 R56, -RZ, R30.H0_H0 ;  /* 0x2000001eff387230 */ /* 0x001fe40000004100 */
[----:B-1----:R-:W-:Y:S01]  /*1f30*/  FADD.FTZ R23, -R28, 1 ;  /* 0x3f8000001c177421 */ /* 0x002fe20000010100 */
[----:B--2---:R-:W-:-:S03]  /*1f40*/  FFMA.FTZ R57, R14, R21, RZ ;  /* 0x000000150e397223 */ /* 0x004fc600000100ff */
[----:B------:R-:W-:Y:S01]  /*1f50*/  FFMA.FTZ R23, R19, R23, 1 ;  /* 0x3f80000013177423 */ /* 0x000fe20000010017 */
[----:B------:R-:W-:Y:S01]  /*1f60*/  FMUL.FTZ R19, R29, R28 ;  /* 0x0000001c1d137220 */ /* 0x000fe20000410000 */
[----:B---3--:R-:W-:-:S03]  /*1f70*/  FADD.FTZ R28, R27, 1 ;  /* 0x3f8000001b1c7421 */ /* 0x008fc60000010000 */
[----:B------:R-:W-:Y:S01]  /*1f80*/  FMUL.FTZ R19, R19, R23 ;  /* 0x0000001713137220 */ /* 0x000fe20000410000 */
[----:B------:R-:W-:Y:S01]  /*1f90*/  FMUL.FTZ R27, R51, R21 ;  /* 0x00000015331b7220 */ /* 0x000fe20000410000 */
[----:B------:R0:W1:Y:S03]  /*1fa0*/  MUFU.RCP R23, R28 ;  /* 0x0000001c00177308 */ /* 0x0000660000001000 */
[----:B------:R-:W-:Y:S01]  /*1fb0*/  FFMA.FTZ R29, R14, R27, RZ ;  /* 0x0000001b0e1d7223 */ /* 0x000fe200000100ff */
[----:B------:R-:W-:Y:S01]  /*1fc0*/  FADD.FTZ R14, RZ, R21 ;  /* 0x00000015ff0e7221 */ /* 0x000fe20000010000 */
[----:B------:R-:W-:Y:S01]  /*1fd0*/  FFMA.FTZ R21, R26, R13, R57 ;  /* 0x0000000d1a157223 */ /* 0x000fe20000010039 */
[----:B0-----:R-:W-:Y:S01]  /*1fe0*/  FADD.FTZ R28, RZ, R27 ;  /* 0x0000001bff1c7221 */ /* 0x001fe20000010000 */
[----:B------:R-:W-:-:S04]  /*1ff0*/  FMUL.FTZ R27, R11, R25 ;  /* 0x000000190b1b7220 */ /* 0x000fc80000410000 */
[C---:B------:R-:W-:Y:S01]  /*2000*/  FFMA.FTZ R29, R12.reuse, R27, R29 ;  /* 0x0000001b0c1d7223 */ /* 0x040fe2000001001d */
[----:B------:R-:W-:Y:S01]  /*2010*/  FADD.FTZ R27, R27, R28 ;  /* 0x0000001c1b1b7221 */ /* 0x000fe20000010000 */
[----:B------:R-:W-:Y:S01]  /*2020*/  FFMA.FTZ R12, R12, R25, RZ ;  /* 0x000000190c0c7223 */ /* 0x000fe200000100ff */
[----:B-1----:R-:W-:Y:S01]  /*2030*/  FMUL.FTZ R56, R56, R23 ;  /* 0x0000001738387220 */ /* 0x002fe20000410000 */
[----:B------:R-:W-:Y:S01]  /*2040*/  FADD.FTZ R23, -R23, 1 ;  /* 0x3f80000017177421 */ /* 0x000fe20000010100 */
[----:B------:R-:W-:-:S03]  /*2050*/  FADD.FTZ R25, RZ, R25 ;  /* 0x00000019ff197221 */ /* 0x000fc60000010000 */
[----:B------:R-:W-:Y:S01]  /*2060*/  FFMA.FTZ R15, R15, R23, 1 ;  /* 0x3f8000000f0f7423 */ /* 0x000fe20000010017 */
[----:B------:R-:W-:-:S03]  /*2070*/  HADD2.F32 R23, -RZ, R31.H1_H1 ;  /* 0x3000001fff177230 */ /* 0x000fc60000004100 */
[----:B------:R-:W-:Y:S02]  /*2080*/  FMUL.FTZ R15, R56, R15 ;  /* 0x0000000f380f7220 */ /* 0x000fe40000410000 */
[----:B------:R-:W-:Y:S01]  /*2090*/  FADD.FTZ R28, -R10, R23 ;  /* 0x000000170a1c7221 */ /* 0x000fe20000010100 */
[----:B------:R-:W-:Y:S01]  /*20a0*/  FADD.FTZ R23, R14, R13 ;  /* 0x0000000d0e177221 */ /* 0x000fe20000010000 */
[----:B------:R-:W-:Y:S02]  /*20b0*/  FMUL.FTZ R14, R51, R13 ;  /* 0x0000000d330e7220 */ /* 0x000fe40000410000 */
[----:B------:R-:W-:Y:S02]  /*20c0*/  FMUL.FTZ R13, R28, R54 ;  /* 0x000000361c0d7220 */ /* 0x000fe40000410000 */
[----:B------:R-:W-:Y:S01]  /*20d0*/  FFMA.FTZ R26, R26, R14, R29 ;  /* 0x0000000e1a1a7223 */ /* 0x000fe2000001001d */
[----:B------:R-:W-:Y:S01]  /*20e0*/  FADD.FTZ R27, R27, R14 ;  /* 0x0000000e1b1b7221 */ /* 0x000fe20000010000 */
[----:B------:R-:W-:Y:S01]  /*20f0*/  FFMA.FTZ R28, R11, R13, R52 ;  /* 0x0000000d0b1c7223 */ /* 0x000fe20000010034 */
[----:B------:R-:W-:-:S03]  /*2100*/  HADD2.F32 R14, -RZ, R30.H1_H1 ;  /* 0x3000001eff0e7230 */ /* 0x000fc60000004100 */
[----:B------:R-:W-:-:S06]  /*2110*/  FMUL.FTZ R56, R28, -1.4426950216293334961 ;  /* 0xbfb8aa3b1c387820 */ /* 0x000fcc0000410000 */
[----:B------:R-:W0:Y:S02]  /*2120*/  MUFU.EX2 R56, R56 ;  /* 0x0000003800387308 */ /* 0x000e240000000800 */
[----:B0-----:R-:W-:-:S06]  /*2130*/  FADD.FTZ R29, R56, 1 ;  /* 0x3f800000381d7421 */ /* 0x001fcc0000010000 */
[----:B------:R-:W0:Y:S02]  /*2140*/  MUFU.RCP R29, R29 ;  /* 0x0000001d001d7308 */ /* 0x000e240000001000 */
[----:B0-----:R-:W-:Y:S01]  /*2150*/  FADD.FTZ R57, -R29, 1 ;  /* 0x3f8000001d397421 */ /* 0x001fe20000010100 */
[----:B------:R-:W-:-:S03]  /*2160*/  FMUL.FTZ R14, R14, R29 ;  /* 0x0000001d0e0e7220 */ /* 0x000fc60000410000 */
[----:B------:R-:W-:Y:S01]  /*2170*/  FFMA.FTZ R57, R28, R57, 1 ;  /* 0x3f8000001c397423 */ /* 0x000fe20000010039 */
[----:B------:R-:W-:Y:S01]  /*2180*/  FADD.FTZ R28, R25, R24 ;  /* 0x00000018191c7221 */ /* 0x000fe20000010000 */
[----:B------:R-:W-:Y:S02]  /*2190*/  FFMA.FTZ R25, R17, R24, R12 ;  /* 0x0000001811197223 */ /* 0x000fe4000001000c */
[----:B------:R-:W-:Y:S01]  /*21a0*/  FMUL.FTZ R14, R14, R57 ;  /* 0x000000390e0e7220 */ /* 0x000fe20000410000 */
[----:B------:R-:W-:-:S05]  /*21b0*/  HADD2.F32 R57, -RZ, R6.H0_H0 ;  /* 0x20000006ff397230 */ /* 0x000fca0000004100 */
[----:B------:R-:W-:Y:S01]  /*21c0*/  FADD.FTZ R56, -R10, R57 ;  /* 0x000000390a387221 */ /* 0x000fe20000010100 */
[----:B------:R-:W-:-:S03]  /*21d0*/  FMUL.FTZ R57, R11, R24 ;  /* 0x000000180b397220 */ /* 0x000fc60000410000 */
[----:B------:R-:W-:Y:S01]  /*21e0*/  FMUL.FTZ R12, R56, R54 ;  /* 0x00000036380c7220 */ /* 0x000fe20000410000 */
[----:B------:R-:W-:Y:S01]  /*21f0*/  FFMA.FTZ R29, R17, R57, R26 ;  /* 0x00000039111d7223 */ /* 0x000fe2000001001a */
[----:B------:R-:W-:Y:S01]  /*2200*/  FADD.FTZ R24, R57, R27 ;  /* 0x0000001b39187221 */ /* 0x000fe20000010000 */
[----:B------:R-:W-:Y:S02]  /*2210*/  HADD2.F32 R27, -RZ, R7.H0_H0 ;  /* 0x20000007ff1b7230 */ /* 0x000fe40000004100 */
        /* <DEDUP_REMOVED lines=8> */
[----:B------:R-:W-:Y:S02]  /*22a0*/  HADD2.F32 R24, -RZ, R7.H1_H1 ;  /* 0x30000007ff187230 */ /* 0x000fe40000004100 */
[----:B0-----:R-:W-:Y:S01]  /*22b0*/  FADD.FTZ R57, -R26, 1 ;  /* 0x3f8000001a397421 */ /* 0x001fe20000010100 */
[----:B------:R-:W-:Y:S01]  /*22c0*/  FMUL.FTZ R27, R27, R26 ;  /* 0x0000001a1b1b7220 */ /* 0x000fe20000410000 */
[----:B------:R-:W-:Y:S02]  /*22d0*/  FADD.FTZ R26, R23, R20 ;  /* 0x00000014171a7221 */ /* 0x000fe40000010000 */
[----:B------:R-:W-:Y:S02]  /*22e0*/  FFMA.FTZ R17, R17, R57, 1 ;  /* 0x3f80000011117423 */ /* 0x000fe40000010039 */
[----:B------:R-:W-:-:S02]  /*22f0*/  FADD.FTZ R26, R26, R15 ;  /* 0x0000000f1a1a7221 */ /* 0x000fc40000010000 */
[----:B------:R-:W-:Y:S01]  /*2300*/  FMUL.FTZ R17, R27, R17 ;  /* 0x000000111b117220 */ /* 0x000fe20000410000 */
[----:B------:R-:W-:-:S05]  /*2310*/  HADD2.F32 R27, -RZ, R6.H1_H1 ;  /* 0x30000006ff1b7230 */ /* 0x000fca0000004100 */
[----:B------:R-:W-:Y:S01]  /*2320*/  FADD.FTZ R57, -R10, R27 ;  /* 0x0000001b0a397221 */ /* 0x000fe20000010100 */
[----:B------:R-:W-:-:S03]  /*2330*/  FFMA.FTZ R27, R22, R20, R21 ;  /* 0x00000014161b7223 */ /* 0x000fc60000010015 */
[----:B------:R-:W-:-:S04]  /*2340*/  FMUL.FTZ R20, R57, R54 ;  /* 0x0000003639147220 */ /* 0x000fc80000410000 */
[----:B------:R-:W-:-:S04]  /*2350*/  FFMA.FTZ R21, R11, R20, R52 ;  /* 0x000000140b157223 */ /* 0x000fc80000010034 */
[----:B------:R-:W-:-:S06]  /*2360*/  FMUL.FTZ R23, R21, -1.4426950216293334961 ;  /* 0xbfb8aa3b15177820 */ /* 0x000fcc0000410000 */
[----:B------:R-:W0:Y:S02]  /*2370*/  MUFU.EX2 R23, R23 ;  /* 0x0000001700177308 */ /* 0x000e240000000800 */
[----:B0-----:R-:W-:Y:S01]  /*2380*/  FADD.FTZ R57, R23, 1 ;  /* 0x3f80000017397421 */ /* 0x001fe20000010000 */
[----:B------:R-:W-:Y:S01]  /*2390*/  FADD.FTZ R23, R28, R19 ;  /* 0x000000131c177221 */ /* 0x000fe20000010000 */
[----:B------:R-:W-:-:S04]  /*23a0*/  FMUL.FTZ R28, R11, R19 ;  /* 0x000000130b1c7220 */ /* 0x000fc80000410000 */
[----:B------:R-:W0:Y:S01]  /*23b0*/  MUFU.RCP R22, R57 ;  /* 0x0000003900167308 */ /* 0x000e220000001000 */
[----:B------:R-:W-:Y:S01]  /*23c0*/  FFMA.FTZ R29, R18, R28, R29 ;  /* 0x0000001c121d7223 */ /* 0x000fe2000001001d */
[----:B------:R-:W-:Y:S01]  /*23d0*/  FADD.FTZ R56, R28, R56 ;  /* 0x000000381c387221 */ /* 0x000fe20000010000 */
[----:B------:R-:W-:Y:S02]  /*23e0*/  HADD2.F32 R28, -RZ, R46.H0_H0 ;  /* 0x2000002eff1c7230 */ /* 0x000fe40000004100 */
[----:B0-----:R-:W-:Y:S01]  /*23f0*/  FMUL.FTZ R24, R24, R22 ;  /* 0x0000001618187220 */ /* 0x001fe20000410000 */
[----:B------:R-:W-:-:S04]  /*2400*/  FADD.FTZ R22, -R22, 1 ;  /* 0x3f80000016167421 */ /* 0x000fc80000010100 */
[----:B------:R-:W-:Y:S01]  /*2410*/  FFMA.FTZ R21, R21, R22, 1 ;  /* 0x3f80000015157423 */ /* 0x000fe20000010016 */
[----:B------:R-:W-:-:S03]  /*2420*/  HADD2.F32 R22, -RZ, R45.H0_H0 ;  /* 0x2000002dff167230 */ /* 0x000fc60000004100 */
[----:B------:R-:W-:Y:S02]  /*2430*/  FMUL.FTZ R21, R24, R21 ;  /* 0x0000001518157220 */ /* 0x000fe40000410000 */
[----:B------:R-:W-:Y:S01]  /*2440*/  FADD.FTZ R24, -R10, R22 ;  /* 0x000000160a187221 */ /* 0x000fe20000010100 */
[----:B------:R-:W-:-:S03]  /*2450*/  FFMA.FTZ R22, R18, R19, R25 ;  /* 0x0000001312167223 */ /* 0x000fc60000010019 */
        /* <DEDUP_REMOVED lines=10> */
[----:B------:R-:W-:Y:S02]  /*2500*/  HADD2.F32 R19, -RZ, R45.H1_H1 ;  /* 0x3000002dff137230 */ /* 0x000fe40000004100 */
[----:B------:R-:W-:-:S03]  /*2510*/  FMUL.FTZ R28, R51, R15 ;  /* 0x0000000f331c7220 */ /* 0x000fc60000410000 */
[----:B------:R-:W-:Y:S01]  /*2520*/  FADD.FTZ R25, -R10, R19 ;  /* 0x000000130a197221 */ /* 0x000fe20000010100 */
[C---:B------:R-:W-:Y:S01]  /*2530*/  FFMA.FTZ R19, R16.reuse, R15, R27 ;  /* 0x0000000f10137223 */ /* 0x040fe2000001001b */
[----:B------:R-:W-:Y:S01]  /*2540*/  FFMA.FTZ R29, R16, R28, R29 ;  /* 0x0000001c101d7223 */ /* 0x000fe2000001001d */
[----:B------:R-:W-:Y:S01]  /*2550*/  FADD.FTZ R56, R56, R28 ;  /* 0x0000001c38387221 */ /* 0x000fe20000010000 */
[----:B------:R-:W-:Y:S01]  /*2560*/  FMUL.FTZ R15, R25, R54 ;  /* 0x00000036190f7220 */ /* 0x000fe20000410000 */
[----:B------:R-:W-:Y:S02]  /*2570*/  HADD2.F32 R28, -RZ, R46.H1_H1 ;  /* 0x3000002eff1c7230 */ /* 0x000fe40000004100 */
[----:B------:R-:W-:Y:S01]  /*2580*/  FFMA.FTZ R19, R12, R17, R19 ;  /* 0x000000110c137223 */ /* 0x000fe20000010013 */
        /* <DEDUP_REMOVED lines=9> */
[----:B------:R-:W-:Y:S02]  /*2620*/  HADD2.F32 R57, -RZ, R8.H0_H0 ;  /* 0x20000008ff397230 */ /* 0x000fe40000004100 */
[----:B------:R-:W-:Y:S01]  /*2630*/  FADD.FTZ R28, R23, R14 ;  /* 0x0000000e171c7221 */ /* 0x000fe20000010000 */
[-C--:B------:R-:W-:Y:S01]  /*2640*/  FFMA.FTZ R23, R13, R14.reuse, R22 ;  /* 0x0000000e0d177223 */ /* 0x080fe20000010016 */
[----:B------:R-:W-:Y:S01]  /*2650*/  FMUL.FTZ R22, R11, R14 ;  /* 0x0000000e0b167220 */ /* 0x000fe20000410000 */
[----:B------:R-:W-:-:S03]  /*2660*/  FADD.FTZ R57, -R10, R57 ;  /* 0x000000390a397221 */ /* 0x000fc60000010100 */
[----:B------:R-:W-:Y:S01]  /*2670*/  FFMA.FTZ R29, R13, R22, R29 ;  /* 0x000000160d1d7223 */ /* 0x000fe2000001001d */
[----:B------:R-:W-:Y:S01]  /*2680*/  FADD.FTZ R56, R22, R56 ;  /* 0x0000003816387221 */ /* 0x000fe20000010000 */
[----:B------:R-:W-:Y:S01]  /*2690*/  FMUL.FTZ R14, R57, R54 ;  /* 0x00000036390e7220 */ /* 0x000fe20000410000 */
[----:B------:R-:W-:-:S03]  /*26a0*/  HADD2.F32 R22, -RZ, R9.H0_H0 ;  /* 0x20000009ff167230 */ /* 0x000fc60000004100 */
[----:B------:R-:W-:-:S04]  /*26b0*/  FFMA.FTZ R13, R51, R14, R53 ;  /* 0x0000000e330d7223 */ /* 0x000fc80000010035 */
[----:B------:R-:W-:-:S06]  /*26c0*/  FMUL.FTZ R27, R13, -1.4426950216293334961 ;  /* 0xbfb8aa3b0d1b7820 */ /* 0x000fcc0000410000 */
[----:B------:R-:W0:Y:S02]  /*26d0*/  MUFU.EX2 R27, R27 ;  /* 0x0000001b001b7308 */ /* 0x000e240000000800 */
[----:B0-----:R-:W-:-:S06]  /*26e0*/  FADD.FTZ R57, R27, 1 ;  /* 0x3f8000001b397421 */ /* 0x001fcc0000010000 */
[----:B------:R0:W1:Y:S02]  /*26f0*/  MUFU.RCP R25, R57 ;  /* 0x0000003900197308 */ /* 0x0000640000001000 */
[----:B0-----:R-:W-:Y:S02]  /*2700*/  HADD2.F32 R57, -RZ, R9.H1_H1 ;  /* 0x30000009ff397230 */ /* 0x001fe40000004100 */
[----:B-1----:R-:W-:Y:S01]  /*2710*/  FMUL.FTZ R22, R22, R25 ;  /* 0x0000001916167220 */ /* 0x002fe20000410000 */
[----:B------:R-:W-:-:S04]  /*2720*/  FADD.FTZ R25, -R25, 1 ;  /* 0x3f80000019197421 */ /* 0x000fc80000010100 */
[----:B------:R-:W-:Y:S01]  /*2730*/  FFMA.FTZ R13, R13, R25, 1 ;  /* 0x3f8000000d0d7423 */ /* 0x000fe20000010019 */
[----:B------:R-:W-:-:S03]  /*2740*/  HADD2.F32 R25, -RZ, R8.H1_H1 ;  /* 0x30000008ff197230 */ /* 0x000fc60000004100 */
[----:B------:R-:W-:Y:S01]  /*2750*/  FMUL.FTZ R13, R22, R13 ;  /* 0x0000000d160d7220 */ /* 0x000fe20000410000 */
[----:B------:R-:W-:Y:S01]  /*2760*/  FMUL.FTZ R22, R51, R17 ;  /* 0x0000001133167220 */ /* 0x000fe20000410000 */
[----:B------:R-:W-:Y:S01]  /*2770*/  FADD.FTZ R27, -R10, R25 ;  /* 0x000000190a1b7221 */ /* 0x000fe20000010100 */
[----:B------:R-:W-:Y:S02]  /*2780*/  FADD.FTZ R25, R26, R17 ;  /* 0x000000111a197221 */ /* 0x000fe40000010000 */
[----:B------:R-:W-:Y:S01]  /*2790*/  FFMA.FTZ R29, R12, R22, R29 ;  /* 0x000000160c1d7223 */ /* 0x000fe2000001001d */
[----:B------:R-:W-:Y:S01]  /*27a0*/  FMUL.FTZ R17, R27, R54 ;  /* 0x000000361b117220 */ /* 0x000fe20000410000 */
[----:B------:R-:W-:-:S03]  /*27b0*/  FADD.FTZ R56, R56, R22 ;  /* 0x0000001638387221 */ /* 0x000fc60000010000 */
        /* <DEDUP_REMOVED lines=9> */
[----:B0-----:R-:W-:Y:S01]  /*2850*/  FMUL.FTZ R22, R57, R26 ;  /* 0x0000001a39167220 */ /* 0x001fe20000410000 */
[----:B------:R-:W-:-:S04]  /*2860*/  FADD.FTZ R57, -R26, 1 ;  /* 0x3f8000001a397421 */ /* 0x000fc80000010100 */
[----:B------:R-:W-:-:S04]  /*2870*/  FFMA.FTZ R57, R12, R57, 1 ;  /* 0x3f8000000c397423 */ /* 0x000fc80000010039 */
[----:B------:R-:W-:Y:S01]  /*2880*/  FMUL.FTZ R12, R22, R57 ;  /* 0x00000039160c7220 */ /* 0x000fe20000410000 */
[----:B------:R-:W-:Y:S02]  /*2890*/  HADD2.F32 R57, -RZ, R49.H0_H0 ;  /* 0x20000031ff397230 */ /* 0x000fe40000004100 */
[----:B------:R-:W-:Y:S01]  /*28a0*/  FFMA.FTZ R22, R20, R21, R23 ;  /* 0x0000001514167223 */ /* 0x000fe20000010017 */
[----:B------:R-:W-:Y:S01]  /*28b0*/  FADD.FTZ R21, R28, R56 ;  /* 0x000000381c157221 */ /* 0x000fe20000010000 */
[----:B------:R-:W-:Y:S02]  /*28c0*/  HADD2.F32 R28, -RZ, R48.H0_H0 ;  /* 0x20000030ff1c7230 */ /* 0x000fe40000004100 */
[----:B------:R-:W-:Y:S01]  /*28d0*/  FADD.FTZ R27, R27, R12 ;  /* 0x0000000c1b1b7221 */ /* 0x000fe20000010000 */
        /* <DEDUP_REMOVED lines=11> */
[-C--:B------:R-:W-:Y:S01]  /*2990*/  FFMA.FTZ R56, R24, R18.reuse, R19 ;  /* 0x0000001218387223 */ /* 0x080fe20000010013 */
[----:B------:R-:W-:Y:S02]  /*29a0*/  FMUL.FTZ R19, R51, R18 ;  /* 0x0000001233137220 */ /* 0x000fe40000410000 */
[----:B------:R-:W-:Y:S01]  /*29b0*/  FMUL.FTZ R20, R28, R20 ;  /* 0x000000141c147220 */ /* 0x000fe20000410000 */
[----:B------:R-:W-:Y:S02]  /*29c0*/  HADD2.F32 R28, -RZ, R49.H1_H1 ;  /* 0x30000031ff1c7230 */ /* 0x000fe40000004100 */
[----:B------:R-:W-:Y:S01]  /*29d0*/  FFMA.FTZ R24, R24, R19, R29 ;  /* 0x0000001318187223 */ /* 0x000fe2000001001d */
[----:B------:R-:W-:Y:S01]  /*29e0*/  FADD.FTZ R21, R21, R19 ;  /* 0x0000001315157221 */ /* 0x000fe20000010000 */
[----:B------:R-:W-:Y:S02]  /*29f0*/  HADD2.F32 R19, -RZ, R48.H1_H1 ;  /* 0x30000030ff137230 */ /* 0x000fe40000004100 */
[----:B------:R-:W-:Y:S01]  /*2a00*/  FADD.FTZ R23, -R10, R28 ;  /* 0x0000001c0a177221 */ /* 0x000fe20000010100 */
[----:B------:R-:W-:-:S03]  /*2a10*/  FADD.FTZ R28, R25, R18 ;  /* 0x00000012191c7221 */ /* 0x000fc60000010000 */
        /* <DEDUP_REMOVED lines=12> */
[----:B------:R-:W-:Y:S01]  /*2ae0*/  FADD.FTZ R21, R23, R21 ;  /* 0x0000001517157221 */ /* 0x000fe20000010000 */
[----:B------:R-:W-:Y:S01]  /*2af0*/  FMUL.FTZ R24, R51, R13 ;  /* 0x0000000d33187220 */ /* 0x000fe20000410000 */
[----:B------:R-:W-:-:S03]  /*2b00*/  FMUL.FTZ R23, R11, R16 ;  /* 0x000000100b177220 */ /* 0x000fc60000410000 */
[C---:B------:R-:W-:Y:S01]  /*2b10*/  FFMA.FTZ R19, R14.reuse, R24, R15 ;  /* 0x000000180e137223 */ /* 0x040fe2000001000f */
[----:B------:R-:W-:Y:S01]  /*2b20*/  FADD.FTZ R21, R21, R24 ;  /* 0x0000001815157221 */ /* 0x000fe20000010000 */
[----:B------:R-:W-:Y:S01]  /*2b30*/  FMUL.FTZ R24, R11, R12 ;  /* 0x0000000c0b187220 */ /* 0x000fe20000410000 */
[----:B------:R-:W-:Y:S01]  /*2b40*/  FFMA.FTZ R15, R14, R13, R56 ;  /* 0x0000000d0e0f7223 */ /* 0x000fe20000010038 */
[----:B------:R-:W-:Y:S01]  /*2b50*/  FMUL.FTZ R14, R51, R20 ;  /* 0x00000014330e7220 */ /* 0x000fe20000410000 */
[----:B------:R-:W-:Y:S01]  /*2b60*/  FADD.FTZ R13, R28, R13 ;  /* 0x0000000d1c0d7221 */ /* 0x000fe20000010000 */
[C---:B------:R-:W-:Y:S01]  /*2b70*/  FFMA.FTZ R19, R17.reuse, R24, R19 ;  /* 0x0000001811137223 */ /* 0x040fe20000010013 */
[----:B------:R-:W-:Y:S01]  /*2b80*/  FADD.FTZ R21, R24, R21 ;  /* 0x0000001518157221 */ /* 0x000fe20000010000 */
[----:B------:R-:W-:Y:S01]  /*2b90*/  FFMA.FTZ R17, R17, R12, R22 ;  /* 0x0000000c11117223 */ /* 0x000fe20000010016 */
[C---:B------:R-:W-:Y:S01]  /*2ba0*/  FFMA.FTZ R12, R26.reuse, R20, R15 ;  /* 0x000000141a0c7223 */ /* 0x040fe2000001000f */
[----:B------:R-:W-:Y:S01]  /*2bb0*/  FFMA.FTZ R19, R26, R14, R19 ;  /* 0x0000000e1a137223 */ /* 0x000fe20000010013 */
[----:B------:R-:W-:Y:S01]  /*2bc0*/  FADD.FTZ R14, R21, R14 ;  /* 0x0000000e150e7221 */ /* 0x000fe20000010000 */
[----:B------:R-:W-:-:S02]  /*2bd0*/  FADD.FTZ R15, R27, R16 ;  /* 0x000000101b0f7221 */ /* 0x000fc40000010000 */
[C---:B------:R-:W-:Y:S01]  /*2be0*/  FFMA.FTZ R22, R18.reuse, R23, R19 ;  /* 0x0000001712167223 */ /* 0x040fe20000010013 */
[----:B------:R-:W-:Y:S01]  /*2bf0*/  FADD.FTZ R19, R23, R14 ;  /* 0x0000000e17137221 */ /* 0x000fe20000010000 */
[----:B------:R-:W-:Y:S01]  /*2c00*/  FADD.FTZ R14, R13, R20 ;  /* 0x000000140d0e7221 */ /* 0x000fe20000010000 */
[----:B------:R-:W-:-:S07]  /*2c10*/  FFMA.FTZ R13, R18, R16, R17 ;  /* 0x00000010120d7223 */ /* 0x000fce0000010011 */
.L_x_874:
        /* <DEDUP_REMOVED lines=44> */
.L_x_876:
[----:B------:R-:W-:Y:S05]  /*2ee0*/  BSYNC.RECONVERGENT B0 ;  /* 0x0000000000007941 */ /* 0x000fea0003800200 */
.L_x_875:
[----:B------:R-:W-:Y:S06]  /*2ef0*/  BAR.SYNC.DEFER_BLOCKING 0x0 ;  /* 0x0000000000007b1d */ /* 0x000fec0000010000 */
[----:B------:R-:W-:Y:S04]  /*2f00*/  BSSY.RECONVERGENT B0, `(.L_x_877) ;  /* 0x0000027000007945 */ /* 0x000fe80003800200 */
[----:B------:R-:W-:Y:S05]  /*2f10*/  @P2 BRA `(.L_x_878) ;  /* 0x0000000000942947 */ /* 0x000fea0003800000 */
[----:B------:R-:W-:-:S09]  /*2f20*/  ULEA UR5, UR7, UR6, 0x18 ;  /* 0x0000000607057291 */ /* 0x000fd2000f8ec0ff */
[----:B------:R-:W4:Y:S04]  /*2f30*/  LDS.64 R24, [UR5+0x18] ;  /* 0x00001805ff187984 */ /* 0x000f280008000a00 */
[----:B--23--:R-:W0:Y:S04]  /*2f40*/  LDS.128 R16, [UR5+0x20] ;  /* 0x00002005ff107984 */ /* 0x00ce280008000c00 */
[----:B-1----:R-:W1:Y:S01]  /*2f50*/  LDS.128 R20, [UR5+0x30] ;  /* 0x00003005ff147984 */ /* 0x002e620008000c00 */
[----:B----4-:R-:W-:Y:S01]  /*2f60*/  FADD.FTZ R27, R28, R24 ;  /* 0x000000181c1b7221 */ /* 0x010fe20000010000 */
[----:B------:R-:W-:-:S03]  /*2f70*/  FADD.FTZ R24, R29, R25 ;  /* 0x000000191d187221 */ /* 0x000fc60000010000 */
[----:B0-----:R-:W-:Y:S01]  /*2f80*/  FADD.FTZ R29, R27, R16 ;  /* 0x000000101b1d7221 */ /* 0x001fe20000010000 */
[----:B------:R-:W-:Y:S02]  /*2f90*/  FADD.FTZ R16, R24, R17 ;  /* 0x0000001118107221 */ /* 0x000fe40000010000 */
[----:B------:R-:W0:Y:S01]  /*2fa0*/  LDS.128 R24, [UR5+0x40] ;  /* 0x00004005ff187984 */ /* 0x000e220008000c00 */
[----:B------:R-:W-:Y:S01]  /*2fb0*/  FADD.FTZ R29, R29, R18 ;  /* 0x000000121d1d7221 */ /* 0x000fe20000010000 */
[----:B------:R-:W-:Y:S02]  /*2fc0*/  FADD.FTZ R28, R16, R19 ;  /* 0x00000013101c7221 */ /* 0x000fe40000010000 */
[----:B------:R-:W2:Y:S01]  /*2fd0*/  LDS.128 R16, [UR5+0x50] ;  /* 0x00005005ff107984 */ /* 0x000ea20008000c00 */
        /* <DEDUP_REMOVED lines=10> */
[----:B--2---:R-:W-:Y:S01]  /*3080*/  FADD.FTZ R29, R29, R16 ;  /* 0x000000101d1d7221 */ /* 0x004fe20000010000 */
[----:B------:R-:W-:-:S03]  /*3090*/  FADD.FTZ R16, R28, R17 ;  /* 0x000000111c107221 */ /* 0x000fc60000010000 */
[----:B------:R-:W-:Y:S01]  /*30a0*/  FADD.FTZ R17, R29, R18 ;  /* 0x000000121d117221 */ /* 0x000fe20000010000 */
[----:B------:R-:W-:Y:S01]  /*30b0*/  FADD.FTZ R16, R16, R19 ;  /* 0x0000001310107221 */ /* 0x000fe20000010000 */
[----:B------:R-:W2:Y:S02]  /*30c0*/  LDS.64 R28, [UR5+0x80] ;  /* 0x00008005ff1c7984 */ /* 0x000ea40008000a00 */
[----:B-1----:R-:W-:Y:S01]  /*30d0*/  FADD.FTZ R17, R17, R20 ;  /* 0x0000001411117221 */ /* 0x002fe20000010000 */
[----:B------:R-:W-:-:S03]  /*30e0*/  FADD.FTZ R16, R16, R21 ;  /* 0x0000001510107221 */ /* 0x000fc60000010000 */
[----:B------:R-:W-:Y:S01]  /*30f0*/  FADD.FTZ R17, R17, R22 ;  /* 0x0000001611117221 */ /* 0x000fe20000010000 */
[----:B------:R-:W-:-:S03]  /*3100*/  FADD.FTZ R16, R16, R23 ;  /* 0x0000001710107221 */ /* 0x000fc60000010000 */
[----:B0-----:R-:W-:Y:S01]  /*3110*/  FADD.FTZ R17, R17, R24 ;  /* 0x0000001811117221 */ /* 0x001fe20000010000 */
[----:B------:R-:W-:-:S03]  /*3120*/  FADD.FTZ R16, R16, R25 ;  /* 0x0000001910107221 */ /* 0x000fc60000010000 */
[----:B------:R-:W-:Y:S01]  /*3130*/  FADD.FTZ R17, R17, R26 ;  /* 0x0000001a11117221 */ /* 0x000fe20000010000 */
[----:B------:R-:W-:-:S03]  /*3140*/  FADD.FTZ R16, R16, R27 ;  /* 0x0000001b10107221 */ /* 0x000fc60000010000 */
[----:B--2---:R-:W-:Y:S01]  /*3150*/  FADD.FTZ R28, R17, R28 ;  /* 0x0000001c111c7221 */ /* 0x004fe20000010000 */
[----:B------:R-:W-:-:S07]  /*3160*/  FADD.FTZ R29, R16, R29 ;  /* 0x0000001d101d7221 */ /* 0x000fce0000010000 */
.L_x_878:
[----:B------:R-:W-:Y:S05]  /*3170*/  BSYNC.RECONVERGENT B0 ;  /* 0x0000000000007941 */ /* 0x000fea0003800200 */
.L_x_877:
[----:B------:R-:W-:Y:S06]  /*3180*/  BAR.SYNC.DEFER_BLOCKING 0x0 ;  /* 0x0000000000007b1d */ /* 0x000fec0000010000 */
[----:B------:R-:W-:Y:S04]  /*3190*/  BSSY.RECONVERGENT B0, `(.L_x_879) ;  /* 0x000004d000007945 */ /* 0x000fe80003800200 */
[----:B------:R-:W-:Y:S05]  /*31a0*/  @P0 BRA `(.L_x_880) ;  /* 0x00000004002c0947 */ /* 0x000fea0003800000 */
[----:B--23--:R-:W2:Y:S04]  /*31b0*/  LDS.128 R16, [R56+0x1e0] ;  /* 0x0001e00038107984 */ /* 0x00cea80000000c00 */
[----:B-1----:R-:W1:Y:S04]  /*31c0*/  LDS.128 R20, [R56+0x3c0] ;  /* 0x0003c00038147984 */ /* 0x002e680000000c00 */
[----:B------:R-:W3:Y:S01]  /*31d0*/  LDS.128 R24, [R56+0x5a0] ;  /* 0x0005a00038187984 */ /* 0x000ee20000000c00 */
[----:B--2---:R-:W-:Y:S01]  /*31e0*/  FADD.FTZ R57, R12, R16 ;  /* 0x000000100c397221 */ /* 0x004fe20000010000 */
[----:B------:R-:W-:Y:S01]  /*31f0*/  FADD.FTZ R16, R13, R17 ;  /* 0x000000110d107221 */ /* 0x000fe20000010000 */
[----:B------:R-:W-:Y:S01]  /*3200*/  FADD.FTZ R17, R14, R18 ;  /* 0x000000120e117221 */ /* 0x000fe20000010000 */
[----:B------:R-:W-:Y:S01]  /*3210*/  FADD.FTZ R18, R15, R19 ;  /* 0x000000130f127221 */ /* 0x000fe20000010000 */
[----:B-1----:R-:W-:Y:S01]  /*3220*/  FADD.FTZ R57, R57, R20 ;  /* 0x0000001439397221 */ /* 0x002fe20000010000 */
        /* <DEDUP_REMOVED lines=67> */
.L_x_880:
[----:B------:R-:W-:Y:S05]  /*3660*/  BSYNC.RECONVERGENT B0 ;  /* 0x0000000000007941 */ /* 0x000fea0003800200 */
.L_x_879:
        /* <DEDUP_REMOVED lines=29> */
.L_x_882:
[----:B------:R-:W-:Y:S05]  /*3840*/  BSYNC.RECONVERGENT B0 ;  /* 0x0000000000007941 */ /* 0x000fea0003800200 */
.L_x_881:
        /* <DEDUP_REMOVED lines=11> */
[----:B--2---:R-:W-:Y:S01]  /*3900*/  IMAD R17, R4, UR10, R0 ;  /* 0x0000000a04117c24 */ /* 0x004fe2000f8e0200 */
        /* <DEDUP_REMOVED lines=12> */
.L_x_885:
[----:B----4-:R-:W2:Y:S04]  /*39d0*/  LDG.E.STRONG.GPU R14, desc[UR8][R12.64] ;  /* 0x000000080c0e7981 */ /* 0x010ea8000c1ef900 */
[----:B--2---:R-:W-:Y:S01]  /*39e0*/  CCTL.IVALL ;  /* 0x00000000ff00798f */ /* 0x004fe20002000000 */
[----:B------:R-:W-:Y:S05]  /*39f0*/  YIELD ;  /* 0x0000000000007946 */ /* 0x000fea0003800000 */
[----:B------:R-:W-:-:S13]  /*3a00*/  ISETP.NE.AND P0, PT, R14, R19, PT ;  /* 0x000000130e00720c */ /* 0x000fda0003f05270 */
[----:B------:R-:W-:Y:S05]  /*3a10*/  @P0 BRA `(.L_x_885) ;  /* 0xfffffffc00ec0947 */ /* 0x000fea000383ffff */
.L_x_884:
[----:B------:R-:W-:Y:S05]  /*3a20*/  WARPSYNC.ALL ;  /* 0x0000000000007948 */ /* 0x000fea0003800000 */
[----:B------:R-:W-:Y:S01]  /*3a30*/  BAR.SYNC.DEFER_BLOCKING 0x0 ;  /* 0x0000000000007b1d */ /* 0x000fe20000010000 */
[----:B-1----:R-:W-:-:S05]  /*3a40*/  HFMA2 R20, -RZ, RZ, 0, 0 ;  /* 0x00000000ff147431 */ /* 0x002fca00000001ff */
[----:B------:R-:W-:Y:S05]  /*3a50*/  @!P4 BRA `(.L_x_886) ;  /* 0x000000040018c947 */ /* 0x000fea0003800000 */
[CC--:B------:R-:W-:Y:S01]  /*3a60*/  LEA R27, R4.reuse, R0.reuse, 0x2 ;  /* 0x00000000041b7211 */ /* 0x0c0fe200078e10ff */
[C-C-:B------:R-:W-:Y:S01]  /*3a70*/  IMAD R26, R4.reuse, 0x5, R0.reuse ;  /* 0x00000005041a7824 */ /* 0x140fe200078e0200 */
[C---:B------:R-:W-:Y:S01]  /*3a80*/  LEA R25, R4.reuse, R0, 0x1 ;  /* 0x0000000004197211 */ /* 0x040fe200078e08ff */
[--C-:B------:R-:W-:Y:S01]  /*3a90*/  IMAD R24, R4, 0x6, R0.reuse ;  /* 0x0000000604187824 */ /* 0x100fe200078e0200 */
[----:B------:R-:W-:Y:S01]  /*3aa0*/  IADD3 R21, PT, PT, R0, R4, RZ ;  /* 0x0000000400157210 */ /* 0x000fe20007ffe0ff */
[C-C-:B------:R-:W-:Y:S01]  /*3ab0*/  IMAD R23, R4.reuse, 0x7, R0.reuse ;  /* 0x0000000704177824 */ /* 0x140fe200078e0200 */
[----:B------:R-:W-:Y:S01]  /*3ac0*/  MOV R18, RZ ;  /* 0x000000ff00127202 */ /* 0x000fe20000000f00 */
[----:B------:R-:W-:Y:S01]  /*3ad0*/  IMAD R22, R4, 0x3, R0 ;  /* 0x0000000304167824 */ /* 0x000fe200078e0200 */
[----:B------:R-:W-:Y:S01]  /*3ae0*/  MOV R19, R0 ;  /* 0x0000000000137202 */ /* 0x000fe20000000f00 */
[----:B------:R-:W-:Y:S01]  /*3af0*/  UIADD3 UR5, UPT, UPT, -UR10, URZ, URZ ;  /* 0x000000ff0a057290 */ /* 0x000fe2000fffe1ff */
[----:B------:R-:W-:-:S11]  /*3b00*/  LOP3.LUT R20, R5, 0x7ffffff8, RZ, 0xc0, !PT ;  /* 0x7ffffff805147812 */ /* 0x000fd600078ec0ff */
.L_x_887:
        /* <DEDUP_REMOVED lines=8> */
[----:B------:R-:W3:Y:S01]  /*3b90*/  @!P6 LDG.E.64 R14, desc[UR8][R14.64] ;  /* 0x000000080e0ee981 */ /* 0x000ee2000c1e1b00 */
[----:B------:R-:W-:-:S04]  /*3ba0*/  IADD3 R16, PT, PT, R18, 0x3, RZ ;  /* 0x0000000312107810 */ /* 0x000fc80007ffe0ff */
[----:B------:R-:W-:-:S07]  /*3bb0*/  ISETP.EQ.OR P4, PT, R16, UR10, P2 ;  /* 0x0000000a10007c0c */ /* 0x000fce0009782670 */
[----:B--2---:R-:W-:-:S06]  /*3bc0*/  @!P0 IMAD.WIDE.U32 R16, R25, 0x8, R56 ;  /* 0x0000000819108825 */ /* 0x004fcc00078e0038 */
[----:B------:R-:W2:Y:S01]  /*3bd0*/  @!P0 LDG.E.64 R16, desc[UR8][R16.64] ;  /* 0x0000000810108981 */ /* 0x000ea2000c1e1b00 */
[----:B0-----:R-:W-:Y:S01]  /*3be0*/  @!P5 FADD.FTZ R28, R28, R12 ;  /* 0x0000000c1c1cd221 */ /* 0x001fe20000010000 */
[----:B------:R-:W-:Y:S01]  /*3bf0*/  @!P5 FADD.FTZ R29, R29, R13 ;  /* 0x0000000d1d1dd221 */ /* 0x000fe20000010000 */
[----:B------:R-:W-:-:S04]  /*3c00*/  @!P4 IMAD.WIDE.U32 R12, R22, 0x8, R56 ;  /* 0x00000008160cc825 */ /* 0x000fc800078e0038 */
[----:B---3--:R-:W-:Y:S02]  /*3c10*/  @!P6 FADD.FTZ R28, R28, R14 ;  /* 0x0000000e1c1ce221 */ /* 0x008fe40000010000 */
[----:B------:R-:W3:Y:S01]  /*3c20*/  @!P4 LDG.E.64 R12, desc[UR8][R12.64] ;  /* 0x000000080c0cc981 */ /* 0x000ee2000c1e1b00 */
[----:B------:R-:W-:-:S04]  /*3c30*/  IADD3 R14, PT, PT, R18, 0x4, RZ ;  /* 0x00000004120e7810 */ /* 0x000fc80007ffe0ff */
[----:B------:R-:W-:Y:S01]  /*3c40*/  ISETP.EQ.OR P5, PT, R14, UR10, P2 ;  /* 0x0000000a0e007c0c */ /* 0x000fe200097a2670 */
[----:B------:R-:W-:Y:S01]  /*3c50*/  @!P6 FADD.FTZ R29, R29, R15 ;  /* 0x0000000f1d1de221 */ /* 0x000fe20000010000 */
[----:B--2---:R-:W-:-:S03]  /*3c60*/  @!P0 FADD.FTZ R28, R28, R16 ;  /* 0x000000101c1c8221 */ /* 0x004fc60000010000 */
[----:B------:R-:W-:-:S08]  /*3c70*/  @!P0 FADD.FTZ R29, R29, R17 ;  /* 0x000000111d1d8221 */ /* 0x000fd00000010000 */
[----:B------:R-:W-:-:S06]  /*3c80*/  @!P5 IMAD.WIDE.U32 R16, R27, 0x8, R56 ;  /* 0x000000081b10d825 */ /* 0x000fcc00078e0038 */
[----:B------:R-:W2:Y:S01]  /*3c90*/  @!P5 LDG.E.64 R16, desc[UR8][R16.64] ;  /* 0x000000081010d981 */ /* 0x000ea2000c1e1b00 */
[----:B------:R-:W-:-:S04]  /*3ca0*/  IADD3 R14, PT, PT, R18, 0x5, RZ ;  /* 0x00000005120e7810 */ /* 0x000fc80007ffe0ff */
[----:B------:R-:W-:-:S13]  /*3cb0*/  ISETP.EQ.OR P6, PT, R14, UR10, P2 ;  /* 0x0000000a0e007c0c */ /* 0x000fda00097c2670 */
[----:B------:R-:W-:-:S06]  /*3cc0*/  @!P6 IMAD.WIDE.U32 R14, R26, 0x8, R56 ;  /* 0x000000081a0ee825 */ /* 0x000fcc00078e0038 */
[----:B------:R-:W4:Y:S01]  /*3cd0*/  @!P6 LDG.E.64 R14, desc[UR8][R14.64] ;  /* 0x000000080e0ee981 */ /* 0x000f22000c1e1b00 */
[----:B---3--:R-:W-:Y:S01]  /*3ce0*/  @!P4 FADD.FTZ R28, R28, R12 ;  /* 0x0000000c1c1cc221 */ /* 0x008fe20000010000 */
[----:B------:R-:W-:-:S04]  /*3cf0*/  IADD3 R12, PT, PT, R18, 0x6, RZ ;  /* 0x00000006120c7810 */ /* 0x000fc80007ffe0ff */
[----:B------:R-:W-:Y:S02]  /*3d00*/  ISETP.EQ.OR P0, PT, R12, UR10, P2 ;  /* 0x0000000a0c007c0c */ /* 0x000fe40009702670 */
[----:B------:R-:W-:Y:S01]  /*3d10*/  IADD3 R12, PT, PT, R18, 0x7, RZ ;  /* 0x00000007120c7810 */ /* 0x000fe20007ffe0ff */
[----:B------:R-:W-:-:S03]  /*3d20*/  @!P4 FADD.FTZ R29, R29, R13 ;  /* 0x0000000d1d1dc221 */ /* 0x000fc60000010000 */
[----:B------:R-:W-:-:S07]  /*3d30*/  ISETP.EQ.OR P4, PT, R12, UR10, P2 ;  /* 0x0000000a0c007c0c */ /* 0x000fce0009782670 */
[----:B------:R-:W-:-:S06]  /*3d40*/  @!P0 IMAD.WIDE.U32 R12, R24, 0x8, R56 ;  /* 0x00000008180c8825 */ /* 0x000fcc00078e0038 */
[----:B------:R-:W3:Y:S01]  /*3d50*/  @!P0 LDG.E.64 R12, desc[UR8][R12.64] ;  /* 0x000000080c0c8981 */ /* 0x000ee2000c1e1b00 */
[----:B--2---:R-:W-:Y:S01]  /*3d60*/  @!P5 FADD.FTZ R28, R28, R16 ;  /* 0x000000101c1cd221 */ /* 0x004fe20000010000 */
[----:B------:R-:W-:Y:S01]  /*3d70*/  @!P5 FADD.FTZ R29, R29, R17 ;  /* 0x000000111d1dd221 */ /* 0x000fe20000010000 */
[----:B------:R-:W-:-:S06]  /*3d80*/  @!P4 IMAD.WIDE.U32 R16, R23, 0x8, R56 ;  /* 0x000000081710c825 */ /* 0x000fcc00078e0038 */
[----:B------:R-:W2:Y:S01]  /*3d90*/  @!P4 LDG.E.64 R16, desc[UR8][R16.64] ;  /* 0x000000081010c981 */ /* 0x000ea2000c1e1b00 */
        /* <DEDUP_REMOVED lines=12> */
[----:B---3--:R-:W-:Y:S01]  /*3e60*/  @!P0 FADD.FTZ R28, R28, R12 ;  /* 0x0000000c1c1c8221 */ /* 0x008fe20000010000 */
[----:B------:R-:W-:Y:S01]  /*3e70*/  @!P0 FADD.FTZ R29, R29, R13 ;  /* 0x0000000d1d1d8221 */ /* 0x000fe20000010000 */
[----:B------:R-:W-:Y:S02]  /*3e80*/  ISETP.NE.AND P0, PT, R18, R20, PT ;  /* 0x000000141200720c */ /* 0x000fe40003f05270 */
[----:B--2---:R-:W-:Y:S01]  /*3e90*/  @!P4 FADD.FTZ R28, R28, R16 ;  /* 0x000000101c1cc221 */ /* 0x004fe20000010000 */
[----:B------:R-:W-:-:S10]  /*3ea0*/  @!P4 FADD.FTZ R29, R29, R17 ;  /* 0x000000111d1dc221 */ /* 0x000fd40000010000 */
[----:B------:R-:W-:Y:S05]  /*3eb0*/  @P0 BRA `(.L_x_887) ;  /* 0xfffffffc00140947 */ /* 0x000fea000383ffff */
.L_x_886:
        /* <DEDUP_REMOVED lines=11> */
[C---:B--2---:R-:W-:Y:S02]  /*3f70*/  IADD3 R17, PT, PT, R20.reuse, 0x2, RZ ;  /* 0x0000000214117810 */ /* 0x044fe40007ffe0ff */
        /* <DEDUP_REMOVED lines=22> */
.L_x_888:
        /* <DEDUP_REMOVED lines=12> */
[----:B------:R-:W3:Y:S01]  /*41a0*/  @!P0 LDG.E.64 R14, desc[UR8][R14.64] ;  /* 0x000000080e0e8981 */ /* 0x000ee2000c1e1b00 */
[----:B------:R-:W-:Y:S01]  /*41b0*/  IADD3 R20, PT, PT, R20, 0x2, RZ ;  /* 0x0000000214147810 */ /* 0x000fe20007ffe0ff */
[----:B0-----:R-:W-:Y:S01]  /*41c0*/  @!P4 FADD.FTZ R28, R28, R12 ;  /* 0x0000000c1c1cc221 */ /* 0x001fe20000010000 */
[----:B------:R-:W-:-:S03]  /*41d0*/  @!P4 FADD.FTZ R29, R29, R13 ;  /* 0x0000000d1d1dc221 */ /* 0x000fc60000010000 */
[----:B---3--:R-:W-:Y:S01]  /*41e0*/  @!P0 FADD.FTZ R28, R28, R14 ;  /* 0x0000000e1c1c8221 */ /* 0x008fe20000010000 */
[----:B------:R-:W-:-:S07]  /*41f0*/  @!P0 FADD.FTZ R29, R29, R15 ;  /* 0x0000000f1d1d8221 */ /* 0x000fce0000010000 */
.L_x_889:
        /* <DEDUP_REMOVED lines=9> */
.L_x_890:
[----:B------:R-:W-:Y:S05]  /*4290*/  BSYNC.RECONVERGENT B0 ;  /* 0x0000000000007941 */ /* 0x000fea0003800200 */
.L_x_883:
[----:B------:R-:W5:Y:S01]  /*42a0*/  S2UR UR6, SR_CgaCtaId ;  /* 0x00000000000679c3 */ /* 0x000f620000008800 */
[----:B------:R-:W-:Y:S01]  /*42b0*/  UMOV UR5, 0x400 ;  /* 0x0000040000057882 */ /* 0x000fe20000000000 */
[----:B------:R-:W0:Y:S01]  /*42c0*/  LDCU.64 UR12, c[0x0][0x400] ;  /* 0x00008000ff0c77ac */ /* 0x000e220008000a00 */
[----:B----4-:R-:W-:Y:S02]  /*42d0*/  HADD2.F32 R18, -RZ, R47.H1_H1 ;  /* 0x3000002fff127230 */ /* 0x010fe40000004100 */
[--C-:B------:R-:W-:Y:S02]  /*42e0*/  HADD2.F32 R15, -RZ, R35.reuse.H0_H0 ;  /* 0x20000023ff0f7230 */ /* 0x100fe40000004100 */
[----:B------:R-:W-:Y:S01]  /*42f0*/  HADD2.F32 R27, -RZ, R35.H1_H1 ;  /* 0x30000023ff1b7230 */ /* 0x000fe20000004100 */
[----:B------:R-:W4:Y:S01]  /*4300*/  LDC R19, c[0x0][0x41c] ;  /* 0x00010700ff137b82 */ /* 0x000f220000000800 */
[----:B------:R-:W-:Y:S02]  /*4310*/  HADD2.F32 R57, -RZ, R31.H0_H0 ;  /* 0x2000001fff397230 */ /* 0x000fe40000004100 */
[----:B------:R-:W-:-:S02]  /*4320*/  HADD2.F32 R14, -RZ, R47.H0_H0 ;  /* 0x2000002fff0e7230 */ /* 0x000fc40000004100 */
[----:B-1----:R-:W-:Y:S02]  /*4330*/  HADD2.F32 R20, -RZ, R33.H1_H1 ;  /* 0x30000021ff147230 */ /* 0x002fe40000004100 */
[--C-:B------:R-:W-:Y:S02]  /*4340*/  HADD2.F32 R21, -RZ, R45.reuse.H0_H0 ;  /* 0x2000002dff157230 */ /* 0x100fe40000004100 */
[--C-:B------:R-:W-:Y:S02]  /*4350*/  HADD2.F32 R47, -RZ, R6.reuse.H0_H0 ;  /* 0x20000006ff2f7230 */ /* 0x100fe40000004100 */
[----:B------:R-:W-:Y:S02]  /*4360*/  HADD2.F32 R55, -RZ, R6.H1_H1 ;  /* 0x30000006ff377230 */ /* 0x000fe40000004100 */
[C---:B------:R-:W-:Y:S01]  /*4370*/  FADD.FTZ R6, -R10.reuse, R57 ;  /* 0x000000390a067221 */ /* 0x040fe20000010100 */
[----:B------:R-:W-:Y:S02]  /*4380*/  HADD2.F32 R45, -RZ, R45.H1_H1 ;  /* 0x3000002dff2d7230 */ /* 0x000fe40000004100 */
[----:B------:R-:W-:Y:S01]  /*4390*/  FADD.FTZ R21, -R10, R21 ;  /* 0x000000150a157221 */ /* 0x000fe20000010100 */
[--C-:B------:R-:W-:Y:S01]  /*43a0*/  HADD2.F32 R23, -RZ, R8.reuse.H0_H0 ;  /* 0x20000008ff177230 */ /* 0x100fe20000004100 */
[----:B-----5:R-:W-:Y:S01]  /*43b0*/  ULEA UR5, UR6, UR5, 0x18 ;  /* 0x0000000506057291 */ /* 0x020fe2000f8ec0ff */
[----:B------:R-:W-:-:S02]  /*43c0*/  HADD2.F32 R35, -RZ, R8.H1_H1 ;  /* 0x30000008ff237230 */ /* 0x000fc40000004100 */
[C---:B------:R-:W-:Y:S01]  /*43d0*/  FADD.FTZ R22, -R10.reuse, R45 ;  /* 0x0000002d0a167221 */ /* 0x040fe20000010100 */
[--C-:B------:R-:W-:Y:S02]  /*43e0*/  HADD2.F32 R25, -RZ, R49.reuse.H0_H0 ;  /* 0x20000031ff197230 */ /* 0x100fe40000004100 */
[C---:B------:R-:W-:Y:S01]  /*43f0*/  FADD.FTZ R23, -R10.reuse, R23 ;  /* 0x000000170a177221 */ /* 0x040fe20000010100 */
[----:B------:R-:W-:Y:S02]  /*4400*/  HADD2.F32 R49, -RZ, R49.H1_H1 ;  /* 0x30000031ff317230 */ /* 0x000fe40000004100 */
[C---:B------:R-:W-:Y:S01]  /*4410*/  FADD.FTZ R24, -R10.reuse, R35 ;  /* 0x000000230a187221 */ /* 0x040fe20000010100 */
[----:B------:R-:W-:Y:S01]  /*4420*/  FADD.FTZ R25, -R10, R25 ;  /* 0x000000190a197221 */ /* 0x000fe20000010100 */
[----:B------:R3:W-:Y:S01]  /*4430*/  @!P2 STS.64 [UR5+0x90], R28 ;  /* 0x0000901cff00a988 */ /* 0x0007e20008000a05 */
[----:B------:R-:W-:Y:S01]  /*4440*/  BAR.SYNC.DEFER_BLOCKING 0x0 ;  /* 0x0000000000007b1d */ /* 0x000fe20000010000 */
[----:B0-----:R-:W-:Y:S01]  /*4450*/  ISETP.GE.U32.AND P2, PT, R42, UR12, PT ;  /* 0x0000000c2a007c0c */ /* 0x001fe2000bf46070 */
[----:B---3--:R-:W-:-:S02]  /*4460*/  HADD2.F32 R29, -RZ, R33.H0_H0 ;  /* 0x20000021ff1d7230 */ /* 0x008fc40000004100 */
[----:B------:R-:W-:-:S03]  /*4470*/  FADD.FTZ R33, -R10, R14 ;  /* 0x0000000e0a217221 */ /* 0x000fc60000010100 */
[----:B------:R-:W-:Y:S01]  /*4480*/  FADD.FTZ R29, -R10, R29 ;  /* 0x0000001d0a1d7221 */ /* 0x000fe20000010100 */
[----:B------:R-:W0:Y:S01]  /*4490*/  LDS.64 R12, [UR5+0x90] ;  /* 0x00009005ff0c7984 */ /* 0x000e220008000a00 */
[----:B------:R-:W0:Y:S02]  /*44a0*/  LDCU UR5, c[0x0][0x42c] ;  /* 0x00008580ff0577ac */ /* 0x000e240008000800 */
[----:B0-----:R-:W-:Y:S01]  /*44b0*/  FMUL.FTZ R16, R12, UR5 ;  /* 0x000000050c107c20 */ /* 0x001fe20008410000 */
[----:B------:R-:W-:Y:S02]  /*44c0*/  HADD2.F32 R12, -RZ, R31.H1_H1 ;  /* 0x3000001fff0c7230 */ /* 0x000fe40000004100 */
[----:B--2---:R-:W-:Y:S01]  /*44d0*/  FMUL.FTZ R17, R13, UR5 ;  /* 0x000000050d117c20 */ /* 0x004fe20008410000 */
[C---:B------:R-:W-:Y:S01]  /*44e0*/  FADD.FTZ R31, -R10.reuse, R18 ;  /* 0x000000120a1f7221 */ /* 0x040fe20000010100 */
[----:B------:R-:W-:Y:S01]  /*44f0*/  FADD.FTZ R13, -R10, R15 ;  /* 0x0000000f0a0d7221 */ /* 0x000fe20000010100 */
[----:B----4-:R-:W-:-:S02]  /*4500*/  IMAD R18, R19, UR10, R44 ;  /* 0x0000000a13127c24 */ /* 0x010fc4000f8e022c */
[C---:B------:R-:W-:Y:S01]  /*4510*/  FADD.FTZ R15, -R10.reuse, R27 ;  /* 0x0000001b0a0f7221 */ /* 0x040fe20000010100 */
[C---:B------:R-:W-:Y:S01]  /*4520*/  FADD.FTZ R8, -R10.reuse, R12 ;  /* 0x0000000c0a087221 */ /* 0x040fe20000010100 */
[-C--:B------:R-:W-:Y:S01]  /*4530*/  FMUL.FTZ R28, R13, R54.reuse ;  /* 0x000000360d1c7220 */ /* 0x080fe20000410000 */
[----:B------:R-:W-:Y:S01]  /*4540*/  FADD.FTZ R27, -R10, R20 ;  /* 0x000000140a1b7221 */ /* 0x000fe20000010100 */
[----:B------:R-:W-:Y:S01]  /*4550*/  ISETP.GE.U32.AND P0, PT, R18, UR12, PT ;  /* 0x0000000c12007c0c */ /* 0x000fe2000bf06070 */
[----:B------:R-:W-:Y:S01]  /*4560*/  FMUL.FTZ R56, R15, R54 ;  /* 0x000000360f387220 */ /* 0x000fe20000410000 */
[----:B------:R-:W-:Y:S01]  /*4570*/  SHF.R.S32.HI R12, RZ, 0x1f, R18 ;  /* 0x0000001fff0c7819 */ /* 0x000fe20000011412 */
[C---:B------:R-:W-:Y:S01]  /*4580*/  FADD.FTZ R19, -R10.reuse, R47 ;  /* 0x0000002f0a137221 */ /* 0x040fe20000010100 */
[----:B------:R-:W-:Y:S01]  /*4590*/  FADD.FTZ R20, -R10, R55 ;  /* 0x000000370a147221 */ /* 0x000fe20000010100 */
[--C-:B------:R-:W-:Y:S01]  /*45a0*/  HADD2.F32 R13, -RZ, R34.reuse.H0_H0 ;  /* 0x20000022ff0d7230 */ /* 0x100fe20000004100 */
[----:B------:R-:W-:Y:S01]  /*45b0*/  ISETP.GE.AND.EX P0, PT, R12, UR13, PT, P0 ;  /* 0x0000000d0c007c0c */ /* 0x000fe2000bf06300 */
[----:B------:R-:W-:Y:S01]  /*45c0*/  FADD.FTZ R10, -R10, R49 ;  /* 0x000000310a0a7221 */ /* 0x000fe20000010100 */
[C-C-:B------:R-:W-:Y:S01]  /*45d0*/  FFMA.FTZ R14, R16.reuse, R28, R17.reuse ;  /* 0x0000001c100e7223 */ /* 0x140fe20000010011 */
[----:B------:R-:W-:Y:S01]  /*45e0*/  FFMA.FTZ R26, R16, R56, R17 ;  /* 0x00000038101a7223 */ /* 0x000fe20000010011 */
[----:B------:R-:W-:Y:S01]  /*45f0*/  HADD2.F32 R34, -RZ, R34.H1_H1 ;  /* 0x30000022ff227230 */ /* 0x000fe20000004100 */
        /* <DEDUP_REMOVED lines=11> */
[----:B0-----:R-:W-:Y:S01]  /*46b0*/  FMUL.FTZ R34, R34, R49 ;  /* 0x0000003122227220 */ /* 0x001fe20000410000 */
[----:B-1----:R-:W-:Y:S01]  /*46c0*/  FMUL.FTZ R13, R13, R56 ;  /* 0x000000380d0d7220 */ /* 0x002fe20000410000 */
[----:B------:R-:W-:Y:S01]  /*46d0*/  FADD.FTZ R55, -R56, 1 ;  /* 0x3f80000038377421 */ /* 0x000fe20000010100 */
[----:B------:R-:W-:-:S03]  /*46e0*/  FADD.FTZ R56, -R49, 1 ;  /* 0x3f80000031387421 */ /* 0x000fc60000010100 */
[----:B------:R-:W-:Y:S01]  /*46f0*/  FFMA.FTZ R28, R28, R55, 1 ;  /* 0x3f8000001c1c7423 */ /* 0x000fe20000010037 */
[----:B------:R-:W-:-:S03]  /*4700*/  FFMA.FTZ R15, R15, R56, 1 ;  /* 0x3f8000000f0f7423 */ /* 0x000fc60000010038 */
[----:B------:R-:W-:Y:S01]  /*4710*/  FMUL.FTZ R13, R13, R28 ;  /* 0x0000001c0d0d7220 */ /* 0x000fe20000410000 */
[----:B------:R-:W-:-:S07]  /*4720*/  FMUL.FTZ R34, R34, R15 ;  /* 0x0000000f22227220 */ /* 0x000fce0000410000 */
.L_x_891:
        /* <DEDUP_REMOVED lines=10> */
[C---:B------:R-:W-:Y:S02]  /*47d0*/  IMAD R47, R18.reuse, UR15, R35 ;  /* 0x0000000f122f7c24 */ /* 0x040fe4000f8e0223 */
[----:B------:R-:W-:Y:S01]  /*47e0*/  FMUL.FTZ R35, R15, R54 ;  /* 0x000000360f237220 */ /* 0x000fe20000410000 */
[----:B------:R-:W-:-:S03]  /*47f0*/  IMAD.WIDE.U32 R12, R18, UR14, R12 ;  /* 0x0000000e120c7c25 */ /* 0x000fc6000f8e000c */
[----:B-1----:R-:W-:Y:S02]  /*4800*/  LEA R14, P0, R12, UR6, 0x1 ;  /* 0x000000060c0e7c11 */ /* 0x002fe4000f8008ff */
[----:B------:R-:W-:Y:S02]  /*4810*/  IADD3 R47, PT, PT, R13, R47, RZ ;  /* 0x0000002f0d2f7210 */ /* 0x000fe40007ffe0ff */
[----:B------:R-:W-:Y:S02]  /*4820*/  F2FP.F16.F32.PACK_AB R13, R26, R35 ;  /* 0x000000231a0d723e */ /* 0x000fe400000000ff */
[----:B------:R-:W-:-:S05]  /*4830*/  LEA.HI.X R15, R12, UR7, R47, 0x1, P0 ;  /* 0x000000070c0f7c11 */ /* 0x000fca00080f0c2f */
[----:B------:R0:W-:Y:S02]  /*4840*/  STG.E desc[UR8][R14.64], R13 ;  /* 0x0000000d0e007986 */ /* 0x0001e4000c101908 */
.L_x_893:
[----:B------:R-:W-:Y:S05]  /*4850*/  BSYNC.RECONVERGENT B0 ;  /* 0x0000000000007941 */ /* 0x000fea0003800200 */
.L_x_892:
[--C-:B------:R-:W-:Y:S01]  /*4860*/  HADD2.F32 R12, -RZ, R50.reuse.H0_H0 ;  /* 0x20000032ff0c7230 */ /* 0x100fe20000004100 */
[----:B------:R-:W-:Y:S01]  /*4870*/  SHF.R.S32.HI R26, RZ, 0x1f, R42 ;  /* 0x0000001fff1a7819 */ /* 0x000fe2000001142a */
[----:B------:R-:W-:Y:S02]  /*4880*/  HADD2.F32 R50, -RZ, R50.H1_H1 ;  /* 0x30000032ff327230 */ /* 0x000fe40000004100 */
[-C--:B0-----:R-:W-:Y:S01]  /*4890*/  FMUL.FTZ R14, R33, R54.reuse ;  /* 0x00000036210e7220 */ /* 0x081fe20000410000 */
        /* <DEDUP_REMOVED lines=20> */
.L_x_894:
        /* <DEDUP_REMOVED lines=9> */
[----:B------:R-:W-:Y:S02]  /*4a70*/  FFMA.FTZ R33, R11, R50, -R28 ;  /* 0x000000320b217223 */ /* 0x000fe4000001081c */
[-C--:B------:R-:W-:Y:S02]  /*4a80*/  FMUL.FTZ R31, R15, R54.reuse ;  /* 0x000000360f1f7220 */ /* 0x080fe40000410000 */
[----:B------:R-:W-:Y:S01]  /*4a90*/  FMUL.FTZ R28, R33, R54 ;  /* 0x00000036211c7220 */ /* 0x000fe20000410000 */
[----:B0-----:R-:W-:Y:S01]  /*4aa0*/  IMAD R14, R13, UR6, RZ ;  /* 0x000000060d0e7c24 */ /* 0x001fe2000f8e02ff */
[----:B------:R-:W-:-:S03]  /*4ab0*/  MOV R13, R59 ;  /* 0x0000003b000d7202 */ /* 0x000fc60000000f00 */
[C---:B------:R-:W-:Y:S02]  /*4ac0*/  IMAD R35, R43.reuse, UR7, R14 ;  /* 0x000000072b237c24 */ /* 0x040fe4000f8e020e */
[----:B------:R-:W-:-:S03]  /*4ad0*/  IMAD.WIDE.U32 R12, R43, UR6, R12 ;  /* 0x000000062b0c7c25 */ /* 0x000fc6000f8e000c */
[----:B-1----:R-:W-:Y:S02]  /*4ae0*/  LEA R14, P0, R12, UR14, 0x1 ;  /* 0x0000000e0c0e7c11 */ /* 0x002fe4000f8008ff */
[----:B------:R-:W-:Y:S02]  /*4af0*/  IADD3 R35, PT, PT, R13, R35, RZ ;  /* 0x000000230d237210 */ /* 0x000fe40007ffe0ff */
[----:B------:R-:W-:Y:S02]  /*4b00*/  F2FP.F16.F32.PACK_AB R13, R28, R31 ;  /* 0x0000001f1c0d723e */ /* 0x000fe400000000ff */
[----:B------:R-:W-:-:S05]  /*4b10*/  LEA.HI.X R15, R12, UR15, R35, 0x1, P0 ;  /* 0x0000000f0c0f7c11 */ /* 0x000fca00080f0c23 */
[----:B------:R0:W-:Y:S02]  /*4b20*/  STG.E desc[UR8][R14.64], R13 ;  /* 0x0000000d0e007986 */ /* 0x0001e4000c101908 */
.L_x_896:
[----:B------:R-:W-:Y:S05]  /*4b30*/  BSYNC.RECONVERGENT B0 ;  /* 0x0000000000007941 */ /* 0x000fea0003800200 */
.L_x_895:
[----:B------:R-:W-:Y:S01]  /*4b40*/  UISETP.NE.AND UP0, UPT, UR11, URZ, UPT ;  /* 0x000000ff0b00728c */ /* 0x000fe2000bf05270 */
[-C--:B------:R-:W-:Y:S01]  /*4b50*/  FMUL.FTZ R28, R29, R54.reuse ;  /* 0x000000361d1c7220 */ /* 0x080fe20000410000 */
[----:B------:R-:W-:Y:S01]  /*4b60*/  FMUL.FTZ R34, R27, R54 ;  /* 0x000000361b227220 */ /* 0x000fe20000410000 */
[--C-:B0-----:R-:W-:Y:S01]  /*4b70*/  HADD2.F32 R13, -RZ, R32.reuse.H0_H0 ;  /* 0x20000020ff0d7230 */ /* 0x101fe20000004100 */
        /* <DEDUP_REMOVED lines=23> */
.L_x_897:
[----:B------:R-:W-:Y:S01]  /*4cf0*/  BSSY.RECONVERGENT B0, `(.L_x_898) ;  /* 0x0000012000007945 */ /* 0x000fe20003800200 */
[----:B------:R-:W-:Y:S01]  /*4d00*/  FFMA.FTZ R15, R51, R13, -R12 ;  /* 0x0000000d330f7223 */ /* 0x000fe2000001080c */
[----:B------:R-:W-:Y:S02]  /*4d10*/  FFMA.FTZ R29, R11, R32, -R14 ;  /* 0x000000200b1d7223 */ /* 0x000fe4000001080e */
[----:B------:R-:W-:Y:S05]  /*4d20*/  @P2 BRA `(.L_x_899) ;  /* 0x0000000000382947 */ /* 0x000fea0003800000 */
[----:B------:R-:W0:Y:S01]  /*4d30*/  LDCU.64 UR6, c[0x0][0x3f8] ;  /* 0x00007f00ff0677ac */ /* 0x000e220008000a00 */
[----:B------:R-:W-:Y:S02]  /*4d40*/  MOV R12, R60 ;  /* 0x0000003c000c7202 */ /* 0x000fe40000000f00 */
[----:B------:R-:W-:Y:S01]  /*4d50*/  MOV R13, R59 ;  /* 0x0000003b000d7202 */ /* 0x000fe20000000f00 */
[----:B------:R-:W1:Y:S01]  /*4d60*/  LDCU.64 UR14, c[0x0][0x380] ;  /* 0x00007000ff0e77ac */ /* 0x000e620008000a00 */
[----:B0-----:R-:W-:Y:S02]  /*4d70*/  IMAD R27, R26, UR6, RZ ;  /* 0x000000061a1b7c24 */ /* 0x001fe4000f8e02ff */
[----:B------:R-:W-:Y:S01]  /*4d80*/  FMUL.FTZ R26, R29, R54 ;  /* 0x000000361d1a7220 */ /* 0x000fe20000410000 */
[----:B------:R-:W-:-:S04]  /*4d90*/  IMAD.WIDE.U32 R12, R42, UR6, R12 ;  /* 0x000000062a0c7c25 */ /* 0x000fc8000f8e000c */
[----:B------:R-:W-:Y:S02]  /*4da0*/  IMAD R31, R42, UR7, R27 ;  /* 0x000000072a1f7c24 */ /* 0x000fe4000f8e021b */
[----:B------:R-:W-:Y:S01]  /*4db0*/  FMUL.FTZ R27, R15, R54 ;  /* 0x000000360f1b7220 */ /* 0x000fe20000410000 */
[----:B-1----:R-:W-:Y:S02]  /*4dc0*/  LEA R14, P0, R12, UR14, 0x1 ;  /* 0x0000000e0c0e7c11 */ /* 0x002fe4000f8008ff */
[----:B------:R-:W-:Y:S02]  /*4dd0*/  IADD3 R31, PT, PT, R13, R31, RZ ;  /* 0x0000001f0d1f7210 */ /* 0x000fe40007ffe0ff */
[----:B------:R-:W-:Y:S02]  /*4de0*/  F2FP.F16.F32.PACK_AB R13, R26, R27 ;  /* 0x0000001b1a0d723e */ /* 0x000fe400000000ff */
[----:B------:R-:W-:-:S05]  /*4df0*/  LEA.HI.X R15, R12, UR15, R31, 0x1, P0 ;  /* 0x0000000f0c0f7c11 */ /* 0x000fca00080f0c1f */
[----:B------:R0:W-:Y:S02]  /*4e00*/  STG.E desc[UR8][R14.64], R13 ;  /* 0x0000000d0e007986 */ /* 0x0001e4000c101908 */
.L_x_899:
[----:B------:R-:W-:Y:S05]  /*4e10*/  BSYNC.RECONVERGENT B0 ;  /* 0x0000000000007941 */ /* 0x000fea0003800200 */
.L_x_898:
[----:B0-----:R-:W-:Y:S01]  /*4e20*/  IADD3 R13, PT, PT, R18, 0x50, RZ ;  /* 0x00000050120d7810 */ /* 0x001fe20007ffe0ff */
        /* <DEDUP_REMOVED lines=54> */
.L_x_900:
[----:B------:R-:W-:Y:S01]  /*5190*/  BSSY.RECONVERGENT B0, `(.L_x_901) ;  /* 0x0000012000007945 */ /* 0x000fe20003800200 */
[----:B------:R-:W-:Y:S01]  /*51a0*/  FFMA.FTZ R31, R51, R16, -R31 ;  /* 0x00000010331f7223 */ /* 0x000fe2000001081f */
[----:B------:R-:W-:Y:S02]  /*51b0*/  FFMA.FTZ R29, R11, R30, -R33 ;  /* 0x0000001e0b1d7223 */ /* 0x000fe40000010821 */
[----:B------:R-:W-:Y:S05]  /*51c0*/  @P1 BRA `(.L_x_902) ;  /* 0x0000000000381947 */ /* 0x000fea0003800000 */
[----:B------:R-:W0:Y:S01]  /*51d0*/  LDCU.64 UR6, c[0x0][0x3f8] ;  /* 0x00007f00ff0677ac */ /* 0x000e220008000a00 */
[----:B------:R-:W-:Y:S01]  /*51e0*/  MOV R15, R59 ;  /* 0x0000003b000f7202 */ /* 0x000fe20000000f00 */
[-C--:B------:R-:W-:Y:S01]  /*51f0*/  FMUL.FTZ R30, R31, R54.reuse ;  /* 0x000000361f1e7220 */ /* 0x080fe20000410000 */
[----:B------:R-:W-:Y:S01]  /*5200*/  FMUL.FTZ R29, R29, R54 ;  /* 0x000000361d1d7220 */ /* 0x000fe20000410000 */
[----:B------:R-:W1:Y:S04]  /*5210*/  LDCU.64 UR14, c[0x0][0x380] ;  /* 0x00007000ff0e77ac */ /* 0x000e680008000a00 */
[----:B------:R-:W-:Y:S01]  /*5220*/  F2FP.F16.F32.PACK_AB R29, R29, R30 ;  /* 0x0000001e1d1d723e */ /* 0x000fe200000000ff */
[----:B0-----:R-:W-:Y:S01]  /*5230*/  IMAD R16, R14, UR6, RZ ;  /* 0x000000060e107c24 */ /* 0x001fe2000f8e02ff */
[----:B------:R-:W-:-:S03]  /*5240*/  MOV R14, R60 ;  /* 0x0000003c000e7202 */ /* 0x000fc60000000f00 */
[C---:B------:R-:W-:Y:S02]  /*5250*/  IMAD R17, R41.reuse, UR7, R16 ;  /* 0x0000000729117c24 */ /* 0x040fe4000f8e0210 */
[----:B------:R-:W-:-:S03]  /*5260*/  IMAD.WIDE.U32 R14, R41, UR6, R14 ;  /* 0x00000006290e7c25 */ /* 0x000fc6000f8e000e */
[----:B-1----:R-:W-:Y:S02]  /*5270*/  LEA R16, P1, R14, UR14, 0x1 ;  /* 0x0000000e0e107c11 */ /* 0x002fe4000f8208ff */
[----:B------:R-:W-:-:S04]  /*5280*/  IADD3 R17, PT, PT, R15, R17, RZ ;  /* 0x000000110f117210 */ /* 0x000fc80007ffe0ff */
[----:B------:R-:W-:-:S05]  /*5290*/  LEA.HI.X R17, R14, UR15, R17, 0x1, P1 ;  /* 0x0000000f0e117c11 */ /* 0x000fca00088f0c11 */
[----:B------:R0:W-:Y:S02]  /*52a0*/  STG.E desc[UR8][R16.64], R29 ;  /* 0x0000001d10007986 */ /* 0x0001e4000c101908 */
.L_x_902:
[----:B------:R-:W-:Y:S05]  /*52b0*/  BSYNC.RECONVERGENT B0 ;  /* 0x0000000000007941 */ /* 0x000fea0003800200 */
.L_x_901:
[--C-:B------:R-:W-:Y:S02]  /*52c0*/  HADD2.F32 R14, -RZ, R7.reuse.H0_H0 ;  /* 0x20000007ff0e7230 */ /* 0x100fe40000004100 */
[----:B0-----:R-:W-:Y:S01]  /*52d0*/  HADD2.F32 R16, -RZ, R7.H1_H1 ;  /* 0x30000007ff107230 */ /* 0x001fe20000004100 */
        /* <DEDUP_REMOVED lines=19> */
.L_x_903:
        /* <DEDUP_REMOVED lines=18> */
.L_x_905:
[----:B------:R-:W-:Y:S05]  /*5530*/  BSYNC.RECONVERGENT B0 ;  /* 0x0000000000007941 */ /* 0x000fea0003800200 */
.L_x_904:
        /* <DEDUP_REMOVED lines=21> */
.L_x_906:
        /* <DEDUP_REMOVED lines=18> */
.L_x_908:
[----:B------:R-:W-:Y:S05]  /*57b0*/  BSYNC.RECONVERGENT B0 ;  /* 0x0000000000007941 */ /* 0x000fea0003800200 */
.L_x_907:
        /* <DEDUP_REMOVED lines=21> */
.L_x_909:
        /* <DEDUP_REMOVED lines=18> */
.L_x_911:
[----:B------:R-:W-:Y:S05]  /*5a30*/  BSYNC.RECONVERGENT B0 ;  /* 0x0000000000007941 */ /* 0x000fea0003800200 */
.L_x_910:
[--C-:B------:R-:W-:Y:S01]  /*5a40*/  HADD2.F32 R6, -RZ, R48.reuse.H0_H0 ;  /* 0x20000030ff067230 */ /* 0x100fe20000004100 */
[----:B------:R-:W-:Y:S01]  /*5a50*/  SHF.R.S32.HI R14, RZ, 0x1f, R38 ;  /* 0x0000001fff0e7819 */ /* 0x000fe20000011426 */
        /* <DEDUP_REMOVED lines=20> */
.L_x_912:
[----:B------:R-:W-:Y:S01]  /*5ba0*/  ISETP.GE.AND.EX P0, PT, R14, UR13, PT, P0 ;  /* 0x0000000d0e007c0c */ /* 0x000fe2000bf06300 */
[----:B------:R-:W-:Y:S01]  /*5bb0*/  FFMA.FTZ R51, R51, R6, -R28 ;  /* 0x0000000633337223 */ /* 0x000fe2000001081c */
[----:B------:R-:W-:Y:S01]  /*5bc0*/  FFMA.FTZ R11, R11, R48, -R34 ;  /* 0x000000300b0b7223 */ /* 0x000fe20000010822 */
[----:B------:R-:W-:Y:S02]  /*5bd0*/  BSSY.RECONVERGENT B0, `(.L_x_913) ;  /* 0x000000f000007945 */ /* 0x000fe40003800200 */
[-C--:B0-----:R-:W-:Y:S01]  /*5be0*/  FMUL.FTZ R9, R51, R54.reuse ;  /* 0x0000003633097220 */ /* 0x081fe20000410000 */
[----:B------:R-:W-:-:S07]  /*5bf0*/  FMUL.FTZ R54, R11, R54 ;  /* 0x000000360b367220 */ /* 0x000fce0000410000 */
        /* <DEDUP_REMOVED lines=12> */
.L_x_914:
[----:B------:R-:W-:Y:S05]  /*5cc0*/  BSYNC.RECONVERGENT B0 ;  /* 0x0000000000007941 */ /* 0x000fea0003800200 */
.L_x_913:
[----:B------:R-:W-:Y:S02]  /*5cd0*/  IADD3 R36, PT, PT, R4, R36, RZ ;  /* 0x0000002404247210 */ /* 0x000fe40007ffe0ff */
[----:B------:R-:W-:Y:S02]  /*5ce0*/  IADD3 R37, PT, PT, R37, 0x1, RZ ;  /* 0x0000000125257810 */ /* 0x000fe40007ffe0ff */
[----:B------:R-:W-:-:S13]  /*5cf0*/  ISETP.GE.AND P0, PT, R36, UR4, PT ;  /* 0x0000000424007c0c */ /* 0x000fda000bf06270 */
[----:B------:R-:W-:Y:S05]  /*5d00*/  @!P0 BRA `(.L_x_915) ;  /* 0xffffffa400288947 */ /* 0x000fea000383ffff */
.L_x_872:
[----:B0-----:R-:W0:Y:S01]  /*5d10*/  LDC R6, c[0x0][0x370] ;  /* 0x0000dc00ff067b82 */ /* 0x001e220000000800 */
[----:B------:R-:W-:Y:S01]  /*5d20*/  ISETP.NE.AND P2, PT, R2, RZ, PT ;  /* 0x000000ff0200720c */ /* 0x000fe20003f45270 */
[----:B------:R-:W-:Y:S06]  /*5d30*/  BSSY.RECONVERGENT B0, `(.L_x_916) ;  /* 0x0000011000007945 */ /* 0x000fec0003800200 */
[----:B------:R-:W1:Y:S08]  /*5d40*/  LDC R7, c[0x0][0x374] ;  /* 0x0000dd00ff077b82 */ /* 0x000e700000000800 */
        /* <DEDUP_REMOVED lines=15> */
.L_x_917:
[----:B------:R-:W-:Y:S05]  /*5e40*/  BSYNC.RECONVERGENT B0 ;  /* 0x0000000000007941 */ /* 0x000fea0003800200 */
.L_x_916:
[----:B------:R-:W-:Y:S05]  /*5e50*/  @P0 EXIT ;  /* 0x000000000000094d */ /* 0x000fea0003800000 */
[----:B------:R-:W-:Y:S05]  /*5e60*/  @P2 BRA `(.L_x_918) ;  /* 0x0000000000202947 */ /* 0x000fea0003800000 */
[----:B------:R-:W-:-:S05]  /*5e70*/  IMAD R0, R6, R7, RZ ;  /* 0x0000000706007224 */ /* 0x000fca00078e02ff */
[----:B------:R-:W-:-:S13]  /*5e80*/  ISETP.NE.AND P0, PT, R0, -0x1, PT ;  /* 0xffffffff0000780c */ /* 0x000fda0003f05270 */
[----:B------:R-:W-:Y:S05]  /*5e90*/  @!P0 BRA `(.L_x_918) ;  /* 0x0000000000148947 */ /* 0x000fea0003800000 */
.L_x_919:
[----:B0-----:R-:W2:Y:S04]  /*5ea0*/  LDG.E.STRONG.GPU R3, desc[UR8][R4.64] ;  /* 0x0000000804037981 */ /* 0x001ea8000c1ef900 */
[----:B--2---:R-:W-:Y:S01]  /*5eb0*/  CCTL.IVALL ;  /* 0x00000000ff00798f */ /* 0x004fe20002000000 */
[----:B------:R-:W-:Y:S05]  /*5ec0*/  YIELD ;  /* 0x0000000000007946 */ /* 0x000fea0003800000 */
[----:B------:R-:W-:-:S13]  /*5ed0*/  ISETP.NE.AND P0, PT, R3, R0, PT ;  /* 0x000000000300720c */ /* 0x000fda0003f05270 */
[----:B------:R-:W-:Y:S05]  /*5ee0*/  @P0 BRA `(.L_x_919) ;  /* 0xfffffffc00ec0947 */ /* 0x000fea000383ffff */
.L_x_918:
        /* <DEDUP_REMOVED lines=57> */
[----:B------:R-:W-:Y:S01]  /*6280*/  SHF.L.U64.HI R32, R3, 0x2, R0 ;  /* 0x0000000203207819 */ /* 0x000fe20000010200 */
[----:B------:R-:W-:Y:S01]  /*6290*/  UMOV UR4, URZ ;  /* 0x000000ff00047c82 */ /* 0x000fe20008000000 */
[----:B------:R-:W-:-:S02]  /*62a0*/  SHF.L.U64.HI R28, R29, 0x2, R34 ;  /* 0x000000021d1c7819 */ /* 0x000fc40000010222 */
[----:B------:R-:W-:Y:S02]  /*62b0*/  IADD3 R5, PT, PT, R7, UR4, RZ ;  /* 0x0000000407057c10 */ /* 0x000fe4000fffe0ff */
[----:B------:R-:W-:Y:S01]  /*62c0*/  MOV R2, R6 ;  /* 0x0000000600027202 */ /* 0x000fe20000000f00 */
[----:B------:R-:W-:Y:S01]  /*62d0*/  IMAD.WIDE.U32 R6, R12, 0x4, RZ ;  /* 0x000000040c067825 */ /* 0x000fe200078e00ff */
[C---:B0-----:R-:W-:Y:S02]  /*62e0*/  IADD3 R24, P2, PT, R22.reuse, UR10, RZ ;  /* 0x0000000a16187c10 */ /* 0x041fe4000ff5e0ff */
[----:B-1----:R-:W-:Y:S02]  /*62f0*/  IADD3 R26, P1, PT, R22, UR6, RZ ;  /* 0x00000006161a7c10 */ /* 0x002fe4000ff3e0ff */
[C---:B------:R-:W-:Y:S02]  /*6300*/  IADD3.X R25, PT, PT, R23.reuse, UR11, RZ, P2, !PT ;  /* 0x0000000b17197c10 */ /* 0x040fe400097fe4ff */
[----:B------:R-:W-:-:S02]  /*6310*/  IADD3.X R27, PT, PT, R23, UR7, RZ, P1, !PT ;  /* 0x00000007171b7c10 */ /* 0x000fc40008ffe4ff */
[----:B------:R-:W-:Y:S02]  /*6320*/  IADD3 R18, P2, PT, RZ, -R9, RZ ;  /* 0x80000009ff127210 */ /* 0x000fe40007f5e0ff */
[----:B--2---:R-:W-:Y:S02]  /*6330*/  IADD3 R22, P1, PT, R22, UR12, RZ ;  /* 0x0000000c16167c10 */ /* 0x004fe4000ff3e0ff */
[----:B------:R-:W-:Y:S02]  /*6340*/  SHF.L.U32 R9, R13, 0x2, RZ ;  /* 0x000000020d097819 */ /* 0x000fe400000006ff */
[----:B------:R-:W-:Y:S02]  /*6350*/  IADD3.X R23, PT, PT, R23, UR13, RZ, P1, !PT ;  /* 0x0000000d17177c10 */ /* 0x000fe40008ffe4ff */
[----:B------:R-:W-:Y:S02]  /*6360*/  IADD3 R30, PT, PT, R7, R9, RZ ;  /* 0x00000009071e7210 */ /* 0x000fe40007ffe0ff */
[----:B------:R-:W-:-:S07]  /*6370*/  IADD3.X R20, PT, PT, RZ, -0x1, RZ, P2, !PT ;  /* 0xffffffffff147810 */ /* 0x000fce00017fe4ff */
.L_x_922:
        /* <DEDUP_REMOVED lines=31> */
.L_x_921:
[----:B------:R-:W-:Y:S05]  /*6570*/  BSYNC.RECONVERGENT B0 ;  /* 0x0000000000007941 */ /* 0x000fea0003800200 */
.L_x_920:
        /* <DEDUP_REMOVED lines=10> */
.L_x_923:
        /* <DEDUP_REMOVED lines=87> */
.L_x_924:
        /* <DEDUP_REMOVED lines=15> */
.L_x_4513:


//--------------------- .text._Z35group_norm_nhwc_bwd_one_pass_kernelI11Fp16IOBf16WLi256ELi60ELi480EEv26Group_norm_nhwc_bwd_params --------------------------
	.section	.text._Z35group_norm_nhwc_bwd_one_pass_kernelI11Fp16IOBf16WLi256ELi60ELi480EEv26Group_norm_nhwc_bwd_params,"ax",@progbits
	.align	128
        .global         _Z35group_norm_nhwc_bwd_one_pass_kernelI11Fp16IOBf16WLi256ELi60ELi480EEv26Group_norm_nhwc_bwd_params
        .type           _Z35group_norm_nhwc_bwd_one_pass_kernelI11Fp16IOBf16WLi256ELi60ELi480EEv26Group_norm_nhwc_bwd_params,@function
        .size           _Z35group_norm_nhwc_bwd_one_pass_kernelI11Fp16IOBf16WLi256ELi60ELi480EEv26Group_norm_nhwc_bwd_params,(.L_x_4514 - _Z35group_norm_nhwc_bwd_one_pass_kernelI11Fp16IOBf16WLi256ELi60ELi480EEv26Group_norm_nhwc_bwd_params)
        .other          _Z35group_norm_nhwc_bwd_one_pass_kernelI11Fp16IOBf16WLi256ELi60ELi480EEv26Group_norm_nhwc_bwd_params,@"STO_CUDA_ENTRY STV_DEFAULT"
_Z35group_norm_nhwc_bwd_one_pass_kernelI11Fp16IOBf16WLi256ELi60ELi480EEv26Group_norm_nhwc_bwd_params:
.text._Z35group_norm_nhwc_bwd_one_pass_kernelI11Fp16IOBf16WLi256ELi60ELi480EEv26Group_norm_nhwc_bwd_params:
        /* <DEDUP_REMOVED lines=21> */
.L_x_992:
[----:B------:R-:W1:Y:S01]  /*0150*/  LDC R8, c[0x0][0x410] ;  /* 0x00010400ff087b82 */ /* 0x000e620000000800 */
[----:B0-----:R-:W-:Y:S01]  /*0160*/  HFMA2 R2, -RZ, RZ, 0, 0 ;  /* 0x00000000ff027431 */ /* 0x001fe200000001ff */
[----:B------:R-:W-:Y:S01]  /*0170*/  IABS R7, UR6 ;  /* 0x0000000600077c13 */ /* 0x000fe20008000000 */
[----:B------:R-:W2:Y:S01]  /*0180*/  LDCU UR5, c[0x0][0x41c] ;  /* 0x00008380ff0577ac */ /* 0x000ea20008000800 */
[----:B------:R-:W-:Y:S01]  /*0190*/  ISETP.LE.AND P1, PT, RZ, UR6, PT ;  /* 0x00000006ff007c0c */ /* 0x000fe2000bf23270 */
[----:B------:R-:W-:Y:S01]  /*01a0*/  HFMA2 R40, -RZ, RZ, 0, 0 ;  /* 0x00000000ff287431 */ /* 0x000fe200000001ff */
        /* <DEDUP_REMOVED lines=9> */
[----:B------:R-:W1:Y:S08]  /*0240*/  I2F.RP R4, R6 ;  /* 0x0000000600047306 */ /* 0x000e700000209400 */
[----:B-1----:R-:W1:Y:S02]  /*0250*/  MUFU.RCP R4, R4 ;  /* 0x0000000400047308 */ /* 0x002e640000001000 */
[----:B-1----:R-:W-:-:S06]  /*0260*/  IADD3 R3, PT, PT, R4, 0xffffffe, RZ ;  /* 0x0ffffffe04037810 */ /* 0x002fcc0007ffe0ff */
[----:B------:R-:W1:Y:S02]  /*0270*/  F2I.FTZ.U32.TRUNC.NTZ R3, R3 ;  /* 0x0000000300037305 */ /* 0x000e64000021f000 */
[----:B-1----:R-:W-:-:S05]  /*0280*/  IADD3 R5, PT, PT, RZ, -R3, RZ ;  /* 0x80000003ff057210 */ /* 0x002fca0007ffe0ff */
[----:B------:R-:W-:-:S04]  /*0290*/  IMAD R5, R5, R6, RZ ;  /* 0x0000000605057224 */ /* 0x000fc800078e02ff */
[----:B------:R-:W-:Y:S02]  /*02a0*/  IMAD.HI.U32 R5, R3, R5, R2 ;  /* 0x0000000503057227 */ /* 0x000fe400078e0002 */
[----:B------:R-:W2:Y:S04]  /*02b0*/  S2R R2, SR_CTAID.X ;  /* 0x0000000000027919 */ /* 0x000ea80000002500 */
[----:B------:R-:W-:-:S05]  /*02c0*/  IMAD.HI.U32 R5, R5, R7, RZ ;  /* 0x0000000705057227 */ /* 0x000fca00078e00ff */
[----:B------:R-:W-:-:S05]  /*02d0*/  IADD3 R4, PT, PT, -R5, RZ, RZ ;  /* 0x000000ff05047210 */ /* 0x000fca0007ffe1ff */
[----:B------:R-:W-:Y:S01]  /*02e0*/  IMAD R3, R6, R4, R7 ;  /* 0x0000000406037224 */ /* 0x000fe200078e0207 */
[----:B------:R-:W-:-:S04]  /*02f0*/  LOP3.LUT R7, R8, UR6, RZ, 0x3c, !PT ;  /* 0x0000000608077c12 */ /* 0x000fc8000f8e3cff */
[----:B------:R-:W-:Y:S02]  /*0300*/  ISETP.GT.U32.AND P2, PT, R6, R3, PT ;  /* 0x000000030600720c */ /* 0x000fe40003f44070 */
[----:B------:R-:W-:-:S11]  /*0310*/  ISETP.GE.AND P5, PT, R7, RZ, PT ;  /* 0x000000ff0700720c */ /* 0x000fd60003fa6270 */
[-C--:B------:R-:W-:Y:S01]  /*0320*/  @!P2 IADD3 R3, PT, PT, R3, -R6.reuse, RZ ;  /* 0x800000060303a210 */ /* 0x080fe20007ffe0ff */
[----:B--2---:R-:W-:Y:S01]  /*0330*/  IMAD R23, R2, UR5, R43 ;  /* 0x0000000502177c24 */ /* 0x004fe2000f8e022b */
[----:B------:R-:W-:Y:S02]  /*0340*/  @!P2 IADD3 R5, PT, PT, R5, 0x1, RZ ;  /* 0x000000010505a810 */ /* 0x000fe40007ffe0ff */
[----:B------:R-:W-:Y:S02]  /*0350*/  ISETP.GE.U32.AND P0, PT, R3, R6, PT ;  /* 0x000000060300720c */ /* 0x000fe40003f06070 */
[----:B---3--:R-:W-:Y:S02]  /*0360*/  ISETP.GE.U32.AND P3, PT, R23, UR12, PT ;  /* 0x0000000c17007c0c */ /* 0x008fe4000bf66070 */
[----:B------:R-:W-:Y:S02]  /*0370*/  SHF.R.S32.HI R9, RZ, 0x1f, R23 ;  /* 0x0000001fff097819 */ /* 0x000fe40000011417 */
[----:B------:R-:W-:-:S02]  /*0380*/  ISETP.GT.U32.AND P4, PT, R6, R3, PT ;  /* 0x000000030600720c */ /* 0x000fc40003f84070 */
[----:B------:R-:W-:Y:S02]  /*0390*/  ISETP.GE.AND.EX P3, PT, R9, UR13, PT, P3 ;  /* 0x0000000d09007c0c */ /* 0x000fe4000bf66330 */
[----:B------:R-:W-:Y:S02]  /*03a0*/  IADD3 R4, PT, PT, R3, -R6, RZ ;  /* 0x8000000603047210 */ /* 0x000fe40007ffe0ff */
[----:B------:R-:W-:Y:S02]  /*03b0*/  ISETP.NE.AND P2, PT, R8, RZ, PT ;  /* 0x000000ff0800720c */ /* 0x000fe40003f45270 */
[----:B------:R-:W-:Y:S02]  /*03c0*/  SEL R3, R4, R3, !P4 ;  /* 0x0000000304037207 */ /* 0x000fe40006000000 */
[----:B------:R-:W-:Y:S02]  /*03d0*/  @P0 IADD3 R5, PT, PT, R5, 0x1, RZ ;  /* 0x0000000105050810 */ /* 0x000fe40007ffe0ff */
[----:B------:R-:W-:-:S02]  /*03e0*/  LOP3.LUT R4, RZ, R8, RZ, 0x33, !PT ;  /* 0x00000008ff047212 */ /* 0x000fc400078e33ff */
[----:B------:R-:W-:Y:S01]  /*03f0*/  @!P1 IADD3 R3, PT, PT, -R3, RZ, RZ ;  /* 0x000000ff03039210 */ /* 0x000fe20007ffe1ff */
[----:B------:R-:W1:Y:S01]  /*0400*/  @!P3 LDC.64 R12, c[0x0][0x3f8] ;  /* 0x0000fe00ff0cbb82 */ /* 0x000e620000000a00 */
[----:B------:R-:W-:Y:S02]  /*0410*/  @!P5 IADD3 R5, PT, PT, -R5, RZ, RZ ;  /* 0x000000ff0505d210 */ /* 0x000fe40007ffe1ff */
[----:B------:R-:W-:Y:S02]  /*0420*/  IADD3 R19, PT, PT, R23, 0x10, RZ ;  /* 0x0000001017137810 */ /* 0x000fe40007ffe0ff */
[C---:B------:R-:W-:Y:S02]  /*0430*/  SEL R56, R4.reuse, R3, !P2 ;  /* 0x0000000304387207 */ /* 0x040fe40005000000 */
[----:B------:R-:W-:Y:S01]  /*0440*/  SEL R5, R4, R5, !P2 ;  /* 0x0000000504057207 */ /* 0x000fe20005000000 */
[----:B------:R-:W2:Y:S01]  /*0450*/  @!P3 LDC.64 R16, c[0x0][0x3a0] ;  /* 0x0000e800ff10bb82 */ /* 0x000ea20000000a00 */
[----:B------:R-:W-:Y:S01]  /*0460*/  ISETP.GE.U32.AND P2, PT, R19, UR12, PT ;  /* 0x0000000c13007c0c */ /* 0x000fe2000bf46070 */
[----:B------:R-:W-:Y:S01]  /*0470*/  IMAD R3, R56, 0x3c, RZ ;  /* 0x0000003c38037824 */ /* 0x000fe200078e02ff */
[----:B------:R-:W-:-:S02]  /*0480*/  SHF.R.S32.HI R11, RZ, 0x1f, R19 ;  /* 0x0000001fff0b7819 */ /* 0x000fc40000011413 */
[----:B------:R-:W-:Y:S02]  /*0490*/  SHF.R.S32.HI R4, RZ, 0x1f, R5 ;  /* 0x0000001fff047819 */ /* 0x000fe40000011405 */
[----:B------:R-:W-:Y:S01]  /*04a0*/  ISETP.GE.AND.EX P2, PT, R11, UR13, PT, P2 ;  /* 0x0000000d0b007c0c */ /* 0x000fe2000bf46320 */
[----:B------:R-:W3:Y:S01]  /*04b0*/  @!P3 LDC.64 R26, c[0x0][0x398] ;  /* 0x0000e600ff1abb82 */ /* 0x000ee20000000a00 */
[----:B------:R-:W-:Y:S01]  /*04c0*/  IADD3 R58, P0, PT, R3, R48, RZ ;  /* 0x00000030033a7210 */ /* 0x000fe20007f1e0ff */
[----:B------:R-:W-:Y:S01]  /*04d0*/  IMAD R4, R4, UR14, RZ ;  /* 0x0000000e04047c24 */ /* 0x000fe2000f8e02ff */
[----:B------:R-:W-:Y:S02]  /*04e0*/  IADD3 R14, PT, PT, R23, 0x20, RZ ;  /* 0x00000020170e7810 */ /* 0x000fe40007ffe0ff */
[----:B------:R-:W-:Y:S01]  /*04f0*/  LEA.HI.X.SX32 R59, R3, RZ, 0x1, P0 ;  /* 0x000000ff033b7211 */ /* 0x000fe200000f0eff */
[----:B------:R-:W-:Y:S01]  /*0500*/  IMAD R61, R5, UR15, R4 ;  /* 0x0000000f053d7c24 */ /* 0x000fe2000f8e0204 */
[----:B------:R-:W-:Y:S01]  /*0510*/  ISETP.GE.U32.AND P1, PT, R14, UR12, PT ;  /* 0x0000000c0e007c0c */ /* 0x000fe2000bf26070 */
[----:B-1----:R-:W-:Y:S01]  /*0520*/  @!P3 IMAD R4, R9, R12, RZ ;  /* 0x0000000c0904b224 */ /* 0x002fe200078e02ff */
[----:B------:R-:W-:Y:S01]  /*0530*/  SHF.R.S32.HI R25, RZ, 0x1f, R14 ;  /* 0x0000001fff197819 */ /* 0x000fe2000001140e */
[----:B------:R-:W-:-:S02]  /*0540*/  IMAD.WIDE.U32 R58, R5, UR14, R58 ;  /* 0x0000000e053a7c25 */ /* 0x000fc4000f8e003a */
[----:B------:R-:W1:Y:S01]  /*0550*/  @!P2 LDC.64 R6, c[0x0][0x3f8] ;  /* 0x0000fe00ff06ab82 */ /* 0x000e620000000a00 */
[----:B------:R-:W-:Y:S01]  /*0560*/  ISETP.GE.AND.EX P1, PT, R25, UR13, PT, P1 ;  /* 0x0000000d19007c0c */ /* 0x000fe2000bf26310 */
[----:B------:R-:W-:Y:S01]  /*0570*/  @!P3 IMAD R3, R23, R13, R4 ;  /* 0x0000000d1703b224 */ /* 0x000fe200078e0204 */
[----:B------:R-:W-:Y:S02]  /*0580*/  IADD3 R61, PT, PT, R59, R61, RZ ;  /* 0x0000003d3b3d7210 */ /* 0x000fe40007ffe0ff */
[----:B------:R-:W-:-:S05]  /*0590*/  @!P3 MOV R60, R58 ;  /* 0x0000003a003cb202 */ /* 0x000fca0000000f00 */
[----:B------:R-:W-:-:S04]  /*05a0*/  @!P3 IMAD.WIDE.U32 R4, R23, R12, R60 ;  /* 0x0000000c1704b225 */ /* 0x000fc800078e003c */
[----:B------:R-:W4:Y:S01]  /*05b0*/  @!P1 LDC.64 R12, c[0x0][0x3f8] ;  /* 0x0000fe00ff0c9b82 */ /* 0x000f220000000a00 */
[----:B------:R-:W-:Y:S02]  /*05c0*/  @!P3 IADD3 R3, PT, PT, R5, R3, RZ ;  /* 0x000000030503b210 */ /* 0x000fe40007ffe0ff */
[C---:B------:R-:W-:Y:S02]  /*05d0*/  @!P3 SHF.L.U32 R21, R4.reuse, 0x1, RZ ;  /* 0x000000010415b819 */ /* 0x040fe400000006ff */
[----:B------:R-:W-:Y:S02]  /*05e0*/  @!P3 SHF.L.U64.HI R4, R4, 0x1, R3 ;  /* 0x000000010404b819 */ /* 0x000fe40000010203 */
[----:B--2---:R-:W-:Y:S02]  /*05f0*/  @!P3 IADD3 R8, P0, PT, R21, R16, RZ ;  /* 0x000000101508b210 */ /* 0x004fe40007f1e0ff */
[----:B------:R-:W-:Y:S01]  /*0600*/  IADD3 R3, PT, PT, R23, 0x30, RZ ;  /* 0x0000003017037810 */ /* 0x000fe20007ffe0ff */
[----:B-1----:R-:W-:Y:S01]  /*0610*/  @!P2 IMAD R10, R11, R6, RZ ;  /* 0x000000060b0aa224 */ /* 0x002fe200078e02ff */
[----:B------:R-:W-:-:S02]  /*0620*/  @!P3 IADD3.X R9, PT, PT, R4, R17, RZ, P0, !PT ;  /* 0x000000110409b210 */ /* 0x000fc400007fe4ff */
[----:B------:R-:W1:Y:S01]  /*0630*/  @!P2 LDC.64 R16, c[0x0][0x3a0] ;  /* 0x0000e800ff10ab82 */ /* 0x000e620000000a00 */
[----:B------:R-:W-:Y:S01]  /*0640*/  @!P2 IMAD R7, R19, R7, R10 ;  /* 0x000000071307a224 */ /* 0x000fe200078e020a */
[----:B------:R-:W-:Y:S01]  /*0650*/  ISETP.GE.U32.AND P0, PT, R3, UR12, PT ;  /* 0x0000000c03007c0c */ /* 0x000fe2000bf06070 */
[----:B------:R-:W5:Y:S01]  /*0660*/  @!P3 LDG.E R40, desc[UR10][R8.64] ;  /* 0x0000000a0828b981 */ /* 0x000f62000c1e1900 */
[----:B------:R-:W-:Y:S02]  /*0670*/  SHF.R.S32.HI R15, RZ, 0x1f, R3 ;  /* 0x0000001fff0f7819 */ /* 0x000fe40000011403 */
[----:B------:R-:W-:Y:S02]  /*0680*/  @!P2 MOV R10, R58 ;  /* 0x0000003a000aa202 */ /* 0x000fe40000000f00 */
[----:B------:R-:W-:Y:S02]  /*0690*/  @!P2 MOV R11, R61 ;  /* 0x0000003d000ba202 */ /* 0x000fe40000000f00 */
[----:B---3--:R-:W-:-:S02]  /*06a0*/  @!P3 IADD3 R20, P4, PT, R21, R26, RZ ;  /* 0x0000001a1514b210 */ /* 0x008fc40007f9e0ff */
[----:B------:R-:W-:Y:S01]  /*06b0*/  ISETP.GE.AND.EX P0, PT, R15, UR13, PT, P0 ;  /* 0x0000000d0f007c0c */ /* 0x000fe2000bf06300 */
[----:B------:R-:W-:Y:S01]  /*06c0*/  @!P2 IMAD.WIDE.U32 R10, R19, R6, R10 ;  /* 0x00000006130aa225 */ /* 0x000fe200078e000a */
[----:B------:R-:W-:Y:S02]  /*06d0*/  @!P3 IADD3.X R21, PT, PT, R4, R27, RZ, P4, !PT ;  /* 0x0000001b0415b210 */ /* 0x000fe400027fe4ff */
[----:B------:R-:W2:Y:S02]  /*06e0*/  @!P2 LDC.64 R4, c[0x0][0x398] ;  /* 0x0000e600ff04ab82 */ /* 0x000ea40000000a00 */
[----:B------:R-:W-:Y:S01]  /*06f0*/  @!P2 IADD3 R11, PT, PT, R11, R7, RZ ;  /* 0x000000070b0ba210 */ /* 0x000fe20007ffe0ff */
[----:B------:R3:W5:Y:S01]  /*0700*/  @!P3 LDG.E R39, desc[UR10][R20.64] ;  /* 0x0000000a1427b981 */ /* 0x000762000c1e1900 */
[----:B------:R-:W-:-:S04]  /*0710*/  @!P2 SHF.L.U32 R29, R10, 0x1, RZ ;  /* 0x000000010a1da819 */ /* 0x000fc800000006ff */
[----:B------:R-:W0:Y:S01]  /*0720*/  @!P1 LDC.64 R6, c[0x0][0x3a0] ;  /* 0x0000e800ff069b82 */ /* 0x000e220000000a00 */
[----:B------:R-:W-:Y:S02]  /*0730*/  @!P2 SHF.L.U64.HI R22, R10, 0x1, R11 ;  /* 0x000000010a16a819 */ /* 0x000fe4000001020b */
[----:B-1----:R-:W-:Y:S01]  /*0740*/  @!P2 IADD3 R26, P3, PT, R29, R16, RZ ;  /* 0x000000101d1aa210 */ /* 0x002fe20007f7e0ff */
[----:B----4-:R-:W-:Y:S01]  /*0750*/  @!P1 IMAD R25, R25, R12, RZ ;  /* 0x0000000c19199224 */ /* 0x010fe200078e02ff */
[----:B------:R-:W-:-:S03]  /*0760*/  IADD3 R18, PT, PT, R23, 0x40, RZ ;  /* 0x0000004017127810 */ /* 0x000fc60007ffe0ff */
[----:B------:R-:W1:Y:S01]  /*0770*/  @!P1 LDC.64 R10, c[0x0][0x398] ;  /* 0x0000e600ff0a9b82 */ /* 0x000e620000000a00 */
[----:B---3--:R-:W-:Y:S02]  /*0780*/  @!P1 MOV R20, R58 ;  /* 0x0000003a00149202 */ /* 0x008fe40000000f00 */
[----:B------:R-:W-:-:S05]  /*0790*/  @!P1 MOV R21, R61 ;  /* 0x0000003d00159202 */ /* 0x000fca0000000f00 */
[----:B------:R-:W3:Y:S01]  /*07a0*/  @!P0 LDC.64 R8, c[0x0][0x3f8] ;  /* 0x0000fe00ff088b82 */ /* 0x000ee20000000a00 */
[----:B------:R-:W-:Y:S01]  /*07b0*/  @!P2 IADD3.X R27, PT, PT, R22, R17, RZ, P3, !PT ;  /* 0x00000011161ba210 */ /* 0x000fe20001ffe4ff */
[----:B------:R-:W-:Y:S01]  /*07c0*/  @!P1 IMAD R25, R14, R13, R25 ;  /* 0x0000000d0e199224 */ /* 0x000fe200078e0219 */
[----:B------:R-:W-:Y:S02]  /*07d0*/  ISETP.GE.U32.AND P3, PT, R18, UR12, PT ;  /* 0x0000000c12007c0c */ /* 0x000fe4000bf66070 */
[----:B------:R-:W-:Y:S01]  /*07e0*/  SHF.R.S32.HI R17, RZ, 0x1f, R18 ;  /* 0x0000001fff117819 */ /* 0x000fe20000011412 */
[----:B------:R-:W-:Y:S01]  /*07f0*/  @!P1 IMAD.WIDE.U32 R12, R14, R12, R20 ;  /* 0x0000000c0e0c9225 */ /* 0x000fe200078e0014 */
[----:B--2---:R-:W-:Y:S01]  /*0800*/  @!P2 IADD3 R28, P4, PT, R29, R4, RZ ;  /* 0x000000041d1ca210 */ /* 0x004fe20007f9e0ff */
[----:B------:R2:W5:Y:S01]  /*0810*/  @!P2 LDG.E R38, desc[UR10][R26.64] ;  /* 0x0000000a1a26a981 */ /* 0x000562000c1e1900 */
[----:B------:R-:W-:Y:S02]  /*0820*/  ISETP.GE.AND.EX P3, PT, R17, UR13, PT, P3 ;  /* 0x0000000d11007c0c */ /* 0x000fe4000bf66330 */
[----:B------:R-:W-:-:S02]  /*0830*/  @!P1 IADD3 R13, PT, PT, R13, R25, RZ ;  /* 0x000000190d0d9210 */ /* 0x000fc40007ffe0ff */
[----:B------:R-:W-:Y:S02]  /*0840*/  @!P1 SHF.L.U32 R25, R12, 0x1, RZ ;  /* 0x000000010c199819 */ /* 0x000fe400000006ff */
[----:B------:R-:W-:Y:S02]  /*0850*/  @!P2 IADD3.X R29, PT, PT, R22, R5, RZ, P4, !PT ;  /* 0x00000005161da210 */ /* 0x000fe400027fe4ff */
[----:B------:R-:W-:Y:S01]  /*0860*/  @!P1 SHF.L.U64.HI R14, R12, 0x1, R13 ;  /* 0x000000010c0e9819 */ /* 0x000fe2000001020d */
[----:B------:R-:W4:Y:S01]  /*0870*/  @!P0 LDC.64 R4, c[0x0][0x398] ;  /* 0x0000e600ff048b82 */ /* 0x000f220000000a00 */
[C---:B0-----:R-:W-:Y:S01]  /*0880*/  @!P1 IADD3 R20, P4, PT, R25.reuse, R6, RZ ;  /* 0x0000000619149210 */ /* 0x041fe20007f9e0ff */
[----:B------:R0:W5:Y:S01]  /*0890*/  @!P2 LDG.E R37, desc[UR10][R28.64] ;  /* 0x0000000a1c25a981 */ /* 0x000162000c1e1900 */
[----:B-1----:R-:W-:Y:S02]  /*08a0*/  @!P1 IADD3 R24, P5, PT, R25, R10, RZ ;  /* 0x0000000a19189210 */ /* 0x002fe40007fbe0ff */
[C---:B------:R-:W-:Y:S01]  /*08b0*/  @!P1 IADD3.X R21, PT, PT, R14.reuse, R7, RZ, P4, !PT ;  /* 0x000000070e159210 */ /* 0x040fe200027fe4ff */
[----:B---3--:R-:W-:Y:S01]  /*08c0*/  @!P0 IMAD R10, R15, R8, RZ ;  /* 0x000000080f0a8224 */ /* 0x008fe200078e02ff */
[----:B------:R-:W-:Y:S01]  /*08d0*/  IADD3 R16, PT, PT, R23, 0x50, RZ ;  /* 0x0000005017107810 */ /* 0x000fe20007ffe0ff */
[----:B------:R-:W0:Y:S01]  /*08e0*/  @!P3 LDC.64 R6, c[0x0][0x3f8] ;  /* 0x0000fe00ff06bb82 */ /* 0x000e220000000a00 */
[----:B------:R-:W-:Y:S01]  /*08f0*/  @!P1 IADD3.X R25, PT, PT, R14, R11, RZ, P5, !PT ;  /* 0x0000000b0e199210 */ /* 0x000fe20002ffe4ff */
[----:B------:R-:W-:Y:S01]  /*0900*/  @!P0 IMAD R15, R3, R9, R10 ;  /* 0x00000009030f8224 */ /* 0x000fe200078e020a */
[----:B------:R-:W-:Y:S01]  /*0910*/  ISETP.GE.U32.AND P2, PT, R16, UR12, PT ;  /* 0x0000000c10007c0c */ /* 0x000fe2000bf46070 */
[----:B------:R1:W5:Y:S01]  /*0920*/  @!P1 LDG.E R36, desc[UR10][R20.64] ;  /* 0x0000000a14249981 */ /* 0x000362000c1e1900 */
[----:B------:R-:W-:-:S02]  /*0930*/  SHF.R.S32.HI R19, RZ, 0x1f, R16 ;  /* 0x0000001fff137819 */ /* 0x000fc40000011410 */
[----:B------:R-:W-:Y:S01]  /*0940*/  @!P0 MOV R10, R58 ;  /* 0x0000003a000a8202 */ /* 0x000fe20000000f00 */
[----:B------:R-:W3:Y:S01]  /*0950*/  @!P0 LDC.64 R12, c[0x0][0x3a0] ;  /* 0x0000e800ff0c8b82 */ /* 0x000ee20000000a00 */
[----:B------:R-:W-:Y:S01]  /*0960*/  @!P0 MOV R11, R61 ;  /* 0x0000003d000b8202 */ /* 0x000fe20000000f00 */
[----:B------:R4:W5:Y:S01]  /*0970*/  @!P1 LDG.E R35, desc[UR10][R24.64] ;  /* 0x0000000a18239981 */ /* 0x000962000c1e1900 */
[----:B------:R-:W-:Y:S01]  /*0980*/  ISETP.GE.AND.EX P2, PT, R19, UR13, PT, P2 ;  /* 0x0000000d13007c0c */ /* 0x000fe2000bf46320 */
[----:B------:R-:W-:Y:S01]  /*0990*/  @!P0 IMAD.WIDE.U32 R8, R3, R8, R10 ;  /* 0x0000000803088225 */ /* 0x000fe200078e000a */
[----:B------:R-:W-:-:S03]  /*09a0*/  IADD3 R3, PT, PT, R23, 0x60, RZ ;  /* 0x0000006017037810 */ /* 0x000fc60007ffe0ff */
[----:B------:R-:W3:Y:S01]  /*09b0*/  @!P3 LDC.64 R10, c[0x0][0x3a0] ;  /* 0x0000e800ff0abb82 */ /* 0x000ee20000000a00 */
[----:B------:R-:W-:Y:S02]  /*09c0*/  @!P0 IADD3 R9, PT, PT, R9, R15, RZ ;  /* 0x0000000f09098210 */ /* 0x000fe40007ffe0ff */
[C---:B--2---:R-:W-:Y:S02]  /*09d0*/  @!P0 SHF.L.U32 R27, R8.reuse, 0x1, RZ ;  /* 0x00000001081b8819 */ /* 0x044fe400000006ff */
[----:B------:R-:W-:Y:S01]  /*09e0*/  @!P0 SHF.L.U64.HI R22, R8, 0x1, R9 ;  /* 0x0000000108168819 */ /* 0x000fe20000010209 */
[----:B0-----:R-:W-:Y:S02]  /*09f0*/  @!P3 IMAD R28, R17, R6, RZ ;  /* 0x00000006111cb224 */ /* 0x001fe400078e02ff */
[----:B------:R-:W0:Y:S01]  /*0a00*/  @!P2 LDC.64 R8, c[0x0][0x3f8] ;  /* 0x0000fe00ff08ab82 */ /* 0x000e220000000a00 */
[----:B------:R-:W-:Y:S02]  /*0a10*/  ISETP.GE.U32.AND P1, PT, R3, UR12, PT ;  /* 0x0000000c03007c0c */ /* 0x000fe4000bf26070 */
[----:B------:R-:W-:-:S02]  /*0a20*/  SHF.R.S32.HI R17, RZ, 0x1f, R3 ;  /* 0x0000001fff117819 */ /* 0x000fc40000011403 */
[----:B-1----:R-:W-:Y:S02]  /*0a30*/  @!P3 MOV R20, R58 ;  /* 0x0000003a0014b202 */ /* 0x002fe40000000f00 */
[----:B------:R-:W-:Y:S01]  /*0a40*/  @!P3 MOV R21, R61 ;  /* 0x0000003d0015b202 */ /* 0x000fe20000000f00 */
[----:B------:R-:W1:Y:S01]  /*0a50*/  @!P3 LDC.64 R14, c[0x0][0x398] ;  /* 0x0000e600ff0ebb82 */ /* 0x000e620000000a00 */
[----:B------:R-:W-:Y:S01]  /*0a60*/  ISETP.GE.AND.EX P1, PT, R17, UR13, PT, P1 ;  /* 0x0000000d11007c0c */ /* 0x000fe2000bf26310 */
[C---:B----4-:R-:W-:Y:S01]  /*0a70*/  @!P3 IMAD R25, R18.reuse, R7, R28 ;  /* 0x000000071219b224 */ /* 0x050fe200078e021c */
[C---:B------:R-:W-:Y:S01]  /*0a80*/  @!P0 IADD3 R26, P5, PT, R27.reuse, R4, RZ ;  /* 0x000000041b1a8210 */ /* 0x040fe20007fbe0ff */
[----:B------:R-:W-:Y:S01]  /*0a90*/  @!P3 IMAD.WIDE.U32 R6, R18, R6, R20 ;  /* 0x000000061206b225 */ /* 0x000fe200078e0014 */
[----:B---3--:R-:W-:Y:S02]  /*0aa0*/  @!P0 IADD3 R12, P4, PT, R27, R12, RZ ;  /* 0x0000000c1b0c8210 */ /* 0x008fe40007f9e0ff */
[----:B------:R-:W-:-:S02]  /*0ab0*/  @!P0 IADD3.X R27, PT, PT, R22, R5, RZ, P5, !PT ;  /* 0x00000005161b8210 */ /* 0x000fc40002ffe4ff */
[----:B------:R-:W-:Y:S02]  /*0ac0*/  @!P3 IADD3 R5, PT, PT, R7, R25, RZ ;  /* 0x000000190705b210 */ /* 0x000fe40007ffe0ff */
[----:B------:R-:W-:Y:S01]  /*0ad0*/  @!P0 IADD3.X R13, PT, PT, R22, R13, RZ, P4, !PT ;  /* 0x0000000d160d8210 */ /* 0x000fe200027fe4ff */
[----:B------:R-:W5:Y:S01]  /*0ae0*/  @!P0 LDG.E R33, desc[UR10][R26.64] ;  /* 0x0000000a1a218981 */ /* 0x000f62000c1e1900 */
[C---:B------:R-:W-:Y:S02]  /*0af0*/  @!P3 SHF.L.U64.HI R22, R6.reuse, 0x1, R5 ;  /* 0x000000010616b819 */ /* 0x040fe40000010205 */
[----:B------:R-:W-:Y:S01]  /*0b00*/  @!P3 SHF.L.U32 R21, R6, 0x1, RZ ;  /* 0x000000010615b819 */ /* 0x000fe200000006ff */
[----:B------:R-:W2:Y:S01]  /*0b10*/  @!P1 LDC.64 R4, c[0x0][0x3f8] ;  /* 0x0000fe00ff049b82 */ /* 0x000ea20000000a00 */
[----:B------:R3:W5:Y:S01]  /*0b20*/  @!P0 LDG.E R34, desc[UR10][R12.64] ;  /* 0x0000000a0c228981 */ /* 0x000762000c1e1900 */
[----:B0-----:R-:W-:Y:S01]  /*0b30*/  @!P2 IMAD R24, R19, R8, RZ ;  /* 0x000000081318a224 */ /* 0x001fe200078e02ff */
[----:B------:R-:W-:-:S05]  /*0b40*/  @!P3 IADD3 R20, P0, PT, R21, R10, RZ ;  /* 0x0000000a1514b210 */ /* 0x000fca0007f1e0ff */
[----:B------:R-:W0:Y:S01]  /*0b50*/  @!P2 LDC.64 R6, c[0x0][0x3a0] ;  /* 0x0000e800ff06ab82 */ /* 0x000e220000000a00 */
[----:B-1----:R-:W-:Y:S02]  /*0b60*/  @!P3 IADD3 R14, P5, PT, R21, R14, RZ ;  /* 0x0000000e150eb210 */ /* 0x002fe40007fbe0ff */
[----:B------:R-:W-:-:S05]  /*0b70*/  @!P3 IADD3.X R21, PT, PT, R22, R11, RZ, P0, !PT ;  /* 0x0000000b1615b210 */ /* 0x000fca00007fe4ff */
[----:B------:R-:W1:Y:S01]  /*0b80*/  @!P2 LDC.64 R18, c[0x0][0x398] ;  /* 0x0000e600ff12ab82 */ /* 0x000e620000000a00 */
[----:B------:R-:W-:Y:S01]  /*0b90*/  IADD3 R25, PT, PT, R23, 0x70, RZ ;  /* 0x0000007017197810 */ /* 0x000fe20007ffe0ff */
[C---:B---3--:R-:W-:Y:S01]  /*0ba0*/  @!P2 IMAD R13, R16.reuse, R9, R24 ;  /* 0x00000009100da224 */ /* 0x048fe200078e0218 */
[----:B------:R-:W-:Y:S01]  /*0bb0*/  @!P2 MOV R10, R58 ;  /* 0x0000003a000aa202 */ /* 0x000fe20000000f00 */
[----:B------:R-:W5:Y:S01]  /*0bc0*/  @!P3 LDG.E R32, desc[UR10][R20.64] ;  /* 0x0000000a1420b981 */ /* 0x000f62000c1e1900 */
[----:B------:R-:W-:Y:S02]  /*0bd0*/  @!P2 MOV R11, R61 ;  /* 0x0000003d000ba202 */ /* 0x000fe40000000f00 */
[----:B------:R-:W-:Y:S02]  /*0be0*/  ISETP.GE.U32.AND P4, PT, R25, UR12, PT ;  /* 0x0000000c19007c0c */ /* 0x000fe4000bf86070 */
[----:B------:R-:W-:Y:S01]  /*0bf0*/  SHF.R.S32.HI R27, RZ, 0x1f, R25 ;  /* 0x0000001fff1b7819 */ /* 0x000fe20000011419 */
[----:B------:R-:W-:Y:S01]  /*0c00*/  @!P2 IMAD.WIDE.U32 R8, R16, R8, R10 ;  /* 0x000000081008a225 */ /* 0x000fe200078e000a */
[----:B------:R-:W-:-:S02]  /*0c10*/  @!P3 IADD3.X R15, PT, PT, R22, R15, RZ, P5, !PT ;  /* 0x0000000f160fb210 */ /* 0x000fc40002ffe4ff */
[----:B------:R-:W-:Y:S02]  /*0c20*/  ISETP.GE.AND.EX P4, PT, R27, UR13, PT, P4 ;  /* 0x0000000d1b007c0c */ /* 0x000fe4000bf86340 */
[----:B------:R-:W-:Y:S01]  /*0c30*/  @!P2 IADD3 R11, PT, PT, R9, R13, RZ ;  /* 0x0000000d090ba210 */ /* 0x000fe20007ffe0ff */
[----:B------:R3:W5:Y:S01]  /*0c40*/  @!P3 LDG.E R31, desc[UR10][R14.64] ;  /* 0x0000000a0e1fb981 */ /* 0x000762000c1e1900 */
[C---:B------:R-:W-:Y:S01]  /*0c50*/  @!P2 SHF.L.U32 R9, R8.reuse, 0x1, RZ ;  /* 0x000000010809a819 */ /* 0x040fe200000006ff */
[----:B------:R-:W4:Y:S01]  /*0c60*/  @!P1 LDC.64 R12, c[0x0][0x398] ;  /* 0x0000e600ff0c9b82 */ /* 0x000f220000000a00 */
[----:B------:R-:W-:Y:S01]  /*0c70*/  @!P2 SHF.L.U64.HI R16, R8, 0x1, R11 ;  /* 0x000000010810a819 */ /* 0x000fe2000001020b */
[----:B--2---:R-:W-:Y:S01]  /*0c80*/  @!P1 IMAD R8, R17, R4, RZ ;  /* 0x0000000411089224 */ /* 0x004fe200078e02ff */
[----:B0-----:R-:W-:Y:S02]  /*0c90*/  @!P2 IADD3 R6, P0, PT, R9, R6, RZ ;  /* 0x000000060906a210 */ /* 0x001fe40007f1e0ff */
[----:B------:R-:W-:-:S03]  /*0ca0*/  IADD3 R47, PT, PT, R23, 0x80, RZ ;  /* 0x00000080172f7810 */ /* 0x000fc60007ffe0ff */
[----:B------:R-:W0:Y:S01]  /*0cb0*/  @!P1 LDC.64 R10, c[0x0][0x3a0] ;  /* 0x0000e800ff0a9b82 */ /* 0x000e220000000a00 */
[----:B---3--:R-:W-:Y:S02]  /*0cc0*/  @!P1 MOV R14, R58 ;  /* 0x0000003a000e9202 */ /* 0x008fe40000000f00 */
[----:B------:R-:W-:Y:S01]  /*0cd0*/  @!P1 MOV R15, R61 ;  /* 0x0000003d000f9202 */ /* 0x000fe20000000f00 */
[----:B------:R-:W-:Y:S01]  /*0ce0*/  @!P1 IMAD R17, R3, R5, R8 ;  /* 0x0000000503119224 */ /* 0x000fe200078e0208 */
[----:B-1----:R-:W-:Y:S02]  /*0cf0*/  @!P2 IADD3 R18, P3, PT, R9, R18, RZ ;  /* 0x000000120912a210 */ /* 0x002fe40007f7e0ff */
[----:B------:R-:W-:Y:S01]  /*0d00*/  @!P2 IADD3.X R7, PT, PT, R16, R7, RZ, P0, !PT ;  /* 0x000000071007a210 */ /* 0x000fe200007fe4ff */
[----:B------:R-:W1:Y:S01]  /*0d10*/  @!P4 LDC.64 R8, c[0x0][0x3f8] ;  /* 0x0000fe00ff08cb82 */ /* 0x000e620000000a00 */
[----:B------:R-:W-:Y:S01]  /*0d20*/  @!P1 IMAD.WIDE.U32 R4, R3, R4, R14 ;  /* 0x0000000403049225 */ /* 0x000fe200078e000e */
[----:B------:R-:W-:-:S02]  /*0d30*/  ISETP.GE.U32.AND P0, PT, R47, UR12, PT ;  /* 0x0000000c2f007c0c */ /* 0x000fc4000bf06070 */
[----:B------:R-:W-:Y:S02]  /*0d40*/  SHF.R.S32.HI R3, RZ, 0x1f, R47 ;  /* 0x0000001fff037819 */ /* 0x000fe4000001142f */
[----:B------:R-:W-:Y:S02]  /*0d50*/  CS2R R28, SRZ ;  /* 0x00000000001c7805 */ /* 0x000fe4000001ff00 */
[----:B------:R-:W-:Y:S01]  /*0d60*/  IADD3 R21, PT, PT, R23, 0x90, RZ ;  /* 0x0000009017157810 */ /* 0x000fe20007ffe0ff */
[----:B------:R2:W5:Y:S01]  /*0d70*/  @!P2 LDG.E R30, desc[UR10][R6.64] ;  /* 0x0000000a061ea981 */ /* 0x000562000c1e1900 */
[----:B------:R-:W-:Y:S02]  /*0d80*/  ISETP.GE.AND.EX P0, PT, R3, UR13, PT, P0 ;  /* 0x0000000d03007c0c */ /* 0x000fe4000bf06300 */
[----:B------:R-:W-:Y:S02]  /*0d90*/  @!P2 IADD3.X R19, PT, PT, R16, R19, RZ, P3, !PT ;  /* 0x000000131013a210 */ /* 0x000fe40001ffe4ff */
[----:B------:R-:W-:-:S02]  /*0da0*/  @!P1 IADD3 R15, PT, PT, R5, R17, RZ ;  /* 0x00000011050f9210 */ /* 0x000fc40007ffe0ff */
[C---:B------:R-:W-:Y:S01]  /*0db0*/  @!P1 SHF.L.U32 R5, R4.reuse, 0x1, RZ ;  /* 0x0000000104059819 */ /* 0x040fe200000006ff */
[----:B------:R3:W5:Y:S01]  /*0dc0*/  @!P2 LDG.E R29, desc[UR10][R18.64] ;  /* 0x0000000a121da981 */ /* 0x000762000c1e1900 */
[----:B------:R-:W-:Y:S01]  /*0dd0*/  ISETP.GE.U32.AND P5, PT, R21, UR12, PT ;  /* 0x0000000c15007c0c */ /* 0x000fe2000bfa6070 */
[----:B------:R-:W3:Y:S01]  /*0de0*/  @!P4 LDC.64 R16, c[0x0][0x3a0] ;  /* 0x0000e800ff10cb82 */ /* 0x000ee20000000a00 */
[----:B------:R-:W-:Y:S02]  /*0df0*/  SHF.R.S32.HI R45, RZ, 0x1f, R21 ;  /* 0x0000001fff2d7819 */ /* 0x000fe40000011415 */
[----:B------:R-:W-:Y:S02]  /*0e00*/  @!P1 SHF.L.U64.HI R4, R4, 0x1, R15 ;  /* 0x0000000104049819 */ /* 0x000fe4000001020f */
[C---:B0-----:R-:W-:Y:S02]  /*0e10*/  @!P1 IADD3 R10, P2, PT, R5.reuse, R10, RZ ;  /* 0x0000000a050a9210 */ /* 0x041fe40007f5e0ff */
[----:B----4-:R-:W-:Y:S01]  /*0e20*/  @!P1 IADD3 R12, P3, PT, R5, R12, RZ ;  /* 0x0000000c050c9210 */ /* 0x010fe20007f7e0ff */
[----:B--2---:R-:W0:Y:S01]  /*0e30*/  @!P0 LDC.64 R6, c[0x0][0x3f8] ;  /* 0x0000fe00ff068b82 */ /* 0x004e220000000a00 */
[----:B------:R-:W-:Y:S01]  /*0e40*/  ISETP.GE.AND.EX P5, PT, R45, UR13, PT, P5 ;  /* 0x0000000d2d007c0c */ /* 0x000fe2000bfa6350 */
[----:B-1----:R-:W-:Y:S01]  /*0e50*/  @!P4 IMAD R20, R27, R8, RZ ;  /* 0x000000081b14c224 */ /* 0x002fe200078e02ff */
[----:B------:R-:W-:-:S02]  /*0e60*/  @!P1 IADD3.X R11, PT, PT, R4, R11, RZ, P2, !PT ;  /* 0x0000000b040b9210 */ /* 0x000fc400017fe4ff */
[----:B------:R-:W-:-:S03]  /*0e70*/  @!P1 IADD3.X R13, PT, PT, R4, R13, RZ, P3, !PT ;  /* 0x0000000d040d9210 */ /* 0x000fc60001ffe4ff */
[----:B------:R-:W1:Y:S01]  /*0e80*/  @!P4 LDC.64 R14, c[0x0][0x398] ;  /* 0x0000e600ff0ecb82 */ /* 0x000e620000000a00 */
[----:B------:R-:W-:Y:S02]  /*0e90*/  @!P4 MOV R4, R58 ;  /* 0x0000003a0004c202 */ /* 0x000fe40000000f00 */
[----:B------:R-:W-:Y:S01]  /*0ea0*/  @!P4 MOV R5, R61 ;  /* 0x0000003d0005c202 */ /* 0x000fe20000000f00 */
[C---:B---3--:R-:W-:Y:S01]  /*0eb0*/  @!P4 IMAD R19, R25.reuse, R9, R20 ;  /* 0x000000091913c224 */ /* 0x048fe200078e0214 */
[----:B------:R-:W-:Y:S01]  /*0ec0*/  CS2R R26, SRZ ;  /* 0x00000000001a7805 */ /* 0x000fe2000001ff00 */
[----:B------:R2:W5:Y:S01]  /*0ed0*/  @!P1 LDG.E R28, desc[UR10][R10.64] ;  /* 0x0000000a0a1c9981 */ /* 0x000562000c1e1900 */
[----:B------:R-:W-:Y:S02]  /*0ee0*/  @!P4 IMAD.WIDE.U32 R8, R25, R8, R4 ;  /* 0x000000081908c225 */ /* 0x000fe400078e0004 */
[----:B------:R-:W3:Y:S01]  /*0ef0*/  @!P5 LDC.64 R4, c[0x0][0x3f8] ;  /* 0x0000fe00ff04db82 */ /* 0x000ee20000000a00 */
[----:B------:R-:W-:Y:S01]  /*0f00*/  IADD3 R25, PT, PT, R23, 0xa0, RZ ;  /* 0x000000a017197810 */ /* 0x000fe20007ffe0ff */
[----:B------:R0:W5:Y:S01]  /*0f10*/  @!P1 LDG.E R27, desc[UR10][R12.64] ;  /* 0x0000000a0c1b9981 */ /* 0x000162000c1e1900 */
[----:B------:R-:W-:-:S02]  /*0f20*/  @!P4 IADD3 R19, PT, PT, R9, R19, RZ ;  /* 0x000000130913c210 */ /* 0x000fc40007ffe0ff */
[C---:B------:R-:W-:Y:S02]  /*0f30*/  @!P4 SHF.L.U32 R9, R8.reuse, 0x1, RZ ;  /* 0x000000010809c819 */ /* 0x040fe400000006ff */
[----:B------:R-:W-:Y:S01]  /*0f40*/  @!P4 SHF.L.U64.HI R8, R8, 0x1, R19 ;  /* 0x000000010808c819 */ /* 0x000fe20000010213 */
[----:B--2---:R-:W2:Y:S01]  /*0f50*/  @!P0 LDC.64 R10, c[0x0][0x3a0] ;  /* 0x0000e800ff0a8b82 */ /* 0x004ea20000000a00 */
[----:B------:R-:W-:Y:S02]  /*0f60*/  ISETP.GE.U32.AND P1, PT, R25, UR12, PT ;  /* 0x0000000c19007c0c */ /* 0x000fe4000bf26070 */
[----:B------:R-:W-:Y:S01]  /*0f70*/  SHF.R.S32.HI R19, RZ, 0x1f, R25 ;  /* 0x0000001fff137819 */ /* 0x000fe20000011419 */
[----:B0-----:R-:W-:Y:S01]  /*0f80*/  @!P0 IMAD R12, R3, R6, RZ ;  /* 0x00000006030c8224 */ /* 0x001fe200078e02ff */
[----:B------:R-:W-:Y:S02]  /*0f90*/  @!P4 IADD3 R16, P2, PT, R9, R16, RZ ;  /* 0x000000100910c210 */ /* 0x000fe40007f5e0ff */
[----:B------:R-:W-:Y:S01]  /*0fa0*/  ISETP.GE.AND.EX P1, PT, R19, UR13, PT, P1 ;  /* 0x0000000d13007c0c */ /* 0x000fe2000bf26310 */
[----:B------:R-:W-:Y:S01]  /*0fb0*/  @!P0 IMAD R49, R47, R7, R12 ;  /* 0x000000072f318224 */ /* 0x000fe200078e020c */
[----:B-1----:R-:W-:-:S02]  /*0fc0*/  @!P4 IADD3 R14, P3, PT, R9, R14, RZ ;  /* 0x0000000e090ec210 */ /* 0x002fc40007f7e0ff */
[----:B------:R-:W-:Y:S02]  /*0fd0*/  @!P0 MOV R12, R58 ;  /* 0x0000003a000c8202 */ /* 0x000fe40000000f00 */
[----:B------:R-:W-:Y:S02]  /*0fe0*/  @!P0 MOV R13, R61 ;  /* 0x0000003d000d8202 */ /* 0x000fe40000000f00 */
[C---:B------:R-:W-:Y:S02]  /*0ff0*/  @!P4 IADD3.X R17, PT, PT, R8.reuse, R17, RZ, P2, !PT ;  /* 0x000000110811c210 */ /* 0x040fe400017fe4ff */
[----:B------:R-:W-:Y:S02]  /*1000*/  @!P4 IADD3.X R15, PT, PT, R8, R15, RZ, P3, !PT ;  /* 0x0000000f080fc210 */ /* 0x000fe40001ffe4ff */
[----:B------:R-:W0:Y:S01]  /*1010*/  @!P0 LDC.64 R8, c[0x0][0x398] ;  /* 0x0000e600ff088b82 */ /* 0x000e220000000a00 */
[----:B------:R-:W-:Y:S01]  /*1020*/  @!P0 IMAD.WIDE.U32 R6, R47, R6, R12 ;  /* 0x000000062f068225 */ /* 0x000fe200078e000c */
[----:B------:R1:W5:Y:S03]  /*1030*/  @!P4 LDG.E R26, desc[UR10][R16.64] ;  /* 0x0000000a101ac981 */ /* 0x000366000c1e1900 */
[----:B---3--:R-:W-:Y:S01]  /*1040*/  @!P5 IMAD R20, R45, R4, RZ ;  /* 0x000000042d14d224 */ /* 0x008fe200078e02ff */
[----:B------:R-:W-:-:S02]  /*1050*/  @!P0 IADD3 R7, PT, PT, R7, R49, RZ ;  /* 0x0000003107078210 */ /* 0x000fc40007ffe0ff */
[----:B------:R-:W3:Y:S01]  /*1060*/  @!P1 LDC.64 R12, c[0x0][0x3f8] ;  /* 0x0000fe00ff0c9b82 */ /* 0x000ee20000000a00 */
[C---:B------:R-:W-:Y:S01]  /*1070*/  @!P0 SHF.L.U32 R47, R6.reuse, 0x1, RZ ;  /* 0x00000001062f8819 */ /* 0x040fe200000006ff */
[----:B------:R-:W-:Y:S01]  /*1080*/  @!P5 IMAD R5, R21, R5, R20 ;  /* 0x000000051505d224 */ /* 0x000fe200078e0214 */
[----:B-1----:R-:W-:Y:S02]  /*1090*/  @!P5 MOV R16, R58 ;  /* 0x0000003a0010d202 */ /* 0x002fe40000000f00 */
[----:B------:R-:W-:Y:S02]  /*10a0*/  @!P5 MOV R17, R61 ;  /* 0x0000003d0011d202 */ /* 0x000fe40000000f00 */
[----:B------:R-:W-:Y:S02]  /*10b0*/  @!P0 SHF.L.U64.HI R18, R6, 0x1, R7 ;  /* 0x0000000106128819 */ /* 0x000fe40000010207 */
[----:B--2---:R-:W-:Y:S01]  /*10c0*/  @!P0 IADD3 R20, P2, PT, R47, R10, RZ ;  /* 0x0000000a2f148210 */ /* 0x004fe20007f5e0ff */
[----:B------:R-:W-:Y:S01]  /*10d0*/  HFMA2 R3, -RZ, RZ, 0, 0 ;  /* 0x00000000ff037431 */ /* 0x000fe200000001ff */
[----:B------:R-:W-:Y:S01]  /*10e0*/  IADD3 R45, PT, PT, R23, 0xb0, RZ ;  /* 0x000000b0172d7810 */ /* 0x000fe20007ffe0ff */
[----:B------:R-:W-:Y:S01]  /*10f0*/  @!P5 IMAD.WIDE.U32 R16, R21, R4, R16 ;  /* 0x000000041510d225 */ /* 0x000fe200078e0010 */
[----:B------:R-:W-:Y:S01]  /*1100*/  @!P0 IADD3.X R21, PT, PT, R18, R11, RZ, P2, !PT ;  /* 0x0000000b12158210 */ /* 0x000fe200017fe4ff */
[----:B------:R-:W1:Y:S01]  /*1110*/  @!P5 LDC.64 R6, c[0x0][0x3a0] ;  /* 0x0000e800ff06db82 */ /* 0x000e620000000a00 */
[----:B------:R-:W-:-:S02]  /*1120*/  ISETP.GE.U32.AND P3, PT, R45, UR12, PT ;  /* 0x0000000c2d007c0c */ /* 0x000fc4000bf66070 */
[----:B------:R-:W-:Y:S01]  /*1130*/  SHF.R.S32.HI R49, RZ, 0x1f, R45 ;  /* 0x0000001fff317819 */ /* 0x000fe2000001142d */
[----:B------:R-:W-:Y:S01]  /*1140*/  HFMA2 R4, -RZ, RZ, 0, 0 ;  /* 0x00000000ff047431 */ /* 0x000fe200000001ff */
[----:B------:R0:W5:Y:S03]  /*1150*/  @!P4 LDG.E R3, desc[UR10][R14.64] ;  /* 0x0000000a0e03c981 */ /* 0x000166000c1e1900 */
[----:B------:R-:W2:Y:S01]  /*1160*/  @!P5 LDC.64 R10, c[0x0][0x398] ;  /* 0x0000e600ff0adb82 */ /* 0x000ea20000000a00 */
[----:B------:R-:W-:Y:S02]  /*1170*/  ISETP.GE.AND.EX P3, PT, R49, UR13, PT, P3 ;  /* 0x0000000d31007c0c */ /* 0x000fe4000bf66330 */
[----:B------:R-:W-:Y:S02]  /*1180*/  @!P5 IADD3 R5, PT, PT, R17, R5, RZ ;  /* 0x000000051105d210 */ /* 0x000fe40007ffe0ff */
[----:B------:R-:W-:Y:S01]  /*1190*/  IADD3 R22, PT, PT, R23, 0xc0, RZ ;  /* 0x000000c017167810 */ /* 0x000fe20007ffe0ff */
[----:B------:R4:W5:Y:S01]  /*11a0*/  @!P0 LDG.E R4, desc[UR10][R20.64] ;  /* 0x0000000a14048981 */ /* 0x000962000c1e1900 */
[----:B0-----:R-:W-:-:S02]  /*11b0*/  @!P0 IADD3 R14, P2, PT, R47, R8, RZ ;  /* 0x000000082f0e8210 */ /* 0x001fc40007f5e0ff */
[----:B------:R-:W-:Y:S01]  /*11c0*/  @!P5 SHF.L.U64.HI R42, R16, 0x1, R5 ;  /* 0x00000001102ad819 */ /* 0x000fe20000010205 */
[----:B------:R-:W-:Y:S01]  /*11d0*/  HFMA2 R5, -RZ, RZ, 0, 0 ;  /* 0x00000000ff057431 */ /* 0x000fe200000001ff */
[----:B------:R-:W-:Y:S01]  /*11e0*/  @!P0 IADD3.X R15, PT, PT, R18, R9, RZ, P2, !PT ;  /* 0x00000009120f8210 */ /* 0x000fe200017fe4ff */
[----:B---3--:R-:W-:Y:S01]  /*11f0*/  @!P1 IMAD R8, R19, R12, RZ ;  /* 0x0000000c13089224 */ /* 0x008fe200078e02ff */
[----:B------:R-:W-:Y:S01]  /*1200*/  ISETP.GE.U32.AND P2, PT, R22, UR12, PT ;  /* 0x0000000c16007c0c */ /* 0x000fe2000bf46070 */
[----:B------:R-:W0:Y:S01]  /*1210*/  @!P1 LDC.64 R18, c[0x0][0x3a0] ;  /* 0x0000e800ff129b82 */ /* 0x000e220000000a00 */
[----:B------:R-:W-:Y:S02]  /*1220*/  SHF.R.S32.HI R47, RZ, 0x1f, R22 ;  /* 0x0000001fff2f7819 */ /* 0x000fe40000011416 */
[----:B----4-:R-:W-:Y:S02]  /*1230*/  @!P1 MOV R20, R58 ;  /* 0x0000003a00149202 */ /* 0x010fe40000000f00 */
[----:B------:R-:W-:Y:S01]  /*1240*/  @!P1 MOV R21, R61 ;  /* 0x0000003d00159202 */ /* 0x000fe20000000f00 */
[----:B------:R-:W-:Y:S01]  /*1250*/  @!P1 IMAD R53, R25, R13, R8 ;  /* 0x0000000d19359224 */ /* 0x000fe200078e0208 */
[----:B------:R-:W-:Y:S01]  /*1260*/  @!P5 SHF.L.U32 R51, R16, 0x1, RZ ;  /* 0x000000011033d819 */ /* 0x000fe200000006ff */
[----:B------:R-:W3:Y:S01]  /*1270*/  @!P1 LDC.64 R8, c[0x0][0x398] ;  /* 0x0000e600ff089b82 */ /* 0x000ee20000000a00 */
[----:B------:R-:W-:Y:S01]  /*1280*/  ISETP.GE.AND.EX P2, PT, R47, UR13, PT, P2 ;  /* 0x0000000d2f007c0c */ /* 0x000fe2000bf46320 */
[----:B------:R-:W-:Y:S01]  /*1290*/  @!P1 IMAD.WIDE.U32 R12, R25, R12, R20 ;  /* 0x0000000c190c9225 */ /* 0x000fe200078e0014 */
[----:B------:R4:W5:Y:S05]  /*12a0*/  @!P0 LDG.E R5, desc[UR10][R14.64] ;  /* 0x0000000a0e058981 */ /* 0x00096a000c1e1900 */
[----:B------:R-:W0:Y:S01]  /*12b0*/  @!P3 LDC.64 R16, c[0x0][0x3f8] ;  /* 0x0000fe00ff10bb82 */ /* 0x000e220000000a00 */
[----:B-1----:R-:W-:-:S02]  /*12c0*/  @!P5 IADD3 R24, P4, PT, R51, R6, RZ ;  /* 0x000000063318d210 */ /* 0x002fc40007f9e0ff */
[----:B--2---:R-:W-:Y:S02]  /*12d0*/  @!P5 IADD3 R20, P0, PT, R51, R10, RZ ;  /* 0x0000000a3314d210 */ /* 0x004fe40007f1e0ff */
[----:B------:R-:W-:Y:S02]  /*12e0*/  @!P1 IADD3 R13, PT, PT, R13, R53, RZ ;  /* 0x000000350d0d9210 */ /* 0x000fe40007ffe0ff */
[C---:B------:R-:W-:Y:S01]  /*12f0*/  @!P5 IADD3.X R25, PT, PT, R42.reuse, R7, RZ, P4, !PT ;  /* 0x000000072a19d210 */ /* 0x040fe200027fe4ff */
[----:B----4-:R-:W1:Y:S01]  /*1300*/  @!P3 LDC.64 R14, c[0x0][0x398] ;  /* 0x0000e600ff0ebb82 */ /* 0x010e620000000a00 */
[----:B------:R-:W-:Y:S02]  /*1310*/  @!P5 IADD3.X R21, PT, PT, R42, R11, RZ, P0, !PT ;  /* 0x0000000b2a15d210 */ /* 0x000fe400007fe4ff */
[C---:B------:R-:W-:Y:S02]  /*1320*/  @!P1 SHF.L.U32 R7, R12.reuse, 0x1, RZ ;  /* 0x000000010c079819 */ /* 0x040fe400000006ff */
[----:B------:R-:W-:-:S03]  /*1330*/  @!P1 SHF.L.U64.HI R42, R12, 0x1, R13 ;  /* 0x000000010c2a9819 */ /* 0x000fc6000001020d */
[----:B------:R-:W2:Y:S01]  /*1340*/  @!P2 LDC.64 R12, c[0x0][0x3f8] ;  /* 0x0000fe00ff0cab82 */ /* 0x000ea20000000a00 */
[----:B------:R-:W-:-:S07]  /*1350*/  MOV R6, RZ ;  /* 0x000000ff00067202 */ /* 0x000fce0000000f00 */
[----:B------:R-:W4:Y:S01]  /*1360*/  @!P3 LDC.64 R10, c[0x0][0x3a0] ;  /* 0x0000e800ff0abb82 */ /* 0x000f220000000a00 */
[----:B------:R3:W5:Y:S01]  /*1370*/  @!P5 LDG.E R6, desc[UR10][R24.64] ;  /* 0x0000000a1806d981 */ /* 0x000762000c1e1900 */
[----:B0-----:R-:W-:Y:S01]  /*1380*/  @!P3 IMAD R44, R49, R16, RZ ;  /* 0x00000010312cb224 */ /* 0x001fe200078e02ff */
[C---:B------:R-:W-:Y:S02]  /*1390*/  @!P1 IADD3 R48, P0, PT, R7.reuse, R18, RZ ;  /* 0x0000001207309210 */ /* 0x040fe40007f1e0ff */
[----:B---3--:R-:W-:Y:S01]  /*13a0*/  @!P1 IADD3 R18, P4, PT, R7, R8, RZ ;  /* 0x0000000807129210 */ /* 0x008fe20007f9e0ff */
[----:B------:R-:W-:Y:S01]  /*13b0*/  @!P3 IMAD R17, R45, R17, R44 ;  /* 0x000000112d11b224 */ /* 0x000fe200078e022c */
[----:B------:R-:W-:Y:S02]  /*13c0*/  @!P3 MOV R24, R58 ;  /* 0x0000003a0018b202 */ /* 0x000fe40000000f00 */
[----:B------:R-:W-:Y:S02]  /*13d0*/  @!P3 MOV R25, R61 ;  /* 0x0000003d0019b202 */ /* 0x000fe40000000f00 */
[----:B------:R-:W-:-:S02]  /*13e0*/  MOV R8, RZ ;  /* 0x000000ff00087202 */ /* 0x000fc40000000f00 */
[C---:B------:R-:W-:Y:S01]  /*13f0*/  @!P1 IADD3.X R49, PT, PT, R42.reuse, R19, RZ, P0, !PT ;  /* 0x000000132a319210 */ /* 0x040fe200007fe4ff */
[----:B------:R-:W-:Y:S01]  /*1400*/  @!P3 IMAD.WIDE.U32 R24, R45, R16, R24 ;  /* 0x000000102d18b225 */ /* 0x000fe200078e0018 */
[----:B------:R-:W-:Y:S02]  /*1410*/  IADD3 R45, PT, PT, R23, 0xd0, RZ ;  /* 0x000000d0172d7810 */ /* 0x000fe40007ffe0ff */
[----:B------:R-:W-:Y:S01]  /*1420*/  @!P1 IADD3.X R19, PT, PT, R42, R9, RZ, P4, !PT ;  /* 0x000000092a139210 */ /* 0x000fe200027fe4ff */
[----:B------:R-:W-:Y:S01]  /*1430*/  HFMA2 R7, -RZ, RZ, 0, 0 ;  /* 0x00000000ff077431 */ /* 0x000fe200000001ff */
[----:B------:R-:W-:Y:S01]  /*1440*/  @!P3 IADD3 R9, PT, PT, R25, R17, RZ ;  /* 0x000000111909b210 */ /* 0x000fe20007ffe0ff */
[----:B------:R0:W5:Y:S01]  /*1450*/  @!P1 LDG.E R8, desc[UR10][R48.64] ;  /* 0x0000000a30089981 */ /* 0x000162000c1e1900 */
[----:B------:R-:W-:Y:S02]  /*1460*/  ISETP.GE.U32.AND P0, PT, R45, UR12, PT ;  /* 0x0000000c2d007c0c */ /* 0x000fe4000bf06070 */
[----:B------:R-:W-:Y:S01]  /*1470*/  SHF.R.S32.HI R25, RZ, 0x1f, R45 ;  /* 0x0000001fff197819 */ /* 0x000fe2000001142d */
[----:B--2---:R-:W-:Y:S01]  /*1480*/  @!P2 IMAD R47, R47, R12, RZ ;  /* 0x0000000c2f2fa224 */ /* 0x004fe200078e02ff */
[----:B------:R-:W-:-:S02]  /*1490*/  @!P3 SHF.L.U32 R51, R24, 0x1, RZ ;  /* 0x000000011833b819 */ /* 0x000fc400000006ff */
[----:B------:R-:W-:Y:S01]  /*14a0*/  ISETP.GE.AND.EX P0, PT, R25, UR13, PT, P0 ;  /* 0x0000000d19007c0c */ /* 0x000fe2000bf06300 */
[----:B------:R-:W-:Y:S01]  /*14b0*/  UIMAD.WIDE UR8, UR6, 0x8, UR8 ;  /* 0x00000008060878a5 */ /* 0x000fe2000f8e0208 */
[----:B------:R2:W5:Y:S01]  /*14c0*/  @!P5 LDG.E R7, desc[UR10][R20.64] ;  /* 0x0000000a1407d981 */ /* 0x000562000c1e1900 */
[----:B0-----:R-:W-:Y:S02]  /*14d0*/  @!P2 MOV R48, R58 ;  /* 0x0000003a0030a202 */ /* 0x001fe40000000f00 */
[----:B------:R-:W-:Y:S01]  /*14e0*/  @!P2 MOV R49, R61 ;  /* 0x0000003d0031a202 */ /* 0x000fe20000000f00 */
[----:B------:R-:W-:Y:S01]  /*14f0*/  @!P2 IMAD R17, R22, R13, R47 ;  /* 0x0000000d1611a224 */ /* 0x000fe200078e022f */
[----:B------:R-:W-:Y:S02]  /*1500*/  @!P3 SHF.L.U64.HI R24, R24, 0x1, R9 ;  /* 0x000000011818b819 */ /* 0x000fe40000010209 */
[----:B----4-:R-:W-:Y:S01]  /*1510*/  @!P3 IADD3 R54, P6, PT, R51, R10, RZ ;  /* 0x0000000a3336b210 */ /* 0x010fe20007fde0ff */
[----:B------:R-:W-:Y:S01]  /*1520*/  @!P2 IMAD.WIDE.U32 R48, R22, R12, R48 ;  /* 0x0000000c1630a225 */ /* 0x000fe200078e0030 */
[----:B------:R-:W-:Y:S01]  /*1530*/  IADD3 R46, PT, PT, R23, 0xe0, RZ ;  /* 0x000000e0172e7810 */ /* 0x000fe20007ffe0ff */
[----:B--2---:R-:W0:Y:S01]  /*1540*/  @!P2 LDC.64 R20, c[0x0][0x3a0] ;  /* 0x0000e800ff14ab82 */ /* 0x004e220000000a00 */
[----:B------:R-:W-:-:S02]  /*1550*/  @!P3 IADD3.X R55, PT, PT, R24, R11, RZ, P6, !PT ;  /* 0x0000000b1837b210 */ /* 0x000fc400037fe4ff */
[----:B------:R-:W-:Y:S02]  /*1560*/  @!P2 IADD3 R11, PT, PT, R49, R17, RZ ;  /* 0x00000011310ba210 */ /* 0x000fe40007ffe0ff */
[----:B-1----:R-:W-:Y:S02]  /*1570*/  @!P3 IADD3 R50, P5, PT, R51, R14, RZ ;  /* 0x0000000e3332b210 */ /* 0x002fe40007fbe0ff */
[----:B------:R-:W-:Y:S01]  /*1580*/  MOV R16, UR8 ;  /* 0x0000000800107c02 */ /* 0x000fe20008000f00 */
[----:B------:R-:W1:Y:S01]  /*1590*/  @!P2 LDC.64 R12, c[0x0][0x398] ;  /* 0x0000e600ff0cab82 */ /* 0x000e620000000a00 */
[----:B------:R-:W-:Y:S02]  /*15a0*/  MOV R17, UR9 ;  /* 0x0000000900117c02 */ /* 0x000fe40008000f00 */
[----:B------:R-:W-:Y:S02]  /*15b0*/  ISETP.GE.U32.AND P4, PT, R46, UR12, PT ;  /* 0x0000000c2e007c0c */ /* 0x000fe4000bf86070 */
[----:B------:R-:W-:-:S02]  /*15c0*/  SHF.R.S32.HI R47, RZ, 0x1f, R46 ;  /* 0x0000001fff2f7819 */ /* 0x000fc4000001142e */
[----:B------:R-:W-:Y:S01]  /*15d0*/  @!P3 IADD3.X R51, PT, PT, R24, R15, RZ, P5, !PT ;  /* 0x0000000f1833b210 */ /* 0x000fe20002ffe4ff */
[----:B------:R-:W2:Y:S01]  /*15e0*/  LDG.E.64 R16, desc[UR10][R16.64] ;  /* 0x0000000a10107981 */ /* 0x000ea2000c1e1b00 */
[----:B------:R-:W3:Y:S01]  /*15f0*/  @!P0 LDC.64 R14, c[0x0][0x3f8] ;  /* 0x0000fe00ff0e8b82 */ /* 0x000ee20000000a00 */
[----:B------:R-:W-:Y:S01]  /*1600*/  ISETP.GE.AND.EX P4, PT, R47, UR13, PT, P4 ;  /* 0x0000000d2f007c0c */ /* 0x000fe2000bf86340 */
[----:B------:R-:W-:Y:S01]  /*1610*/  HFMA2 R9, -RZ, RZ, 0, 0 ;  /* 0x00000000ff097431 */ /* 0x000fe200000001ff */
[C---:B------:R-:W-:Y:S02]  /*1620*/  @!P2 SHF.L.U32 R53, R48.reuse, 0x1, RZ ;  /* 0x000000013035a819 */ /* 0x040fe400000006ff */
[----:B------:R-:W-:Y:S02]  /*1630*/  @!P2 SHF.L.U64.HI R44, R48, 0x1, R11 ;  /* 0x00000001302ca819 */ /* 0x000fe4000001020b */
[----:B------:R-:W-:Y:S01]  /*1640*/  CS2R R10, SRZ ;  /* 0x00000000000a7805 */ /* 0x000fe2000001ff00 */
[----:B------:R4:W5:Y:S01]  /*1650*/  @!P1 LDG.E R9, desc[UR10][R18.64] ;  /* 0x0000000a12099981 */ /* 0x000962000c1e1900 */
[----:B0-----:R-:W-:-:S02]  /*1660*/  @!P2 IADD3 R20, P1, PT, R53, R20, RZ ;  /* 0x000000143514a210 */ /* 0x001fc40007f3e0ff */
[----:B------:R-:W-:Y:S02]  /*1670*/  MOV R42, RZ ;  /* 0x000000ff002a7202 */ /* 0x000fe40000000f00 */
[----:B------:R-:W5:Y:S04]  /*1680*/  @!P3 LDG.E R10, desc[UR10][R54.64] ;  /* 0x0000000a360ab981 */ /* 0x000f68000c1e1900 */
[----:B------:R-:W5:Y:S01]  /*1690*/  @!P3 LDG.E R11, desc[UR10][R50.64] ;  /* 0x0000000a320bb981 */ /* 0x000f62000c1e1900 */
[----:B----4-:R-:W0:Y:S01]  /*16a0*/  @!P4 LDC.64 R18, c[0x0][0x3f8] ;  /* 0x0000fe00ff12cb82 */ /* 0x010e220000000a00 */
[C---:B------:R-:W-:Y:S02]  /*16b0*/  @!P2 IADD3.X R21, PT, PT, R44.reuse, R21, RZ, P1, !PT ;  /* 0x000000152c15a210 */ /* 0x040fe40000ffe4ff */
[----:B-1----:R-:W-:Y:S01]  /*16c0*/  @!P2 IADD3 R52, P3, PT, R53, R12, RZ ;  /* 0x0000000c3534a210 */ /* 0x002fe20007f7e0ff */
[----:B---3--:R-:W-:Y:S01]  /*16d0*/  @!P0 IMAD R12, R25, R14, RZ ;  /* 0x0000000e190c8224 */ /* 0x008fe200078e02ff */
[----:B------:R-:W-:Y:S01]  /*16e0*/  IADD3 R48, PT, PT, R23, 0xf0, RZ ;  /* 0x000000f017307810 */ /* 0x000fe20007ffe0ff */
[----:B------:R1:W5:Y:S01]  /*16f0*/  @!P2 LDG.E R42, desc[UR10][R20.64] ;  /* 0x0000000a142aa981 */ /* 0x000362000c1e1900 */
[----:B------:R-:W-:Y:S01]  /*1700*/  @!P2 IADD3.X R53, PT, PT, R44, R13, RZ, P3, !PT ;  /* 0x0000000d2c35a210 */ /* 0x000fe20001ffe4ff */
[----:B------:R-:W-:Y:S01]  /*1710*/  @!P0 IMAD R15, R45, R15, R12 ;  /* 0x0000000f2d0f8224 */ /* 0x000fe200078e020c */
[----:B------:R-:W-:Y:S01]  /*1720*/  @!P0 MOV R12, R58 ;  /* 0x0000003a000c8202 */ /* 0x000fe20000000f00 */
[----:B------:R-:W3:Y:S01]  /*1730*/  @!P0 LDC.64 R22, c[0x0][0x398] ;  /* 0x0000e600ff168b82 */ /* 0x000ee20000000a00 */
[----:B------:R-:W-:-:S02]  /*1740*/  @!P0 MOV R13, R61 ;  /* 0x0000003d000d8202 */ /* 0x000fc40000000f00 */
[----:B------:R-:W-:Y:S02]  /*1750*/  ISETP.GE.U32.AND P1, PT, R48, UR12, PT ;  /* 0x0000000c30007c0c */ /* 0x000fe4000bf26070 */
[----:B------:R-:W-:-:S03]  /*1760*/  SHF.R.S32.HI R49, RZ, 0x1f, R48 ;  /* 0x0000001fff317819 */ /* 0x000fc60000011430 */
[----:B-1----:R-:W1:Y:S01]  /*1770*/  @!P0 LDC.64 R20, c[0x0][0x3a0] ;  /* 0x0000e800ff148b82 */ /* 0x002e620000000a00 */
[----:B------:R-:W-:Y:S01]  /*1780*/  ISETP.GE.AND.EX P1, PT, R49, UR13, PT, P1 ;  /* 0x0000000d31007c0c */ /* 0x000fe2000bf26310 */
[----:B------:R-:W-:-:S04]  /*1790*/  @!P0 IMAD.WIDE.U32 R12, R45, R14, R12 ;  /* 0x0000000e2d0c8225 */ /* 0x000fc800078e000c */
[----:B------:R-:W-:Y:S01]  /*17a0*/  HFMA2 R44, -RZ, RZ, 0, 0 ;  /* 0x00000000ff2c7431 */ /* 0x000fe200000001ff */
[----:B------:R-:W-:Y:S01]  /*17b0*/  @!P4 MOV R14, R58 ;  /* 0x0000003a000ec202 */ /* 0x000fe20000000f00 */
[-C--:B0-----:R-:W-:Y:S01]  /*17c0*/  @!P4 IMAD R47, R47, R18.reuse, RZ ;  /* 0x000000122f2fc224 */ /* 0x081fe200078e02ff */
[----:B------:R-:W-:Y:S01]  /*17d0*/  @!P0 IADD3 R13, PT, PT, R13, R15, RZ ;  /* 0x0000000f0d0d8210 */ /* 0x000fe20007ffe0ff */
[----:B------:R-:W0:Y:S01]  /*17e0*/  @!P4 LDC.64 R24, c[0x0][0x3a0] ;  /* 0x0000e800ff18cb82 */ /* 0x000e220000000a00 */
[----:B------:R-:W-:Y:S01]  /*17f0*/  @!P4 MOV R15, R61 ;  /* 0x0000003d000fc202 */ /* 0x000fe20000000f00 */
[----:B------:R-:W-:Y:S01]  /*1800*/  @!P4 IMAD R47, R46, R19, R47 ;  /* 0x000000132e2fc224 */ /* 0x000fe200078e022f */
[----:B------:R-:W-:Y:S01]  /*1810*/  @!P0 SHF.L.U32 R45, R12, 0x1, RZ ;  /* 0x000000010c2d8819 */ /* 0x000fe200000006ff */
[----:B------:R4:W5:Y:S01]  /*1820*/  @!P2 LDG.E R44, desc[UR10][R52.64] ;  /* 0x0000000a342ca981 */ /* 0x000962000c1e1900 */
[----:B------:R-:W-:Y:S01]  /*1830*/  @!P4 IMAD.WIDE.U32 R18, R46, R18, R14 ;  /* 0x000000122e12c225 */ /* 0x000fe200078e000e */
[----:B------:R-:W-:-:S02]  /*1840*/  @!P0 SHF.L.U64.HI R14, R12, 0x1, R13 ;  /* 0x000000010c0e8819 */ /* 0x000fc4000001020d */
[----:B------:R-:W0:Y:S01]  /*1850*/  @!P1 LDC.64 R12, c[0x0][0x3f8] ;  /* 0x0000fe00ff0c9b82 */ /* 0x000e220000000a00 */
[----:B------:R-:W-:Y:S02]  /*1860*/  ISETP.NE.AND P2, PT, RZ, UR7, PT ;  /* 0x00000007ff007c0c */ /* 0x000fe4000bf45270 */
[----:B------:R-:W-:Y:S02]  /*1870*/  @!P4 IADD3 R15, PT, PT, R19, R47, RZ ;  /* 0x0000002f130fc210 */ /* 0x000fe40007ffe0ff */
[----:B------:R-:W-:Y:S02]  /*1880*/  CS2R R46, SRZ ;  /* 0x00000000002e7805 */ /* 0x000fe4000001ff00 */
[C---:B---3--:R-:W-:Y:S02]  /*1890*/  @!P0 IADD3 R22, P5, PT, R45.reuse, R22, RZ ;  /* 0x000000162d168210 */ /* 0x048fe40007fbe0ff */
[----:B-1----:R-:W-:Y:S02]  /*18a0*/  @!P0 IADD3 R20, P3, PT, R45, R20, RZ ;  /* 0x000000142d148210 */ /* 0x002fe40007f7e0ff */
[----:B------:R-:W-:-:S02]  /*18b0*/  @!P0 IADD3.X R23, PT, PT, R14, R23, RZ, P5, !PT ;  /* 0x000000170e178210 */ /* 0x000fc40002ffe4ff */
[----:B------:R-:W-:Y:S02]  /*18c0*/  @!P0 IADD3.X R21, PT, PT, R14, R21, RZ, P3, !PT ;  /* 0x000000150e158210 */ /* 0x000fe40001ffe4ff */
[C---:B------:R-:W-:Y:S01]  /*18d0*/  @!P4 SHF.L.U32 R51, R18.reuse, 0x1, RZ ;  /* 0x000000011233c819 */ /* 0x040fe200000006ff */
[----:B------:R-:W5:Y:S01]  /*18e0*/  @!P0 LDG.E R46, desc[UR10][R22.64] ;  /* 0x0000000a162e8981 */ /* 0x000f62000c1e1900 */
[----:B------:R-:W-:Y:S01]  /*18f0*/  @!P4 SHF.L.U64.HI R50, R18, 0x1, R15 ;  /* 0x000000011232c819 */ /* 0x000fe2000001020f */
[----:B----4-:R-:W1:Y:S02]  /*1900*/  @P2 LDC.64 R52, c[0x0][0x3b0] ;  /* 0x0000ec00ff342b82 */ /* 0x010e640000000a00 */
[----:B------:R3:W5:Y:S01]  /*1910*/  @!P0 LDG.E R47, desc[UR10][R20.64] ;  /* 0x0000000a142f8981 */ /* 0x000762000c1e1900 */
[----:B0-----:R-:W-:-:S05]  /*1920*/  @!P4 IADD3 R54, P6, PT, R51, R24, RZ ;  /* 0x000000183336c210 */ /* 0x001fca0007fde0ff */
[----:B------:R-:W0:Y:S08]  /*1930*/  @!P4 LDC.64 R14, c[0x0][0x398] ;  /* 0x0000e600ff0ecb82 */ /* 0x000e300000000a00 */
[----:B------:R-:W4:Y:S08]  /*1940*/  @!P1 LDC.64 R18, c[0x0][0x3a0] ;  /* 0x0000e800ff129b82 */ /* 0x000f300000000a00 */
[----:B---3--:R-:W3:Y:S01]  /*1950*/  @!P1 LDC.64 R20, c[0x0][0x398] ;  /* 0x0000e600ff149b82 */ /* 0x008ee20000000a00 */
[----:B------:R-:W-:-:S07]  /*1960*/  @!P4 IADD3.X R55, PT, PT, R50, R25, RZ, P6, !PT ;  /* 0x000000193237c210 */ /* 0x000fce00037fe4ff */
[----:B------:R-:W1:Y:S01]  /*1970*/  LDC.64 R22, c[0x0][0x3a8] ;  /* 0x0000ea00ff167b82 */ /* 0x000e620000000a00 */
[----:B------:R-:W-:Y:S01]  /*1980*/  @!P1 IMAD R49, R49, R12, RZ ;  /* 0x0000000c31319224 */ /* 0x000fe200078e02ff */
[----:B------:R-:W-:Y:S02]  /*1990*/  @!P1 MOV R24, R58 ;  /* 0x0000003a00189202 */ /* 0x000fe40000000f00 */
[----:B------:R-:W-:Y:S01]  /*19a0*/  @!P1 MOV R25, R61 ;  /* 0x0000003d00199202 */ /* 0x000fe20000000f00 */
[C---:B------:R-:W-:Y:S02]  /*19b0*/  @!P1 IMAD R49, R48.reuse, R13, R49 ;  /* 0x0000000d30319224 */ /* 0x040fe400078e0231 */
[----:B------:R-:W-:Y:S01]  /*19c0*/  @!P1 IMAD.WIDE.U32 R12, R48, R12, R24 ;  /* 0x0000000c300c9225 */ /* 0x000fe200078e0018 */
[----:B------:R-:W-:-:S04]  /*19d0*/  LOP3.LUT R48, R41, 0xffff, RZ, 0xc0, !PT ;  /* 0x0000ffff29307812 */ /* 0x000fc800078ec0ff */
[----:B------:R-:W-:Y:S02]  /*19e0*/  @!P1 IADD3 R13, PT, PT, R13, R49, RZ ;  /* 0x000000310d0d9210 */ /* 0x000fe40007ffe0ff */
[----:B------:R-:W-:Y:S01]  /*19f0*/  @!P1 SHF.L.U32 R49, R12, 0x1, RZ ;  /* 0x000000010c319819 */ /* 0x000fe200000006ff */
[----:B------:R-:W-:Y:S01]  /*1a00*/  IMAD R25, R56, 0x3c, R48 ;  /* 0x0000003c38197824 */ /* 0x000fe200078e0230 */
[----:B0-----:R-:W-:Y:S02]  /*1a10*/  @!P4 IADD3 R14, P0, PT, R51, R14, RZ ;  /* 0x0000000e330ec210 */ /* 0x001fe40007f1e0ff */
[C---:B----4-:R-:W-:Y:S02]  /*1a20*/  @!P1 IADD3 R18, P3, PT, R49.reuse, R18, RZ ;  /* 0x0000001231129210 */ /* 0x050fe40007f7e0ff */
[----:B---3--:R-:W-:Y:S01]  /*1a30*/  @!P1 IADD3 R20, P5, PT, R49, R20, RZ ;  /* 0x0000001431149210 */ /* 0x008fe20007fbe0ff */
[----:B------:R-:W-:Y:S01]  /*1a40*/  HFMA2 R49, -RZ, RZ, 0, 0 ;  /* 0x00000000ff317431 */ /* 0x000fe200000001ff */
[----:B------:R-:W-:Y:S01]  /*1a50*/  @!P1 SHF.L.U64.HI R24, R12, 0x1, R13 ;  /* 0x000000010c189819 */ /* 0x000fe2000001020d */
[----:B-1----:R-:W-:Y:S01]  /*1a60*/  @P2 IMAD.WIDE R52, R25, 0x2, R52 ;  /* 0x0000000219342825 */ /* 0x002fe200078e0234 */
[----:B------:R-:W-:-:S03]  /*1a70*/  @!P4 IADD3.X R15, PT, PT, R50, R15, RZ, P0, !PT ;  /* 0x0000000f320fc210 */ /* 0x000fc600007fe4ff */
[----:B------:R-:W-:Y:S01]  /*1a80*/  IMAD.WIDE R22, R25, 0x2, R22 ;  /* 0x0000000219167825 */ /* 0x000fe200078e0216 */
[----:B------:R-:W-:Y:S02]  /*1a90*/  CS2R R50, SRZ ;  /* 0x0000000000327805 */ /* 0x000fe4000001ff00 */
[C---:B------:R-:W-:Y:S01]  /*1aa0*/  @!P1 IADD3.X R19, PT, PT, R24.reuse, R19, RZ, P3, !PT ;  /* 0x0000001318139210 */ /* 0x040fe20001ffe4ff */
[----:B------:R-:W3:Y:S01]  /*1ab0*/  @P2 LDG.E.U16 R13, desc[UR10][R52.64] ;  /* 0x0000000a340d2981 */ /* 0x000ee2000c1e1500 */
[----:B------:R-:W-:-:S03]  /*1ac0*/  @!P1 IADD3.X R21, PT, PT, R24, R21, RZ, P5, !PT ;  /* 0x0000001518159210 */ /* 0x000fc60002ffe4ff */
[----:B------:R-:W4:Y:S04]  /*1ad0*/  @P2 LDG.E.U16 R12, desc[UR10][R52.64+0x2] ;  /* 0x0000020a340c2981 */ /* 0x000f28000c1e1500 */
[----:B------:R-:W4:Y:S04]  /*1ae0*/  LDG.E.U16 R24, desc[UR10][R22.64] ;  /* 0x0000000a16187981 */ /* 0x000f28000c1e1500 */
[----:B------:R-:W4:Y:S04]  /*1af0*/  LDG.E.U16 R25, desc[UR10][R22.64+0x2] ;  /* 0x0000020a16197981 */ /* 0x000f28000c1e1500 */
[----:B------:R-:W5:Y:S04]  /*1b00*/  @!P4 LDG.E R51, desc[UR10][R14.64] ;  /* 0x0000000a0e33c981 */ /* 0x000f68000c1e1900 */
[----:B------:R-:W5:Y:S04]  /*1b10*/  @!P1 LDG.E R50, desc[UR10][R18.64] ;  /* 0x0000000a12329981 */ /* 0x000f68000c1e1900 */
[----:B------:R-:W5:Y:S01]  /*1b20*/  @!P1 LDG.E R49, desc[UR10][R20.64] ;  /* 0x0000000a14319981 */ /* 0x000f62000c1e1900 */
[----:B------:R-:W-:Y:S01]  /*1b30*/  HFMA2 R45, -RZ, RZ, 0, 0 ;  /* 0x00000000ff2d7431 */ /* 0x000fe200000001ff */
[----:B------:R-:W-:Y:S01]  /*1b40*/  UISETP.NE.AND UP1, UPT, UR7, URZ, UPT ;  /* 0x000000ff0700728c */ /* 0x000fe2000bf25270 */
[----:B------:R-:W-:-:S04]  /*1b50*/  UMOV UR12, 0x3f800000 ;  /* 0x3f800000000c7882 */ /* 0x000fc80000000000 */
[----:B------:R0:W5:Y:S02]  /*1b60*/  @!P4 LDG.E R45, desc[UR10][R54.64] ;  /* 0x0000000a362dc981 */ /* 0x000164000c1e1900 */
[----:B0-----:R-:W-:Y:S02]  /*1b70*/  CS2R R54, SRZ ;  /* 0x0000000000367805 */ /* 0x001fe4000001ff00 */
        /* <DEDUP_REMOVED lines=8> */
[----:B------:R-:W0:Y:S02]  /*1c00*/  @P0 MUFU.RSQ R16, R16 ;  /* 0x0000001000100308 */ /* 0x000e240000001400 */
[----:B0-----:R-:W-:-:S13]  /*1c10*/  @P0 R2UR UR5, R16 ;  /* 0x00000000100502ca */ /* 0x001fda00000e0000 */
[----:B------:R-:W-:Y:S01]  /*1c20*/  @UP0 UMOV UR12, UR5 ;  /* 0x00000005000c0c82 */ /* 0x000fe20008000000 */
[----:B---3--:R-:W-:Y:S02]  /*1c30*/  @P2 SHF.L.U32 R54, R13, 0x10, RZ ;  /* 0x000000100d362819 */ /* 0x008fe400000006ff */
[----:B----4-:R-:W-:Y:S02]  /*1c40*/  @P2 SHF.L.U32 R55, R12, 0x10, RZ ;  /* 0x000000100c372819 */ /* 0x010fe400000006ff */
[----:B------:R-:W-:Y:S02]  /*1c50*/  SHF.L.U32 R53, R24, 0x10, RZ ;  /* 0x0000001018357819 */ /* 0x000fe400000006ff */
        /* <DEDUP_REMOVED lines=11> */
[----:B------:R-:W-:Y:S01]  /*1d10*/  FMUL.FTZ R17, R52, R13 ;  /* 0x0000000d34117220 */ /* 0x000fe20000410000 */
[----:B------:R-:W-:Y:S01]  /*1d20*/  FMUL.FTZ R16, R16, UR12 ;  /* 0x0000000c10107c20 */ /* 0x000fe20008410000 */
[----:B------:R-:W-:Y:S01]  /*1d30*/  FADD.FTZ R21, R20, -UR9 ;  /* 0x8000000914157e21 */ /* 0x000fe20008010000 */
[----:B------:R-:W-:Y:S01]  /*1d40*/  FFMA.FTZ R19, R15, R18, RZ ;  /* 0x000000120f137223 */ /* 0x000fe200000100ff */
[----:B------:R-:W-:Y:S01]  /*1d50*/  FADD.FTZ R14, RZ, R18 ;  /* 0x00000012ff0e7221 */ /* 0x000fe20000010000 */
[----:B------:R-:W-:Y:S02]  /*1d60*/  HADD2.F32 R18, -RZ, R37.H0_H0 ;  /* 0x20000025ff127230 */ /* 0x000fe40000004100 */
[----:B------:R-:W-:Y:S01]  /*1d70*/  FFMA.FTZ R23, R12, R15, RZ ;  /* 0x0000000f0c177223 */ /* 0x000fe200000100ff */
[----:B------:R-:W-:Y:S01]  /*1d80*/  FFMA.FTZ R20, R16, R17, R19 ;  /* 0x0000001110147223 */ /* 0x000fe20000010013 */
[----:B------:R-:W-:Y:S01]  /*1d90*/  FMUL.FTZ R19, R21, UR12 ;  /* 0x0000000c15137c20 */ /* 0x000fe20008410000 */
[----:B------:R-:W-:-:S02]  /*1da0*/  HADD2.F32 R21, -RZ, R38.H1_H1 ;  /* 0x30000026ff157230 */ /* 0x000fc40000004100 */
[----:B------:R-:W-:Y:S01]  /*1db0*/  FADD.FTZ R14, R17, R14 ;  /* 0x0000000e110e7221 */ /* 0x000fe20000010000 */
[----:B------:R-:W-:Y:S01]  /*1dc0*/  FADD.FTZ R15, RZ, R12 ;  /* 0x0000000cff0f7221 */ /* 0x000fe20000010000 */
[----:B------:R-:W-:Y:S01]  /*1dd0*/  FMUL.FTZ R17, R53, R18 ;  /* 0x0000001235117220 */ /* 0x000fe20000410000 */
[C---:B------:R-:W-:Y:S01]  /*1de0*/  FFMA.FTZ R12, R18.reuse, R19, R23 ;  /* 0x00000013120c7223 */ /* 0x040fe20000010017 */
[----:B------:R-:W-:Y:S01]  /*1df0*/  FADD.FTZ R21, R21, -UR9 ;  /* 0x8000000915157e21 */ /* 0x000fe20008010000 */
[----:B------:R-:W-:Y:S01]  /*1e00*/  FADD.FTZ R15, R18, R15 ;  /* 0x0000000f120f7221 */ /* 0x000fe20000010000 */
[----:B------:R-:W-:Y:S01]  /*1e10*/  FFMA.FTZ R18, R19, R17, R20 ;  /* 0x0000001113127223 */ /* 0x000fe20000010014 */
[----:B------:R-:W-:Y:S02]  /*1e20*/  HADD2.F32 R19, -RZ, R37.H1_H1 ;  /* 0x30000025ff137230 */ /* 0x000fe40000004100 */
[----:B------:R-:W-:Y:S01]  /*1e30*/  FFMA.FTZ R20, R13, R16, RZ ;  /* 0x000000100d147223 */ /* 0x000fe200000100ff */
[----:B------:R-:W-:Y:S01]  /*1e40*/  FADD.FTZ R16, RZ, R13 ;  /* 0x0000000dff107221 */ /* 0x000fe20000010000 */
[----:B------:R-:W-:Y:S01]  /*1e50*/  FMUL.FTZ R21, R21, UR12 ;  /* 0x0000000c15157c20 */ /* 0x000fe20008410000 */
[----:B------:R-:W-:Y:S01]  /*1e60*/  FADD.FTZ R14, R14, R17 ;  /* 0x000000110e0e7221 */ /* 0x000fe20000010000 */
[----:B------:R-:W-:-:S02]  /*1e70*/  HADD2.F32 R22, -RZ, R36.H0_H0 ;  /* 0x20000024ff167230 */ /* 0x000fc40000004100 */
[C---:B------:R-:W-:Y:S01]  /*1e80*/  FADD.FTZ R16, R19.reuse, R16 ;  /* 0x0000001013107221 */ /* 0x040fe20000010000 */
[----:B------:R-:W-:Y:S01]  /*1e90*/  FFMA.FTZ R13, R19, R21, R20 ;  /* 0x00000015130d7223 */ /* 0x000fe20000010014 */
[----:B------:R-:W-:Y:S01]  /*1ea0*/  FMUL.FTZ R19, R52, R19 ;  /* 0x0000001334137220 */ /* 0x000fe20000410000 */
[--C-:B------:R-:W-:Y:S02]  /*1eb0*/  HADD2.F32 R17, -RZ, R35.reuse.H0_H0 ;  /* 0x20000023ff117230 */ /* 0x100fe40000004100 */
[----:B------:R-:W-:Y:S01]  /*1ec0*/  FADD.FTZ R22, R22, -UR9 ;  /* 0x8000000916167e21 */ /* 0x000fe20008010000 */
[----:B------:R-:W-:Y:S02]  /*1ed0*/  HADD2.F32 R20, -RZ, R35.H1_H1 ;  /* 0x30000023ff147230 */ /* 0x000fe40000004100 */
[----:B------:R-:W-:Y:S01]  /*1ee0*/  FFMA.FTZ R18, R21, R19, R18 ;  /* 0x0000001315127223 */ /* 0x000fe20000010012 */
[----:B------:R-:W-:Y:S01]  /*1ef0*/  FADD.FTZ R14, R19, R14 ;  /* 0x0000000e130e7221 */ /* 0x000fe20000010000 */
[----:B------:R-:W-:-:S02]  /*1f00*/  HADD2.F32 R19, -RZ, R36.H1_H1 ;  /* 0x30000024ff137230 */ /* 0x000fc40000004100 */
[----:B------:R-:W-:Y:S01]  /*1f10*/  FMUL.FTZ R21, R22, UR12 ;  /* 0x0000000c16157c20 */ /* 0x000fe20008410000 */
[----:B------:R-:W-:Y:S01]  /*1f20*/  FADD.FTZ R15, R15, R17 ;  /* 0x000000110f0f7221 */ /* 0x000fe20000010000 */
[----:B------:R-:W-:Y:S01]  /*1f30*/  FADD.FTZ R16, R16, R20 ;  /* 0x0000001410107221 */ /* 0x000fe20000010000 */
[----:B------:R-:W-:Y:S01]  /*1f40*/  FADD.FTZ R19, R19, -UR9 ;  /* 0x8000000913137e21 */ /* 0x000fe20008010000 */
[----:B------:R-:W-:Y:S01]  /*1f50*/  FFMA.FTZ R12, R17, R21, R12 ;  /* 0x00000015110c7223 */ /* 0x000fe2000001000c */
[----:B------:R-:W-:Y:S02]  /*1f60*/  FMUL.FTZ R17, R53, R17 ;  /* 0x0000001135117220 */ /* 0x000fe40000410000 */
[----:B------:R-:W-:Y:S02]  /*1f70*/  FMUL.FTZ R19, R19, UR12 ;  /* 0x0000000c13137c20 */ /* 0x000fe40008410000 */
[----:B------:R-:W-:Y:S01]  /*1f80*/  FFMA.FTZ R18, R21, R17, R18 ;  /* 0x0000001115127223 */ /* 0x000fe20000010012 */
[----:B------:R-:W-:-:S02]  /*1f90*/  HADD2.F32 R21, -RZ, R34.H0_H0 ;  /* 0x20000022ff157230 */ /* 0x000fc40000004100 */
[----:B------:R-:W-:Y:S01]  /*1fa0*/  FFMA.FTZ R13, R20, R19, R13 ;  /* 0x00000013140d7223 */ /* 0x000fe2000001000d */
[----:B------:R-:W-:Y:S01]  /*1fb0*/  FMUL.FTZ R20, R52, R20 ;  /* 0x0000001434147220 */ /* 0x000fe20000410000 */
[----:B------:R-:W-:Y:S01]  /*1fc0*/  FADD.FTZ R17, R14, R17 ;  /* 0x000000110e117221 */ /* 0x000fe20000010000 */
[----:B------:R-:W-:Y:S02]  /*1fd0*/  FADD.FTZ R22, R21, -UR9 ;  /* 0x8000000915167e21 */ /* 0x000fe40008010000 */
[----:B------:R-:W-:Y:S01]  /*1fe0*/  FFMA.FTZ R18, R19, R20, R18 ;  /* 0x0000001413127223 */ /* 0x000fe20000010012 */
[----:B------:R-:W-:Y:S02]  /*1ff0*/  HADD2.F32 R19, -RZ, R34.H1_H1 ;  /* 0x30000022ff137230 */ /* 0x000fe40000004100 */
[----:B------:R-:W-:Y:S01]  /*2000*/  FADD.FTZ R14, R20, R17 ;  /* 0x00000011140e7221 */ /* 0x000fe20000010000 */
[--C-:B------:R-:W-:Y:S02]  /*2010*/  HADD2.F32 R21, -RZ, R33.reuse.H0_H0 ;  /* 0x20000021ff157230 */ /* 0x100fe40000004100 */
[----:B------:R-:W-:Y:S01]  /*2020*/  FMUL.FTZ R23, R22, UR12 ;  /* 0x0000000c16177c20 */ /* 0x000fe20008410000 */
[----:B------:R-:W-:-:S02]  /*2030*/  HADD2.F32 R20, -RZ, R33.H1_H1 ;  /* 0x30000021ff147230 */ /* 0x000fc40000004100 */
[----:B------:R-:W-:Y:S01]  /*2040*/  FADD.FTZ R19, R19, -UR9 ;  /* 0x8000000913137e21 */ /* 0x000fe20008010000 */
[----:B------:R-:W-:Y:S01]  /*2050*/  FMUL.FTZ R17, R53, R21 ;  /* 0x0000001535117220 */ /* 0x000fe20000410000 */
[----:B------:R-:W-:Y:S02]  /*2060*/  FADD.FTZ R15, R15, R21 ;  /* 0x000000150f0f7221 */ /* 0x000fe40000010000 */
[----:B------:R-:W-:Y:S01]  /*2070*/  FMUL.FTZ R19, R19, UR12 ;  /* 0x0000000c13137c20 */ /* 0x000fe20008410000 */
[----:B------:R-:W-:Y:S01]  /*2080*/  FADD.FTZ R16, R16, R20 ;  /* 0x0000001410107221 */ /* 0x000fe20000010000 */
[----:B------:R-:W-:Y:S01]  /*2090*/  FFMA.FTZ R18, R23, R17, R18 ;  /* 0x0000001117127223 */ /* 0x000fe20000010012 */
[----:B------:R-:W-:Y:S01]  /*20a0*/  FFMA.FTZ R12, R21, R23, R12 ;  /* 0x00000017150c7223 */ /* 0x000fe2000001000c */
[----:B------:R-:W-:Y:S01]  /*20b0*/  FFMA.FTZ R13, R20, R19, R13 ;  /* 0x00000013140d7223 */ /* 0x000fe2000001000d */
[----:B------:R-:W-:Y:S01]  /*20c0*/  FMUL.FTZ R20, R52, R20 ;  /* 0x0000001434147220 */ /* 0x000fe20000410000 */
[----:B------:R-:W-:-:S02]  /*20d0*/  HADD2.F32 R21, -RZ, R32.H0_H0 ;  /* 0x20000020ff157230 */ /* 0x000fc40000004100 */
[----:B------:R-:W-:Y:S01]  /*20e0*/  FADD.FTZ R17, R14, R17 ;  /* 0x000000110e117221 */ /* 0x000fe20000010000 */
[----:B------:R-:W-:Y:S01]  /*20f0*/  FFMA.FTZ R18, R19, R20, R18 ;  /* 0x0000001413127223 */ /* 0x000fe20000010012 */
[----:B------:R-:W-:Y:S02]  /*2100*/  HADD2.F32 R19, -RZ, R32.H1_H1 ;  /* 0x30000020ff137230 */ /* 0x000fe40000004100 */
[----:B------:R-:W-:Y:S01]  /*2110*/  FADD.FTZ R22, R21, -UR9 ;  /* 0x8000000915167e21 */ /* 0x000fe20008010000 */
[--C-:B------:R-:W-:Y:S02]  /*2120*/  HADD2.F32 R21, -RZ, R31.reuse.H0_H0 ;  /* 0x2000001fff157230 */ /* 0x100fe40000004100 */
[----:B------:R-:W-:Y:S01]  /*2130*/  FADD.FTZ R14, R20, R17 ;  /* 0x00000011140e7221 */ /* 0x000fe20000010000 */
[----:B------:R-:W-:Y:S02]  /*2140*/  HADD2.F32 R20, -RZ, R31.H1_H1 ;  /* 0x3000001fff147230 */ /* 0x000fe40000004100 */
[----:B------:R-:W-:Y:S01]  /*2150*/  FADD.FTZ R19, R19, -UR9 ;  /* 0x8000000913137e21 */ /* 0x000fe20008010000 */
[----:B------:R-:W-:Y:S01]  /*2160*/  FMUL.FTZ R23, R22, UR12 ;  /* 0x0000000c16177c20 */ /* 0x000fe20008410000 */
[----:B------:R-:W-:Y:S01]  /*2170*/  FMUL.FTZ R17, R53, R21 ;  /* 0x0000001535117220 */ /* 0x000fe20000410000 */
[----:B------:R-:W-:Y:S01]  /*2180*/  FADD.FTZ R15, R15, R21 ;  /* 0x000000150f0f7221 */ /* 0x000fe20000010000 */
        /* <DEDUP_REMOVED lines=142> */
[----:B------:R-:W-:Y:S01]  /*2a70*/  FADD.FTZ R15, R15, R21 ;  /* 0x000000150f0f7221 */ /* 0x000fe20000010000 */
[----:B------:R-:W-:Y:S01]  /*2a80*/  FMUL.FTZ R17, R53, R21 ;  /* 0x0000001535117220 */ /* 0x000fe20000410000 */
[----:B------:R-:W-:Y:S01]  /*2a90*/  FMUL.FTZ R19, R19, UR12 ;  /* 0x0000000c13137c20 */ /* 0x000fe20008410000 */
[----:B------:R-:W-:Y:S01]  /*2aa0*/  FFMA.FTZ R12, R21, R23, R12 ;  /* 0x00000017150c7223 */ /* 0x000fe2000001000c */
[----:B------:R-:W-:-:S02]  /*2ab0*/  HADD2.F32 R21, -RZ, R47.H0_H0 ;  /* 0x2000002fff157230 */ /* 0x000fc40000004100 */
[----:B------:R-:W-:Y:S01]  /*2ac0*/  FADD.FTZ R16, R16, R20 ;  /* 0x0000001410107221 */ /* 0x000fe20000010000 */
[----:B------:R-:W-:Y:S01]  /*2ad0*/  FFMA.FTZ R13, R20, R19, R13 ;  /* 0x00000013140d7223 */ /* 0x000fe2000001000d */
[----:B------:R-:W-:Y:S01]  /*2ae0*/  FFMA.FTZ R18, R23, R17, R18 ;  /* 0x0000001117127223 */ /* 0x000fe20000010012 */
[----:B------:R-:W-:Y:S01]  /*2af0*/  FMUL.FTZ R20, R52, R20 ;  /* 0x0000001434147220 */ /* 0x000fe20000410000 */
[----:B------:R-:W-:Y:S01]  /*2b00*/  FADD.FTZ R17, R14, R17 ;  /* 0x000000110e117221 */ /* 0x000fe20000010000 */
[----:B------:R-:W-:Y:S01]  /*2b10*/  FADD.FTZ R14, R21, -UR9 ;  /* 0x80000009150e7e21 */ /* 0x000fe20008010000 */
[--C-:B------:R-:W-:Y:S02]  /*2b20*/  HADD2.F32 R21, -RZ, R46.reuse.H0_H0 ;  /* 0x2000002eff157230 */ /* 0x100fe40000004100 */
[----:B------:R-:W-:Y:S01]  /*2b30*/  FFMA.FTZ R18, R19, R20, R18 ;  /* 0x0000001413127223 */ /* 0x000fe20000010012 */
[----:B------:R-:W-:Y:S02]  /*2b40*/  HADD2.F32 R19, -RZ, R47.H1_H1 ;  /* 0x3000002fff137230 */ /* 0x000fe40000004100 */
[----:B------:R-:W-:Y:S01]  /*2b50*/  FADD.FTZ R17, R20, R17 ;  /* 0x0000001114117221 */ /* 0x000fe20000010000 */
[----:B------:R-:W-:Y:S01]  /*2b60*/  FMUL.FTZ R23, R14, UR12 ;  /* 0x0000000c0e177c20 */ /* 0x000fe20008410000 */
[----:B------:R-:W-:Y:S01]  /*2b70*/  FMUL.FTZ R22, R53, R21 ;  /* 0x0000001535167220 */ /* 0x000fe20000410000 */
[----:B------:R-:W-:-:S02]  /*2b80*/  HADD2.F32 R20, -RZ, R46.H1_H1 ;  /* 0x3000002eff147230 */ /* 0x000fc40000004100 */
[----:B------:R-:W-:Y:S01]  /*2b90*/  FADD.FTZ R19, R19, -UR9 ;  /* 0x8000000913137e21 */ /* 0x000fe20008010000 */
[----:B------:R-:W-:Y:S01]  /*2ba0*/  FADD.FTZ R14, R15, R21 ;  /* 0x000000150f0e7221 */ /* 0x000fe20000010000 */
[----:B------:R-:W-:Y:S01]  /*2bb0*/  FFMA.FTZ R18, R23, R22, R18 ;  /* 0x0000001617127223 */ /* 0x000fe20000010012 */
[----:B------:R-:W-:Y:S01]  /*2bc0*/  FFMA.FTZ R12, R21, R23, R12 ;  /* 0x00000017150c7223 */ /* 0x000fe2000001000c */
[----:B------:R-:W-:Y:S01]  /*2bd0*/  FADD.FTZ R22, R17, R22 ;  /* 0x0000001611167221 */ /* 0x000fe20000010000 */
[----:B------:R-:W-:Y:S01]  /*2be0*/  FMUL.FTZ R19, R19, UR12 ;  /* 0x0000000c13137c20 */ /* 0x000fe20008410000 */
[----:B------:R-:W-:Y:S01]  /*2bf0*/  FMUL.FTZ R17, R52, R20 ;  /* 0x0000001434117220 */ /* 0x000fe20000410000 */
[--C-:B------:R-:W-:Y:S02]  /*2c00*/  HADD2.F32 R21, -RZ, R45.reuse.H0_H0 ;  /* 0x2000002dff157230 */ /* 0x100fe40000004100 */
[----:B------:R-:W-:Y:S01]  /*2c10*/  FADD.FTZ R16, R16, R20 ;  /* 0x0000001410107221 */ /* 0x000fe20000010000 */
[----:B------:R-:W-:Y:S01]  /*2c20*/  FFMA.FTZ R13, R20, R19, R13 ;  /* 0x00000013140d7223 */ /* 0x000fe2000001000d */
[----:B------:R-:W-:Y:S01]  /*2c30*/  FADD.FTZ R15, R17, R22 ;  /* 0x00000016110f7221 */ /* 0x000fe20000010000 */
[----:B------:R-:W-:Y:S01]  /*2c40*/  FFMA.FTZ R18, R19, R17, R18 ;  /* 0x0000001113127223 */ /* 0x000fe20000010012 */
[----:B------:R-:W-:Y:S01]  /*2c50*/  FADD.FTZ R21, R21, -UR9 ;  /* 0x8000000915157e21 */ /* 0x000fe20008010000 */
[----:B------:R-:W-:-:S02]  /*2c60*/  HADD2.F32 R17, -RZ, R45.H1_H1 ;  /* 0x3000002dff117230 */ /* 0x000fc40000004100 */
[--C-:B------:R-:W-:Y:S02]  /*2c70*/  HADD2.F32 R19, -RZ, R51.reuse.H0_H0 ;  /* 0x20000033ff137230 */ /* 0x100fe40000004100 */
[----:B------:R-:W-:Y:S01]  /*2c80*/  FMUL.FTZ R21, R21, UR12 ;  /* 0x0000000c15157c20 */ /* 0x000fe20008410000 */
[----:B------:R-:W-:Y:S01]  /*2c90*/  FADD.FTZ R20, R17, -UR9 ;  /* 0x8000000911147e21 */ /* 0x000fe20008010000 */
[----:B------:R-:W-:Y:S02]  /*2ca0*/  HADD2.F32 R17, -RZ, R51.H1_H1 ;  /* 0x30000033ff117230 */ /* 0x000fe40000004100 */
[----:B------:R-:W-:Y:S01]  /*2cb0*/  FMUL.FTZ R22, R53, R19 ;  /* 0x0000001335167220 */ /* 0x000fe20000410000 */
[----:B------:R-:W-:Y:S01]  /*2cc0*/  FFMA.FTZ R12, R19, R21, R12 ;  /* 0x00000015130c7223 */ /* 0x000fe2000001000c */
[----:B------:R-:W-:Y:S01]  /*2cd0*/  FMUL.FTZ R20, R20, UR12 ;  /* 0x0000000c14147c20 */ /* 0x000fe20008410000 */
[----:B------:R-:W-:Y:S01]  /*2ce0*/  FADD.FTZ R14, R14, R19 ;  /* 0x000000130e0e7221 */ /* 0x000fe20000010000 */
[----:B------:R-:W-:Y:S01]  /*2cf0*/  FFMA.FTZ R21, R21, R22, R18 ;  /* 0x0000001615157223 */ /* 0x000fe20000010012 */
[----:B------:R-:W-:-:S02]  /*2d00*/  HADD2.F32 R18, -RZ, R50.H0_H0 ;  /* 0x20000032ff127230 */ /* 0x000fc40000004100 */
[----:B------:R-:W-:Y:S01]  /*2d10*/  FADD.FTZ R16, R16, R17 ;  /* 0x0000001110107221 */ /* 0x000fe20000010000 */
[----:B------:R-:W-:Y:S01]  /*2d20*/  FFMA.FTZ R13, R17, R20, R13 ;  /* 0x00000014110d7223 */ /* 0x000fe2000001000d */
[----:B------:R-:W-:Y:S01]  /*2d30*/  FADD.FTZ R22, R15, R22 ;  /* 0x000000160f167221 */ /* 0x000fe20000010000 */
[----:B------:R-:W-:Y:S01]  /*2d40*/  FMUL.FTZ R17, R52, R17 ;  /* 0x0000001134117220 */ /* 0x000fe20000410000 */
[----:B------:R-:W-:Y:S02]  /*2d50*/  HADD2.F32 R15, -RZ, R49.H0_H0 ;  /* 0x20000031ff0f7230 */ /* 0x000fe40000004100 */
[----:B------:R-:W-:Y:S01]  /*2d60*/  FADD.FTZ R18, R18, -UR9 ;  /* 0x8000000912127e21 */ /* 0x000fe20008010000 */
[----:B------:R-:W-:Y:S01]  /*2d70*/  FFMA.FTZ R20, R20, R17, R21 ;  /* 0x0000001114147223 */ /* 0x000fe20000010015 */
[----:B------:R-:W-:Y:S01]  /*2d80*/  FADD.FTZ R22, R17, R22 ;  /* 0x0000001611167221 */ /* 0x000fe20000010000 */
[----:B------:R-:W-:Y:S01]  /*2d90*/  FMUL.FTZ R21, R53, R15 ;  /* 0x0000000f35157220 */ /* 0x000fe20000410000 */
[----:B------:R-:W-:Y:S01]  /*2da0*/  FMUL.FTZ R19, R18, UR12 ;  /* 0x0000000c12137c20 */ /* 0x000fe20008410000 */
[----:B------:R-:W-:-:S02]  /*2db0*/  HADD2.F32 R17, -RZ, R50.H1_H1 ;  /* 0x30000032ff117230 */ /* 0x000fc40000004100 */
[----:B------:R-:W-:Y:S01]  /*2dc0*/  FADD.FTZ R14, R14, R15 ;  /* 0x0000000f0e0e7221 */ /* 0x000fe20000010000 */
[----:B------:R-:W-:Y:S01]  /*2dd0*/  FADD.FTZ R23, R22, R21 ;  /* 0x0000001516177221 */ /* 0x000fe20000010000 */
[----:B------:R-:W-:Y:S01]  /*2de0*/  FFMA.FTZ R24, R19, R21, R20 ;  /* 0x0000001513187223 */ /* 0x000fe20000010014 */
[----:B------:R-:W-:Y:S02]  /*2df0*/  HADD2.F32 R20, -RZ, R49.H1_H1 ;  /* 0x30000031ff147230 */ /* 0x000fe40000004100 */
[----:B------:R-:W-:Y:S01]  /*2e00*/  FADD.FTZ R17, R17, -UR9 ;  /* 0x8000000911117e21 */ /* 0x000fe20008010000 */
[----:B------:R-:W-:-:S03]  /*2e10*/  FFMA.FTZ R12, R15, R19, R12 ;  /* 0x000000130f0c7223 */ /* 0x000fc6000001000c */
[----:B------:R-:W-:Y:S01]  /*2e20*/  FMUL.FTZ R21, R17, UR12 ;  /* 0x0000000c11157c20 */ /* 0x000fe20008410000 */
[----:B------:R-:W-:Y:S01]  /*2e30*/  FMUL.FTZ R22, R52, R20 ;  /* 0x0000001434167220 */ /* 0x000fe20000410000 */
[----:B------:R-:W-:Y:S02]  /*2e40*/  FADD.FTZ R15, R16, R20 ;  /* 0x00000014100f7221 */ /* 0x000fe40000010000 */
[----:B------:R-:W-:Y:S01]  /*2e50*/  FFMA.FTZ R13, R20, R21, R13 ;  /* 0x00000015140d7223 */ /* 0x000fe2000001000d */
[----:B------:R-:W-:Y:S01]  /*2e60*/  FADD.FTZ R18, R22, R23 ;  /* 0x0000001716127221 */ /* 0x000fe20000010000 */
[----:B------:R-:W-:Y:S01]  /*2e70*/  FFMA.FTZ R17, R21, R22, R24 ;  /* 0x0000001615117223 */ /* 0x000fe20000010018 */
[----:B------:R-:W-:Y:S06]  /*2e80*/  BRA `(.L_x_927) ;  /* 0x0000002400007947 */ /* 0x000fec0003800000 */
.L_x_926:
[----:B-----5:R-:W-:Y:S02]  /*2e90*/  HADD2.F32 R12, -RZ, R40.H0_H0 ;  /* 0x20000028ff0c7230 */ /* 0x020fe40000004100 */
        /* <DEDUP_REMOVED lines=8> */
[----:B------:R-:W-:Y:S01]  /*2f20*/  FADD.FTZ R12, R12, -UR9 ;  /* 0x800000090c0c7e21 */ /* 0x000fe20008010000 */
[----:B------:R-:W-:Y:S01]  /*2f30*/  FMUL.FTZ R21, R15, UR12 ;  /* 0x0000000c0f157c20 */ /* 0x000fe20008410000 */
[C-C-:B------:R-:W-:Y:S01]  /*2f40*/  FFMA.FTZ R16, R53.reuse, R13, R54.reuse ;  /* 0x0000000d35107223 */ /* 0x140fe20000010036 */
[----:B------:R-:W-:Y:S01]  /*2f50*/  FMUL.FTZ R20, R20, UR12 ;  /* 0x0000000c14147c20 */ /* 0x000fe20008410000 */
[----:B------:R-:W-:Y:S01]  /*2f60*/  FMUL.FTZ R12, R12, UR12 ;  /* 0x0000000c0c0c7c20 */ /* 0x000fe20008410000 */
[----:B------:R-:W-:Y:S01]  /*2f70*/  FFMA.FTZ R17, R53, R21, R54 ;  /* 0x0000001535117223 */ /* 0x000fe20000010036 */
[----:B------:R-:W-:Y:S02]  /*2f80*/  FMUL.FTZ R14, R16, -1.4426950216293334961 ;  /* 0xbfb8aa3b100e7820 */ /* 0x000fe40000410000 */
[----:B------:R-:W-:Y:S01]  /*2f90*/  FFMA.FTZ R23, R52, R12, R55 ;  /* 0x0000000c34177223 */ /* 0x000fe20000010037 */
[----:B------:R-:W-:-:S03]  /*2fa0*/  FMUL.FTZ R15, R17, -1.4426950216293334961 ;  /* 0xbfb8aa3b110f7820 */ /* 0x000fc60000410000 */
[----:B------:R-:W0:Y:S01]  /*2fb0*/  MUFU.EX2 R14, R14 ;  /* 0x0000000e000e7308 */ /* 0x000e220000000800 */
[----:B------:R-:W-:-:S07]  /*2fc0*/  FMUL.FTZ R19, R23, -1.4426950216293334961 ;  /* 0xbfb8aa3b17137820 */ /* 0x000fce0000410000 */
        /* <DEDUP_REMOVED lines=12> */
[----:B------:R-:W-:Y:S02]  /*3090*/  HADD2.F32 R15, -RZ, R39.H0_H0 ;  /* 0x20000027ff0f7230 */ /* 0x000fe40000004100 */
[----:B------:R-:W0:Y:S01]  /*30a0*/  MUFU.RCP R22, R22 ;  /* 0x0000001600167308 */ /* 0x000e220000001000 */
[----:B-1----:R-:W-:Y:S02]  /*30b0*/  FADD.FTZ R57, R19, 1 ;  /* 0x3f80000013397421 */ /* 0x002fe40000010000 */
[----:B------:R-:W-:-:S04]  /*30c0*/  FMUL.FTZ R15, R15, R24 ;  /* 0x000000180f0f7220 */ /* 0x000fc80000410000 */
[----:B------:R-:W-:Y:S01]  /*30d0*/  FMUL.FTZ R16, R15, R16 ;  /* 0x000000100f107220 */ /* 0x000fe20000410000 */
[----:B------:R1:W3:Y:S01]  /*30e0*/  MUFU.RCP R19, R57 ;  /* 0x0000003900137308 */ /* 0x0002e20000001000 */
[----:B--2---:R-:W-:Y:S01]  /*30f0*/  FADD.FTZ R24, -R18, 1 ;  /* 0x3f80000012187421 */ /* 0x004fe20000010100 */
[----:B------:R-:W-:-:S03]  /*3100*/  HADD2.F32 R15, -RZ, R36.H0_H0 ;  /* 0x20000024ff0f7230 */ /* 0x000fc60000004100 */
[----:B------:R-:W-:Y:S01]  /*3110*/  FFMA.FTZ R23, R23, R24, 1 ;  /* 0x3f80000017177423 */ /* 0x000fe20000010018 */
[----:B------:R-:W-:Y:S01]  /*3120*/  FMUL.FTZ R24, R25, R18 ;  /* 0x0000001219187220 */ /* 0x000fe20000410000 */
[--C-:B------:R-:W-:Y:S02]  /*3130*/  HADD2.F32 R25, -RZ, R37.reuse.H0_H0 ;  /* 0x20000025ff197230 */ /* 0x100fe40000004100 */
[----:B0-----:R-:W-:Y:S01]  /*3140*/  FADD.FTZ R18, -R22, 1 ;  /* 0x3f80000016127421 */ /* 0x001fe20000010100 */
[----:B------:R-:W-:Y:S01]  /*3150*/  FMUL.FTZ R23, R24, R23 ;  /* 0x0000001718177220 */ /* 0x000fe20000410000 */
[----:B------:R-:W-:Y:S01]  /*3160*/  FFMA.FTZ R24, R13, R16, RZ ;  /* 0x000000100d187223 */ /* 0x000fe200000100ff */
[----:B------:R-:W-:Y:S01]  /*3170*/  FMUL.FTZ R25, R25, R22 ;  /* 0x0000001619197220 */ /* 0x000fe20000410000 */
[----:B------:R-:W-:Y:S02]  /*3180*/  HADD2.F32 R22, -RZ, R37.H1_H1 ;  /* 0x30000025ff167230 */ /* 0x000fe40000004100 */
[----:B------:R-:W-:Y:S01]  /*3190*/  FFMA.FTZ R18, R17, R18, 1 ;  /* 0x3f80000011127423 */ /* 0x000fe20000010012 */
[----:B-1----:R-:W-:-:S02]  /*31a0*/  FADD.FTZ R57, RZ, R16 ;  /* 0x00000010ff397221 */ /* 0x002fc40000010000 */
[----:B---3--:R-:W-:Y:S01]  /*31b0*/  FMUL.FTZ R17, R22, R19 ;  /* 0x0000001316117220 */ /* 0x008fe20000410000 */
[----:B------:R-:W-:Y:S01]  /*31c0*/  FADD.FTZ R19, -R19, 1 ;  /* 0x3f80000013137421 */ /* 0x000fe20000010100 */
[----:B------:R-:W-:Y:S01]  /*31d0*/  FMUL.FTZ R18, R25, R18 ;  /* 0x0000001219127220 */ /* 0x000fe20000410000 */
[----:B------:R-:W-:Y:S02]  /*31e0*/  FADD.FTZ R25, R15, -UR9 ;  /* 0x800000090f197e21 */ /* 0x000fe40008010000 */
[----:B------:R-:W-:Y:S01]  /*31f0*/  FFMA.FTZ R14, R14, R19, 1 ;  /* 0x3f8000000e0e7423 */ /* 0x000fe20000010013 */
[----:B------:R-:W-:Y:S01]  /*3200*/  FMUL.FTZ R19, R52, R23 ;  /* 0x0000001734137220 */ /* 0x000fe20000410000 */
[----:B------:R-:W-:Y:S01]  /*3210*/  FMUL.FTZ R25, R25, UR12 ;  /* 0x0000000c19197c20 */ /* 0x000fe20008410000 */
[----:B------:R-:W-:Y:S01]  /*3220*/  FADD.FTZ R57, R57, R18 ;  /* 0x0000001239397221 */ /* 0x000fe20000010000 */
[----:B------:R-:W-:Y:S01]  /*3230*/  FMUL.FTZ R17, R17, R14 ;  /* 0x0000000e11117220 */ /* 0x000fe20000410000 */
[----:B------:R-:W-:Y:S01]  /*3240*/  FMUL.FTZ R14, R53, R16 ;  /* 0x00000010350e7220 */ /* 0x000fe20000410000 */
[-C--:B------:R-:W-:Y:S01]  /*3250*/  FFMA.FTZ R16, R21, R18.reuse, R24 ;  /* 0x0000001215107223 */ /* 0x080fe20000010018 */
[----:B------:R-:W-:Y:S01]  /*3260*/  FMUL.FTZ R18, R53, R18 ;  /* 0x0000001235127220 */ /* 0x000fe20000410000 */
[----:B------:R-:W-:-:S02]  /*3270*/  HADD2.F32 R24, -RZ, R35.H0_H0 ;  /* 0x20000023ff187230 */ /* 0x000fc40000004100 */
[----:B------:R-:W-:Y:S01]  /*3280*/  FFMA.FTZ R15, R13, R14, RZ ;  /* 0x0000000e0d0f7223 */ /* 0x000fe200000100ff */
[----:B------:R-:W-:-:S03]  /*3290*/  FADD.FTZ R14, RZ, R14 ;  /* 0x0000000eff0e7221 */ /* 0x000fc60000010000 */
[----:B------:R-:W-:Y:S01]  /*32a0*/  FFMA.FTZ R22, R12, R19, R15 ;  /* 0x000000130c167223 */ /* 0x000fe2000001000f */
[----:B------:R-:W-:Y:S01]  /*32b0*/  FADD.FTZ R19, R19, R14 ;  /* 0x0000000e13137221 */ /* 0x000fe20000010000 */
[----:B------:R-:W-:Y:S02]  /*32c0*/  FFMA.FTZ R14, R53, R25, R54 ;  /* 0x00000019350e7223 */ /* 0x000fe40000010036 */
[----:B------:R-:W-:Y:S01]  /*32d0*/  FFMA.FTZ R22, R21, R18, R22 ;  /* 0x0000001215167223 */ /* 0x000fe20000010016 */
[----:B------:R-:W-:Y:S01]  /*32e0*/  FADD.FTZ R19, R19, R18 ;  /* 0x0000001213137221 */ /* 0x000fe20000010000 */
[----:B------:R-:W-:Y:S01]  /*32f0*/  FMUL.FTZ R15, R14, -1.4426950216293334961 ;  /* 0xbfb8aa3b0e0f7820 */ /* 0x000fe20000410000 */
[----:B------:R-:W-:Y:S01]  /*3300*/  FFMA.FTZ R18, R12, R23, RZ ;  /* 0x000000170c127223 */ /* 0x000fe200000100ff */
[----:B------:R-:W-:-:S03]  /*3310*/  FADD.FTZ R12, RZ, R23 ;  /* 0x00000017ff0c7221 */ /* 0x000fc60000010000 */
[-C--:B------:R-:W-:Y:S01]  /*3320*/  FFMA.FTZ R18, R20, R17.reuse, R18 ;  /* 0x0000001114127223 */ /* 0x080fe20000010012 */
[----:B------:R-:W0:Y:S01]  /*3330*/  MUFU.EX2 R15, R15 ;  /* 0x0000000f000f7308 */ /* 0x000e220000000800 */
[----:B------:R-:W-:Y:S01]  /*3340*/  FADD.FTZ R23, R12, R17 ;  /* 0x000000110c177221 */ /* 0x000fe20000010000 */
[----:B------:R-:W-:Y:S01]  /*3350*/  FMUL.FTZ R17, R52, R17 ;  /* 0x0000001134117220 */ /* 0x000fe20000410000 */
[----:B------:R-:W-:-:S03]  /*3360*/  HADD2.F32 R12, -RZ, R35.H1_H1 ;  /* 0x30000023ff0c7230 */ /* 0x000fc60000004100 */
[----:B------:R-:W-:Y:S01]  /*3370*/  FFMA.FTZ R20, R20, R17, R22 ;  /* 0x0000001114147223 */ /* 0x000fe20000010016 */
[----:B------:R-:W-:Y:S01]  /*3380*/  FADD.FTZ R19, R17, R19 ;  /* 0x0000001311137221 */ /* 0x000fe20000010000 */
[----:B0-----:R-:W-:-:S06]  /*3390*/  FADD.FTZ R15, R15, 1 ;  /* 0x3f8000000f0f7421 */ /* 0x001fcc0000010000 */
[----:B------:R-:W0:Y:S02]  /*33a0*/  MUFU.RCP R15, R15 ;  /* 0x0000000f000f7308 */ /* 0x000e240000001000 */
[----:B0-----:R-:W-:Y:S01]  /*33b0*/  FMUL.FTZ R13, R24, R15 ;  /* 0x0000000f180d7220 */ /* 0x001fe20000410000 */
[----:B------:R-:W-:Y:S01]  /*33c0*/  FADD.FTZ R21, -R15, 1 ;  /* 0x3f8000000f157421 */ /* 0x000fe20000010100 */
[----:B------:R-:W-:-:S03]  /*33d0*/  HADD2.F32 R15, -RZ, R36.H1_H1 ;  /* 0x30000024ff0f7230 */ /* 0x000fc60000004100 */
        /* <DEDUP_REMOVED lines=10> */
[----:B------:R-:W-:-:S04]  /*3480*/  FADD.FTZ R19, R19, R14 ;  /* 0x0000000e13137221 */ /* 0x000fc80000010000 */
[----:B------:R-:W0:Y:S02]  /*3490*/  MUFU.EX2 R24, R24 ;  /* 0x0000001800187308 */ /* 0x000e240000000800 */
[----:B0-----:R-:W-:-:S06]  /*34a0*/  FADD.FTZ R15, R24, 1 ;  /* 0x3f800000180f7421 */ /* 0x001fcc0000010000 */
[----:B------:R-:W0:Y:S02]  /*34b0*/  MUFU.RCP R15, R15 ;  /* 0x0000000f000f7308 */ /* 0x000e240000001000 */
[----:B0-----:R-:W-:Y:S01]  /*34c0*/  FMUL.FTZ R12, R12, R15 ;  /* 0x0000000f0c0c7220 */ /* 0x001fe20000410000 */
[----:B------:R-:W-:Y:S01]  /*34d0*/  FADD.FTZ R22, -R15, 1 ;  /* 0x3f8000000f167421 */ /* 0x000fe20000010100 */
[----:B------:R-:W-:-:S03]  /*34e0*/  HADD2.F32 R15, -RZ, R34.H0_H0 ;  /* 0x20000022ff0f7230 */ /* 0x000fc60000004100 */
[----:B------:R-:W-:Y:S01]  /*34f0*/  FFMA.FTZ R13, R13, R22, 1 ;  /* 0x3f8000000d0d7423 */ /* 0x000fe20000010016 */
[----:B------:R-:W-:Y:S02]  /*3500*/  HADD2.F32 R22, -RZ, R33.H0_H0 ;  /* 0x20000021ff167230 */ /* 0x000fe40000004100 */
[----:B------:R-:W-:Y:S01]  /*3510*/  FADD.FTZ R15, R15, -UR9 ;  /* 0x800000090f0f7e21 */ /* 0x000fe20008010000 */
[----:B------:R-:W-:-:S03]  /*3520*/  FMUL.FTZ R12, R12, R13 ;  /* 0x0000000d0c0c7220 */ /* 0x000fc60000410000 */
[----:B------:R-:W-:Y:S01]  /*3530*/  FMUL.FTZ R15, R15, UR12 ;  /* 0x0000000c0f0f7c20 */ /* 0x000fe20008410000 */
[----:B------:R-:W-:Y:S01]  /*3540*/  FADD.FTZ R23, R23, R12 ;  /* 0x0000000c17177221 */ /* 0x000fe20000010000 */
[-C--:B------:R-:W-:Y:S02]  /*3550*/  FFMA.FTZ R18, R21, R12.reuse, R18 ;  /* 0x0000000c15127223 */ /* 0x080fe40000010012 */
        /* <DEDUP_REMOVED lines=20> */
[----:B------:R-:W-:-:S03]  /*36a0*/  FADD.FTZ R19, R19, R22 ;  /* 0x0000001613137221 */ /* 0x000fc60000010000 */
        /* <DEDUP_REMOVED lines=9> */
[----:B------:R-:W-:Y:S01]  /*3740*/  FFMA.FTZ R20, R15, R22, R21 ;  /* 0x000000160f147223 */ /* 0x000fe20000010015 */
[----:B------:R-:W-:Y:S01]  /*3750*/  FADD.FTZ R13, R13, -UR9 ;  /* 0x800000090d0d7e21 */ /* 0x000fe20008010000 */
[----:B------:R-:W-:Y:S02]  /*3760*/  HADD2.F32 R15, -RZ, R31.H0_H0 ;  /* 0x2000001fff0f7230 */ /* 0x000fe40000004100 */
        /* <DEDUP_REMOVED lines=33> */
[----:B------:R-:W-:Y:S02]  /*3980*/  FMUL.FTZ R20, R20, R15 ;  /* 0x0000000f14147220 */ /* 0x000fe40000410000 */
[----:B------:R-:W-:Y:S01]  /*3990*/  FMUL.FTZ R15, R22, UR12 ;  /* 0x0000000c160f7c20 */ /* 0x000fe20008410000 */
[----:B------:R-:W-:-:S04]  /*39a0*/  FFMA.FTZ R13, R13, R24, 1 ;  /* 0x3f8000000d0d7423 */ /* 0x000fc80000010018 */
        /* <DEDUP_REMOVED lines=8> */
[----:B------:R-:W-:Y:S01]  /*3a30*/  FADD.FTZ R19, R20, R19 ;  /* 0x0000001314137221 */ /* 0x000fe20000010000 */
[----:B0-----:R-:W-:Y:S01]  /*3a40*/  FADD.FTZ R14, R22, 1 ;  /* 0x3f800000160e7421 */ /* 0x001fe20000010000 */
[----:B------:R-:W-:-:S05]  /*3a50*/  HADD2.F32 R22, -RZ, R29.H1_H1 ;  /* 0x3000001dff167230 */ /* 0x000fca0000004100 */
        /* <DEDUP_REMOVED lines=22> */
[----:B------:R-:W-:-:S05]  /*3bc0*/  HADD2.F32 R12, -RZ, R28.H0_H0 ;  /* 0x2000001cff0c7230 */ /* 0x000fca0000004100 */
[----:B------:R-:W-:Y:S01]  /*3bd0*/  FADD.FTZ R24, R12, -UR9 ;  /* 0x800000090c187e21 */ /* 0x000fe20008010000 */
[----:B------:R-:W-:-:S03]  /*3be0*/  FMUL.FTZ R12, R22, R25 ;  /* 0x00000019160c7220 */ /* 0x000fc60000410000 */
[----:B------:R-:W-:Y:S01]  /*3bf0*/  FMUL.FTZ R25, R24, UR12 ;  /* 0x0000000c18197c20 */ /* 0x000fe20008410000 */
[----:B------:R-:W-:Y:S01]  /*3c00*/  FADD.FTZ R23, R23, R12 ;  /* 0x0000000c17177221 */ /* 0x000fe20000010000 */
[-C--:B------:R-:W-:Y:S01]  /*3c10*/  FFMA.FTZ R18, R17, R12.reuse, R18 ;  /* 0x0000000c11127223 */ /* 0x080fe20000010012 */
[----:B------:R-:W-:Y:S01]  /*3c20*/  FMUL.FTZ R12, R52, R12 ;  /* 0x0000000c340c7220 */ /* 0x000fe20000410000 */
[----:B------:R-:W-:-:S03]  /*3c30*/  FFMA.FTZ R13, R53, R25, R54 ;  /* 0x00000019350d7223 */ /* 0x000fc60000010036 */
[----:B------:R-:W-:Y:S01]  /*3c40*/  FFMA.FTZ R17, R17, R12, R15 ;  /* 0x0000000c11117223 */ /* 0x000fe2000001000f */
[----:B------:R-:W-:Y:S01]  /*3c50*/  FMUL.FTZ R24, R13, -1.4426950216293334961 ;  /* 0xbfb8aa3b0d187820 */ /* 0x000fe20000410000 */
[----:B------:R-:W-:Y:S02]  /*3c60*/  HADD2.F32 R15, -RZ, R27.H1_H1 ;  /* 0x3000001bff0f7230 */ /* 0x000fe40000004100 */
[----:B------:R-:W-:-:S03]  /*3c70*/  FADD.FTZ R19, R12, R19 ;  /* 0x000000130c137221 */ /* 0x000fc60000010000 */
        /* <DEDUP_REMOVED lines=30> */
[----:B------:R-:W-:Y:S01]  /*3e60*/  FMUL.FTZ R14, R52, R14 ;  /* 0x0000000e340e7220 */ /* 0x000fe20000410000 */
[----:B------:R-:W-:Y:S02]  /*3e70*/  HADD2.F32 R18, -RZ, R3.H1_H1 ;  /* 0x30000003ff127230 */ /* 0x000fe40000004100 */
[----:B------:R-:W-:Y:S01]  /*3e80*/  FFMA.FTZ R12, R53, R15, R54 ;  /* 0x0000000f350c7223 */ /* 0x000fe20000010036 */
[----:B------:R-:W-:Y:S01]  /*3e90*/  FFMA.FTZ R21, R21, R14, R25 ;  /* 0x0000000e15157223 */ /* 0x000fe20000010019 */
[----:B------:R-:W-:-:S02]  /*3ea0*/  FADD.FTZ R19, R14, R19 ;  /* 0x000000130e137221 */ /* 0x000fc40000010000 */
        /* <DEDUP_REMOVED lines=26> */
[----:B------:R-:W-:Y:S02]  /*4050*/  FMUL.FTZ R25, R25, R18 ;  /* 0x0000001219197220 */ /* 0x000fe40000410000 */
[----:B------:R-:W-:Y:S02]  /*4060*/  FADD.FTZ R13, R13, -UR9 ;  /* 0x800000090d0d7e21 */ /* 0x000fe40008010000 */
[----:B------:R-:W-:Y:S01]  /*4070*/  FADD.FTZ R22, R22, R25 ;  /* 0x0000001916167221 */ /* 0x000fe20000010000 */
[----:B------:R-:W-:Y:S01]  /*4080*/  FFMA.FTZ R23, R12, R25, R23 ;  /* 0x000000190c177223 */ /* 0x000fe20000010017 */
[----:B------:R-:W-:-:S04]  /*4090*/  FMUL.FTZ R13, R13, UR12 ;  /* 0x0000000c0d0d7c20 */ /* 0x000fc80008410000 */
[----:B------:R-:W-:-:S04]  /*40a0*/  FFMA.FTZ R17, R53, R13, R54 ;  /* 0x0000000d35117223 */ /* 0x000fc80000010036 */
        /* <DEDUP_REMOVED lines=8> */
[----:B------:R-:W-:Y:S01]  /*4130*/  FMUL.FTZ R18, R24, UR12 ;  /* 0x0000000c18127c20 */ /* 0x000fe20008410000 */
[C---:B------:R-:W-:Y:S01]  /*4140*/  FMUL.FTZ R24, R52.reuse, R25 ;  /* 0x0000001934187220 */ /* 0x040fe20000410000 */
[----:B------:R-:W-:Y:S02]  /*4150*/  FFMA.FTZ R17, R17, R57, 1 ;  /* 0x3f80000011117423 */ /* 0x000fe40000010039 */
[----:B------:R-:W-:Y:S01]  /*4160*/  FFMA.FTZ R20, R52, R18, R55 ;  /* 0x0000001234147223 */ /* 0x000fe20000010037 */
[----:B------:R-:W-:Y:S01]  /*4170*/  FFMA.FTZ R12, R12, R24, R15 ;  /* 0x000000180c0c7223 */ /* 0x000fe2000001000f */
[----:B------:R-:W-:-:S02]  /*4180*/  HADD2.F32 R15, -RZ, R5.H1_H1 ;  /* 0x30000005ff0f7230 */ /* 0x000fc40000004100 */
[----:B------:R-:W-:Y:S01]  /*4190*/  FMUL.FTZ R17, R21, R17 ;  /* 0x0000001115117220 */ /* 0x000fe20000410000 */
[----:B------:R-:W-:Y:S01]  /*41a0*/  FMUL.FTZ R57, R20, -1.4426950216293334961 ;  /* 0xbfb8aa3b14397820 */ /* 0x000fe20000410000 */
[----:B------:R-:W-:Y:S02]  /*41b0*/  FADD.FTZ R24, R24, R19 ;  /* 0x0000001318187221 */ /* 0x000fe40000010000 */
[----:B------:R-:W-:-:S03]  /*41c0*/  FADD.FTZ R14, R14, R17 ;  /* 0x000000110e0e7221 */ /* 0x000fc60000010000 */
        /* <DEDUP_REMOVED lines=10> */
[----:B------:R-:W-:Y:S01]  /*4270*/  FFMA.FTZ R23, R18, R15, R23 ;  /* 0x0000000f12177223 */ /* 0x000fe20000010017 */
[----:B------:R-:W-:Y:S01]  /*4280*/  FMUL.FTZ R20, R25, UR12 ;  /* 0x0000000c19147c20 */ /* 0x000fe20008410000 */
[-C--:B------:R-:W-:Y:S01]  /*4290*/  FFMA.FTZ R25, R13, R17.reuse, R16 ;  /* 0x000000110d197223 */ /* 0x080fe20000010010 */
[C---:B------:R-:W-:Y:S01]  /*42a0*/  FMUL.FTZ R17, R53.reuse, R17 ;  /* 0x0000001135117220 */ /* 0x040fe20000410000 */
[----:B------:R-:W-:Y:S01]  /*42b0*/  FMUL.FTZ R15, R52, R15 ;  /* 0x0000000f340f7220 */ /* 0x000fe20000410000 */
[----:B------:R-:W-:-:S02]  /*42c0*/  FFMA.FTZ R21, R53, R20, R54 ;  /* 0x0000001435157223 */ /* 0x000fc40000010036 */
[----:B------:R-:W-:Y:S01]  /*42d0*/  FFMA.FTZ R13, R13, R17, R12 ;  /* 0x000000110d0d7223 */ /* 0x000fe2000001000c */
[--C-:B------:R-:W-:Y:S02]  /*42e0*/  HADD2.F32 R12, -RZ, R7.reuse.H0_H0 ;  /* 0x20000007ff0c7230 */ /* 0x100fe40000004100 */
[----:B------:R-:W-:Y:S01]  /*42f0*/  FMUL.FTZ R57, R21, -1.4426950216293334961 ;  /* 0xbfb8aa3b15397820 */ /* 0x000fe20000410000 */
[----:B------:R-:W-:Y:S01]  /*4300*/  FADD.FTZ R24, R24, R17 ;  /* 0x0000001118187221 */ /* 0x000fe20000010000 */
        /* <DEDUP_REMOVED lines=37> */
[----:B------:R-:W-:-:S03]  /*4560*/  FADD.FTZ R24, R17, R24 ;  /* 0x0000001811187221 */ /* 0x000fc60000010000 */
[----:B------:R-:W0:Y:S02]  /*4570*/  MUFU.EX2 R21, R21 ;  /* 0x0000001500157308 */ /* 0x000e240000000800 */
[----:B0-----:R-:W-:Y:S01]  /*4580*/  FADD.FTZ R15, R21, 1 ;  /* 0x3f800000150f7421 */ /* 0x001fe20000010000 */
[----:B------:R-:W-:-:S05]  /*4590*/  HADD2.F32 R21, -RZ, R8.H1_H1 ;  /* 0x30000008ff157230 */ /* 0x000fca0000004100 */
[----:B------:R-:W0:Y:S01]  /*45a0*/  MUFU.RCP R15, R15 ;  /* 0x0000000f000f7308 */ /* 0x000e220000001000 */
[----:B------:R-:W-:Y:S01]  /*45b0*/  FADD.FTZ R21, R21, -UR9 ;  /* 0x8000000915157e21 */ /* 0x000fe20008010000 */
[----:B0-----:R-:W-:Y:S01]  /*45c0*/  FADD.FTZ R57, -R15, 1 ;  /* 0x3f8000000f397421 */ /* 0x001fe20000010100 */
[----:B------:R-:W-:Y:S02]  /*45d0*/  FMUL.FTZ R20, R20, R15 ;  /* 0x0000000f14147220 */ /* 0x000fe40000410000 */
[----:B------:R-:W-:Y:S01]  /*45e0*/  FMUL.FTZ R15, R21, UR12 ;  /* 0x0000000c150f7c20 */ /* 0x000fe20008410000 */
[----:B------:R-:W-:Y:S01]  /*45f0*/  FFMA.FTZ R19, R19, R57, 1 ;  /* 0x3f80000013137423 */ /* 0x000fe20000010039 */
[----:B------:R-:W-:-:S03]  /*4600*/  HADD2.F32 R57, -RZ, R9.H1_H1 ;  /* 0x30000009ff397230 */ /* 0x000fc60000004100 */
        /* <DEDUP_REMOVED lines=8> */
[----:B------:R-:W-:Y:S02]  /*4690*/  HADD2.F32 R13, -RZ, R11.H0_H0 ;  /* 0x2000000bff0d7230 */ /* 0x000fe40000004100 */
[----:B------:R-:W-:Y:S01]  /*46a0*/  FADD.FTZ R24, R24, R19 ;  /* 0x0000001318187221 */ /* 0x000fe20000010000 */
        /* <DEDUP_REMOVED lines=8> */
[----:B------:R-:W-:Y:S01]  /*4730*/  FFMA.FTZ R23, R15, R12, R23 ;  /* 0x0000000c0f177223 */ /* 0x000fe20000010017 */
[----:B------:R-:W-:Y:S01]  /*4740*/  FADD.FTZ R22, R22, R12 ;  /* 0x0000000c16167221 */ /* 0x000fe20000010000 */
        /* <DEDUP_REMOVED lines=11> */
[----:B------:R-:W-:Y:S01]  /*4800*/  FMUL.FTZ R21, R52, R12 ;  /* 0x0000000c34157220 */ /* 0x000fe20000410000 */
[----:B------:R-:W-:Y:S02]  /*4810*/  HADD2.F32 R12, -RZ, R11.H1_H1 ;  /* 0x3000000bff0c7230 */ /* 0x000fe40000004100 */
[----:B------:R-:W-:Y:S01]  /*4820*/  FFMA.FTZ R20, R20, R57, 1 ;  /* 0x3f80000014147423 */ /* 0x000fe20000010039 */
[----:B------:R-:W-:Y:S01]  /*4830*/  FFMA.FTZ R19, R52, R17, R55 ;  /* 0x0000001134137223 */ /* 0x000fe20000010037 */
[----:B------:R-:W-:Y:S01]  /*4840*/  FFMA.FTZ R15, R15, R21, R18 ;  /* 0x000000150f0f7223 */ /* 0x000fe20000010012 */
[----:B------:R-:W-:Y:S01]  /*4850*/  FADD.FTZ R24, R21, R24 ;  /* 0x0000001815187221 */ /* 0x000fe20000010000 */
[----:B------:R-:W-:Y:S01]  /*4860*/  FMUL.FTZ R13, R13, R20 ;  /* 0x000000140d0d7220 */ /* 0x000fe20000410000 */
[----:B------:R-:W-:-:S03]  /*4870*/  FMUL.FTZ R57, R19, -1.4426950216293334961 ;  /* 0xbfb8aa3b13397820 */ /* 0x000fc60000410000 */
[----:B------:R-:W-:Y:S01]  /*4880*/  FADD.FTZ R14, R14, R13 ;  /* 0x0000000d0e0e7221 */ /* 0x000fe20000010000 */
[CC--:B------:R-:W-:Y:S01]  /*4890*/  FFMA.FTZ R25, R16.reuse, R13.reuse, R25 ;  /* 0x0000000d10197223 */ /* 0x0c0fe20000010019 */
[----:B------:R-:W-:Y:S01]  /*48a0*/  FMUL.FTZ R13, R53, R13 ;  /* 0x0000000d350d7220 */ /* 0x000fe20000410000 */
[----:B------:R-:W0:Y:S03]  /*48b0*/  MUFU.EX2 R57, R57 ;  /* 0x0000003900397308 */ /* 0x000e260000000800 */
        /* <DEDUP_REMOVED lines=21> */
[----:B0-----:R-:W-:Y:S01]  /*4a10*/  FADD.FTZ R57, -R19, 1 ;  /* 0x3f80000013397421 */ /* 0x001fe20000010100 */
[----:B------:R-:W-:-:S03]  /*4a20*/  FMUL.FTZ R15, R15, R19 ;  /* 0x000000130f0f7220 */ /* 0x000fc60000410000 */
[----:B------:R-:W-:-:S04]  /*4a30*/  FFMA.FTZ R20, R20, R57, 1 ;  /* 0x3f80000014147423 */ /* 0x000fc80000010039 */
[----:B------:R-:W-:Y:S01]  /*4a40*/  FMUL.FTZ R19, R15, R20 ;  /* 0x000000140f137220 */ /* 0x000fe20000410000 */
[----:B------:R-:W-:Y:S01]  /*4a50*/  FMUL.FTZ R15, R21, UR12 ;  /* 0x0000000c150f7c20 */ /* 0x000fe20008410000 */
[----:B------:R-:W-:Y:S01]  /*4a60*/  FMUL.FTZ R21, R52, R12 ;  /* 0x0000000c34157220 */ /* 0x000fe20000410000 */
[----:B------:R-:W-:Y:S02]  /*4a70*/  HADD2.F32 R12, -RZ, R44.H1_H1 ;  /* 0x3000002cff0c7230 */ /* 0x000fe40000004100 */
[----:B------:R-:W-:Y:S01]  /*4a80*/  FADD.FTZ R14, R14, R19 ;  /* 0x000000130e0e7221 */ /* 0x000fe20000010000 */
[----:B------:R-:W-:Y:S01]  /*4a90*/  FFMA.FTZ R20, R52, R15, R55 ;  /* 0x0000000f34147223 */ /* 0x000fe20000010037 */
[----:B------:R-:W-:Y:S01]  /*4aa0*/  FFMA.FTZ R17, R17, R21, R16 ;  /* 0x0000001511117223 */ /* 0x000fe20000010010 */
[----:B------:R-:W-:Y:S01]  /*4ab0*/  FADD.FTZ R24, R21, R24 ;  /* 0x0000001815187221 */ /* 0x000fe20000010000 */
[-C--:B------:R-:W-:Y:S01]  /*4ac0*/  FFMA.FTZ R25, R18, R19.reuse, R25 ;  /* 0x0000001312197223 */ /* 0x080fe20000010019 */
[----:B------:R-:W-:Y:S01]  /*4ad0*/  FMUL.FTZ R57, R20, -1.4426950216293334961 ;  /* 0xbfb8aa3b14397820 */ /* 0x000fe20000410000 */
[----:B------:R-:W-:-:S04]  /*4ae0*/  FMUL.FTZ R19, R53, R19 ;  /* 0x0000001335137220 */ /* 0x000fc80000410000 */
[----:B------:R-:W-:Y:S01]  /*4af0*/  FFMA.FTZ R18, R18, R19, R17 ;  /* 0x0000001312127223 */ /* 0x000fe20000010011 */
[----:B------:R-:W0:Y:S01]  /*4b00*/  MUFU.EX2 R57, R57 ;  /* 0x0000003900397308 */ /* 0x000e220000000800 */
        /* <DEDUP_REMOVED lines=23> */
[----:B------:R-:W-:Y:S01]  /*4c80*/  FMUL.FTZ R21, R52, R12 ;  /* 0x0000000c34157220 */ /* 0x000fe20000410000 */
[----:B------:R-:W-:Y:S01]  /*4c90*/  FFMA.FTZ R20, R20, R57, 1 ;  /* 0x3f80000014147423 */ /* 0x000fe20000010039 */
[----:B------:R-:W-:Y:S02]  /*4ca0*/  HADD2.F32 R12, -RZ, R46.H1_H1 ;  /* 0x3000002eff0c7230 */ /* 0x000fe40000004100 */
[----:B------:R-:W-:Y:S01]  /*4cb0*/  FFMA.FTZ R18, R15, R21, R18 ;  /* 0x000000150f127223 */ /* 0x000fe20000010012 */
[----:B------:R-:W-:Y:S01]  /*4cc0*/  FMUL.FTZ R20, R17, R20 ;  /* 0x0000001411147220 */ /* 0x000fe20000410000 */
[----:B------:R-:W-:Y:S01]  /*4cd0*/  FFMA.FTZ R17, R52, R16, R55 ;  /* 0x0000001034117223 */ /* 0x000fe20000010037 */
[----:B------:R-:W-:-:S02]  /*4ce0*/  FADD.FTZ R24, R21, R24 ;  /* 0x0000001815187221 */ /* 0x000fc40000010000 */
        /* <DEDUP_REMOVED lines=42> */
[----:B0-----:R-:W-:Y:S01]  /*4f90*/  FADD.FTZ R19, R21, 1 ;  /* 0x3f80000015137421 */ /* 0x001fe20000010000 */
[----:B------:R-:W-:Y:S01]  /*4fa0*/  FFMA.FTZ R21, R12, R17, R13 ;  /* 0x000000110c157223 */ /* 0x000fe2000001000d */
[----:B------:R-:W-:-:S04]  /*4fb0*/  HADD2.F32 R12, -RZ, R49.H0_H0 ;  /* 0x20000031ff0c7230 */ /* 0x000fc80000004100 */
[----:B------:R-:W0:Y:S02]  /*4fc0*/  MUFU.RCP R19, R19 ;  /* 0x0000001300137308 */ /* 0x000e240000001000 */
[----:B0-----:R-:W-:Y:S01]  /*4fd0*/  FADD.FTZ R57, -R19, 1 ;  /* 0x3f80000013397421 */ /* 0x001fe20000010100 */
[----:B------:R-:W-:-:S03]  /*4fe0*/  FMUL.FTZ R16, R16, R19 ;  /* 0x0000001310107220 */ /* 0x000fc60000410000 */
[----:B------:R-:W-:Y:S01]  /*4ff0*/  FFMA.FTZ R57, R20, R57, 1 ;  /* 0x3f80000014397423 */ /* 0x000fe20000010039 */
[----:B------:R-:W-:-:S03]  /*5000*/  HADD2.F32 R20, -RZ, R50.H0_H0 ;  /* 0x20000032ff147230 */ /* 0x000fc60000004100 */
[----:B------:R-:W-:Y:S02]  /*5010*/  FMUL.FTZ R19, R16, R57 ;  /* 0x0000003910137220 */ /* 0x000fe40000410000 */
[----:B------:R-:W-:Y:S02]  /*5020*/  FADD.FTZ R20, R20, -UR9 ;  /* 0x8000000914147e21 */ /* 0x000fe40008010000 */
[----:B------:R-:W-:Y:S02]  /*5030*/  FADD.FTZ R22, R22, R19 ;  /* 0x0000001316167221 */ /* 0x000fe40000010000 */
        /* <DEDUP_REMOVED lines=12> */
[----:B------:R-:W-:Y:S02]  /*5100*/  FADD.FTZ R14, R14, R15 ;  /* 0x0000000f0e0e7221 */ /* 0x000fe40000010000 */
[----:B------:R-:W-:Y:S01]  /*5110*/  FMUL.FTZ R13, R20, UR12 ;  /* 0x0000000c140d7c20 */ /* 0x000fe20008410000 */
[-C--:B------:R-:W-:Y:S01]  /*5120*/  FFMA.FTZ R20, R18, R19.reuse, R23 ;  /* 0x0000001312147223 */ /* 0x080fe20000010017 */
[C---:B------:R-:W-:Y:S02]  /*5130*/  FMUL.FTZ R23, R52.reuse, R19 ;  /* 0x0000001334177220 */ /* 0x040fe40000410000 */
[----:B------:R-:W-:-:S02]  /*5140*/  FFMA.FTZ R12, R52, R13, R55 ;  /* 0x0000000d340c7223 */ /* 0x000fc40000010037 */
[----:B------:R-:W-:Y:S01]  /*5150*/  FFMA.FTZ R21, R18, R23, R21 ;  /* 0x0000001712157223 */ /* 0x000fe20000010015 */
[----:B------:R-:W-:Y:S02]  /*5160*/  HADD2.F32 R18, -RZ, R49.H1_H1 ;  /* 0x30000031ff127230 */ /* 0x000fe40000004100 */
[----:B------:R-:W-:Y:S01]  /*5170*/  FMUL.FTZ R57, R12, -1.4426950216293334961 ;  /* 0xbfb8aa3b0c397820 */ /* 0x000fe20000410000 */
[----:B------:R-:W-:-:S05]  /*5180*/  FADD.FTZ R24, R23, R24 ;  /* 0x0000001817187221 */ /* 0x000fca0000010000 */
[----:B------:R-:W0:Y:S02]  /*5190*/  MUFU.EX2 R57, R57 ;  /* 0x0000003900397308 */ /* 0x000e240000000800 */
[----:B0-----:R-:W-:-:S06]  /*51a0*/  FADD.FTZ R17, R57, 1 ;  /* 0x3f80000039117421 */ /* 0x001fcc0000010000 */
[----:B------:R-:W0:Y:S02]  /*51b0*/  MUFU.RCP R17, R17 ;  /* 0x0000001100117308 */ /* 0x000e240000001000 */
[----:B0-----:R-:W-:Y:S01]  /*51c0*/  FMUL.FTZ R19, R18, R17 ;  /* 0x0000001112137220 */ /* 0x001fe20000410000 */
[----:B------:R-:W-:Y:S01]  /*51d0*/  FADD.FTZ R18, -R17, 1 ;  /* 0x3f80000011127421 */ /* 0x000fe20000010100 */
[----:B------:R-:W-:-:S03]  /*51e0*/  FMUL.FTZ R17, R53, R15 ;  /* 0x0000000f35117220 */ /* 0x000fc60000410000 */
[----:B------:R-:W-:Y:S01]  /*51f0*/  FFMA.FTZ R18, R12, R18, 1 ;  /* 0x3f8000000c127423 */ /* 0x000fe20000010012 */
[----:B------:R-:W-:Y:S01]  /*5200*/  FFMA.FTZ R12, R16, R17, R21 ;  /* 0x00000011100c7223 */ /* 0x000fe20000010015 */
[----:B------:R-:W-:Y:S02]  /*5210*/  FADD.FTZ R21, R24, R17 ;  /* 0x0000001118157221 */ /* 0x000fe40000010000 */
[----:B------:R-:W-:-:S04]  /*5220*/  FMUL.FTZ R19, R19, R18 ;  /* 0x0000001213137220 */ /* 0x000fc80000410000 */
[----:B------:R-:W-:-:S04]  /*5230*/  FMUL.FTZ R18, R52, R19 ;  /* 0x0000001334127220 */ /* 0x000fc80000410000 */
[C---:B------:R-:W-:Y:S01]  /*5240*/  FFMA.FTZ R17, R13.reuse, R18, R12 ;  /* 0x000000120d117223 */ /* 0x040fe2000001000c */
[----:B------:R-:W-:Y:S01]  /*5250*/  FFMA.FTZ R12, R16, R15, R25 ;  /* 0x0000000f100c7223 */ /* 0x000fe20000010019 */
[----:B------:R-:W-:Y:S01]  /*5260*/  FADD.FTZ R18, R18, R21 ;  /* 0x0000001512127221 */ /* 0x000fe20000010000 */
[----:B------:R-:W-:Y:S01]  /*5270*/  FFMA.FTZ R13, R13, R19, R20 ;  /* 0x000000130d0d7223 */ /* 0x000fe20000010014 */
[----:B------:R-:W-:-:S07]  /*5280*/  FADD.FTZ R15, R22, R19 ;  /* 0x00000013160f7221 */ /* 0x000fce0000010000 */
.L_x_927:
[----:B------:R-:W0:Y:S01]  /*5290*/  SHFL.DOWN PT, R16, R17, 0x1, 0x1f ;  /* 0x08201f0011107f89 */ /* 0x000e2200000e0000 */
[C---:B------:R-:W-:Y:S01]  /*52a0*/  ISETP.GT.AND P0, PT, R0.reuse, 0x1e, PT ;  /* 0x0000001e0000780c */ /* 0x040fe20003f04270 */
[----:B------:R-:W1:Y:S01]  /*52b0*/  S2UR UR13, SR_CgaCtaId ;  /* 0x00000000000d79c3 */ /* 0x000e620000008800 */
[----:B------:R-:W-:Y:S01]  /*52c0*/  UMOV UR8, 0x400 ;  /* 0x0000040000087882 */ /* 0x000fe20000000000 */
[----:B------:R-:W2:Y:S01]  /*52d0*/  SHFL.DOWN PT, R19, R18, 0x1, 0x1f ;  /* 0x08201f0012137f89 */ /* 0x000ea200000e0000 */
[----:B------:R-:W-:Y:S01]  /*52e0*/  UIADD3 UR5, UPT, UPT, UR8, 0xa0, URZ ;  /* 0x000000a008057890 */ /* 0x000fe2000fffe0ff */
[----:B------:R-:W-:Y:S01]  /*52f0*/  ISETP.GT.AND P1, PT, R0, 0xf, PT ;  /* 0x0000000f0000780c */ /* 0x000fe20003f24270 */
[----:B------:R-:W-:Y:S07]  /*5300*/  BSSY.RECONVERGENT B0, `(.L_x_928) ;  /* 0x0000023000007945 */ /* 0x000fee0003800200 */
[----:B0-----:R-:W-:Y:S01]  /*5310*/  @!P0 FADD.FTZ R17, R16, R17 ;  /* 0x0000001110118221 */ /* 0x001fe20000010000 */
[----:B-1----:R-:W-:Y:S01]  /*5320*/  ULEA UR5, UR13, UR5, 0x18 ;  /* 0x000000050d057291 */ /* 0x002fe2000f8ec0ff */
[----:B--2---:R-:W-:-:S03]  /*5330*/  @!P0 FADD.FTZ R18, R19, R18 ;  /* 0x0000001213128221 */ /* 0x004fc60000010000 */
        /* <DEDUP_REMOVED lines=8> */
[----:B------:R-:W2:Y:S09]  /*53c0*/  S2R R19, SR_TID.X ;  /* 0x0000000000137919 */ /* 0x000eb20000002100 */
[----:B0-----:R-:W-:Y:S01]  /*53d0*/  @!P0 FADD.FTZ R17, R17, R16 ;  /* 0x0000001011118221 */ /* 0x001fe20000010000 */
[----:B-1----:R-:W-:-:S04]  /*53e0*/  @!P0 FADD.FTZ R18, R18, R21 ;  /* 0x0000001512128221 */ /* 0x002fc80000010000 */
[----:B------:R-:W0:Y:S01]  /*53f0*/  SHFL.DOWN PT, R16, R17, 0x8, 0x1f ;  /* 0x09001f0011107f89 */ /* 0x000e2200000e0000 */
[----:B------:R-:W-:-:S03]  /*5400*/  ISETP.GT.AND P0, PT, R0, 0x17, PT ;  /* 0x000000170000780c */ /* 0x000fc60003f04270 */
[----:B------:R-:W1:Y:S01]  /*5410*/  SHFL.DOWN PT, R21, R18, 0x8, 0x1f ;  /* 0x09001f0012157f89 */ /* 0x000e6200000e0000 */
[----:B--2---:R-:W-:-:S05]  /*5420*/  LEA R57, R19, UR5, 0x4 ;  /* 0x0000000513397c11 */ /* 0x004fca000f8e20ff */
[----:B------:R2:W-:Y:S01]  /*5430*/  STS.128 [R57], R12 ;  /* 0x0000000c39007388 */ /* 0x0005e20000000c00 */
[----:B0-----:R-:W-:Y:S01]  /*5440*/  FADD.FTZ R16, R17, R16 ;  /* 0x0000001011107221 */ /* 0x001fe20000010000 */
[----:B-1----:R-:W-:-:S04]  /*5450*/  FADD.FTZ R21, R18, R21 ;  /* 0x0000001512157221 */ /* 0x002fc80000010000 */
[----:B------:R-:W-:Y:S02]  /*5460*/  FSEL R24, R17, R16, P0 ;  /* 0x0000001011187208 */ /* 0x000fe40000000000 */
[----:B------:R-:W-:-:S03]  /*5470*/  FSEL R25, R18, R21, P0 ;  /* 0x0000001512197208 */ /* 0x000fc60000000000 */
[----:B------:R2:W0:Y:S04]  /*5480*/  SHFL.DOWN PT, R17, R24, 0x10, 0x1f ;  /* 0x0a001f0018117f89 */ /* 0x00042800000e0000 */
[----:B------:R2:W1:Y:S01]  /*5490*/  SHFL.DOWN PT, R18, R25, 0x10, 0x1f ;  /* 0x0a001f0019127f89 */ /* 0x00046200000e0000 */
        /* <DEDUP_REMOVED lines=9> */
.L_x_929:
[----:B------:R-:W-:Y:S05]  /*5530*/  BSYNC.RECONVERGENT B0 ;  /* 0x0000000000007941 */ /* 0x000fea0003800200 */
.L_x_928:
[----:B------:R-:W-:Y:S01]  /*5540*/  BAR.SYNC.DEFER_BLOCKING 0x0 ;  /* 0x0000000000007b1d */ /* 0x000fe20000010000 */
[C---:B------:R-:W-:Y:S01]  /*5550*/  ISETP.NE.AND P1, PT, R19.reuse, RZ, PT ;  /* 0x000000ff1300720c */ /* 0x040fe20003f25270 */
[----:B------:R-:W-:Y:S01]  /*5560*/  IMAD R56, R56, 0x1e, R19 ;  /* 0x0000001e38387824 */ /* 0x000fe200078e0213 */
[----:B------:R-:W-:-:S03]  /*5570*/  ISETP.GT.U32.AND P0, PT, R19, 0x1d, PT ;  /* 0x0000001d1300780c */ /* 0x000fc60003f04070 */
[----:B------:R-:W4:Y:S01]  /*5580*/  LDCU UR7, c[0x0][0x374] ;  /* 0x00006e80ff0777ac */ /* 0x000f220008000800 */
[----:B------:R-:W-:Y:S07]  /*5590*/  BSSY.RECONVERGENT B0, `(.L_x_930) ;  /* 0x0000027000007945 */ /* 0x000fee0003800200 */
[----:B------:R-:W-:Y:S05]  /*55a0*/  @P1 BRA `(.L_x_931) ;  /* 0x0000000000941947 */ /* 0x000fea0003800000 */
[----:B------:R-:W-:-:S09]  /*55b0*/  ULEA UR5, UR13, UR8, 0x18 ;  /* 0x000000080d057291 */ /* 0x000fd2000f8ec0ff */
[----:B------:R-:W5:Y:S04]  /*55c0*/  LDS.64 R20, [UR5+0x18] ;  /* 0x00001805ff147984 */ /* 0x000f680008000a00 */
[----:B01-3--:R-:W2:Y:S01]  /*55d0*/  LDS.128 R16, [UR5+0x20] ;  /* 0x00002005ff107984 */ /* 0x00bea20008000c00 */
[----:B-----5:R-:W-:Y:S01]  /*55e0*/  FADD.FTZ R23, R24, R20 ;  /* 0x0000001418177221 */ /* 0x020fe20000010000 */
[----:B------:R-:W-:-:S03]  /*55f0*/  FADD.FTZ R20, R25, R21 ;  /* 0x0000001519147221 */ /* 0x000fc60000010000 */
[----:B--2---:R-:W-:Y:S01]  /*5600*/  FADD.FTZ R25, R23, R16 ;  /* 0x0000001017197221 */ /* 0x004fe20000010000 */
[----:B------:R-:W-:Y:S02]  /*5610*/  FADD.FTZ R16, R20, R17 ;  /* 0x0000001114107221 */ /* 0x000fe40000010000 */
[----:B------:R-:W0:Y:S01]  /*5620*/  LDS.128 R20, [UR5+0x30] ;  /* 0x00003005ff147984 */ /* 0x000e220008000c00 */
[----:B------:R-:W-:Y:S01]  /*5630*/  FADD.FTZ R25, R25, R18 ;  /* 0x0000001219197221 */ /* 0x000fe20000010000 */
[----:B------:R-:W-:-:S03]  /*5640*/  FADD.FTZ R16, R16, R19 ;  /* 0x0000001310107221 */ /* 0x000fc60000010000 */
[----:B0-----:R-:W-:Y:S01]  /*5650*/  FADD.FTZ R25, R25, R20 ;  /* 0x0000001419197221 */ /* 0x001fe20000010000 */
        /* <DEDUP_REMOVED lines=26> */
.L_x_931:
[----:B----4-:R-:W-:Y:S05]  /*5800*/  BSYNC.RECONVERGENT B0 ;  /* 0x0000000000007941 */ /* 0x010fea0003800200 */
.L_x_930:
[----:B------:R-:W-:Y:S06]  /*5810*/  BAR.SYNC.DEFER_BLOCKING 0x0 ;  /* 0x0000000000007b1d */ /* 0x000fec0000010000 */
[----:B------:R-:W-:Y:S04]  /*5820*/  BSSY.RECONVERGENT B0, `(.L_x_932) ;  /* 0x000004d000007945 */ /* 0x000fe80003800200 */
[----:B------:R-:W-:Y:S05]  /*5830*/  @P0 BRA `(.L_x_933) ;  /* 0x00000004002c0947 */ /* 0x000fea0003800000 */
[----:B01-3--:R-:W2:Y:S04]  /*5840*/  LDS.128 R16, [R57+0x1e0] ;  /* 0x0001e00039107984 */ /* 0x00bea80000000c00 */
[----:B------:R-:W0:Y:S01]  /*5850*/  LDS.128 R20, [R57+0x3c0] ;  /* 0x0003c00039147984 */ /* 0x000e220000000c00 */
[----:B--2---:R-:W-:Y:S01]  /*5860*/  FADD.FTZ R12, R12, R16 ;  /* 0x000000100c0c7221 */ /* 0x004fe20000010000 */
[----:B------:R-:W-:Y:S01]  /*5870*/  FADD.FTZ R13, R13, R17 ;  /* 0x000000110d0d7221 */ /* 0x000fe20000010000 */
[----:B------:R-:W-:Y:S01]  /*5880*/  FADD.FTZ R16, R15, R19 ;  /* 0x000000130f107221 */ /* 0x000fe20000010000 */
[----:B------:R-:W-:Y:S01]  /*5890*/  FADD.FTZ R17, R14, R18 ;  /* 0x000000120e117221 */ /* 0x000fe20000010000 */
[----:B0-----:R-:W-:Y:S01]  /*58a0*/  FADD.FTZ R19, R12, R20 ;  /* 0x000000140c137221 */ /* 0x001fe20000010000 */
[----:B------:R-:W-:-:S02]  /*58b0*/  FADD.FTZ R20, R13, R21 ;  /* 0x000000150d147221 */ /* 0x000fc40000010000 */
[----:B------:R-:W0:Y:S01]  /*58c0*/  LDS.128 R12, [R57+0x5a0] ;  /* 0x0005a000390c7984 */ /* 0x000e220000000c00 */
[----:B------:R-:W-:Y:S01]  /*58d0*/  FADD.FTZ R21, R17, R22 ;  /* 0x0000001611157221 */ /* 0x000fe20000010000 */
[----:B------:R-:W-:Y:S01]  /*58e0*/  FADD.FTZ R22, R16, R23 ;  /* 0x0000001710167221 */ /* 0x000fe20000010000 */
[----:B0-----:R-:W-:Y:S01]  /*58f0*/  FADD.FTZ R23, R19, R12 ;  /* 0x0000000c13177221 */ /* 0x001fe20000010000 */
[----:B------:R-:W-:Y:S01]  /*5900*/  FADD.FTZ R20, R20, R13 ;  /* 0x0000000d14147221 */ /* 0x000fe20000010000 */
[----:B------:R-:W0:Y:S01]  /*5910*/  LDS.128 R16, [R57+0x780] ;  /* 0x0007800039107984 */ /* 0x000e220000000c00 */
[----:B------:R-:W-:Y:S01]  /*5920*/  FADD.FTZ R21, R21, R14 ;  /* 0x0000000e15157221 */ /* 0x000fe20000010000 */
[----:B------:R-:W-:Y:S02]  /*5930*/  FADD.FTZ R22, R22, R15 ;  /* 0x0000000f16167221 */ /* 0x000fe40000010000 */
[----:B------:R-:W1:Y:S01]  /*5940*/  LDS.128 R12, [R57+0x960] ;  /* 0x00096000390c7984 */ /* 0x000e620000000c00 */
[----:B0-----:R-:W-:Y:S01]  /*5950*/  FADD.FTZ R23, R23, R16 ;  /* 0x0000001017177221 */ /* 0x001fe20000010000 */
[----:B------:R-:W-:Y:S01]  /*5960*/  FADD.FTZ R20, R20, R17 ;  /* 0x0000001114147221 */ /* 0x000fe20000010000 */
[----:B------:R-:W-:Y:S01]  /*5970*/  FADD.FTZ R21, R21, R18 ;  /* 0x0000001215157221 */ /* 0x000fe20000010000 */
[----:B------:R-:W-:Y:S01]  /*5980*/  FADD.FTZ R22, R22, R19 ;  /* 0x0000001316167221 */ /* 0x000fe20000010000 */
[----:B-1----:R-:W-:Y:S01]  /*5990*/  FADD.FTZ R23, R23, R12 ;  /* 0x0000000c17177221 */ /* 0x002fe20000010000 */
[----:B------:R-:W0:Y:S01]  /*59a0*/  LDS.128 R16, [R57+0xb40] ;  /* 0x000b400039107984 */ /* 0x000e220000000c00 */
[----:B------:R-:W-:Y:S01]  /*59b0*/  FADD.FTZ R20, R20, R13 ;  /* 0x0000000d14147221 */ /* 0x000fe20000010000 */
[----:B------:R-:W-:Y:S01]  /*59c0*/  FADD.FTZ R21, R21, R14 ;  /* 0x0000000e15157221 */ /* 0x000fe20000010000 */
[----:B------:R-:W-:-:S02]  /*59d0*/  FADD.FTZ R22, R22, R15 ;  /* 0x0000000f16167221 */ /* 0x000fc40000010000 */
[----:B------:R-:W1:Y:S01]  /*59e0*/  LDS.128 R12, [R57+0xd20] ;  /* 0x000d2000390c7984 */ /* 0x000e620000000c00 */
[----:B0-----:R-:W-:Y:S01]  /*59f0*/  FADD.FTZ R23, R23, R16 ;  /* 0x0000001017177221 */ /* 0x001fe20000010000 */
[----:B------:R-:W-:Y:S01]  /*5a00*/  FADD.FTZ R20, R20, R17 ;  /* 0x0000001114147221 */ /* 0x000fe20000010000 */
[----:B------:R-:W-:Y:S01]  /*5a10*/  FADD.FTZ R21, R21, R18 ;  /* 0x0000001215157221 */ /* 0x000fe20000010000 */
[----:B------:R-:W-:Y:S02]  /*5a20*/  FADD.FTZ R22, R22, R19 ;  /* 0x0000001316167221 */ /* 0x000fe40000010000 */
[----:B------:R-:W0:Y:S01]  /*5a30*/  LDS.128 R16, [R57+0xf00] ;  /* 0x000f000039107984 */ /* 0x000e220000000c00 */
[----:B-1----:R-:W-:Y:S01]  /*5a40*/  FADD.FTZ R23, R23, R12 ;  /* 0x0000000c17177221 */ /* 0x002fe20000010000 */
        /* <DEDUP_REMOVED lines=37> */
[----:B------:R-:W-:Y:S01]  /*5ca0*/  FADD.FTZ R22, R22, R19 ;  /* 0x0000001316167221 */ /* 0x000fe20000010000 */
[----:B-1----:R-:W-:Y:S01]  /*5cb0*/  FADD.FTZ R12, R23, R12 ;  /* 0x0000000c170c7221 */ /* 0x002fe20000010000 */
[----:B------:R-:W-:Y:S01]  /*5cc0*/  FADD.FTZ R13, R20, R13 ;  /* 0x0000000d140d7221 */ /* 0x000fe20000010000 */
[----:B------:R-:W-:Y:S01]  /*5cd0*/  FADD.FTZ R14, R21, R14 ;  /* 0x0000000e150e7221 */ /* 0x000fe20000010000 */
[----:B------:R-:W-:-:S07]  /*5ce0*/  FADD.FTZ R15, R22, R15 ;  /* 0x0000000f160f7221 */ /* 0x000fce0000010000 */
.L_x_933:
[----:B------:R-:W-:Y:S05]  /*5cf0*/  BSYNC.RECONVERGENT B0 ;  /* 0x0000000000007941 */ /* 0x000fea0003800200 */
.L_x_932:
[----:B------:R-:W-:Y:S04]  /*5d00*/  BSSY.RECONVERGENT B0, `(.L_x_934) ;  /* 0x000001c000007945 */ /* 0x000fe80003800200 */
[----:B------:R-:W-:Y:S05]  /*5d10*/  @P0 BRA `(.L_x_935) ;  /* 0x0000000000680947 */ /* 0x000fea0003800000 */
[----:B-1----:R-:W2:Y:S08]  /*5d20*/  LDC.64 R18, c[0x0][0x3d8] ;  /* 0x0000f600ff127b82 */ /* 0x002eb00000000a00 */
[----:B0--3--:R-:W0:Y:S01]  /*5d30*/  LDC.64 R16, c[0x0][0x3f8] ;  /* 0x0000fe00ff107b82 */ /* 0x009e220000000a00 */
[----:B--2---:R-:W-:-:S05]  /*5d40*/  IMAD.WIDE R56, R56, 0x4, R18 ;  /* 0x0000000438387825 */ /* 0x004fca00078e0212 */
[----:B------:R4:W-:Y:S01]  /*5d50*/  REDG.E.ADD.F32.FTZ.RN.STRONG.GPU desc[UR10][R56.64], R12 ;  /* 0x0000000c380079a6 */ /* 0x0009e2000c12f30a */
[----:B0-----:R-:W-:Y:S01]  /*5d60*/  IMAD.WIDE.U32 R18, R16, 0x3, RZ ;  /* 0x0000000310127825 */ /* 0x001fe200078e00ff */
[----:B------:R-:W-:-:S04]  /*5d70*/  LEA R21, R17, R17, 0x1 ;  /* 0x0000001111157211 */ /* 0x000fc800078e08ff */
[----:B------:R-:W-:Y:S02]  /*5d80*/  IADD3 R21, PT, PT, R19, R21, RZ ;  /* 0x0000001513157210 */ /* 0x000fe40007ffe0ff */
[----:B------:R-:W-:Y:S02]  /*5d90*/  LEA.HI R22, P0, R17, R16, RZ, 0x1 ;  /* 0x0000001011167211 */ /* 0x000fe400078108ff */
[----:B------:R-:W-:Y:S02]  /*5da0*/  LEA.HI R20, P3, R21, R18, RZ, 0x1 ;  /* 0x0000001215147211 */ /* 0x000fe400078708ff */
        /* <DEDUP_REMOVED lines=17> */
.L_x_935:
[----:B------:R-:W-:Y:S05]  /*5ec0*/  BSYNC.RECONVERGENT B0 ;  /* 0x0000000000007941 */ /* 0x000fea0003800200 */
.L_x_934:
[----:B------:R-:W5:Y:S02]  /*5ed0*/  LDCU UR5, c[0x0][0x370] ;  /* 0x00006e00ff0577ac */ /* 0x000f640008000800 */
[----:B-----5:R-:W-:-:S09]  /*5ee0*/  UISETP.GE.U32.AND UP0, UPT, UR5, 0x2, UPT ;  /* 0x000000020500788c */ /* 0x020fd2000bf06070 */
[----:B------:R-:W-:Y:S05]  /*5ef0*/  BRA.U !UP0, `(.L_x_936) ;  /* 0x0000000908dc7547 */ /* 0x000fea000b800000 */
[----:B--2-4-:R-:W2:Y:S01]  /*5f00*/  LDC R12, c[0x0][0x370] ;  /* 0x0000dc00ff0c7b82 */ /* 0x014ea20000000800 */
[----:B------:R-:W-:Y:S01]  /*5f10*/  ULOP3.LUT UR5, UR4, 0x1, URZ, 0xc0, !UPT ;  /* 0x0000000104057892 */ /* 0x000fe2000f8ec0ff */
[----:B------:R-:W4:Y:S05]  /*5f20*/  S2R R21, SR_CTAID.Y ;  /* 0x0000000000157919 */ /* 0x000f2a0000002600 */
[----:B------:R-:W-:Y:S01]  /*5f30*/  MOV R15, UR5 ;  /* 0x00000005000f7c02 */ /* 0x000fe20008000f00 */
[----:B------:R-:W5:Y:S04]  /*5f40*/  LDC.64 R56, c[0x0][0x3d0] ;  /* 0x0000f400ff387b82 */ /* 0x000f680000000a00 */
[----:B------:R-:W-:-:S04]  /*5f50*/  IMAD R15, R15, UR7, RZ ;  /* 0x000000070f0f7c24 */ /* 0x000fc8000f8e02ff */
[----:B--2---:R-:W-:-:S05]  /*5f60*/  IMAD R12, R15, R12, RZ ;  /* 0x0000000c0f0c7224 */ /* 0x004fca00078e02ff */
[----:B------:R-:W-:-:S05]  /*5f70*/  SHF.L.U32 R13, R12, 0x1, RZ ;  /* 0x000000010c0d7819 */ /* 0x000fca00000006ff */
[----:B-----5:R-:W-:Y:S01]  /*5f80*/  IMAD.WIDE R56, R13, 0x4, R56 ;  /* 0x000000040d387825 */ /* 0x020fe200078e0238 */
[----:B----4-:R-:W-:Y:S06]  /*5f90*/  @P1 BRA `(.L_x_937) ;  /* 0x00000000005c1947 */ /* 0x010fec0003800000 */
[----:B------:R-:W2:Y:S01]  /*5fa0*/  LDC.64 R12, c[0x0][0x3c8] ;  /* 0x0000f200ff0c7b82 */ /* 0x000ea20000000a00 */
[----:B------:R-:W-:Y:S01]  /*5fb0*/  ULOP3.LUT UP0, UR5, UR4, 0x2, URZ, 0xc0, !UPT ;  /* 0x0000000204057892 */ /* 0x000fe2000f80c0ff */
[----:B------:R-:W-:Y:S01]  /*5fc0*/  IADD3 R15, PT, PT, R15, R21, RZ ;  /* 0x000000150f0f7210 */ /* 0x000fe20007ffe0ff */
[----:B0-----:R-:W-:Y:S02]  /*5fd0*/  IMAD R17, R2, UR7, R21 ;  /* 0x0000000702117c24 */ /* 0x001fe4000f8e0215 */
[----:B------:R-:W-:-:S03]  /*5fe0*/  UIADD3 UR5, UPT, UPT, -UR5, 0x1, URZ ;  /* 0x0000000105057890 */ /* 0x000fc6000fffe1ff */
[----:B---3--:R-:W0:Y:S01]  /*5ff0*/  LDC R16, c[0x0][0x370] ;  /* 0x0000dc00ff107b82 */ /* 0x008e220000000800 */
[----:B------:R-:W-:Y:S02]  /*6000*/  PLOP3.LUT P0, PT, PT, PT, UP0, 0x80, 0x8 ;  /* 0x000000000008781c */ /* 0x000fe40003f0f008 */
[----:B------:R-:W-:Y:S01]  /*6010*/  MOV R19, UR5 ;  /* 0x0000000500137c02 */ /* 0x000fe20008000f00 */
[----:B--2---:R-:W-:-:S04]  /*6020*/  IMAD.WIDE.U32 R12, R15, 0x4, R12 ;  /* 0x000000040f0c7825 */ /* 0x004fc800078e000c */
[----:B------:R-:W-:Y:S01]  /*6030*/  IMAD.WIDE.U32 R14, R17, 0x8, R56 ;  /* 0x00000008110e7825 */ /* 0x000fe200078e0038 */
[----:B0-----:R-:W-:-:S04]  /*6040*/  SEL R17, R16, RZ, !P0 ;  /* 0x000000ff10117207 */ /* 0x001fc80004000000 */
[----:B------:R2:W-:Y:S01]  /*6050*/  STG.E.64 desc[UR10][R14.64], R24 ;  /* 0x000000180e007986 */ /* 0x0005e2000c101b0a */
[----:B------:R-:W-:Y:S01]  /*6060*/  ISETP.NE.AND P0, PT, R17, -0x1, PT ;  /* 0xffffffff1100780c */ /* 0x000fe20003f05270 */
[----:B------:R-:W-:Y:S06]  /*6070*/  MEMBAR.ALL.GPU ;  /* 0x0000000000007992 */ /* 0x000fec000000a000 */
[----:B------:R-:W-:-:S00]  /*6080*/  ERRBAR ;  /* 0x00000000000079ab */ /* 0x000fc00000000000 */
[----:B------:R-:W-:Y:S06]  /*6090*/  CGAERRBAR ;  /* 0x00000000000075ab */ /* 0x000fec0000000000 */
[----:B------:R2:W-:Y:S01]  /*60a0*/  REDG.E.ADD.S32.STRONG.GPU desc[UR10][R12.64], R19 ;  /* 0x000000130c00798e */ /* 0x0005e2000c12e30a */
[----:B------:R-:W-:Y:S05]  /*60b0*/  @!P0 BRA `(.L_x_937) ;  /* 0x0000000000148947 */ /* 0x000fea0003800000 */
.L_x_938:
[----:B--2---:R-:W2:Y:S04]  /*60c0*/  LDG.E.STRONG.GPU R14, desc[UR10][R12.64] ;  /* 0x0000000a0c0e7981 */ /* 0x004ea8000c1ef900 */
[----:B--2---:R-:W-:Y:S01]  /*60d0*/  CCTL.IVALL ;  /* 0x00000000ff00798f */ /* 0x004fe20002000000 */
[----:B------:R-:W-:Y:S05]  /*60e0*/  YIELD ;  /* 0x0000000000007946 */ /* 0x000fea0003800000 */
[----:B------:R-:W-:-:S13]  /*60f0*/  ISETP.NE.AND P0, PT, R14, R17, PT ;  /* 0x000000110e00720c */ /* 0x000fda0003f05270 */
[----:B------:R-:W-:Y:S05]  /*6100*/  @P0 BRA `(.L_x_938) ;  /* 0xfffffffc00ec0947 */ /* 0x000fea000383ffff */
.L_x_937:
[----:B--2---:R-:W2:Y:S01]  /*6110*/  LDC R12, c[0x0][0x370] ;  /* 0x0000dc00ff0c7b82 */ /* 0x004ea20000000800 */
[----:B------:R-:W-:Y:S05]  /*6120*/  WARPSYNC.ALL ;  /* 0x0000000000007948 */ /* 0x000fea0003800000 */
[----:B--2---:R-:W-:Y:S02]  /*6130*/  ISETP.GE.U32.AND P0, PT, R12, 0x8, PT ;  /* 0x000000080c00780c */ /* 0x004fe40003f06070 */
[----:B------:R-:W-:Y:S01]  /*6140*/  BAR.SYNC.DEFER_BLOCKING 0x0 ;  /* 0x0000000000007b1d */ /* 0x000fe20000010000 */
[----:B------:R-:W-:-:S10]  /*6150*/  HFMA2 R20, -RZ, RZ, 0, 0 ;  /* 0x00000000ff147431 */ /* 0x000fd400000001ff */
[----:B------:R-:W-:Y:S05]  /*6160*/  @!P0 BRA `(.L_x_939) ;  /* 0x00000004003c8947 */ /* 0x000fea0003800000 */
[----:B------:R-:W-:Y:S01]  /*6170*/  MOV R14, UR7 ;  /* 0x00000007000e7c02 */ /* 0x000fe20008000f00 */
[----:B------:R-:W-:Y:S01]  /*6180*/  UMOV UR5, URZ ;  /* 0x000000ff00057c82 */ /* 0x000fe20008000000 */
[----:B------:R-:W-:Y:S02]  /*6190*/  MOV R12, UR7 ;  /* 0x00000007000c7c02 */ /* 0x000fe40008000f00 */
[----:B------:R-:W-:Y:S01]  /*61a0*/  MOV R20, UR7 ;  /* 0x0000000700147c02 */ /* 0x000fe20008000f00 */
[--C-:B------:R-:W-:Y:S01]  /*61b0*/  IMAD R19, R14, 0x7, R21.reuse ;  /* 0x000000070e137824 */ /* 0x100fe200078e0215 */
[----:B-1----:R-:W-:Y:S01]  /*61c0*/  MOV R18, UR7 ;  /* 0x0000000700127c02 */ /* 0x002fe20008000f00 */
[--C-:B------:R-:W-:Y:S01]  /*61d0*/  IMAD R23, R12, 0x3, R21.reuse ;  /* 0x000000030c177824 */ /* 0x100fe200078e0215 */
[----:B------:R-:W-:Y:S01]  /*61e0*/  MOV R22, UR7 ;  /* 0x0000000700167c02 */ /* 0x000fe20008000f00 */
[--C-:B------:R-:W-:Y:S01]  /*61f0*/  IMAD R20, R20, 0x5, R21.reuse ;  /* 0x0000000514147824 */ /* 0x100fe200078e0215 */
[-C--:B0-----:R-:W-:Y:S01]  /*6200*/  LEA R17, R12, R21.reuse, 0x2 ;  /* 0x000000150c117211 */ /* 0x081fe200078e10ff */
[----:B------:R-:W-:Y:S01]  /*6210*/  IMAD R18, R18, 0x6, R21 ;  /* 0x0000000612127824 */ /* 0x000fe200078e0215 */
[----:B------:R-:W-:-:S02]  /*6220*/  LEA R22, R22, R21, 0x1 ;  /* 0x0000001516167211 */ /* 0x000fc400078e08ff */
[----:B---3--:R-:W-:Y:S02]  /*6230*/  IADD3 R16, PT, PT, R21, UR7, RZ ;  /* 0x0000000715107c10 */ /* 0x008fe4000fffe0ff */
[----:B------:R-:W-:Y:S02]  /*6240*/  IADD3 R15, PT, PT, -R2, RZ, RZ ;  /* 0x000000ff020f7210 */ /* 0x000fe40007ffe1ff */
[----:B------:R-:W-:-:S07]  /*6250*/  MOV R14, R21 ;  /* 0x00000015000e7202 */ /* 0x000fce0000000f00 */
.L_x_940:
[----:B------:R-:W-:-:S13]  /*6260*/  ISETP.EQ.OR P0, PT, R15, RZ, P1 ;  /* 0x000000ff0f00720c */ /* 0x000fda0000f02670 */
        /* <DEDUP_REMOVED lines=63> */
.L_x_939:
        /* <DEDUP_REMOVED lines=8> */
[CC--:B------:R-:W-:Y:S02]  /*66e0*/  ISETP.EQ.OR P0, PT, R20.reuse, R2.reuse, P1 ;  /* 0x000000021400720c */ /* 0x0c0fe40000f02670 */
[C---:B------:R-:W-:Y:S02]  /*66f0*/  IADD3 R15, PT, PT, R20.reuse, 0x1, RZ ;  /* 0x00000001140f7810 */ /* 0x040fe40007ffe0ff */
[C---:B0-----:R-:W-:Y:S02]  /*6700*/  IADD3 R17, PT, PT, R20.reuse, 0x2, RZ ;  /* 0x0000000214117810 */ /* 0x041fe40007ffe0ff */
        /* <DEDUP_REMOVED lines=8> */
[----:B------:R-:W2:Y:S01]  /*6790*/  @!P0 LDG.E.64 R12, desc[UR10][R12.64] ;  /* 0x0000000a0c0c8981 */ /* 0x000ea2000c1e1b00 */
[----:B------:R-:W-:-:S04]  /*67a0*/  @!P2 IMAD.WIDE.U32 R14, R15, 0x8, R56 ;  /* 0x000000080f0ea825 */ /* 0x000fc800078e0038 */
[----:B---3--:R-:W-:Y:S02]  /*67b0*/  @!P3 IMAD.WIDE.U32 R16, R17, 0x8, R56 ;  /* 0x000000081110b825 */ /* 0x008fe400078e0038 */
[----:B------:R-:W3:Y:S02]  /*67c0*/  @!P2 LDG.E.64 R14, desc[UR10][R14.64] ;  /* 0x0000000a0e0ea981 */ /* 0x000ee4000c1e1b00 */
[----:B------:R-:W-:Y:S02]  /*67d0*/  @!P4 IMAD R19, R19, UR7, R21 ;  /* 0x000000071313cc24 */ /* 0x000fe4000f8e0215 */
[----:B------:R-:W4:Y:S02]  /*67e0*/  @!P3 LDG.E.64 R16, desc[UR10][R16.64] ;  /* 0x0000000a1010b981 */ /* 0x000f24000c1e1b00 */
[----:B-1----:R-:W-:-:S06]  /*67f0*/  @!P4 IMAD.WIDE.U32 R18, R19, 0x8, R56 ;  /* 0x000000081312c825 */ /* 0x002fcc00078e0038 */
        /* <DEDUP_REMOVED lines=10> */
.L_x_941:
[----:B------:R-:W-:Y:S05]  /*68a0*/  BRA.U !UP1, `(.L_x_936) ;  /* 0x0000000109707547 */ /* 0x000fea000b800000 */
[----:B---3--:R-:W2:Y:S01]  /*68b0*/  LDC R16, c[0x0][0x370] ;  /* 0x0000dc00ff107b82 */ /* 0x008ea20000000800 */
[----:B------:R-:W-:Y:S01]  /*68c0*/  UISETP.NE.AND UP0, UPT, UR8, 0x1, UPT ;  /* 0x000000010800788c */ /* 0x000fe2000bf05270 */
[----:B--2---:R-:W-:-:S08]  /*68d0*/  LOP3.LUT R16, R16, 0x1, RZ, 0xc0, !PT ;  /* 0x0000000110107812 */ /* 0x004fd000078ec0ff */
        /* <DEDUP_REMOVED lines=8> */
[----:B------:R-:W2:Y:S04]  /*6960*/  @!P2 LDG.E.64 R12, desc[UR10][R12.64] ;  /* 0x0000000a0c0ca981 */ /* 0x000ea8000c1e1b00 */
[----:B------:R-:W3:Y:S01]  /*6970*/  @!P0 LDG.E.64 R14, desc[UR10][R14.64] ;  /* 0x0000000a0e0e8981 */ /* 0x000ee2000c1e1b00 */
[----:B------:R-:W-:Y:S01]  /*6980*/  IADD3 R20, PT, PT, R20, 0x2, RZ ;  /* 0x0000000214147810 */ /* 0x000fe20007ffe0ff */
[----:B--2---:R-:W-:Y:S01]  /*6990*/  @!P2 FADD.FTZ R24, R24, R12 ;  /* 0x0000000c1818a221 */ /* 0x004fe20000010000 */
[----:B------:R-:W-:-:S03]  /*69a0*/  @!P2 FADD.FTZ R25, R25, R13 ;  /* 0x0000000d1919a221 */ /* 0x000fc60000010000 */
[----:B---3--:R-:W-:Y:S01]  /*69b0*/  @!P0 FADD.FTZ R24, R24, R14 ;  /* 0x0000000e18188221 */ /* 0x008fe20000010000 */
[----:B------:R-:W-:-:S07]  /*69c0*/  @!P0 FADD.FTZ R25, R25, R15 ;  /* 0x0000000f19198221 */ /* 0x000fce0000010000 */
.L_x_942:
[----:B------:R-:W-:Y:S01]  /*69d0*/  ISETP.EQ.OR P0, PT, R20, R2, P1 ;  /* 0x000000021400720c */ /* 0x000fe20000f02670 */
[----:B------:R-:W-:Y:S03]  /*69e0*/  BSSY.RECONVERGENT B0, `(.L_x_936) ;  /* 0x0000008000007945 */ /* 0x000fe60003800200 */
[----:B------:R-:W-:-:S13]  /*69f0*/  ISETP.NE.U32.OR P0, PT, R16, 0x1, P0 ;  /* 0x000000011000780c */ /* 0x000fda0000705470 */
[----:B------:R-:W-:Y:S05]  /*6a00*/  @P0 BRA `(.L_x_943) ;  /* 0x0000000000140947 */ /* 0x000fea0003800000 */
[----:B------:R-:W-:-:S04]  /*6a10*/  IMAD R13, R20, UR7, R21 ;  /* 0x00000007140d7c24 */ /* 0x000fc8000f8e0215 */
[----:B------:R-:W-:-:S06]  /*6a20*/  IMAD.WIDE.U32 R12, R13, 0x8, R56 ;  /* 0x000000080d0c7825 */ /* 0x000fcc00078e0038 */
[----:B------:R-:W2:Y:S02]  /*6a30*/  LDG.E.64 R12, desc[UR10][R12.64] ;  /* 0x0000000a0c0c7981 */ /* 0x000ea4000c1e1b00 */
[----:B--2---:R-:W-:Y:S01]  /*6a40*/  FADD.FTZ R24, R24, R12 ;  /* 0x0000000c18187221 */ /* 0x004fe20000010000 */
[----:B------:R-:W-:-:S07]  /*6a50*/  FADD.FTZ R25, R25, R13 ;  /* 0x0000000d19197221 */ /* 0x000fce0000010000 */
.L_x_943:
[----:B------:R-:W-:Y:S05]  /*6a60*/  BSYNC.RECONVERGENT B0 ;  /* 0x0000000000007941 */ /* 0x000fea0003800200 */
.L_x_936:
[----:B------:R-:W5:Y:S01]  /*6a70*/  S2UR UR8, SR_CgaCtaId ;  /* 0x00000000000879c3 */ /* 0x000f620000008800 */
[----:B------:R-:W-:Y:S01]  /*6a80*/  UMOV UR5, 0x400 ;  /* 0x0000040000057882 */ /* 0x000fe20000000000 */
[--C-:B--2-4-:R-:W-:Y:S02]  /*6a90*/  HADD2.F32 R15, -RZ, R40.reuse.H0_H0 ;  /* 0x20000028ff0f7230 */ /* 0x114fe40000004100 */
[----:B------:R-:W-:-:S03]  /*6aa0*/  HADD2.F32 R40, -RZ, R40.H1_H1 ;  /* 0x30000028ff287230 */ /* 0x000fc60000004100 */
[----:B------:R-:W-:-:S04]  /*6ab0*/  FADD.FTZ R15, R15, -UR9 ;  /* 0x800000090f0f7e21 */ /* 0x000fc80008010000 */
[----:B------:R-:W-:Y:S01]  /*6ac0*/  FMUL.FTZ R15, R15, UR12 ;  /* 0x0000000c0f0f7c20 */ /* 0x000fe20008410000 */
[----:B-----5:R-:W-:Y:S01]  /*6ad0*/  ULEA UR5, UR8, UR5, 0x18 ;  /* 0x0000000508057291 */ /* 0x020fe2000f8ec0ff */
[----:B------:R-:W2:Y:S08]  /*6ae0*/  LDCU.U8 UR8, c[0x0][0x414] ;  /* 0x00008280ff0877ac */ /* 0x000eb00008000000 */
[----:B------:R-:W-:Y:S01]  /*6af0*/  @!P1 STS.64 [UR5+0x90], R24 ;  /* 0x00009018ff009988 */ /* 0x000fe20008000a05 */
[----:B------:R-:W-:Y:S01]  /*6b00*/  BAR.SYNC.DEFER_BLOCKING 0x0 ;  /* 0x0000000000007b1d */ /* 0x000fe20000010000 */
[----:B--2---:R-:W-:-:S05]  /*6b10*/  UISETP.NE.AND UP0, UPT, UR8, URZ, UPT ;  /* 0x000000ff0800728c */ /* 0x004fca000bf05270 */
[----:B------:R-:W3:Y:S01]  /*6b20*/  LDS.64 R12, [UR5+0x90] ;  /* 0x00009005ff0c7984 */ /* 0x000ee20008000a00 */
[----:B------:R-:W3:Y:S02]  /*6b30*/  LDCU UR5, c[0x0][0x42c] ;  /* 0x00008580ff0577ac */ /* 0x000ee40008000800 */
[----:B---3--:R-:W-:Y:S01]  /*6b40*/  FMUL.FTZ R16, R13, UR5 ;  /* 0x000000050d107c20 */ /* 0x008fe20008410000 */
[----:B------:R-:W-:Y:S01]  /*6b50*/  FADD.FTZ R13, R40, -UR9 ;  /* 0x80000009280d7e21 */ /* 0x000fe20008010000 */
[----:B------:R-:W-:Y:S01]  /*6b60*/  FMUL.FTZ R14, R12, UR5 ;  /* 0x000000050c0e7c20 */ /* 0x000fe20008410000 */
[--C-:B------:R-:W-:Y:S02]  /*6b70*/  HADD2.F32 R12, -RZ, R39.reuse.H0_H0 ;  /* 0x20000027ff0c7230 */ /* 0x100fe40000004100 */
[----:B------:R-:W-:Y:S02]  /*6b80*/  HADD2.F32 R39, -RZ, R39.H1_H1 ;  /* 0x30000027ff277230 */ /* 0x000fe40000004100 */
[----:B------:R-:W-:Y:S01]  /*6b90*/  FMUL.FTZ R13, R13, UR12 ;  /* 0x0000000c0d0d7c20 */ /* 0x000fe20008410000 */
[----:B------:R-:W-:Y:S06]  /*6ba0*/  BRA.U !UP0, `(.L_x_944) ;  /* 0x0000000108487547 */ /* 0x000fec000b800000 */
[----:B-1----:R-:W-:Y:S01]  /*6bb0*/  FFMA.FTZ R18, R53, R15, R54 ;  /* 0x0000000f35127223 */ /* 0x002fe20000010036 */
        /* <DEDUP_REMOVED lines=17> */
.L_x_944:
[----:B------:R-:W0:Y:S01]  /*6cd0*/  LDCU UR8, c[0x0][0x41c] ;  /* 0x00008380ff0877ac */ /* 0x000e220008000800 */
[----:B------:R-:W-:Y:S01]  /*6ce0*/  R2UR UR5, R14 ;  /* 0x000000000e0572ca */ /* 0x000fe200000e0000 */
[--C-:B-1----:R-:W-:Y:S01]  /*6cf0*/  HADD2.F32 R18, -RZ, R38.reuse.H0_H0 ;  /* 0x20000026ff127230 */ /* 0x102fe20000004100 */
[----:B------:R-:W-:Y:S01]  /*6d00*/  BSSY.RECONVERGENT B0, `(.L_x_945) ;  /* 0x000001f000007945 */ /* 0x000fe20003800200 */
[----:B------:R-:W1:Y:S01]  /*6d10*/  LDCU.64 UR14, c[0x0][0x400] ;  /* 0x00008000ff0e77ac */ /* 0x000e620008000a00 */
[----:B------:R-:W-:Y:S02]  /*6d20*/  HADD2.F32 R38, -RZ, R38.H1_H1 ;  /* 0x30000026ff267230 */ /* 0x000fe40000004100 */
[----:B------:R-:W-:-:S07]  /*6d30*/  FADD.FTZ R18, R18, -UR9 ;  /* 0x8000000912127e21 */ /* 0x000fce0008010000 */
[--C-:B------:R-:W-:Y:S01]  /*6d40*/  FFMA.FTZ R14, R15, UR5, R16.reuse ;  /* 0x000000050f0e7c23 */ /* 0x100fe20008010010 */
[----:B------:R-:W-:Y:S01]  /*6d50*/  FFMA.FTZ R13, R13, UR5, R16 ;  /* 0x000000050d0d7c23 */ /* 0x000fe20008010010 */
[----:B0-----:R-:W-:Y:S02]  /*6d60*/  IMAD R17, R2, UR8, R43 ;  /* 0x0000000802117c24 */ /* 0x001fe4000f8e022b */
[----:B------:R-:W-:Y:S01]  /*6d70*/  FFMA.FTZ R14, R53, R12, -R14 ;  /* 0x0000000c350e7223 */ /* 0x000fe2000001080e */
[----:B------:R-:W-:Y:S02]  /*6d80*/  FFMA.FTZ R19, R52, R39, -R13 ;  /* 0x0000002734137223 */ /* 0x000fe4000001080d */
[C---:B-1----:R-:W-:Y:S02]  /*6d90*/  ISETP.GE.U32.AND P0, PT, R17.reuse, UR14, PT ;  /* 0x0000000e11007c0c */ /* 0x042fe4000bf06070 */
        /* <DEDUP_REMOVED lines=16> */
[C---:B-1----:R-:W-:Y:S02]  /*6ea0*/  LEA R14, P0, R12.reuse, UR16, 0x1 ;  /* 0x000000100c0e7c11 */ /* 0x042fe4000f8008ff */
[----:B------:R-:W-:Y:S02]  /*6eb0*/  IADD3 R15, PT, PT, R13, R15, RZ ;  /* 0x0000000f0d0f7210 */ /* 0x000fe40007ffe0ff */
[----:B------:R-:W-:Y:S02]  /*6ec0*/  F2FP.F16.F32.PACK_AB R19, R19, R20 ;  /* 0x000000141313723e */ /* 0x000fe400000000ff */
[----:B------:R-:W-:-:S05]  /*6ed0*/  LEA.HI.X R15, R12, UR17, R15, 0x1, P0 ;  /* 0x000000110c0f7c11 */ /* 0x000fca00080f0c0f */
[----:B------:R0:W-:Y:S02]  /*6ee0*/  STG.E desc[UR10][R14.64], R19 ;  /* 0x000000130e007986 */ /* 0x0001e4000c10190a */
.L_x_946:
[----:B------:R-:W-:Y:S05]  /*6ef0*/  BSYNC.RECONVERGENT B0 ;  /* 0x0000000000007941 */ /* 0x000fea0003800200 */
.L_x_945:
        /* <DEDUP_REMOVED lines=25> */
.L_x_947:
[----:B------:R-:W-:Y:S01]  /*7090*/  FFMA.FTZ R13, R13, UR5, R16 ;  /* 0x000000050d0d7c23 */ /* 0x000fe20008010010 */
[----:B------:R-:W-:Y:S01]  /*70a0*/  BSSY.RECONVERGENT B0, `(.L_x_948) ;  /* 0x0000014000007945 */ /* 0x000fe20003800200 */
[----:B------:R-:W-:Y:S01]  /*70b0*/  FFMA.FTZ R18, R53, R18, -R12 ;  /* 0x0000001235127223 */ /* 0x000fe2000001080c */
[C---:B------:R-:W-:Y:S01]  /*70c0*/  IADD3 R23, PT, PT, R17.reuse, 0x20, RZ ;  /* 0x0000002011177810 */ /* 0x040fe20007ffe0ff */
        /* <DEDUP_REMOVED lines=17> */
.L_x_949:
[----:B------:R-:W-:Y:S05]  /*71e0*/  BSYNC.RECONVERGENT B0 ;  /* 0x0000000000007941 */ /* 0x000fea0003800200 */
.L_x_948:
        /* <DEDUP_REMOVED lines=35> */
.L_x_950:
        /* <DEDUP_REMOVED lines=21> */
.L_x_952:
[----:B------:R-:W-:Y:S05]  /*7570*/  BSYNC.RECONVERGENT B0 ;  /* 0x0000000000007941 */ /* 0x000fea0003800200 */
.L_x_951:
        /* <DEDUP_REMOVED lines=25> */
.L_x_953:
        /* <DEDUP_REMOVED lines=21> */
.L_x_955:
[----:B------:R-:W-:Y:S05]  /*7860*/  BSYNC.RECONVERGENT B0 ;  /* 0x0000000000007941 */ /* 0x000fea0003800200 */
.L_x_954:
        /* <DEDUP_REMOVED lines=35> */
.L_x_956:
        /* <DEDUP_REMOVED lines=21> */
.L_x_958:
[----:B------:R-:W-:Y:S05]  /*7bf0*/  BSYNC.RECONVERGENT B0 ;  /* 0x0000000000007941 */ /* 0x000fea0003800200 */
.L_x_957:
        /* <DEDUP_REMOVED lines=25> */
.L_x_959:
        /* <DEDUP_REMOVED lines=21> */
.L_x_961:
[----:B------:R-:W-:Y:S05]  /*7ee0*/  BSYNC.RECONVERGENT B0 ;  /* 0x0000000000007941 */ /* 0x000fea0003800200 */
.L_x_960:
        /* <DEDUP_REMOVED lines=35> */
.L_x_962:
        /* <DEDUP_REMOVED lines=21> */
.L_x_964:
[----:B------:R-:W-:Y:S05]  /*8270*/  BSYNC.RECONVERGENT B0 ;  /* 0x0000000000007941 */ /* 0x000fea0003800200 */
.L_x_963:
        /* <DEDUP_REMOVED lines=25> */
.L_x_965:
        /* <DEDUP_REMOVED lines=8> */
[----:B------:R-:W-:Y:S01]  /*8490*/  MOV R3, R61 ;  /* 0x0000003d00037202 */ /* 0x000fe20000000f00 */
[----:B------:R-:W-:Y:S01]  /*84a0*/  FMUL.FTZ R18, R13, UR12 ;  /* 0x0000000c0d127c20 */ /* 0x000fe20008410000 */
[----:B------:R-:W1:Y:S01]  /*84b0*/  LDCU.64 UR18, c[0x0][0x380] ;  /* 0x00007000ff1277ac */ /* 0x000e620008000a00 */
[----:B0-----:R-:W-:Y:S01]  /*84c0*/  IMAD R12, R2, UR16, RZ ;  /* 0x00000010020c7c24 */ /* 0x001fe2000f8e02ff */
[----:B------:R-:W-:-:S03]  /*84d0*/  MOV R2, R58 ;  /* 0x0000003a00027202 */ /* 0x000fc60000000f00 */
[C---:B------:R-:W-:Y:S02]  /*84e0*/  IMAD R21, R19.reuse, UR17, R12 ;  /* 0x0000001113157c24 */ /* 0x040fe4000f8e020c */
[----:B------:R-:W-:-:S04]  /*84f0*/  IMAD.WIDE.U32 R2, R19, UR16, R2 ;  /* 0x0000001013027c25 */ /* 0x000fc8000f8e0002 */
[----:B------:R-:W-:Y:S01]  /*8500*/  FMUL.FTZ R19, R26, UR12 ;  /* 0x0000000c1a137c20 */ /* 0x000fe20008410000 */
[----:B-1----:R-:W-:Y:S02]  /*8510*/  LEA R12, P0, R2, UR18, 0x1 ;  /* 0x00000012020c7c11 */ /* 0x002fe4000f8008ff */
[----:B------:R-:W-:Y:S02]  /*8520*/  IADD3 R21, PT, PT, R3, R21, RZ ;  /* 0x0000001503157210 */ /* 0x000fe40007ffe0ff */
[----:B------:R-:W-:Y:S02]  /*8530*/  F2FP.F16.F32.PACK_AB R3, R18, R19 ;  /* 0x000000131203723e */ /* 0x000fe400000000ff */
[----:B------:R-:W-:-:S05]  /*8540*/  LEA.HI.X R13, R2, UR19, R21, 0x1, P0 ;  /* 0x00000013020d7c11 */ /* 0x000fca00080f0c15 */
[----:B------:R0:W-:Y:S02]  /*8550*/  STG.E desc[UR10][R12.64], R3 ;  /* 0x000000030c007986 */ /* 0x0001e4000c10190a */
.L_x_967:
[----:B------:R-:W-:Y:S05]  /*8560*/  BSYNC.RECONVERGENT B0 ;  /* 0x0000000000007941 */ /* 0x000fea0003800200 */
.L_x_966:
        /* <DEDUP_REMOVED lines=35> */
.L_x_968:
        /* <DEDUP_REMOVED lines=16> */
[----:B-1----:R-:W-:Y:S02]  /*88a0*/  LEA R12, P0, R4, UR18, 0x1 ;  /* 0x00000012040c7c11 */ /* 0x002fe4000f8008ff */
[----:B------:R-:W-:Y:S02]  /*88b0*/  F2FP.F16.F32.PACK_AB R3, R3, R26 ;  /* 0x0000001a0303723e */ /* 0x000fe400000000ff */
[----:B------:R-:W-:-:S04]  /*88c0*/  IADD3 R15, PT, PT, R5, R15, RZ ;  /* 0x0000000f050f7210 */ /* 0x000fc80007ffe0ff */
[----:B------:R-:W-:-:S05]  /*88d0*/  LEA.HI.X R13, R4, UR19, R15, 0x1, P0 ;  /* 0x00000013040d7c11 */ /* 0x000fca00080f0c0f */
[----:B------:R0:W-:Y:S02]  /*88e0*/  STG.E desc[UR10][R12.64], R3 ;  /* 0x000000030c007986 */ /* 0x0001e4000c10190a */
.L_x_970:
[----:B------:R-:W-:Y:S05]  /*88f0*/  BSYNC.RECONVERGENT B0 ;  /* 0x0000000000007941 */ /* 0x000fea0003800200 */
.L_x_969:
        /* <DEDUP_REMOVED lines=25> */
.L_x_971:
[----:B0-----:R-:W-:Y:S01]  /*8a90*/  FFMA.FTZ R3, R19, UR5, R16 ;  /* 0x0000000513037c23 */ /* 0x001fe20008010010 */
        /* <DEDUP_REMOVED lines=9> */
[----:B------:R-:W-:Y:S01]  /*8b30*/  FMUL.FTZ R12, R12, UR12 ;  /* 0x0000000c0c0c7c20 */ /* 0x000fe20008410000 */
[----:B------:R-:W1:Y:S01]  /*8b40*/  LDCU.64 UR18, c[0x0][0x380] ;  /* 0x00007000ff1277ac */ /* 0x000e620008000a00 */
        /* <DEDUP_REMOVED lines=9> */
.L_x_973:
[----:B------:R-:W-:Y:S05]  /*8be0*/  BSYNC.RECONVERGENT B0 ;  /* 0x0000000000007941 */ /* 0x000fea0003800200 */
.L_x_972:
        /* <DEDUP_REMOVED lines=35> */
.L_x_974:
        /* <DEDUP_REMOVED lines=21> */
.L_x_976:
[----:B------:R-:W-:Y:S05]  /*8f70*/  BSYNC.RECONVERGENT B0 ;  /* 0x0000000000007941 */ /* 0x000fea0003800200 */
.L_x_975:
        /* <DEDUP_REMOVED lines=25> */
.L_x_977:
[----:B------:R-:W-:Y:S01]  /*9110*/  FFMA.FTZ R7, R13, UR5, R16 ;  /* 0x000000050d077c23 */ /* 0x000fe20008010010 */
[----:B------:R-:W-:Y:S01]  /*9120*/  BSSY.RECONVERGENT B0, `(.L_x_978) ;  /* 0x0000014000007945 */ /* 0x000fe20003800200 */
[----:B------:R-:W-:Y:S01]  /*9130*/  FFMA.FTZ R20, R53, R6, -R20 ;  /* 0x0000000635147223 */ /* 0x000fe20000010814 */
[C---:B------:R-:W-:Y:S01]  /*9140*/  IADD3 R5, PT, PT, R17.reuse, 0xc0, RZ ;  /* 0x000000c011057810 */ /* 0x040fe20007ffe0ff */
[----:B0-----:R-:W-:Y:S01]  /*9150*/  FFMA.FTZ R8, R52, R11, -R7 ;  /* 0x0000000b34087223 */ /* 0x001fe20000010807 */
        /* <DEDUP_REMOVED lines=16> */
.L_x_979:
[----:B------:R-:W-:Y:S05]  /*9260*/  BSYNC.RECONVERGENT B0 ;  /* 0x0000000000007941 */ /* 0x000fea0003800200 */
.L_x_978:
[--C-:B------:R-:W-:Y:S01]  /*9270*/  HADD2.F32 R4, -RZ, R42.reuse.H0_H0 ;  /* 0x2000002aff047230 */ /* 0x100fe20000004100 */
[----:B------:R-:W-:Y:S01]  /*9280*/  ISETP.GE.U32.AND P0, PT, R5, UR14, PT ;  /* 0x0000000e05007c0c */ /* 0x000fe2000bf06070 */
[----:B------:R-:W-:Y:S01]  /*9290*/  HADD2.F32 R42, -RZ, R42.H1_H1 ;  /* 0x3000002aff2a7230 */ /* 0x000fe20000004100 */
[----:B------:R-:W-:Y:S01]  /*92a0*/  ISETP.GE.U32.AND P1, PT, R3, UR14, PT ;  /* 0x0000000e03007c0c */ /* 0x000fe2000bf26070 */
[--C-:B0-----:R-:W-:Y:S02]  /*92b0*/  HADD2.F32 R7, -RZ, R44.reuse.H1_H1 ;  /* 0x3000002cff077230 */ /* 0x101fe40000004100 */
[----:B------:R-:W-:Y:S01]  /*92c0*/  FADD.FTZ R6, R4, -UR9 ;  /* 0x8000000904067e21 */ /* 0x000fe20008010000 */
[----:B------:R-:W-:Y:S01]  /*92d0*/  SHF.R.S32.HI R20, RZ, 0x1f, R5 ;  /* 0x0000001fff147819 */ /* 0x000fe20000011405 */
[----:B------:R-:W-:Y:S01]  /*92e0*/  FADD.FTZ R42, R42, -UR9 ;  /* 0x800000092a2a7e21 */ /* 0x000fe20008010000 */
[----:B------:R-:W-:Y:S01]  /*92f0*/  SHF.R.S32.HI R2, RZ, 0x1f, R3 ;  /* 0x0000001fff027819 */ /* 0x000fe20000011403 */
[----:B------:R-:W-:Y:S01]  /*9300*/  FMUL.FTZ R9, R6, UR12 ;  /* 0x0000000c06097c20 */ /* 0x000fe20008410000 */
[----:B------:R-:W-:Y:S01]  /*9310*/  ISETP.GE.AND.EX P0, PT, R20, UR15, PT, P0 ;  /* 0x0000000f14007c0c */ /* 0x000fe2000bf06300 */
[----:B------:R-:W-:Y:S01]  /*9320*/  HADD2.F32 R4, -RZ, R44.H0_H0 ;  /* 0x2000002cff047230 */ /* 0x000fe20000004100 */
        /* <DEDUP_REMOVED lines=23> */
.L_x_980:
        /* <DEDUP_REMOVED lines=21> */
.L_x_982:
[----:B------:R-:W-:Y:S05]  /*95f0*/  BSYNC.RECONVERGENT B0 ;  /* 0x0000000000007941 */ /* 0x000fea0003800200 */
.L_x_981:
        /* <DEDUP_REMOVED lines=25> */
.L_x_983:
        /* <DEDUP_REMOVED lines=21> */
.L_x_985:
[----:B------:R-:W-:Y:S05]  /*98e0*/  BSYNC.RECONVERGENT B0 ;  /* 0x0000000000007941 */ /* 0x000fea0003800200 */
.L_x_984:
[----:B------:R-:W-:Y:S01]  /*98f0*/  IADD3 R15, PT, PT, R17, 0xe0, RZ ;  /* 0x000000e0110f7810 */ /* 0x000fe20007ffe0ff */
[----:B------:R-:W-:Y:S01]  /*9900*/  FADD.FTZ R8, R8, -UR9 ;  /* 0x8000000908087e21 */ /* 0x000fe20008010000 */
[----:B------:R-:W-:Y:S01]  /*9910*/  FADD.FTZ R45, R45, -UR9 ;  /* 0x800000092d2d7e21 */ /* 0x000fe20008010000 */
[--C-:B0-----:R-:W-:Y:S01]  /*9920*/  HADD2.F32 R2, -RZ, R51.reuse.H0_H0 ;  /* 0x20000033ff027230 */ /* 0x101fe20000004100 */
[----:B------:R-:W-:Y:S01]  /*9930*/  ISETP.GE.U32.AND P0, PT, R15, UR14, PT ;  /* 0x0000000e0f007c0c */ /* 0x000fe2000bf06070 */
[--C-:B------:R-:W-:Y:S02]  /*9940*/  HADD2.F32 R18, -RZ, R50.reuse.H0_H0 ;  /* 0x20000032ff127230 */ /* 0x100fe40000004100 */
        /* <DEDUP_REMOVED lines=25> */
.L_x_986:
        /* <DEDUP_REMOVED lines=26> */
.L_x_988:
[----:B------:R-:W-:Y:S05]  /*9c80*/  BSYNC.RECONVERGENT B0 ;  /* 0x0000000000007941 */ /* 0x000fea0003800200 */
.L_x_987:
        /* <DEDUP_REMOVED lines=24> */
.L_x_989:
        /* <DEDUP_REMOVED lines=18> */
.L_x_991:
[----:B------:R-:W-:Y:S05]  /*9f30*/  BSYNC.RECONVERGENT B0 ;  /* 0x0000000000007941 */ /* 0x000fea0003800200 */
.L_x_990:
[----:B------:R-:W1:Y:S01]  /*9f40*/  LDCU UR5, c[0x0][0x410] ;  /* 0x00008200ff0577ac */ /* 0x000e620008000800 */
[----:B------:R-:W1:Y:S01]  /*9f50*/  LDCU UR8, c[0x0][0x3e0] ;  /* 0x00007c00ff0877ac */ /* 0x000e620008000800 */
[----:B------:R-:W-:Y:S02]  /*9f60*/  UIADD3 UR6, UPT, UPT, UR7, UR6, URZ ;  /* 0x0000000607067290 */ /* 0x000fe4000fffe0ff */
[----:B------:R-:W-:Y:S02]  /*9f70*/  UIADD3 UR4, UPT, UPT, UR4, 0x1, URZ ;  /* 0x0000000104047890 */ /* 0x000fe4000fffe0ff */
[----:B-1----:R-:W-:-:S04]  /*9f80*/  UIMAD UR5, UR5, UR8, URZ ;  /* 0x00000008050572a4 */ /* 0x002fc8000f8e02ff */
[----:B------:R-:W-:-:S09]  /*9f90*/  UISETP.GE.AND UP0, UPT, UR6, UR5, UPT ;  /* 0x000000050600728c */ /* 0x000fd2000bf06270 */
[----:B------:R-:W-:Y:S05]  /*9fa0*/  BRA.U !UP0, `(.L_x_992) ;  /* 0xffffff6108687547 */ /* 0x000fea000b83ffff */
.L_x_925:
        /* <DEDUP_REMOVED lines=16> */
.L_x_994:
[----:B------:R-:W-:Y:S05]  /*a0b0*/  BSYNC.RECONVERGENT B0 ;  /* 0x0000000000007941 */ /* 0x000fea0003800200 */
.L_x_993:
        /* <DEDUP_REMOVED lines=11> */
.L_x_996:
[----:B------:R-:W2:Y:S04]  /*a170*/  LDG.E.STRONG.GPU R5, desc[UR10][R2.64] ;  /* 0x0000000a02057981 */ /* 0x000ea8000c1ef900 */
[----:B--2---:R-:W-:Y:S01]  /*a180*/  CCTL.IVALL ;  /* 0x00000000ff00798f */ /* 0x004fe20002000000 */
[----:B------:R-:W-:Y:S05]  /*a190*/  YIELD ;  /* 0x0000000000007946 */ /* 0x000fea0003800000 */
[----:B------:R-:W-:-:S13]  /*a1a0*/  ISETP.NE.AND P0, PT, R5, R0, PT ;  /* 0x000000000500720c */ /* 0x000fda0003f05270 */
[----:B------:R-:W-:Y:S05]  /*a1b0*/  @P0 BRA `(.L_x_996) ;  /* 0xfffffffc00ec0947 */ /* 0x000fea000383ffff */
.L_x_995:
        /* <DEDUP_REMOVED lines=74> */
.L_x_999:
        /* <DEDUP_REMOVED lines=31> */
.L_x_998:
[----:B------:R-:W-:Y:S05]  /*a850*/  BSYNC.RECONVERGENT B0 ;  /* 0x0000000000007941 */ /* 0x000fea0003800200 */
.L_x_997:
        /* <DEDUP_REMOVED lines=10> */
.L_x_1000:
        /* <DEDUP_REMOVED lines=87> */
.L_x_1001:
        /* <DEDUP_REMOVED lines=9> */
.L_x_4514:


//--------------------- .text._Z35group_norm_nhwc_bwd_one_pass_kernelI11Fp16IOBf16WLi512ELi60ELi480EEv26Group_norm_nhwc_bwd_params --------------------------
	.section	.text._Z35group_norm_nhwc_bwd_one_pass_kernelI11Fp16IOBf16WLi512ELi60ELi480EEv26Group_norm_nhwc_bwd_params,"ax",@progbits
	.align	128
        .global         _Z35group_norm_nhwc_bwd_one_pass_kernelI11Fp16IOBf16WLi512ELi60ELi480EEv26Group_norm_nhwc_bwd_params
        .type           _Z35group_norm_nhwc_bwd_one_pass_kernelI11Fp16IOBf16WLi512ELi60ELi480EEv26Group_norm_nhwc_bwd_params,@function
        .size           _Z35group_norm_nhwc_bwd_one_pass_kernelI11Fp16IOBf16WLi512ELi60ELi480EEv26Group_norm_nhwc_bwd_params,(.L_x_4515 - _Z35group_norm_nhwc_bwd_one_pass_kernelI11Fp16IOBf16WLi512ELi60ELi480EEv26Group_norm_nhwc_bwd_params)
        .other          _Z35group_norm_nhwc_bwd_one_pass_kernelI11Fp16IOBf16WLi512ELi60ELi480EEv26Group_norm_nhwc_bwd_params,@"STO_CUDA_ENTRY STV_DEFAULT"
_Z35group_norm_nhwc_bwd_one_pass_kernelI11Fp16IOBf16WLi512ELi60ELi480EEv26Group_norm_nhwc_bwd_params:
.text._Z35group_norm_nhwc_bwd_one_pass_kernelI11Fp16IOBf16WLi512ELi60ELi480EEv26Group_norm_nhwc_bwd_params:
        /* <DEDUP_REMOVED lines=25> */
.L_x_1028:
[----:B0-----:R-:W0:Y:S01]  /*0190*/  LDCU UR14, c[0x0][0x410] ;  /* 0x00008200ff0e77ac */ /* 0x001e220008000800 */
[----:B------:R-:W-:Y:S01]  /*01a0*/  IABS R4, UR8 ;  /* 0x0000000800047c13 */ /* 0x000fe20008000000 */
[----:B------:R-:W-:Y:S01]  /*01b0*/  HFMA2 R84, -RZ, RZ, 0, 0 ;  /* 0x00000000ff547431 */ /* 0x000fe200000001ff */
[----:B------:R-:W-:Y:S01]  /*01c0*/  IADD3 R5, PT, PT, R50, 0x10, RZ ;  /* 0x0000001032057810 */ /* 0x000fe20007ffe0ff */
[----:B------:R-:W-:Y:S01]  /*01d0*/  UMOV UR6, URZ ;  /* 0x000000ff00067c82 */ /* 0x000fe20008000000 */
[----:B------:R-:W-:Y:S01]  /*01e0*/  R2UR UR9, R4 ;  /* 0x00000000040972ca */ /* 0x000fe200000e0000 */
[----:B------:R-:W1:Y:S01]  /*01f0*/  LDCU.128 UR16, c[0x0][0x400] ;  /* 0x00008000ff1077ac */ /* 0x000e620008000c00 */
[----:B------:R-:W-:Y:S02]  /*0200*/  SHF.R.S32.HI R11, RZ, 0x1f, R5 ;  /* 0x0000001fff0b7819 */ /* 0x000fe40000011405 */
[----:B------:R-:W-:Y:S01]  /*0210*/  IADD3 R7, PT, PT, R50, 0x20, RZ ;  /* 0x0000002032077810 */ /* 0x000fe20007ffe0ff */
[----:B------:R-:W-:Y:S01]  /*0220*/  UISETP.GE.AND UP4, UPT, UR8, URZ, UPT ;  /* 0x000000ff0800728c */ /* 0x000fe2000bf86270 */
[----:B------:R-:W-:-:S02]  /*0230*/  LOP3.LUT R12, R12, 0xfeffffff, RZ, 0xc0, !PT ;  /* 0xfeffffff0c0c7812 */ /* 0x000fc400078ec0ff */
[----:B------:R-:W-:Y:S02]  /*0240*/  SHF.R.S32.HI R13, RZ, 0x1f, R7 ;  /* 0x0000001fff0d7819 */ /* 0x000fe40000011407 */
[----:B0-----:R-:W-:Y:S01]  /*0250*/  MOV R2, UR14 ;  /* 0x0000000e00027c02 */ /* 0x001fe20008000f00 */
[----:B------:R-:W-:Y:S02]  /*0260*/  ULOP3.LUT UR12, UR8, UR14, URZ, 0x3c, !UPT ;  /* 0x0000000e080c7292 */ /* 0x000fe4000f8e3cff */
[----:B------:R-:W-:Y:S01]  /*0270*/  UISETP.NE.AND UP0, UPT, UR14, URZ, UPT ;  /* 0x000000ff0e00728c */ /* 0x000fe2000bf05270 */
[----:B------:R-:W-:Y:S02]  /*0280*/  IABS R2, R2 ;  /* 0x0000000200027213 */ /* 0x000fe40000000000 */
[----:B-1----:R-:W-:Y:S02]  /*0290*/  ISETP.GE.U32.AND P0, PT, R50, UR16, PT ;  /* 0x0000001032007c0c */ /* 0x002fe4000bf06070 */
[----:B------:R-:W-:-:S02]  /*02a0*/  R2UR UR13, R2 ;  /* 0x00000000020d72ca */ /* 0x000fc400000e0000 */
[----:B------:R-:W-:-:S11]  /*02b0*/  MOV R9, UR18 ;  /* 0x0000001200097c02 */ /* 0x000fd60008000f00 */
[----:B------:R-:W0:Y:S08]  /*02c0*/  I2F.RP R2, UR13 ;  /* 0x0000000d00027d06 */ /* 0x000e300008209400 */
[----:B0-----:R-:W0:Y:S02]  /*02d0*/  MUFU.RCP R2, R2 ;  /* 0x0000000200027308 */ /* 0x001e240000001000 */
[----:B0-----:R-:W-:-:S06]  /*02e0*/  IADD3 R3, PT, PT, R2, 0xffffffe, RZ ;  /* 0x0ffffffe02037810 */ /* 0x001fcc0007ffe0ff */
[----:B------:R-:W0:Y:S02]  /*02f0*/  F2I.FTZ.U32.TRUNC.NTZ R3, R3 ;  /* 0x0000000300037305 */ /* 0x000e24000021f000 */
[----:B0-----:R-:W-:Y:S02]  /*0300*/  R2UR UR7, R3 ;  /* 0x00000000030772ca */ /* 0x001fe400000e0000 */
[----:B------:R-:W-:-:S04]  /*0310*/  SHF.R.S32.HI R3, RZ, 0x1f, R50 ;  /* 0x0000001fff037819 */ /* 0x000fc80000011432 */
[----:B------:R-:W-:Y:S02]  /*0320*/  ISETP.GE.AND.EX P3, PT, R3, UR17, PT, P0 ;  /* 0x0000001103007c0c */ /* 0x000fe4000bf66300 */
[----:B------:R-:W-:-:S04]  /*0330*/  ISETP.GE.U32.AND P0, PT, R5, UR16, PT ;  /* 0x0000001005007c0c */ /* 0x000fc8000bf06070 */
[----:B------:R-:W-:Y:S01]  /*0340*/  ISETP.GE.AND.EX P4, PT, R11, UR17, PT, P0 ;  /* 0x000000110b007c0c */ /* 0x000fe2000bf86300 */
[----:B------:R-:W-:Y:S01]  /*0350*/  UIADD3 UR5, UPT, UPT, URZ, -UR7, URZ ;  /* 0x80000007ff057290 */ /* 0x000fe2000fffe0ff */
[----:B------:R-:W-:-:S03]  /*0360*/  ISETP.GE.U32.AND P0, PT, R7, UR16, PT ;  /* 0x0000001007007c0c */ /* 0x000fc6000bf06070 */
[----:B------:R-:W-:Y:S01]  /*0370*/  UIMAD UR5, UR5, UR13, URZ ;  /* 0x0000000d050572a4 */ /* 0x000fe2000f8e02ff */
[----:B------:R-:W-:Y:S01]  /*0380*/  ISETP.GE.AND.EX P6, PT, R13, UR17, PT, P0 ;  /* 0x000000110d007c0c */ /* 0x000fe2000bfc6300 */
[----:B------:R-:W0:Y:S01]  /*0390*/  @!P3 LDC.64 R14, c[0x0][0x3f8] ;  /* 0x0000fe00ff0ebb82 */ /* 0x000e220000000a00 */
[----:B------:R-:W-:Y:S01]  /*03a0*/  @P3 LOP3.LUT R12, R12, 0x1000000, RZ, 0xfc, !PT ;  /* 0x010000000c0c3812 */ /* 0x000fe200078efcff */
[----:B------:R-:W-:-:S03]  /*03b0*/  UIMAD.WIDE.U32 UR6, UR7, UR5, UR6 ;  /* 0x00000005070672a5 */ /* 0x000fc6000f8e0006 */
[----:B------:R-:W-:Y:S01]  /*03c0*/  LOP3.LUT R12, R12, 0xff7fffff, RZ, 0xc0, !PT ;  /* 0xff7fffff0c0c7812 */ /* 0x000fe200078ec0ff */
[----:B------:R-:W-:Y:S02]  /*03d0*/  UIMAD.WIDE.U32 UR6, UR7, UR9, URZ ;  /* 0x00000009070672a5 */ /* 0x000fe4000f8e00ff */
[----:B------:R-:W1:Y:S01]  /*03e0*/  @!P3 LDC.64 R16, c[0x0][0x398] ;  /* 0x0000e600ff10bb82 */ /* 0x000e620000000a00 */
[----:B------:R-:W-:Y:S01]  /*03f0*/  @P4 LOP3.LUT R12, R12, 0x800000, RZ, 0xfc, !PT ;  /* 0x008000000c0c4812 */ /* 0x000fe200078efcff */
[----:B------:R-:W-:-:S03]  /*0400*/  UIADD3 UR5, UPT, UPT, -UR7, URZ, URZ ;  /* 0x000000ff07057290 */ /* 0x000fc6000fffe1ff */
[----:B------:R-:W-:Y:S01]  /*0410*/  LOP3.LUT R12, R12, 0xffbfffff, RZ, 0xc0, !PT ;  /* 0xffbfffff0c0c7812 */ /* 0x000fe200078ec0ff */
[----:B------:R-:W-:Y:S02]  /*0420*/  UIMAD UR5, UR13, UR5, UR9 ;  /* 0x000000050d0572a4 */ /* 0x000fe4000f8e0209 */
[----:B------:R-:W-:Y:S01]  /*0430*/  ULOP3.LUT UR9, URZ, UR14, URZ, 0x33, !UPT ;  /* 0x0000000eff097292 */ /* 0x000fe2000f8e33ff */
[----:B------:R-:W2:Y:S01]  /*0440*/  @!P3 LDC.64 R72, c[0x0][0x3a0] ;  /* 0x0000e800ff48bb82 */ /* 0x000ea20000000a00 */
[----:B------:R-:W-:Y:S01]  /*0450*/  UISETP.GT.U32.AND UP2, UPT, UR13, UR5, UPT ;  /* 0x000000050d00728c */ /* 0x000fe2000bf44070 */
[----:B------:R-:W-:-:S06]  /*0460*/  @P6 LOP3.LUT R12, R12, 0x400000, RZ, 0xfc, !PT ;  /* 0x004000000c0c6812 */ /* 0x000fcc00078efcff */
[----:B------:R-:W3:Y:S04]  /*0470*/  @!P4 LDC.64 R18, c[0x0][0x3f8] ;  /* 0x0000fe00ff12cb82 */ /* 0x000ee80000000a00 */
[----:B------:R-:W-:Y:S02]  /*0480*/  @!UP2 UIADD3 UR5, UPT, UPT, UR5, -UR13, URZ ;  /* 0x8000000d0505a290 */ /* 0x000fe4000fffe0ff */
[----:B------:R-:W-:Y:S02]  /*0490*/  @!UP2 UIADD3 UR7, UPT, UPT, UR7, 0x1, URZ ;  /* 0x000000010707a890 */ /* 0x000fe4000fffe0ff */
[----:B------:R-:W-:Y:S01]  /*04a0*/  UIADD3 UR6, UPT, UPT, UR5, -UR13, URZ ;  /* 0x8000000d05067290 */ /* 0x000fe2000fffe0ff */
[----:B------:R-:W4:Y:S01]  /*04b0*/  @!P6 LDC.64 R22, c[0x0][0x3f8] ;  /* 0x0000fe00ff16eb82 */ /* 0x000f220000000a00 */
[----:B------:R-:W-:-:S02]  /*04c0*/  UISETP.GT.U32.AND UP3, UPT, UR13, UR5, UPT ;  /* 0x000000050d00728c */ /* 0x000fc4000bf64070 */
[----:B------:R-:W-:Y:S02]  /*04d0*/  UISETP.GE.U32.AND UP1, UPT, UR5, UR13, UPT ;  /* 0x0000000d0500728c */ /* 0x000fe4000bf26070 */
[----:B------:R-:W-:Y:S02]  /*04e0*/  USEL UR5, UR6, UR5, !UP3 ;  /* 0x0000000506057287 */ /* 0x000fe4000d800000 */
[----:B------:R-:W-:Y:S01]  /*04f0*/  UISETP.GE.AND UP2, UPT, UR12, URZ, UPT ;  /* 0x000000ff0c00728c */ /* 0x000fe2000bf46270 */
[----:B------:R-:W5:Y:S01]  /*0500*/  @!P4 LDC.64 R66, c[0x0][0x3a0] ;  /* 0x0000e800ff42cb82 */ /* 0x000f620000000a00 */
[----:B------:R-:W-:-:S04]  /*0510*/  @!UP4 UIADD3 UR5, UPT, UPT, -UR5, URZ, URZ ;  /* 0x000000ff0505c290 */ /* 0x000fc8000fffe1ff */
[----:B------:R-:W-:Y:S02]  /*0520*/  USEL UR13, UR9, UR5, !UP0 ;  /* 0x00000005090d7287 */ /* 0x000fe4000c000000 */
[----:B------:R-:W-:Y:S01]  /*0530*/  @UP1 UIADD3 UR7, UPT, UPT, UR7, 0x1, URZ ;  /* 0x0000000107071890 */ /* 0x000fe2000fffe0ff */
[----:B------:R-:W5:Y:S01]  /*0540*/  @!P6 LDC.64 R64, c[0x0][0x3a0] ;  /* 0x0000e800ff40eb82 */ /* 0x000f620000000a00 */
[----:B------:R-:W-:Y:S02]  /*0550*/  UIMAD UR5, UR13, 0x3c, URZ ;  /* 0x0000003c0d0578a4 */ /* 0x000fe4000f8e02ff */
[----:B------:R-:W-:-:S04]  /*0560*/  @!UP2 UIADD3 UR7, UPT, UPT, -UR7, URZ, URZ ;  /* 0x000000ff0707a290 */ /* 0x000fc8000fffe1ff */
[----:B------:R-:W-:Y:S01]  /*0570*/  USEL UR7, UR9, UR7, !UP0 ;  /* 0x0000000709077287 */ /* 0x000fe2000c000000 */
[----:B------:R-:W-:Y:S01]  /*0580*/  IADD3 R36, P1, PT, R0, UR5, RZ ;  /* 0x0000000500247c10 */ /* 0x000fe2000ff3e0ff */
[----:B----4-:R-:W-:Y:S01]  /*0590*/  @!P6 IMAD R4, R13, R22, RZ ;  /* 0x000000160d04e224 */ /* 0x010fe200078e02ff */
[----:B------:R-:W-:Y:S01]  /*05a0*/  MOV R0, UR5 ;  /* 0x0000000500007c02 */ /* 0x000fe20008000f00 */
[----:B------:R-:W-:Y:S01]  /*05b0*/  USHF.R.S32.HI UR5, URZ, 0x1f, UR7 ;  /* 0x0000001fff057899 */ /* 0x000fe20008011407 */
[----:B------:R-:W4:Y:S02]  /*05c0*/  @!P6 LDC.64 R24, c[0x0][0x398] ;  /* 0x0000e600ff18eb82 */ /* 0x000f240000000a00 */
[----:B------:R-:W-:Y:S01]  /*05d0*/  LEA.HI.X.SX32 R37, R0, RZ, 0x1, P1 ;  /* 0x000000ff00257211 */ /* 0x000fe200008f0eff */
[----:B------:R-:W-:Y:S01]  /*05e0*/  UIMAD UR5, UR5, UR18, URZ ;  /* 0x00000012050572a4 */ /* 0x000fe2000f8e02ff */
[----:B0-----:R-:W-:-:S03]  /*05f0*/  @!P3 IMAD R0, R3, R14, RZ ;  /* 0x0000000e0300b224 */ /* 0x001fc600078e02ff */
[----:B------:R-:W-:Y:S02]  /*0600*/  UIMAD UR5, UR7, UR19, UR5 ;  /* 0x00000013070572a4 */ /* 0x000fe4000f8e0205 */
[----:B------:R-:W-:Y:S01]  /*0610*/  IMAD.WIDE.U32 R36, R9, UR7, R36 ;  /* 0x0000000709247c25 */ /* 0x000fe2000f8e0024 */
[C---:B------:R-:W-:Y:S02]  /*0620*/  IADD3 R9, PT, PT, R50.reuse, 0x30, RZ ;  /* 0x0000003032097810 */ /* 0x040fe40007ffe0ff */
[----:B------:R-:W-:Y:S02]  /*0630*/  CS2R R80, SRZ ;  /* 0x0000000000507805 */ /* 0x000fe4000001ff00 */
[C---:B------:R-:W-:Y:S01]  /*0640*/  IADD3 R85, PT, PT, R50.reuse, 0x1f0, RZ ;  /* 0x000001f032557810 */ /* 0x040fe20007ffe0ff */
[----:B------:R-:W-:Y:S01]  /*0650*/  @!P3 IMAD R15, R50, R15, R0 ;  /* 0x0000000f320fb224 */ /* 0x000fe200078e0200 */
[----:B------:R-:W-:Y:S01]  /*0660*/  IADD3 R35, PT, PT, R37, UR5, RZ ;  /* 0x0000000525237c10 */ /* 0x000fe2000fffe0ff */
[----:B---3--:R-:W-:Y:S01]  /*0670*/  @!P4 IMAD R0, R11, R18, RZ ;  /* 0x000000120b00c224 */ /* 0x008fe200078e02ff */
[----:B------:R-:W-:Y:S01]  /*0680*/  @!P3 MOV R34, R36 ;  /* 0x000000240022b202 */ /* 0x000fe20000000f00 */
[----:B------:R-:W0:Y:S01]  /*0690*/  LDCU.64 UR6, c[0x0][0x3b8] ;  /* 0x00007700ff0677ac */ /* 0x000e220008000a00 */
[----:B------:R-:W-:-:S02]  /*06a0*/  ISETP.GE.U32.AND P0, PT, R9, UR16, PT ;  /* 0x0000001009007c0c */ /* 0x000fc4000bf06070 */
[C---:B------:R-:W-:Y:S01]  /*06b0*/  IADD3 R11, PT, PT, R50.reuse, 0x40, RZ ;  /* 0x00000040320b7810 */ /* 0x040fe20007ffe0ff */
[----:B------:R-:W-:-:S05]  /*06c0*/  @!P3 IMAD.WIDE.U32 R2, R50, R14, R34 ;  /* 0x0000000e3202b225 */ /* 0x000fca00078e0022 */
[----:B------:R-:W-:Y:S02]  /*06d0*/  @!P3 IADD3 R3, PT, PT, R3, R15, RZ ;  /* 0x0000000f0303b210 */ /* 0x000fe40007ffe0ff */
[C---:B------:R-:W-:Y:S02]  /*06e0*/  @!P3 SHF.L.U32 R63, R2.reuse, 0x1, RZ ;  /* 0x00000001023fb819 */ /* 0x040fe400000006ff */
[----:B------:R-:W-:Y:S02]  /*06f0*/  @!P3 SHF.L.U64.HI R2, R2, 0x1, R3 ;  /* 0x000000010202b819 */ /* 0x000fe40000010203 */
[C---:B-1----:R-:W-:Y:S02]  /*0700*/  @!P3 IADD3 R62, P2, PT, R63.reuse, R16, RZ ;  /* 0x000000103f3eb210 */ /* 0x042fe40007f5e0ff */
[----:B--2---:R-:W-:Y:S02]  /*0710*/  @!P3 IADD3 R72, P1, PT, R63, R72, RZ ;  /* 0x000000483f48b210 */ /* 0x004fe40007f3e0ff */
[----:B------:R-:W-:-:S02]  /*0720*/  @!P3 IADD3.X R63, PT, PT, R2, R17, RZ, P2, !PT ;  /* 0x00000011023fb210 */ /* 0x000fc400017fe4ff */
[----:B------:R-:W-:Y:S02]  /*0730*/  LOP3.LUT P2, RZ, R12, 0x800000, RZ, 0xc0, !PT ;  /* 0x008000000cff7812 */ /* 0x000fe4000784c0ff */
[----:B------:R-:W-:Y:S02]  /*0740*/  SHF.R.S32.HI R15, RZ, 0x1f, R9 ;  /* 0x0000001fff0f7819 */ /* 0x000fe40000011409 */
[----:B------:R-:W-:Y:S02]  /*0750*/  @!P3 IADD3.X R73, PT, PT, R2, R73, RZ, P1, !PT ;  /* 0x000000490249b210 */ /* 0x000fe40000ffe4ff */
[----:B------:R-:W-:Y:S02]  /*0760*/  ISETP.GE.AND.EX P5, PT, R15, UR17, PT, P0 ;  /* 0x000000110f007c0c */ /* 0x000fe4000bfa6300 */
[----:B------:R-:W-:Y:S02]  /*0770*/  ISETP.GE.U32.AND P0, PT, R11, UR16, PT ;  /* 0x000000100b007c0c */ /* 0x000fe4000bf06070 */
[----:B------:R-:W-:-:S02]  /*0780*/  SHF.R.S32.HI R17, RZ, 0x1f, R11 ;  /* 0x0000001fff117819 */ /* 0x000fc4000001140b */
[----:B------:R-:W-:Y:S01]  /*0790*/  LOP3.LUT R12, R12, 0xffdfffff, RZ, 0xc0, !PT ;  /* 0xffdfffff0c0c7812 */ /* 0x000fe200078ec0ff */
[----:B------:R-:W1:Y:S01]  /*07a0*/  @!P2 LDC.64 R20, c[0x0][0x398] ;  /* 0x0000e600ff14ab82 */ /* 0x000e620000000a00 */
[----:B------:R-:W-:Y:S01]  /*07b0*/  @!P2 MOV R2, R36 ;  /* 0x000000240002a202 */ /* 0x000fe20000000f00 */
[----:B------:R-:W-:Y:S01]  /*07c0*/  @!P2 IMAD R19, R5, R19, R0 ;  /* 0x000000130513a224 */ /* 0x000fe200078e0200 */
[----:B------:R-:W-:Y:S02]  /*07d0*/  @!P2 MOV R3, R35 ;  /* 0x000000230003a202 */ /* 0x000fe40000000f00 */
[----:B------:R-:W-:Y:S02]  /*07e0*/  ISETP.GE.AND.EX P4, PT, R17, UR17, PT, P0 ;  /* 0x0000001111007c0c */ /* 0x000fe4000bf86300 */
[----:B------:R-:W-:Y:S01]  /*07f0*/  @P5 LOP3.LUT R12, R12, 0x200000, RZ, 0xfc, !PT ;  /* 0x002000000c0c5812 */ /* 0x000fe200078efcff */
[----:B------:R-:W-:Y:S01]  /*0800*/  @!P2 IMAD.WIDE.U32 R2, R5, R18, R2 ;  /* 0x000000120502a225 */ /* 0x000fe200078e0002 */
[----:B------:R-:W2:Y:S01]  /*0810*/  @!P5 LDC.64 R26, c[0x0][0x3f8] ;  /* 0x0000fe00ff1adb82 */ /* 0x000ea20000000a00 */
[----:B------:R-:W-:-:S02]  /*0820*/  IADD3 R5, PT, PT, R50, 0x50, RZ ;  /* 0x0000005032057810 */ /* 0x000fc40007ffe0ff */
[----:B------:R-:W-:Y:S02]  /*0830*/  LOP3.LUT R12, R12, 0xffefffff, RZ, 0xc0, !PT ;  /* 0xffefffff0c0c7812 */ /* 0x000fe400078ec0ff */
[----:B------:R-:W-:Y:S01]  /*0840*/  @!P2 IADD3 R3, PT, PT, R3, R19, RZ ;  /* 0x000000130303a210 */ /* 0x000fe20007ffe0ff */
[----:B------:R-:W-:Y:S01]  /*0850*/  @!P6 IMAD R19, R7, R23, R4 ;  /* 0x000000170713e224 */ /* 0x000fe200078e0204 */
[C---:B------:R-:W-:Y:S01]  /*0860*/  @!P2 SHF.L.U32 R61, R2.reuse, 0x1, RZ ;  /* 0x00000001023da819 */ /* 0x040fe200000006ff */
[----:B------:R-:W3:Y:S01]  /*0870*/  @!P5 LDC.64 R48, c[0x0][0x3a0] ;  /* 0x0000e800ff30db82 */ /* 0x000ee20000000a00 */
[----:B------:R-:W-:Y:S02]  /*0880*/  @!P2 SHF.L.U64.HI R0, R2, 0x1, R3 ;  /* 0x000000010200a819 */ /* 0x000fe40000010203 */
[----:B------:R-:W-:Y:S02]  /*0890*/  @!P6 MOV R2, R36 ;  /* 0x000000240002e202 */ /* 0x000fe40000000f00 */
[----:B------:R-:W-:-:S02]  /*08a0*/  @!P6 MOV R3, R35 ;  /* 0x000000230003e202 */ /* 0x000fc40000000f00 */
[----:B-----5:R-:W-:Y:S01]  /*08b0*/  @!P2 IADD3 R66, P0, PT, R61, R66, RZ ;  /* 0x000000423d42a210 */ /* 0x020fe20007f1e0ff */
[----:B------:R-:W5:Y:S01]  /*08c0*/  @!P4 LDC.64 R44, c[0x0][0x3a0] ;  /* 0x0000e800ff2ccb82 */ /* 0x000f620000000a00 */
[----:B------:R-:W-:Y:S01]  /*08d0*/  ISETP.GE.U32.AND P1, PT, R5, UR16, PT ;  /* 0x0000001005007c0c */ /* 0x000fe2000bf26070 */
[----:B------:R-:W-:Y:S01]  /*08e0*/  @!P6 IMAD.WIDE.U32 R2, R7, R22, R2 ;  /* 0x000000160702e225 */ /* 0x000fe200078e0002 */
[----:B------:R-:W-:Y:S02]  /*08f0*/  @!P2 IADD3.X R67, PT, PT, R0, R67, RZ, P0, !PT ;  /* 0x000000430043a210 */ /* 0x000fe400007fe4ff */
[----:B-1----:R-:W-:Y:S02]  /*0900*/  @!P2 IADD3 R60, P0, PT, R61, R20, RZ ;  /* 0x000000143d3ca210 */ /* 0x002fe40007f1e0ff */
[----:B------:R-:W-:Y:S01]  /*0910*/  SHF.R.S32.HI R13, RZ, 0x1f, R5 ;  /* 0x0000001fff0d7819 */ /* 0x000fe20000011405 */
[----:B------:R-:W1:Y:S01]  /*0920*/  @!P4 LDC.64 R22, c[0x0][0x3f8] ;  /* 0x0000fe00ff16cb82 */ /* 0x000e620000000a00 */
[----:B------:R-:W-:-:S02]  /*0930*/  @!P6 IADD3 R3, PT, PT, R3, R19, RZ ;  /* 0x000000130303e210 */ /* 0x000fc40007ffe0ff */
[----:B------:R-:W-:Y:S02]  /*0940*/  @!P2 IADD3.X R61, PT, PT, R0, R21, RZ, P0, !PT ;  /* 0x00000015003da210 */ /* 0x000fe400007fe4ff */
[----:B------:R-:W-:Y:S02]  /*0950*/  ISETP.GE.AND.EX P3, PT, R13, UR17, PT, P1 ;  /* 0x000000110d007c0c */ /* 0x000fe4000bf66310 */
[C---:B------:R-:W-:Y:S01]  /*0960*/  @!P6 SHF.L.U32 R41, R2.reuse, 0x1, RZ ;  /* 0x000000010229e819 */ /* 0x040fe200000006ff */
[----:B------:R-:W0:Y:S01]  /*0970*/  @!P5 LDC.64 R18, c[0x0][0x398] ;  /* 0x0000e600ff12db82 */ /* 0x000e220000000a00 */
[----:B------:R-:W-:Y:S01]  /*0980*/  @!P6 SHF.L.U64.HI R0, R2, 0x1, R3 ;  /* 0x000000010200e819 */ /* 0x000fe20000010203 */
[----:B--2---:R-:W-:Y:S01]  /*0990*/  @!P5 IMAD R2, R15, R26, RZ ;  /* 0x0000001a0f02d224 */ /* 0x004fe200078e02ff */
[----:B------:R-:W-:Y:S02]  /*09a0*/  @!P5 MOV R3, R35 ;  /* 0x000000230003d202 */ /* 0x000fe40000000f00 */
[----:B------:R-:W-:Y:S01]  /*09b0*/  @!P6 IADD3 R64, P0, PT, R41, R64, RZ ;  /* 0x000000402940e210 */ /* 0x000fe20007f1e0ff */
[----:B------:R-:W-:Y:S01]  /*09c0*/  @!P5 IMAD R7, R9, R27, R2 ;  /* 0x0000001b0907d224 */ /* 0x000fe200078e0202 */
[----:B------:R-:W-:Y:S01]  /*09d0*/  @!P5 MOV R2, R36 ;  /* 0x000000240002d202 */ /* 0x000fe20000000f00 */
[----:B------:R-:W2:Y:S01]  /*09e0*/  @!P4 LDC.64 R14, c[0x0][0x398] ;  /* 0x0000e600ff0ecb82 */ /* 0x000ea20000000a00 */
[----:B------:R-:W-:-:S02]  /*09f0*/  @!P6 IADD3.X R65, PT, PT, R0, R65, RZ, P0, !PT ;  /* 0x000000410041e210 */ /* 0x000fc400007fe4ff */
[----:B----4-:R-:W-:Y:S01]  /*0a00*/  @!P6 IADD3 R40, P0, PT, R41, R24, RZ ;  /* 0x000000182928e210 */ /* 0x010fe20007f1e0ff */
[----:B------:R-:W-:Y:S01]  /*0a10*/  @!P5 IMAD.WIDE.U32 R2, R9, R26, R2 ;  /* 0x0000001a0902d225 */ /* 0x000fe200078e0002 */
[----:B------:R-:W-:Y:S02]  /*0a20*/  @P4 LOP3.LUT R12, R12, 0x100000, RZ, 0xfc, !PT ;  /* 0x001000000c0c4812 */ /* 0x000fe400078efcff */
[----:B------:R-:W-:Y:S01]  /*0a30*/  @!P6 IADD3.X R41, PT, PT, R0, R25, RZ, P0, !PT ;  /* 0x000000190029e210 */ /* 0x000fe200007fe4ff */
[----:B------:R-:W4:Y:S01]  /*0a40*/  @!P3 LDC.64 R20, c[0x0][0x3f8] ;  /* 0x0000fe00ff14bb82 */ /* 0x000f220000000a00 */
[----:B------:R-:W-:Y:S01]  /*0a50*/  @!P5 IADD3 R3, PT, PT, R3, R7, RZ ;  /* 0x000000070303d210 */ /* 0x000fe20007ffe0ff */
[----:B-1----:R-:W-:Y:S01]  /*0a60*/  @!P4 IMAD R4, R17, R22, RZ ;  /* 0x000000161104c224 */ /* 0x002fe200078e02ff */
[C---:B------:R-:W-:Y:S02]  /*0a70*/  @!P5 SHF.L.U32 R33, R2.reuse, 0x1, RZ ;  /* 0x000000010221d819 */ /* 0x040fe400000006ff */
[----:B------:R-:W-:Y:S01]  /*0a80*/  @!P5 SHF.L.U64.HI R0, R2, 0x1, R3 ;  /* 0x000000010200d819 */ /* 0x000fe20000010203 */
[----:B------:R-:W-:Y:S01]  /*0a90*/  @!P4 IMAD R7, R11, R23, R4 ;  /* 0x000000170b07c224 */ /* 0x000fe200078e0204 */
[----:B------:R-:W-:Y:S01]  /*0aa0*/  @!P4 MOV R2, R36 ;  /* 0x000000240002c202 */ /* 0x000fe20000000f00 */
[----:B------:R-:W1:Y:S01]  /*0ab0*/  @!P3 LDC.64 R42, c[0x0][0x3a0] ;  /* 0x0000e800ff2abb82 */ /* 0x000e620000000a00 */
[----:B------:R-:W-:-:S02]  /*0ac0*/  @!P4 MOV R3, R35 ;  /* 0x000000230003c202 */ /* 0x000fc40000000f00 */
[----:B---3--:R-:W-:Y:S02]  /*0ad0*/  @!P5 IADD3 R48, P0, PT, R33, R48, RZ ;  /* 0x000000302130d210 */ /* 0x008fe40007f1e0ff */
[----:B------:R-:W-:Y:S01]  /*0ae0*/  LOP3.LUT R12, R12, 0xfff7ffff, RZ, 0xc0, !PT ;  /* 0xfff7ffff0c0c7812 */ /* 0x000fe200078ec0ff */
[----:B------:R-:W-:Y:S01]  /*0af0*/  @!P4 IMAD.WIDE.U32 R2, R11, R22, R2 ;  /* 0x000000160b02c225 */ /* 0x000fe200078e0002 */
[C---:B------:R-:W-:Y:S01]  /*0b00*/  @!P5 IADD3.X R49, PT, PT, R0.reuse, R49, RZ, P0, !PT ;  /* 0x000000310031d210 */ /* 0x040fe200007fe4ff */
[----:B------:R-:W3:Y:S01]  /*0b10*/  @!P3 LDC.64 R10, c[0x0][0x398] ;  /* 0x0000e600ff0abb82 */ /* 0x000ee20000000a00 */
[----:B0-----:R-:W-:Y:S02]  /*0b20*/  @!P5 IADD3 R32, P0, PT, R33, R18, RZ ;  /* 0x000000122120d210 */ /* 0x001fe40007f1e0ff */
[----:B------:R-:W-:Y:S02]  /*0b30*/  @!P4 IADD3 R3, PT, PT, R3, R7, RZ ;  /* 0x000000070303c210 */ /* 0x000fe40007ffe0ff */
[----:B------:R-:W-:-:S02]  /*0b40*/  @!P5 IADD3.X R33, PT, PT, R0, R19, RZ, P0, !PT ;  /* 0x000000130021d210 */ /* 0x000fc400007fe4ff */
[C---:B------:R-:W-:Y:S01]  /*0b50*/  @!P4 SHF.L.U32 R7, R2.reuse, 0x1, RZ ;  /* 0x000000010207c819 */ /* 0x040fe200000006ff */
[----:B----4-:R-:W-:Y:S01]  /*0b60*/  @!P3 IMAD R4, R13, R20, RZ ;  /* 0x000000140d04b224 */ /* 0x010fe200078e02ff */
[----:B------:R-:W-:Y:S02]  /*0b70*/  @!P4 SHF.L.U64.HI R0, R2, 0x1, R3 ;  /* 0x000000010200c819 */ /* 0x000fe40000010203 */
[----:B------:R-:W-:Y:S01]  /*0b80*/  @!P3 MOV R2, R36 ;  /* 0x000000240002b202 */ /* 0x000fe20000000f00 */
[----:B------:R-:W-:Y:S01]  /*0b90*/  @!P3 IMAD R9, R5, R21, R4 ;  /* 0x000000150509b224 */ /* 0x000fe200078e0204 */
[----:B------:R-:W-:Y:S02]  /*0ba0*/  @!P3 MOV R3, R35 ;  /* 0x000000230003b202 */ /* 0x000fe40000000f00 */
[----:B-----5:R-:W-:Y:S02]  /*0bb0*/  @!P4 IADD3 R44, P0, PT, R7, R44, RZ ;  /* 0x0000002c072cc210 */ /* 0x020fe40007f1e0ff */
[----:B------:R-:W-:Y:S01]  /*0bc0*/  @P3 LOP3.LUT R12, R12, 0x80000, RZ, 0xfc, !PT ;  /* 0x000800000c0c3812 */ /* 0x000fe200078efcff */
[----:B------:R-:W-:Y:S01]  /*0bd0*/  @!P3 IMAD.WIDE.U32 R2, R5, R20, R2 ;  /* 0x000000140502b225 */ /* 0x000fe200078e0002 */
[----:B------:R-:W-:-:S02]  /*0be0*/  @!P4 IADD3.X R45, PT, PT, R0, R45, RZ, P0, !PT ;  /* 0x0000002d002dc210 */ /* 0x000fc400007fe4ff */
[----:B--2---:R-:W-:Y:S02]  /*0bf0*/  @!P4 IADD3 R6, P0, PT, R7, R14, RZ ;  /* 0x0000000e0706c210 */ /* 0x004fe40007f1e0ff */
[----:B------:R-:W-:Y:S02]  /*0c00*/  @!P3 IADD3 R3, PT, PT, R3, R9, RZ ;  /* 0x000000090303b210 */ /* 0x000fe40007ffe0ff */
[----:B------:R-:W-:Y:S02]  /*0c10*/  @!P3 SHF.L.U32 R31, R2, 0x1, RZ ;  /* 0x00000001021fb819 */ /* 0x000fe400000006ff */
[----:B------:R-:W-:Y:S02]  /*0c20*/  @!P4 IADD3.X R7, PT, PT, R0, R15, RZ, P0, !PT ;  /* 0x0000000f0007c210 */ /* 0x000fe400007fe4ff */
[----:B------:R-:W-:Y:S02]  /*0c30*/  @!P3 SHF.L.U64.HI R2, R2, 0x1, R3 ;  /* 0x000000010202b819 */ /* 0x000fe40000010203 */
[----:B-1----:R-:W-:-:S02]  /*0c40*/  @!P3 IADD3 R42, P0, PT, R31, R42, RZ ;  /* 0x0000002a1f2ab210 */ /* 0x002fc40007f1e0ff */
        /* <DEDUP_REMOVED lines=244> */
[----:B------:R0:W2:Y:S04]  /*1b90*/  @!P1 LDG.E R81, desc[UR10][R62.64] ;  /* 0x0000000a3e519981 */ /* 0x0000a8000c1e1900 */
[----:B------:R-:W3:Y:S04]  /*1ba0*/  @!P1 LDG.E R84, desc[UR10][R72.64] ;  /* 0x0000000a48549981 */ /* 0x000ee8000c1e1900 */
[----:B------:R-:W1:Y:S01]  /*1bb0*/  @!P5 LDC.64 R56, c[0x0][0x3f8] ;  /* 0x0000fe00ff38db82 */ /* 0x000e620000000a00 */
[----:B------:R-:W-:-:S04]  /*1bc0*/  @P5 LOP3.LUT R12, R12, 0x80, RZ, 0xfc, !PT ;  /* 0x000000800c0c5812 */ /* 0x000fc800078efcff */
[----:B------:R-:W-:-:S03]  /*1bd0*/  LOP3.LUT R12, R12, 0xffffffbf, RZ, 0xc0, !PT ;  /* 0xffffffbf0c0c7812 */ /* 0x000fc600078ec0ff */
[----:B------:R-:W4:Y:S01]  /*1be0*/  @!P5 LDC.64 R68, c[0x0][0x3a0] ;  /* 0x0000e800ff44db82 */ /* 0x000f220000000a00 */
[----:B-1----:R-:W-:Y:S01]  /*1bf0*/  @!P5 IMAD R4, R5, R56, RZ ;  /* 0x000000380504d224 */ /* 0x002fe200078e02ff */
[----:B------:R-:W-:-:S03]  /*1c00*/  @!P5 MOV R5, R35 ;  /* 0x000000230005d202 */ /* 0x000fc60000000f00 */
[----:B------:R-:W-:Y:S01]  /*1c10*/  @!P5 IMAD R57, R55, R57, R4 ;  /* 0x000000393739d224 */ /* 0x000fe200078e0204 */
[----:B------:R-:W-:-:S05]  /*1c20*/  @!P5 MOV R4, R36 ;  /* 0x000000240004d202 */ /* 0x000fca0000000f00 */
[----:B------:R-:W-:-:S05]  /*1c30*/  @!P5 IMAD.WIDE.U32 R4, R55, R56, R4 ;  /* 0x000000383704d225 */ /* 0x000fca00078e0004 */
[----:B------:R-:W-:Y:S02]  /*1c40*/  @!P5 IADD3 R55, PT, PT, R5, R57, RZ ;  /* 0x000000390537d210 */ /* 0x000fe40007ffe0ff */
[C---:B------:R-:W-:Y:S02]  /*1c50*/  @!P5 SHF.L.U32 R5, R4.reuse, 0x1, RZ ;  /* 0x000000010405d819 */ /* 0x040fe400000006ff */
[----:B------:R-:W-:Y:S02]  /*1c60*/  @!P5 SHF.L.U64.HI R54, R4, 0x1, R55 ;  /* 0x000000010436d819 */ /* 0x000fe40000010237 */
[----:B----4-:R-:W-:-:S04]  /*1c70*/  @!P5 IADD3 R56, P0, PT, R5, R68, RZ ;  /* 0x000000440538d210 */ /* 0x010fc80007f1e0ff */
[----:B------:R-:W-:Y:S02]  /*1c80*/  @!P5 IADD3.X R57, PT, PT, R54, R69, RZ, P0, !PT ;  /* 0x000000453639d210 */ /* 0x000fe400007fe4ff */
[----:B------:R-:W1:Y:S02]  /*1c90*/  @!P5 LDC.64 R68, c[0x0][0x398] ;  /* 0x0000e600ff44db82 */ /* 0x000e640000000a00 */
[----:B-1----:R-:W-:-:S04]  /*1ca0*/  @!P5 IADD3 R4, P0, PT, R5, R68, RZ ;  /* 0x000000440504d210 */ /* 0x002fc80007f1e0ff */
[----:B------:R-:W-:Y:S02]  /*1cb0*/  @!P5 IADD3.X R5, PT, PT, R54, R69, RZ, P0, !PT ;  /* 0x000000453605d210 */ /* 0x000fe400007fe4ff */
[----:B------:R-:W-:-:S04]  /*1cc0*/  IADD3 R69, PT, PT, R50, 0x120, RZ ;  /* 0x0000012032457810 */ /* 0x000fc80007ffe0ff */
[----:B------:R-:W-:Y:S02]  /*1cd0*/  SHF.R.S32.HI R55, RZ, 0x1f, R69 ;  /* 0x0000001fff377819 */ /* 0x000fe40000011445 */
[----:B------:R-:W-:-:S04]  /*1ce0*/  ISETP.GE.U32.AND P0, PT, R69, UR16, PT ;  /* 0x0000001045007c0c */ /* 0x000fc8000bf06070 */
[----:B------:R-:W-:-:S13]  /*1cf0*/  ISETP.GE.AND.EX P6, PT, R55, UR17, PT, P0 ;  /* 0x0000001137007c0c */ /* 0x000fda000bfc6300 */
        /* <DEDUP_REMOVED lines=8> */
[----:B------:R-:W-:Y:S02]  /*1d80*/  @!P6 IMAD.WIDE.U32 R54, R69, R74, R54 ;  /* 0x0000004a4536e225 */ /* 0x000fe400078e0036 */
[----:B------:R-:W1:Y:S03]  /*1d90*/  @!P6 LDC.64 R68, c[0x0][0x398] ;  /* 0x0000e600ff44eb82 */ /* 0x000e660000000a00 */
[----:B------:R-:W-:Y:S02]  /*1da0*/  @!P6 IADD3 R55, PT, PT, R55, R75, RZ ;  /* 0x0000004b3737e210 */ /* 0x000fe40007ffe0ff */
[C---:B------:R-:W-:Y:S02]  /*1db0*/  @!P6 SHF.L.U32 R89, R54.reuse, 0x1, RZ ;  /* 0x000000013659e819 */ /* 0x040fe400000006ff */
[----:B------:R-:W-:Y:S02]  /*1dc0*/  @!P6 SHF.L.U64.HI R54, R54, 0x1, R55 ;  /* 0x000000013636e819 */ /* 0x000fe40000010237 */
[----:B----4-:R-:W-:-:S04]  /*1dd0*/  @!P6 IADD3 R90, P0, PT, R89, R90, RZ ;  /* 0x0000005a595ae210 */ /* 0x010fc80007f1e0ff */
        /* <DEDUP_REMOVED lines=9> */
[----:B------:R-:W-:-:S03]  /*1e70*/  LOP3.LUT P3, RZ, R12, 0x400000, RZ, 0xc0, !PT ;  /* 0x004000000cff7812 */ /* 0x000fc6000786c0ff */
        /* <DEDUP_REMOVED lines=14> */
[----:B------:R-:W-:Y:S02]  /*1f60*/  IADD3 R77, PT, PT, R50, 0x140, RZ ;  /* 0x00000140324d7810 */ /* 0x000fe40007ffe0ff */
[C---:B------:R-:W-:Y:S02]  /*1f70*/  LOP3.LUT P2, RZ, R12.reuse, 0x800000, RZ, 0xc0, !PT ;  /* 0x008000000cff7812 */ /* 0x040fe4000784c0ff */
[----:B------:R-:W-:Y:S02]  /*1f80*/  SHF.R.S32.HI R69, RZ, 0x1f, R77 ;  /* 0x0000001fff457819 */ /* 0x000fe4000001144d */
[----:B------:R-:W-:Y:S02]  /*1f90*/  ISETP.GE.U32.AND P0, PT, R77, UR16, PT ;  /* 0x000000104d007c0c */ /* 0x000fe4000bf06070 */
[----:B------:R-:W-:-:S02]  /*1fa0*/  LOP3.LUT R12, R12, 0xffffffef, RZ, 0xc0, !PT ;  /* 0xffffffef0c0c7812 */ /* 0x000fc400078ec0ff */
[----:B------:R-:W-:-:S05]  /*1fb0*/  ISETP.GE.AND.EX P4, PT, R69, UR17, PT, P0 ;  /* 0x0000001145007c0c */ /* 0x000fca000bf86300 */
[----:B------:R-:W4:Y:S08]  /*1fc0*/  @!P2 LDG.E R80, desc[UR10][R66.64] ;  /* 0x0000000a4250a981 */ /* 0x000f30000c1e1900 */
[----:B------:R-:W1:Y:S01]  /*1fd0*/  @!P4 LDC.64 R78, c[0x0][0x3f8] ;  /* 0x0000fe00ff4ecb82 */ /* 0x000e620000000a00 */
[----:B------:R-:W-:-:S07]  /*1fe0*/  @P4 LOP3.LUT R12, R12, 0x10, RZ, 0xfc, !PT ;  /* 0x000000100c0c4812 */ /* 0x000fce00078efcff */
[----:B------:R-:W5:Y:S01]  /*1ff0*/  @!P4 LDC.64 R86, c[0x0][0x3a0] ;  /* 0x0000e800ff56cb82 */ /* 0x000f620000000a00 */
[----:B-1----:R-:W-:Y:S01]  /*2000*/  @!P4 IMAD R68, R69, R78, RZ ;  /* 0x0000004e4544c224 */ /* 0x002fe200078e02ff */
[----:B------:R-:W-:-:S03]  /*2010*/  @!P4 MOV R69, R35 ;  /* 0x000000230045c202 */ /* 0x000fc60000000f00 */
[----:B------:R-:W-:Y:S01]  /*2020*/  @!P4 IMAD R79, R77, R79, R68 ;  /* 0x0000004f4d4fc224 */ /* 0x000fe200078e0244 */
[----:B------:R-:W-:-:S05]  /*2030*/  @!P4 MOV R68, R36 ;  /* 0x000000240044c202 */ /* 0x000fca0000000f00 */
[----:B------:R-:W-:Y:S02]  /*2040*/  @!P4 IMAD.WIDE.U32 R68, R77, R78, R68 ;  /* 0x0000004e4d44c225 */ /* 0x000fe400078e0044 */
[----:B------:R-:W1:Y:S03]  /*2050*/  @!P4 LDC.64 R76, c[0x0][0x398] ;  /* 0x0000e600ff4ccb82 */ /* 0x000e660000000a00 */
[----:B------:R-:W-:-:S04]  /*2060*/  @!P4 IADD3 R69, PT, PT, R69, R79, RZ ;  /* 0x0000004f4545c210 */ /* 0x000fc80007ffe0ff */
[C---:B------:R-:W-:Y:S02]  /*2070*/  @!P4 SHF.L.U64.HI R70, R68.reuse, 0x1, R69 ;  /* 0x000000014446c819 */ /* 0x040fe40000010245 */
[----:B------:R-:W-:-:S04]  /*2080*/  @!P4 SHF.L.U32 R69, R68, 0x1, RZ ;  /* 0x000000014445c819 */ /* 0x000fc800000006ff */
[----:B-----5:R-:W-:-:S04]  /*2090*/  @!P4 IADD3 R86, P0, PT, R69, R86, RZ ;  /* 0x000000564556c210 */ /* 0x020fc80007f1e0ff */
        /* <DEDUP_REMOVED lines=8> */
[----:B0-----:R-:W-:Y:S02]  /*2120*/  @!P4 MOV R62, R36 ;  /* 0x00000024003ec202 */ /* 0x001fe40000000f00 */
[----:B------:R-:W-:Y:S02]  /*2130*/  @!P4 MOV R63, R35 ;  /* 0x00000023003fc202 */ /* 0x000fe40000000f00 */
[----:B------:R-:W-:-:S06]  /*2140*/  MOV R70, RZ ;  /* 0x000000ff00467202 */ /* 0x000fcc0000000f00 */
[----:B------:R0:W5:Y:S02]  /*2150*/  @!P2 LDG.E R70, desc[UR10][R60.64] ;  /* 0x0000000a3c46a981 */ /* 0x000164000c1e1900 */
[----:B0-----:R-:W0:Y:S01]  /*2160*/  @!P4 LDC.64 R60, c[0x0][0x398] ;  /* 0x0000e600ff3ccb82 */ /* 0x001e220000000a00 */
[-C--:B-1----:R-:W-:Y:S02]  /*2170*/  @!P4 IMAD R72, R79, R104.reuse, RZ ;  /* 0x000000684f48c224 */ /* 0x082fe400078e02ff */
[----:B------:R-:W-:-:S04]  /*2180*/  @!P4 IMAD.WIDE.U32 R62, R77, R104, R62 ;  /* 0x000000684d3ec225 */ /* 0x000fc800078e003e */
[----:B------:R-:W-:Y:S02]  /*2190*/  @!P4 IMAD R73, R77, R105, R72 ;  /* 0x000000694d49c224 */ /* 0x000fe400078e0248 */
[----:B------:R-:W1:Y:S01]  /*21a0*/  @!P4 LDC.64 R76, c[0x0][0x3a0] ;  /* 0x0000e800ff4ccb82 */ /* 0x000e620000000a00 */
[----:B------:R-:W-:Y:S02]  /*21b0*/  @!P4 SHF.L.U32 R67, R62, 0x1, RZ ;  /* 0x000000013e43c819 */ /* 0x000fe400000006ff */
[----:B------:R-:W-:-:S04]  /*21c0*/  @!P4 IADD3 R63, PT, PT, R63, R73, RZ ;  /* 0x000000493f3fc210 */ /* 0x000fc80007ffe0ff */
[----:B------:R-:W-:Y:S01]  /*21d0*/  @!P4 SHF.L.U64.HI R72, R62, 0x1, R63 ;  /* 0x000000013e48c819 */ /* 0x000fe2000001023f */
[----:B------:R-:W-:Y:S01]  /*21e0*/  HFMA2 R66, -RZ, RZ, 0, 0 ;  /* 0x00000000ff427431 */ /* 0x000fe200000001ff */
[C---:B------:R-:W-:Y:S02]  /*21f0*/  LOP3.LUT P1, RZ, R12.reuse, 0x200000, RZ, 0xc0, !PT ;  /* 0x002000000cff7812 */ /* 0x040fe4000782c0ff */
[----:B------:R-:W-:Y:S02]  /*2200*/  LOP3.LUT R12, R12, 0xfffffff7, RZ, 0xc0, !PT ;  /* 0xfffffff70c0c7812 */ /* 0x000fe400078ec0ff */
[----:B------:R-:W-:Y:S02]  /*2210*/  CS2R R78, SRZ ;  /* 0x00000000004e7805 */ /* 0x000fe4000001ff00 */
[----:B------:R-:W-:Y:S01]  /*2220*/  @P4 LOP3.LUT R12, R12, 0x8, RZ, 0xfc, !PT ;  /* 0x000000080c0c4812 */ /* 0x000fe200078efcff */
[----:B------:R-:W2:Y:S04]  /*2230*/  @!P3 LDG.E R66, desc[UR10][R64.64] ;  /* 0x0000000a4042b981 */ /* 0x000ea8000c1e1900 */
[----:B------:R3:W4:Y:S01]  /*2240*/  @!P3 LDG.E R79, desc[UR10][R40.64] ;  /* 0x0000000a284fb981 */ /* 0x000722000c1e1900 */
[----:B-1----:R-:W-:-:S03]  /*2250*/  @!P4 IADD3 R62, P0, PT, R67, R76, RZ ;  /* 0x0000004c433ec210 */ /* 0x002fc60007f1e0ff */
[----:B------:R-:W4:Y:S01]  /*2260*/  @!P1 LDG.E R78, desc[UR10][R48.64] ;  /* 0x0000000a304e9981 */ /* 0x000f22000c1e1900 */
[----:B------:R-:W-:Y:S02]  /*2270*/  @!P4 IADD3.X R63, PT, PT, R72, R77, RZ, P0, !PT ;  /* 0x0000004d483fc210 */ /* 0x000fe400007fe4ff */
[----:B0-----:R-:W-:Y:S02]  /*2280*/  @!P4 IADD3 R60, P0, PT, R67, R60, RZ ;  /* 0x0000003c433cc210 */ /* 0x001fe40007f1e0ff */
[----:B------:R-:W-:Y:S02]  /*2290*/  IADD3 R67, PT, PT, R50, 0x160, RZ ;  /* 0x0000016032437810 */ /* 0x000fe40007ffe0ff */
[----:B------:R-:W-:Y:S02]  /*22a0*/  @!P4 IADD3.X R61, PT, PT, R72, R61, RZ, P0, !PT ;  /* 0x0000003d483dc210 */ /* 0x000fe400007fe4ff */
[----:B------:R-:W-:Y:S02]  /*22b0*/  ISETP.NE.AND P4, PT, R71, RZ, PT ;  /* 0x000000ff4700720c */ /* 0x000fe40003f85270 */
[----:B------:R-:W-:-:S02]  /*22c0*/  SHF.R.S32.HI R71, RZ, 0x1f, R67 ;  /* 0x0000001fff477819 */ /* 0x000fc40000011443 */
[----:B------:R-:W-:-:S04]  /*22d0*/  ISETP.GE.U32.AND P0, PT, R67, UR16, PT ;  /* 0x0000001043007c0c */ /* 0x000fc8000bf06070 */
[----:B------:R-:W-:-:S13]  /*22e0*/  ISETP.GE.AND.EX P3, PT, R71, UR17, PT, P0 ;  /* 0x0000001147007c0c */ /* 0x000fda000bf66300 */
[----:B------:R-:W0:Y:S01]  /*22f0*/  @!P3 LDC.64 R72, c[0x0][0x3f8] ;  /* 0x0000fe00ff48bb82 */ /* 0x000e220000000a00 */
[----:B---3--:R-:W-:Y:S02]  /*2300*/  @!P3 MOV R40, R36 ;  /* 0x000000240028b202 */ /* 0x008fe40000000f00 */
[----:B------:R-:W-:Y:S02]  /*2310*/  @!P3 MOV R41, R35 ;  /* 0x000000230029b202 */ /* 0x000fe40000000f00 */
[----:B------:R-:W-:-:S06]  /*2320*/  CS2R R76, SRZ ;  /* 0x00000000004c7805 */ /* 0x000fcc000001ff00 */
[----:B------:R1:W3:Y:S02]  /*2330*/  @!P1 LDG.E R77, desc[UR10][R32.64] ;  /* 0x0000000a204d9981 */ /* 0x0002e4000c1e1900 */
[----:B-1----:R-:W1:Y:S01]  /*2340*/  @!P3 LDC.64 R32, c[0x0][0x398] ;  /* 0x0000e600ff20bb82 */ /* 0x002e620000000a00 */
[-C--:B0-----:R-:W-:Y:S02]  /*2350*/  @!P3 IMAD R64, R71, R72.reuse, RZ ;  /* 0x000000484740b224 */ /* 0x081fe400078e02ff */
[----:B------:R-:W-:-:S04]  /*2360*/  @!P3 IMAD.WIDE.U32 R40, R67, R72, R40 ;  /* 0x000000484328b225 */ /* 0x000fc800078e0028 */
[----:B------:R-:W-:Y:S02]  /*2370*/  @!P3 IMAD R65, R67, R73, R64 ;  /* 0x000000494341b224 */ /* 0x000fe400078e0240 */
[----:B------:R-:W0:Y:S01]  /*2380*/  @!P3 LDC.64 R72, c[0x0][0x3a0] ;  /* 0x0000e800ff48bb82 */ /* 0x000e220000000a00 */
[----:B------:R-:W-:Y:S02]  /*2390*/  @!P3 SHF.L.U32 R49, R40, 0x1, RZ ;  /* 0x000000012831b819 */ /* 0x000fe400000006ff */
[----:B------:R-:W-:Y:S02]  /*23a0*/  @!P3 IADD3 R41, PT, PT, R41, R65, RZ ;  /* 0x000000412929b210 */ /* 0x000fe40007ffe0ff */
[----:B------:R-:W-:Y:S02]  /*23b0*/  LOP3.LUT P2, RZ, R12, 0x100000, RZ, 0xc0, !PT ;  /* 0x001000000cff7812 */ /* 0x000fe4000784c0ff */
[----:B------:R-:W-:Y:S01]  /*23c0*/  @!P3 SHF.L.U64.HI R64, R40, 0x1, R41 ;  /* 0x000000012840b819 */ /* 0x000fe20000010229 */
[----:B------:R-:W-:Y:S01]  /*23d0*/  HFMA2 R71, -RZ, RZ, 0, 0 ;  /* 0x00000000ff477431 */ /* 0x000fe200000001ff */
[----:B------:R-:W-:-:S04]  /*23e0*/  LOP3.LUT R12, R12, 0xfffffffb, RZ, 0xc0, !PT ;  /* 0xfffffffb0c0c7812 */ /* 0x000fc800078ec0ff */
[----:B------:R-:W-:-:S05]  /*23f0*/  @P3 LOP3.LUT R12, R12, 0x4, RZ, 0xfc, !PT ;  /* 0x000000040c0c3812 */ /* 0x000fca00078efcff */
[----:B------:R-:W3:Y:S01]  /*2400*/  @!P2 LDG.E R71, desc[UR10][R44.64] ;  /* 0x0000000a2c47a981 */ /* 0x000ee2000c1e1900 */
[----:B0-----:R-:W-:-:S04]  /*2410*/  @!P3 IADD3 R40, P0, PT, R49, R72, RZ ;  /* 0x000000483128b210 */ /* 0x001fc80007f1e0ff */
[----:B------:R-:W-:Y:S02]  /*2420*/  @!P3 IADD3.X R41, PT, PT, R64, R73, RZ, P0, !PT ;  /* 0x000000494029b210 */ /* 0x000fe400007fe4ff */
[----:B-1----:R-:W-:Y:S02]  /*2430*/  @!P3 IADD3 R32, P0, PT, R49, R32, RZ ;  /* 0x000000203120b210 */ /* 0x002fe40007f1e0ff */
[----:B------:R-:W-:Y:S02]  /*2440*/  IADD3 R49, PT, PT, R50, 0x170, RZ ;  /* 0x0000017032317810 */ /* 0x000fe40007ffe0ff */
[----:B------:R-:W-:Y:S02]  /*2450*/  MOV R72, RZ ;  /* 0x000000ff00487202 */ /* 0x000fe40000000f00 */
[----:B------:R-:W-:Y:S02]  /*2460*/  @!P3 IADD3.X R33, PT, PT, R64, R33, RZ, P0, !PT ;  /* 0x000000214021b210 */ /* 0x000fe400007fe4ff */
[----:B------:R-:W-:-:S02]  /*2470*/  ISETP.NE.AND P3, PT, R51, RZ, PT ;  /* 0x000000ff3300720c */ /* 0x000fc40003f65270 */
[----:B------:R-:W-:Y:S01]  /*2480*/  SHF.R.S32.HI R51, RZ, 0x1f, R49 ;  /* 0x0000001fff337819 */ /* 0x000fe20000011431 */
[----:B------:R0:W3:Y:S01]  /*2490*/  @!P2 LDG.E R72, desc[UR10][R6.64] ;  /* 0x0000000a0648a981 */ /* 0x0000e2000c1e1900 */
[----:B------:R-:W-:-:S04]  /*24a0*/  ISETP.GE.U32.AND P0, PT, R49, UR16, PT ;  /* 0x0000001031007c0c */ /* 0x000fc8000bf06070 */
[----:B------:R-:W-:-:S13]  /*24b0*/  ISETP.GE.AND.EX P2, PT, R51, UR17, PT, P0 ;  /* 0x0000001133007c0c */ /* 0x000fda000bf46300 */
[----:B------:R-:W1:Y:S01]  /*24c0*/  @!P2 LDC.64 R104, c[0x0][0x3f8] ;  /* 0x0000fe00ff68ab82 */ /* 0x000e620000000a00 */
[----:B------:R-:W-:Y:S02]  /*24d0*/  LOP3.LUT P0, RZ, R12, 0x80000, RZ, 0xc0, !PT ;  /* 0x000800000cff7812 */ /* 0x000fe4000780c0ff */
[----:B0-----:R-:W-:Y:S02]  /*24e0*/  @!P2 MOV R6, R36 ;  /* 0x000000240006a202 */ /* 0x001fe40000000f00 */
[----:B------:R-:W-:Y:S02]  /*24f0*/  @!P2 MOV R7, R35 ;  /* 0x000000230007a202 */ /* 0x000fe40000000f00 */
[----:B------:R-:W-:Y:S01]  /*2500*/  CS2R R64, SRZ ;  /* 0x0000000000407805 */ /* 0x000fe2000001ff00 */
[----:B------:R-:W-:-:S06]  /*2510*/  HFMA2 R67, -RZ, RZ, 0, 0 ;  /* 0x00000000ff437431 */ /* 0x000fcc00000001ff */
[----:B------:R0:W3:Y:S04]  /*2520*/  @!P0 LDG.E R65, desc[UR10][R30.64] ;  /* 0x0000000a1e418981 */ /* 0x0000e8000c1e1900 */
[----:B------:R5:W3:Y:S01]  /*2530*/  @!P0 LDG.E R67, desc[UR10][R42.64] ;  /* 0x0000000a2a438981 */ /* 0x000ae2000c1e1900 */
[-C--:B-1----:R-:W-:Y:S01]  /*2540*/  @!P2 IMAD R44, R51, R104.reuse, RZ ;  /* 0x00000068332ca224 */ /* 0x082fe200078e02ff */
[----:B0-----:R-:W0:Y:S01]  /*2550*/  @!P2 LDC.64 R30, c[0x0][0x398] ;  /* 0x0000e600ff1eab82 */ /* 0x001e220000000a00 */
[----:B------:R-:W-:-:S04]  /*2560*/  @!P2 IMAD.WIDE.U32 R6, R49, R104, R6 ;  /* 0x000000683106a225 */ /* 0x000fc800078e0006 */
[----:B------:R-:W-:-:S03]  /*2570*/  @!P2 IMAD R45, R49, R105, R44 ;  /* 0x00000069312da224 */ /* 0x000fc600078e022c */
[----:B------:R-:W1:Y:S01]  /*2580*/  @!P2 LDC.64 R48, c[0x0][0x3a0] ;  /* 0x0000e800ff30ab82 */ /* 0x000e620000000a00 */
[----:B-----5:R-:W-:Y:S02]  /*2590*/  @!P2 SHF.L.U32 R43, R6, 0x1, RZ ;  /* 0x00000001062ba819 */ /* 0x020fe400000006ff */
[----:B------:R-:W-:-:S04]  /*25a0*/  @!P2 IADD3 R7, PT, PT, R7, R45, RZ ;  /* 0x0000002d0707a210 */ /* 0x000fc80007ffe0ff */
[----:B------:R-:W-:Y:S02]  /*25b0*/  @!P2 SHF.L.U64.HI R44, R6, 0x1, R7 ;  /* 0x00000001062ca819 */ /* 0x000fe40000010207 */
[C---:B------:R-:W-:Y:S02]  /*25c0*/  LOP3.LUT P1, RZ, R12.reuse, 0x40000, RZ, 0xc0, !PT ;  /* 0x000400000cff7812 */ /* 0x040fe4000782c0ff */
[----:B------:R-:W-:Y:S01]  /*25d0*/  LOP3.LUT R12, R12, 0xfffffffd, RZ, 0xc0, !PT ;  /* 0xfffffffd0c0c7812 */ /* 0x000fe200078ec0ff */
[----:B------:R-:W-:-:S03]  /*25e0*/  HFMA2 R51, -RZ, RZ, 0, 0 ;  /* 0x00000000ff337431 */ /* 0x000fc600000001ff */
[----:B------:R-:W-:-:S07]  /*25f0*/  @P2 LOP3.LUT R12, R12, 0x2, RZ, 0xfc, !PT ;  /* 0x000000020c0c2812 */ /* 0x000fce00078efcff */
[----:B------:R-:W5:Y:S01]  /*2600*/  @!P1 LDG.E R64, desc[UR10][R38.64] ;  /* 0x0000000a26409981 */ /* 0x000f62000c1e1900 */
[----:B-1----:R-:W-:-:S03]  /*2610*/  @!P2 IADD3 R6, P0, PT, R43, R48, RZ ;  /* 0x000000302b06a210 */ /* 0x002fc60007f1e0ff */
[----:B------:R1:W5:Y:S01]  /*2620*/  @!P1 LDG.E R51, desc[UR10][R28.64] ;  /* 0x0000000a1c339981 */ /* 0x000362000c1e1900 */
        /* <DEDUP_REMOVED lines=9> */
[----:B------:R-:W-:Y:S01]  /*26c0*/  LOP3.LUT P0, RZ, R12, 0x20000, RZ, 0xc0, !PT ;  /* 0x000200000cff7812 */ /* 0x000fe2000780c0ff */
[----:B------:R-:W-:Y:S01]  /*26d0*/  HFMA2 R44, -RZ, RZ, 0, 0 ;  /* 0x00000000ff2c7431 */ /* 0x000fe200000001ff */
[----:B-1----:R-:W-:Y:S02]  /*26e0*/  @!P1 MOV R28, R36 ;  /* 0x00000024001c9202 */ /* 0x002fe40000000f00 */
[----:B------:R-:W-:-:S09]  /*26f0*/  @!P1 MOV R29, R35 ;  /* 0x00000023001d9202 */ /* 0x000fd20000000f00 */
[----:B------:R1:W5:Y:S01]  /*2700*/  @!P0 LDG.E R44, desc[UR10][R24.64] ;  /* 0x0000000a182c8981 */ /* 0x000362000c1e1900 */
[----:B0-----:R-:W-:Y:S01]  /*2710*/  @!P1 IMAD R38, R43, R104, RZ ;  /* 0x000000682b269224 */ /* 0x001fe200078e02ff */
[----:B-1----:R-:W0:Y:S08]  /*2720*/  @!P1 LDC.64 R24, c[0x0][0x398] ;  /* 0x0000e600ff189b82 */ /* 0x002e300000000a00 */
[----:B------:R-:W1:Y:S01]  /*2730*/  @!P1 LDC.64 R42, c[0x0][0x3a0] ;  /* 0x0000e800ff2a9b82 */ /* 0x000e620000000a00 */
[----:B------:R-:W-:Y:S01]  /*2740*/  MOV R48, RZ ;  /* 0x000000ff00307202 */ /* 0x000fe20000000f00 */
[----:B------:R-:W-:-:S02]  /*2750*/  @!P1 IMAD R39, R13, R105, R38 ;  /* 0x000000690d279224 */ /* 0x000fc400078e0226 */
[----:B------:R-:W-:-:S03]  /*2760*/  @!P1 IMAD.WIDE.U32 R28, R13, R104, R28 ;  /* 0x000000680d1c9225 */ /* 0x000fc600078e001c */
[----:B------:R2:W5:Y:S02]  /*2770*/  @!P0 LDG.E R48, desc[UR10][R26.64] ;  /* 0x0000000a1a308981 */ /* 0x000564000c1e1900 */
[----:B------:R-:W-:-:S04]  /*2780*/  @!P1 IADD3 R13, PT, PT, R29, R39, RZ ;  /* 0x000000271d0d9210 */ /* 0x000fc80007ffe0ff */
[C---:B------:R-:W-:Y:S02]  /*2790*/  @!P1 SHF.L.U64.HI R38, R28.reuse, 0x1, R13 ;  /* 0x000000011c269819 */ /* 0x040fe4000001020d */
[----:B--2---:R-:W-:Y:S02]  /*27a0*/  @!P1 SHF.L.U32 R27, R28, 0x1, RZ ;  /* 0x000000011c1b9819 */ /* 0x004fe400000006ff */
[----:B------:R-:W-:Y:S02]  /*27b0*/  LOP3.LUT R12, R12, 0xfffffffe, RZ, 0xc0, !PT ;  /* 0xfffffffe0c0c7812 */ /* 0x000fe400078ec0ff */
[----:B-1----:R-:W-:Y:S02]  /*27c0*/  @!P1 IADD3 R28, P0, PT, R27, R42, RZ ;  /* 0x0000002a1b1c9210 */ /* 0x002fe40007f1e0ff */
[----:B------:R-:W-:Y:S02]  /*27d0*/  @P1 LOP3.LUT R12, R12, 0x1, RZ, 0xfc, !PT ;  /* 0x000000010c0c1812 */ /* 0x000fe400078efcff */
[----:B------:R-:W-:-:S02]  /*27e0*/  @!P1 IADD3.X R29, PT, PT, R38, R43, RZ, P0, !PT ;  /* 0x0000002b261d9210 */ /* 0x000fc400007fe4ff */
[----:B0-----:R-:W-:-:S04]  /*27f0*/  @!P1 IADD3 R26, P0, PT, R27, R24, RZ ;  /* 0x000000181b1a9210 */ /* 0x001fc80007f1e0ff */
[----:B------:R-:W-:Y:S02]  /*2800*/  @!P1 IADD3.X R27, PT, PT, R38, R25, RZ, P0, !PT ;  /* 0x00000019261b9210 */ /* 0x000fe400007fe4ff */
[----:B------:R-:W-:Y:S01]  /*2810*/  LOP3.LUT P0, RZ, R12, 0x10000, RZ, 0xc0, !PT ;  /* 0x000100000cff7812 */ /* 0x000fe2000780c0ff */
[----:B------:R-:W-:Y:S01]  /*2820*/  HFMA2 R42, -RZ, RZ, 0, 0 ;  /* 0x00000000ff2a7431 */ /* 0x000fe200000001ff */
[----:B------:R-:W-:Y:S02]  /*2830*/  MOV R38, RZ ;  /* 0x000000ff00267202 */ /* 0x000fe40000000f00 */
[----:B------:R-:W-:-:S04]  /*2840*/  IADD3 R39, PT, PT, R50, 0x190, RZ ;  /* 0x0000019032277810 */ /* 0x000fc80007ffe0ff */
[----:B------:R-:W-:-:S05]  /*2850*/  SHF.R.S32.HI R43, RZ, 0x1f, R39 ;  /* 0x0000001fff2b7819 */ /* 0x000fca0000011427 */
[----:B------:R0:W2:Y:S04]  /*2860*/  @!P0 LDG.E R42, desc[UR10][R58.64] ;  /* 0x0000000a3a2a8981 */ /* 0x0000a8000c1e1900 */
[----:B------:R1:W2:Y:S01]  /*2870*/  @!P0 LDG.E R38, desc[UR10][R22.64] ;  /* 0x0000000a16268981 */ /* 0x0002a2000c1e1900 */
[----:B------:R-:W-:-:S04]  /*2880*/  ISETP.GE.U32.AND P0, PT, R39, UR16, PT ;  /* 0x0000001027007c0c */ /* 0x000fc8000bf06070 */
[----:B------:R-:W-:-:S13]  /*2890*/  ISETP.GE.AND.EX P0, PT, R43, UR17, PT, P0 ;  /* 0x000000112b007c0c */ /* 0x000fda000bf06300 */
[----:B0-----:R-:W0:Y:S01]  /*28a0*/  @!P0 LDC.64 R58, c[0x0][0x3f8] ;  /* 0x0000fe00ff3a8b82 */ /* 0x001e220000000a00 */
[----:B------:R-:W-:Y:S02]  /*28b0*/  ISETP.NE.AND P1, PT, R0, RZ, PT ;  /* 0x000000ff0000720c */ /* 0x000fe40003f25270 */
[----:B-1----:R-:W-:-:S05]  /*28c0*/  @!P0 MOV R22, R36 ;  /* 0x0000002400168202 */ /* 0x002fca0000000f00 */
[----:B------:R-:W1:Y:S01]  /*28d0*/  @!P0 LDC.64 R114, c[0x0][0x3a0] ;  /* 0x0000e800ff728b82 */ /* 0x000e620000000a00 */
[----:B------:R-:W-:-:S07]  /*28e0*/  @!P0 MOV R23, R35 ;  /* 0x0000002300178202 */ /* 0x000fce0000000f00 */
[----:B------:R-:W4:Y:S01]  /*28f0*/  @!P0 LDC.64 R110, c[0x0][0x398] ;  /* 0x0000e600ff6e8b82 */ /* 0x000f220000000a00 */
[----:B------:R-:W-:Y:S02]  /*2900*/  HFMA2 R13, -RZ, RZ, 0, 0 ;  /* 0x00000000ff0d7431 */ /* 0x000fe400000001ff */
[-C--:B0-----:R-:W-:Y:S02]  /*2910*/  @!P0 IMAD R0, R43, R58.reuse, RZ ;  /* 0x0000003a2b008224 */ /* 0x081fe400078e02ff */
[C---:B------:R-:W-:Y:S01]  /*2920*/  @!P0 IMAD.WIDE.U32 R22, R39.reuse, R58, R22 ;  /* 0x0000003a27168225 */ /* 0x040fe200078e0016 */
[----:B------:R-:W-:Y:S01]  /*2930*/  MOV R25, RZ ;  /* 0x000000ff00197202 */ /* 0x000fe20000000f00 */
[----:B------:R0:W2:Y:S02]  /*2940*/  @!P1 LDG.E R13, desc[UR10][R20.64] ;  /* 0x0000000a140d9981 */ /* 0x0000a4000c1e1900 */
[----:B------:R-:W-:-:S03]  /*2950*/  @!P0 IMAD R43, R39, R59, R0 ;  /* 0x0000003b272b8224 */ /* 0x000fc600078e0200 */
[----:B------:R3:W2:Y:S02]  /*2960*/  @!P1 LDG.E R25, desc[UR10][R18.64] ;  /* 0x0000000a12199981 */ /* 0x0006a4000c1e1900 */
[----:B------:R-:W-:-:S04]  /*2970*/  @!P0 IADD3 R23, PT, PT, R23, R43, RZ ;  /* 0x0000002b17178210 */ /* 0x000fc80007ffe0ff */
[C---:B------:R-:W-:Y:S02]  /*2980*/  @!P0 SHF.L.U64.HI R0, R22.reuse, 0x1, R23 ;  /* 0x0000000116008819 */ /* 0x040fe40000010217 */
[----:B------:R-:W-:-:S04]  /*2990*/  @!P0 SHF.L.U32 R23, R22, 0x1, RZ ;  /* 0x0000000116178819 */ /* 0x000fc800000006ff */
[----:B-1----:R-:W-:-:S04]  /*29a0*/  @!P0 IADD3 R114, P1, PT, R23, R114, RZ ;  /* 0x0000007217728210 */ /* 0x002fc80007f3e0ff */
[----:B------:R-:W-:Y:S02]  /*29b0*/  @!P0 IADD3.X R115, PT, PT, R0, R115, RZ, P1, !PT ;  /* 0x0000007300738210 */ /* 0x000fe40000ffe4ff */
[----:B----4-:R-:W-:-:S04]  /*29c0*/  @!P0 IADD3 R110, P1, PT, R23, R110, RZ ;  /* 0x0000006e176e8210 */ /* 0x010fc80007f3e0ff */
[----:B------:R-:W-:Y:S02]  /*29d0*/  @!P0 IADD3.X R111, PT, PT, R0, R111, RZ, P1, !PT ;  /* 0x0000006f006f8210 */ /* 0x000fe40000ffe4ff */
[----:B------:R-:W-:Y:S02]  /*29e0*/  LOP3.LUT P1, RZ, R12, 0x4000, RZ, 0xc0, !PT ;  /* 0x000040000cff7812 */ /* 0x000fe4000782c0ff */
[----:B0-----:R-:W-:Y:S02]  /*29f0*/  CS2R R20, SRZ ;  /* 0x0000000000147805 */ /* 0x001fe4000001ff00 */
[----:B---3--:R-:W-:Y:S02]  /*2a00*/  CS2R R18, SRZ ;  /* 0x0000000000127805 */ /* 0x008fe4000001ff00 */
[----:B------:R-:W-:-:S04]  /*2a10*/  IADD3 R39, PT, PT, R50, 0x1a0, RZ ;  /* 0x000001a032277810 */ /* 0x000fc80007ffe0ff */
[----:B------:R-:W-:Y:S01]  /*2a20*/  SHF.R.S32.HI R43, RZ, 0x1f, R39 ;  /* 0x0000001fff2b7819 */ /* 0x000fe20000011427 */
[----:B------:R-:W-:Y:S01]  /*2a30*/  HFMA2 R23, -RZ, RZ, 0, 0 ;  /* 0x00000000ff177431 */ /* 0x000fe200000001ff */
[----:B------:R-:W3:Y:S04]  /*2a40*/  @!P2 LDG.E R18, desc[UR10][R10.64] ;  /* 0x0000000a0a12a981 */ /* 0x000ee8000c1e1900 */
[----:B------:R0:W4:Y:S04]  /*2a50*/  @!P1 LDG.E R21, desc[UR10][R46.64] ;  /* 0x0000000a2e159981 */ /* 0x000128000c1e1900 */
[----:B------:R1:W4:Y:S01]  /*2a60*/  @!P1 LDG.E R19, desc[UR10][R16.64] ;  /* 0x0000000a10139981 */ /* 0x000322000c1e1900 */
[----:B------:R-:W-:-:S03]  /*2a70*/  ISETP.GE.U32.AND P1, PT, R39, UR16, PT ;  /* 0x0000001027007c0c */ /* 0x000fc6000bf26070 */
[----:B------:R1:W4:Y:S01]  /*2a80*/  @!P2 LDG.E R23, desc[UR10][R14.64] ;  /* 0x0000000a0e17a981 */ /* 0x000322000c1e1900 */
[----:B------:R-:W-:-:S13]  /*2a90*/  ISETP.GE.AND.EX P1, PT, R43, UR17, PT, P1 ;  /* 0x000000112b007c0c */ /* 0x000fda000bf26310 */
[----:B0-----:R-:W0:Y:S01]  /*2aa0*/  @!P1 LDC.64 R46, c[0x0][0x3f8] ;  /* 0x0000fe00ff2e9b82 */ /* 0x001e220000000a00 */
[----:B-1----:R-:W-:Y:S02]  /*2ab0*/  @!P1 MOV R16, R36 ;  /* 0x0000002400109202 */ /* 0x002fe40000000f00 */
[----:B------:R-:W-:-:S05]  /*2ac0*/  @!P1 MOV R17, R35 ;  /* 0x0000002300119202 */ /* 0x000fca0000000f00 */
[----:B------:R-:W1:Y:S01]  /*2ad0*/  @!P1 LDC.64 R58, c[0x0][0x398] ;  /* 0x0000e600ff3a9b82 */ /* 0x000e620000000a00 */
[-C--:B0-----:R-:W-:Y:S02]  /*2ae0*/  @!P1 IMAD R0, R43, R46.reuse, RZ ;  /* 0x0000002e2b009224 */ /* 0x081fe400078e02ff */
[----:B------:R-:W-:-:S04]  /*2af0*/  @!P1 IMAD.WIDE.U32 R16, R39, R46, R16 ;  /* 0x0000002e27109225 */ /* 0x000fc800078e0010 */
[----:B------:R-:W-:Y:S02]  /*2b00*/  @!P1 IMAD R43, R39, R47, R0 ;  /* 0x0000002f272b9224 */ /* 0x000fe400078e0200 */
[----:B------:R-:W0:Y:S03]  /*2b10*/  @!P1 LDC.64 R46, c[0x0][0x3a0] ;  /* 0x0000e800ff2e9b82 */ /* 0x000e260000000a00 */
[----:B------:R-:W-:-:S04]  /*2b20*/  @!P1 IADD3 R17, PT, PT, R17, R43, RZ ;  /* 0x0000002b11119210 */ /* 0x000fc80007ffe0ff */
[C---:B------:R-:W-:Y:S02]  /*2b30*/  @!P1 SHF.L.U64.HI R0, R16.reuse, 0x1, R17 ;  /* 0x0000000110009819 */ /* 0x040fe40000010211 */
[----:B------:R-:W-:Y:S02]  /*2b40*/  @!P1 SHF.L.U32 R17, R16, 0x1, RZ ;  /* 0x0000000110119819 */ /* 0x000fe400000006ff */
[----:B------:R-:W-:Y:S02]  /*2b50*/  IADD3 R15, PT, PT, R50, 0x1b0, RZ ;  /* 0x000001b0320f7810 */ /* 0x000fe40007ffe0ff */
[----:B0-----:R-:W-:-:S04]  /*2b60*/  @!P1 IADD3 R46, P2, PT, R17, R46, RZ ;  /* 0x0000002e112e9210 */ /* 0x001fc80007f5e0ff */
[C---:B------:R-:W-:Y:S02]  /*2b70*/  @!P1 IADD3.X R47, PT, PT, R0.reuse, R47, RZ, P2, !PT ;  /* 0x0000002f002f9210 */ /* 0x040fe400017fe4ff */
[----:B-1----:R-:W-:Y:S02]  /*2b80*/  @!P1 IADD3 R58, P2, PT, R17, R58, RZ ;  /* 0x0000003a113a9210 */ /* 0x002fe40007f5e0ff */
[----:B------:R-:W-:Y:S02]  /*2b90*/  SHF.R.S32.HI R17, RZ, 0x1f, R15 ;  /* 0x0000001fff117819 */ /* 0x000fe4000001140f */
        /* <DEDUP_REMOVED lines=9> */
[----:B-----5:R-:W-:-:S07]  /*2c30*/  @!P2 MOV R98, R36 ;  /* 0x000000240062a202 */ /* 0x020fce0000000f00 */
[----:B------:R-:W5:Y:S01]  /*2c40*/  @!P2 LDC.64 R106, c[0x0][0x398] ;  /* 0x0000e600ff6aab82 */ /* 0x000f620000000a00 */
        /* <DEDUP_REMOVED lines=10> */
[----:B-----5:R-:W-:Y:S02]  /*2cf0*/  @!P2 IADD3 R106, P3, PT, R99, R106, RZ ;  /* 0x0000006a636aa210 */ /* 0x020fe40007f7e0ff */
[----:B------:R-:W-:Y:S02]  /*2d00*/  CS2R R10, SRZ ;  /* 0x00000000000a7805 */ /* 0x000fe4000001ff00 */
[----:B------:R-:W-:Y:S02]  /*2d10*/  SHF.R.S32.HI R17, RZ, 0x1f, R15 ;  /* 0x0000001fff117819 */ /* 0x000fe4000001140f */
[----:B------:R-:W-:Y:S02]  /*2d20*/  @!P2 IADD3.X R107, PT, PT, R0, R107, RZ, P3, !PT ;  /* 0x0000006b006ba210 */ /* 0x000fe40001ffe4ff */
[----:B------:R-:W-:Y:S01]  /*2d30*/  ISETP.GE.U32.AND P3, PT, R15, UR16, PT ;  /* 0x000000100f007c0c */ /* 0x000fe2000bf66070 */
[----:B------:R0:W5:Y:S03]  /*2d40*/  @!P4 LDG.E R10, desc[UR10][R2.64] ;  /* 0x0000000a020ac981 */ /* 0x000166000c1e1900 */
[----:B------:R-:W-:Y:S01]  /*2d50*/  ISETP.GE.AND.EX P3, PT, R17, UR17, PT, P3 ;  /* 0x0000001111007c0c */ /* 0x000fe2000bf66330 */
[----:B0-----:R-:W-:Y:S01]  /*2d60*/  HFMA2 R3, -RZ, RZ, 0, 0 ;  /* 0x00000000ff037431 */ /* 0x001fe200000001ff */
[----:B------:R-:W-:-:S02]  /*2d70*/  P2R R24, PR, RZ, 0x1 ;  /* 0x00000001ff187803 */ /* 0x000fc40000000000 */
[----:B------:R-:W-:Y:S02]  /*2d80*/  LOP3.LUT P0, RZ, R12, 0x800, RZ, 0xc0, !PT ;  /* 0x000008000cff7812 */ /* 0x000fe4000780c0ff */
[----:B------:R-:W-:-:S07]  /*2d90*/  P2R R39, PR, RZ, 0x2 ;  /* 0x00000002ff277803 */ /* 0x000fce0000000000 */
[----:B------:R-:W0:Y:S01]  /*2da0*/  @!P3 LDC.64 R104, c[0x0][0x3a0] ;  /* 0x0000e800ff68bb82 */ /* 0x000e220000000a00 */
[----:B------:R1:W5:Y:S01]  /*2db0*/  @!P4 LDG.E R3, desc[UR10][R52.64] ;  /* 0x0000000a3403c981 */ /* 0x000362000c1e1900 */
[----:B------:R-:W-:Y:S02]  /*2dc0*/  LOP3.LUT P1, RZ, R12, 0x400, RZ, 0xc0, !PT ;  /* 0x000004000cff7812 */ /* 0x000fe4000782c0ff */
[----:B------:R-:W-:Y:S01]  /*2dd0*/  CS2R R8, SRZ ;  /* 0x0000000000087805 */ /* 0x000fe2000001ff00 */
[----:B------:R2:W5:Y:S03]  /*2de0*/  @!P0 LDG.E R20, desc[UR10][R102.64] ;  /* 0x0000000a66148981 */ /* 0x000566000c1e1900 */
[----:B-1----:R-:W1:Y:S01]  /*2df0*/  @!P3 LDC.64 R52, c[0x0][0x3f8] ;  /* 0x0000fe00ff34bb82 */ /* 0x002e620000000a00 */
[----:B------:R-:W5:Y:S06]  /*2e00*/  @!P0 LDG.E R11, desc[UR10][R100.64] ;  /* 0x0000000a640b8981 */ /* 0x000f6c000c1e1900 */
[----:B------:R2:W5:Y:S02]  /*2e10*/  @!P1 LDG.E R8, desc[UR10][R94.64] ;  /* 0x0000000a5e089981 */ /* 0x000564000c1e1900 */
[----:B--2---:R-:W2:Y:S01]  /*2e20*/  @!P3 LDC.64 R102, c[0x0][0x398] ;  /* 0x0000e600ff66bb82 */ /* 0x004ea20000000a00 */
[----:B------:R-:W-:Y:S01]  /*2e30*/  P2R R22, PR, RZ, 0x4 ;  /* 0x00000004ff167803 */ /* 0x000fe20000000000 */
[----:B------:R-:W5:Y:S01]  /*2e40*/  @!P1 LDG.E R9, desc[UR10][R96.64] ;  /* 0x0000000a60099981 */ /* 0x000f62000c1e1900 */
[----:B------:R-:W-:-:S02]  /*2e50*/  @!P3 MOV R94, R36 ;  /* 0x00000024005eb202 */ /* 0x000fc40000000f00 */
[----:B------:R-:W-:Y:S01]  /*2e60*/  @!P3 MOV R95, R35 ;  /* 0x00000023005fb202 */ /* 0x000fe20000000f00 */
[-C--:B-1----:R-:W-:Y:S02]  /*2e70*/  @!P3 IMAD R0, R17, R52.reuse, RZ ;  /* 0x000000341100b224 */ /* 0x082fe400078e02ff */
[----:B------:R-:W-:-:S04]  /*2e80*/  @!P3 IMAD.WIDE.U32 R94, R15, R52, R94 ;  /* 0x000000340f5eb225 */ /* 0x000fc800078e005e */
[----:B------:R-:W-:-:S05]  /*2e90*/  @!P3 IMAD R17, R15, R53, R0 ;  /* 0x000000350f11b224 */ /* 0x000fca00078e0200 */
[----:B------:R-:W-:Y:S02]  /*2ea0*/  @!P3 IADD3 R15, PT, PT, R95, R17, RZ ;  /* 0x000000115f0fb210 */ /* 0x000fe40007ffe0ff */
[C---:B------:R-:W-:Y:S02]  /*2eb0*/  @!P3 SHF.L.U32 R95, R94.reuse, 0x1, RZ ;  /* 0x000000015e5fb819 */ /* 0x040fe400000006ff */
[----:B------:R-:W-:Y:S02]  /*2ec0*/  @!P3 SHF.L.U64.HI R0, R94, 0x1, R15 ;  /* 0x000000015e00b819 */ /* 0x000fe4000001020f */
[----:B0-----:R-:W-:Y:S02]  /*2ed0*/  @!P3 IADD3 R104, P4, PT, R95, R104, RZ ;  /* 0x000000685f68b210 */ /* 0x001fe40007f9e0ff */
[----:B------:R-:W-:Y:S02]  /*2ee0*/  IADD3 R15, PT, PT, R50, 0x1d0, RZ ;  /* 0x000001d0320f7810 */ /* 0x000fe40007ffe0ff */
[----:B------:R-:W-:-:S02]  /*2ef0*/  @!P3 IADD3.X R105, PT, PT, R0, R105, RZ, P4, !PT ;  /* 0x000000690069b210 */ /* 0x000fc400027fe4ff */
[----:B--2---:R-:W-:Y:S02]  /*2f00*/  @!P3 IADD3 R102, P4, PT, R95, R102, RZ ;  /* 0x000000665f66b210 */ /* 0x004fe40007f9e0ff */
[----:B------:R-:W-:Y:S02]  /*2f10*/  SHF.R.S32.HI R49, RZ, 0x1f, R15 ;  /* 0x0000001fff317819 */ /* 0x000fe4000001140f */
[----:B------:R-:W-:Y:S02]  /*2f20*/  @!P3 IADD3.X R103, PT, PT, R0, R103, RZ, P4, !PT ;  /* 0x000000670067b210 */ /* 0x000fe400027fe4ff */
[----:B------:R-:W-:-:S04]  /*2f30*/  ISETP.GE.U32.AND P4, PT, R15, UR16, PT ;  /* 0x000000100f007c0c */ /* 0x000fc8000bf86070 */
[----:B------:R-:W-:Y:S02]  /*2f40*/  ISETP.GE.AND.EX P4, PT, R49, UR17, PT, P4 ;  /* 0x0000001131007c0c */ /* 0x000fe4000bf86340 */
[----:B------:R-:W-:Y:S02]  /*2f50*/  CS2R R52, SRZ ;  /* 0x0000000000347805 */ /* 0x000fe4000001ff00 */
[----:B------:R-:W-:-:S04]  /*2f60*/  LOP3.LUT P2, RZ, R12, 0x100, RZ, 0xc0, !PT ;  /* 0x000001000cff7812 */ /* 0x000fc8000784c0ff */
[----:B------:R0:W2:Y:S01]  /*2f70*/  @!P5 LDG.E R53, desc[UR10][R4.64] ;  /* 0x0000000a0435d981 */ /* 0x0000a2000c1e1900 */
[----:B------:R-:W-:Y:S01]  /*2f80*/  HFMA2 R0, -RZ, RZ, 0, 0 ;  /* 0x00000000ff007431 */ /* 0x000fe200000001ff */
[----:B------:R-:W-:Y:S02]  /*2f90*/  P2R R17, PR, RZ, 0x8 ;  /* 0x00000008ff117803 */ /* 0x000fe40000000000 */
[----:B------:R-:W2:Y:S01]  /*2fa0*/  @!P6 LDG.E R52, desc[UR10][R90.64] ;  /* 0x0000000a5a34e981 */ /* 0x000ea2000c1e1900 */
[----:B------:R-:W1:Y:S04]  /*2fb0*/  @!P4 LDC.64 R100, c[0x0][0x398] ;  /* 0x0000e600ff64cb82 */ /* 0x000e680000000a00 */
[----:B------:R3:W2:Y:S04]  /*2fc0*/  @!P2 LDG.E R0, desc[UR10][R82.64] ;  /* 0x0000000a5200a981 */ /* 0x0006a8000c1e1900 */
[----:B0-----:R-:W0:Y:S01]  /*2fd0*/  @!P4 LDC.64 R4, c[0x0][0x3f8] ;  /* 0x0000fe00ff04cb82 */ /* 0x001e220000000a00 */
[----:B---3--:R-:W-:-:S06]  /*2fe0*/  CS2R R82, SRZ ;  /* 0x0000000000527805 */ /* 0x008fcc000001ff00 */
[----:B------:R3:W2:Y:S01]  /*2ff0*/  @!P5 LDG.E R82, desc[UR10][R56.64] ;  /* 0x0000000a3852d981 */ /* 0x0006a2000c1e1900 */
[C---:B------:R-:W-:Y:S02]  /*3000*/  LOP3.LUT P3, RZ, R12.reuse, 0x20, RZ, 0xc0, !PT ;  /* 0x000000200cff7812 */ /* 0x040fe4000786c0ff */
[----:B------:R-:W-:Y:S01]  /*3010*/  LOP3.LUT P1, RZ, R12, 0x10, RZ, 0xc0, !PT ;  /* 0x000000100cff7812 */ /* 0x000fe2000782c0ff */
[----:B------:R-:W2:Y:S01]  /*3020*/  @!P2 LDG.E R83, desc[UR10][R92.64] ;  /* 0x0000000a5c53a981 */ /* 0x000ea2000c1e1900 */
[----:B---3--:R-:W-:Y:S01]  /*3030*/  @!P4 MOV R56, R36 ;  /* 0x000000240038c202 */ /* 0x008fe20000000f00 */
[----:B0-----:R-:W-:Y:S01]  /*3040*/  @!P4 IMAD R2, R49, R4, RZ ;  /* 0x000000043102c224 */ /* 0x001fe200078e02ff */
[----:B------:R-:W-:-:S07]  /*3050*/  @!P4 MOV R57, R35 ;  /* 0x000000230039c202 */ /* 0x000fce0000000f00 */
[----:B------:R0:W3:Y:S01]  /*3060*/  @!P3 LDG.E R76, desc[UR10][R74.64] ;  /* 0x0000000a4a4cb981 */ /* 0x0000e2000c1e1900 */
[C---:B------:R-:W-:Y:S02]  /*3070*/  @!P4 IMAD R49, R15.reuse, R5, R2 ;  /* 0x000000050f31c224 */ /* 0x040fe400078e0202 */
[----:B------:R-:W-:Y:S02]  /*3080*/  @!P4 IMAD.WIDE.U32 R4, R15, R4, R56 ;  /* 0x000000040f04c225 */ /* 0x000fe400078e0038 */
[----:B------:R-:W1:Y:S03]  /*3090*/  @!P4 LDC.64 R56, c[0x0][0x3a0] ;  /* 0x0000e800ff38cb82 */ /* 0x000e660000000a00 */
[----:B------:R-:W-:-:S04]  /*30a0*/  @!P4 IADD3 R15, PT, PT, R5, R49, RZ ;  /* 0x00000031050fc210 */ /* 0x000fc80007ffe0ff */
[C---:B------:R-:W-:Y:S02]  /*30b0*/  @!P4 SHF.L.U64.HI R2, R4.reuse, 0x1, R15 ;  /* 0x000000010402c819 */ /* 0x040fe4000001020f */
[----:B------:R-:W-:Y:S02]  /*30c0*/  @!P4 SHF.L.U32 R15, R4, 0x1, RZ ;  /* 0x00000001040fc819 */ /* 0x000fe400000006ff */
[----:B------:R-:W-:Y:S02]  /*30d0*/  IADD3 R49, PT, PT, R50, 0x1e0, RZ ;  /* 0x000001e032317810 */ /* 0x000fe40007ffe0ff */
[----:B-1----:R-:W-:-:S04]  /*30e0*/  @!P4 IADD3 R56, P5, PT, R15, R56, RZ ;  /* 0x000000380f38c210 */ /* 0x002fc80007fbe0ff */
[C---:B------:R-:W-:Y:S02]  /*30f0*/  @!P4 IADD3.X R57, PT, PT, R2.reuse, R57, RZ, P5, !PT ;  /* 0x000000390239c210 */ /* 0x040fe40002ffe4ff */
[----:B------:R-:W-:Y:S02]  /*3100*/  @!P4 IADD3 R100, P5, PT, R15, R100, RZ ;  /* 0x000000640f64c210 */ /* 0x000fe40007fbe0ff */
[----:B------:R-:W-:Y:S02]  /*3110*/  SHF.R.S32.HI R73, RZ, 0x1f, R49 ;  /* 0x0000001fff497819 */ /* 0x000fe40000011431 */
[----:B------:R-:W-:Y:S02]  /*3120*/  @!P4 IADD3.X R101, PT, PT, R2, R101, RZ, P5, !PT ;  /* 0x000000650265c210 */ /* 0x000fe40002ffe4ff */
[----:B------:R-:W-:-:S04]  /*3130*/  ISETP.GE.U32.AND P5, PT, R49, UR16, PT ;  /* 0x0000001031007c0c */ /* 0x000fc8000bfa6070 */
[----:B------:R-:W-:Y:S02]  /*3140*/  ISETP.GE.AND.EX P5, PT, R73, UR17, PT, P5 ;  /* 0x0000001149007c0c */ /* 0x000fe4000bfa6350 */
[----:B0-----:R-:W-:-:S06]  /*3150*/  CS2R R74, SRZ ;  /* 0x00000000004a7805 */ /* 0x001fcc000001ff00 */
[----:B------:R0:W3:Y:S01]  /*3160*/  @!P3 LDG.E R75, desc[UR10][R54.64] ;  /* 0x0000000a364bb981 */ /* 0x0000e2000c1e1900 */
[----:B------:R-:W-:Y:S01]  /*3170*/  HFMA2 R5, -RZ, RZ, 0, 0 ;  /* 0x00000000ff057431 */ /* 0x000fe200000001ff */
[----:B------:R-:W-:Y:S02]  /*3180*/  P2R R15, PR, RZ, 0x10 ;  /* 0x00000010ff0f7803 */ /* 0x000fe40000000000 */
[----:B------:R-:W-:Y:S01]  /*3190*/  P2R R45, PR, RZ, 0x4 ;  /* 0x00000004ff2d7803 */ /* 0x000fe20000000000 */
[----:B------:R-:W3:Y:S01]  /*31a0*/  @!P1 LDG.E R74, desc[UR10][R86.64] ;  /* 0x0000000a564a9981 */ /* 0x000ee2000c1e1900 */
[----:B------:R-:W1:Y:S03]  /*31b0*/  @!P5 LDC.64 R96, c[0x0][0x398] ;  /* 0x0000e600ff60db82 */ /* 0x000e660000000a00 */
[----:B------:R4:W3:Y:S05]  /*31c0*/  @!P6 LDG.E R5, desc[UR10][R88.64] ;  /* 0x0000000a5805e981 */ /* 0x0008ea000c1e1900 */
[----:B0-----:R-:W0:Y:S01]  /*31d0*/  @!P5 LDC.64 R54, c[0x0][0x3f8] ;  /* 0x0000fe00ff36db82 */ /* 0x001e220000000a00 */
[----:B----4-:R-:W-:-:S02]  /*31e0*/  @!P5 MOV R88, R36 ;  /* 0x000000240058d202 */ /* 0x010fc40000000f00 */
[----:B------:R-:W-:Y:S01]  /*31f0*/  @!P5 MOV R89, R35 ;  /* 0x000000230059d202 */ /* 0x000fe20000000f00 */
[-C--:B0-----:R-:W-:Y:S02]  /*3200*/  @!P5 IMAD R2, R73, R54.reuse, RZ ;  /* 0x000000364902d224 */ /* 0x081fe400078e02ff */
[----:B------:R-:W-:-:S04]  /*3210*/  @!P5 IMAD.WIDE.U32 R88, R49, R54, R88 ;  /* 0x000000363158d225 */ /* 0x000fc800078e0058 */
[----:B------:R-:W-:Y:S02]  /*3220*/  @!P5 IMAD R73, R49, R55, R2 ;  /* 0x000000373149d224 */ /* 0x000fe400078e0202 */
[----:B------:R-:W0:Y:S03]  /*3230*/  @!P5 LDC.64 R54, c[0x0][0x3a0] ;  /* 0x0000e800ff36db82 */ /* 0x000e260000000a00 */
[----:B------:R-:W-:Y:S02]  /*3240*/  @!P5 IADD3 R49, PT, PT, R89, R73, RZ ;  /* 0x000000495931d210 */ /* 0x000fe40007ffe0ff */
[C---:B------:R-:W-:Y:S02]  /*3250*/  @!P5 SHF.L.U32 R89, R88.reuse, 0x1, RZ ;  /* 0x000000015859d819 */ /* 0x040fe400000006ff */
[----:B------:R-:W-:Y:S01]  /*3260*/  @!P5 SHF.L.U64.HI R2, R88, 0x1, R49 ;  /* 0x000000015802d819 */ /* 0x000fe20000010231 */
[----:B------:R-:W-:Y:S01]  /*3270*/  HFMA2 R73, -RZ, RZ, 0, 0 ;  /* 0x00000000ff497431 */ /* 0x000fe200000001ff */
[----:B------:R-:W-:-:S05]  /*3280*/  LOP3.LUT P4, RZ, R12, 0x8, RZ, 0xc0, !PT ;  /* 0x000000080cff7812 */ /* 0x000fca000788c0ff */
[----:B------:R4:W3:Y:S01]  /*3290*/  @!P1 LDG.E R73, desc[UR10][R68.64] ;  /* 0x0000000a44499981 */ /* 0x0008e2000c1e1900 */
[----:B0-----:R-:W-:-:S04]  /*32a0*/  @!P5 IADD3 R54, P6, PT, R89, R54, RZ ;  /* 0x000000365936d210 */ /* 0x001fc80007fde0ff */
[C---:B------:R-:W-:Y:S02]  /*32b0*/  @!P5 IADD3.X R55, PT, PT, R2.reuse, R55, RZ, P6, !PT ;  /* 0x000000370237d210 */ /* 0x040fe400037fe4ff */
[----:B-1----:R-:W-:Y:S02]  /*32c0*/  @!P5 IADD3 R96, P6, PT, R89, R96, RZ ;  /* 0x000000605960d210 */ /* 0x002fe40007fde0ff */
[----:B------:R-:W-:Y:S02]  /*32d0*/  SHF.R.S32.HI R89, RZ, 0x1f, R85 ;  /* 0x0000001fff597819 */ /* 0x000fe40000011455 */
[----:B------:R-:W-:Y:S02]  /*32e0*/  @!P5 IADD3.X R97, PT, PT, R2, R97, RZ, P6, !PT ;  /* 0x000000610261d210 */ /* 0x000fe400037fe4ff */
[----:B------:R-:W-:-:S04]  /*32f0*/  ISETP.GE.U32.AND P6, PT, R85, UR16, PT ;  /* 0x0000001055007c0c */ /* 0x000fc8000bfc6070 */
[----:B------:R-:W-:Y:S02]  /*3300*/  ISETP.GE.AND.EX P6, PT, R89, UR17, PT, P6 ;  /* 0x0000001159007c0c */ /* 0x000fe4000bfc6360 */
[----:B----4-:R-:W-:-:S06]  /*3310*/  CS2R R68, SRZ ;  /* 0x0000000000447805 */ /* 0x010fcc000001ff00 */
[----:B------:R0:W4:Y:S01]  /*3320*/  @!P4 LDG.E R68, desc[UR10][R60.64] ;  /* 0x0000000a3c44c981 */ /* 0x000122000c1e1900 */
[----:B------:R-:W-:-:S03]  /*3330*/  LOP3.LUT P2, RZ, R12, 0x1000000, RZ, 0xc0, !PT ;  /* 0x010000000cff7812 */ /* 0x000fc6000784c0ff */
[----:B------:R1:W4:Y:S01]  /*3340*/  @!P4 LDG.E R69, desc[UR10][R62.64] ;  /* 0x0000000a3e45c981 */ /* 0x000322000c1e1900 */
[----:B------:R-:W5:Y:S08]  /*3350*/  @!P6 LDC.64 R94, c[0x0][0x3a0] ;  /* 0x0000e800ff5eeb82 */ /* 0x000f700000000a00 */
[----:B0-----:R-:W0:Y:S01]  /*3360*/  @!P6 LDC.64 R60, c[0x0][0x3f8] ;  /* 0x0000fe00ff3ceb82 */ /* 0x001e220000000a00 */
[----:B-1----:R-:W-:-:S02]  /*3370*/  @!P6 MOV R62, R36 ;  /* 0x00000024003ee202 */ /* 0x002fc40000000f00 */
[----:B------:R-:W-:Y:S02]  /*3380*/  @!P6 MOV R63, R35 ;  /* 0x00000023003fe202 */ /* 0x000fe40000000f00 */
[----:B------:R-:W-:Y:S02]  /*3390*/  P2R R4, PR, RZ, 0x20 ;  /* 0x00000020ff047803 */ /* 0x000fe40000000000 */
[----:B------:R-:W-:Y:S02]  /*33a0*/  LOP3.LUT P5, RZ, R12, 0x800000, RZ, 0xc0, !PT ;  /* 0x008000000cff7812 */ /* 0x000fe400078ac0ff */
[----:B------:R-:W-:Y:S01]  /*33b0*/  PRMT R112, RZ, 0x5410, RZ ;  /* 0x00005410ff707816 */ /* 0x000fe200000000ff */
[-C--:B0-----:R-:W-:Y:S02]  /*33c0*/  @!P6 IMAD R2, R89, R60.reuse, RZ ;  /* 0x0000003c5902e224 */ /* 0x081fe400078e02ff */
[----:B------:R-:W0:Y:S01]  /*33d0*/  @!P6 LDC.64 R88, c[0x0][0x398] ;  /* 0x0000e600ff58eb82 */ /* 0x000e220000000a00 */
[----:B------:R-:W-:Y:S01]  /*33e0*/  @!P6 IMAD.WIDE.U32 R62, R85, R60, R62 ;  /* 0x0000003c553ee225 */ /* 0x000fe200078e003e */
[----:B------:R-:W-:-:S03]  /*33f0*/  @!P2 PRMT R112, R112, 0x5410, R84 ;  /* 0x000054107070a816 */ /* 0x000fc60000000054 */
[----:B------:R-:W-:Y:S01]  /*3400*/  @!P6 IMAD R87, R85, R61, R2 ;  /* 0x0000003d5557e224 */ /* 0x000fe200078e0202 */
[----:B------:R-:W-:Y:S01]  /*3410*/  P2R R43, PR, RZ, 0x1 ;  /* 0x00000001ff2b7803 */ /* 0x000fe20000000000 */
[----:B------:R1:W-:Y:S01]  /*3420*/  STL [R1+0x10], R84 ;  /* 0x0000105401007387 */ /* 0x0003e20000100800 */
[----:B------:R-:W-:Y:S02]  /*3430*/  LOP3.LUT P0, RZ, R12, 0x400000, RZ, 0xc0, !PT ;  /* 0x004000000cff7812 */ /* 0x000fe4000780c0ff */
[----:B------:R-:W-:Y:S02]  /*3440*/  @!P6 IADD3 R85, PT, PT, R63, R87, RZ ;  /* 0x000000573f55e210 */ /* 0x000fe40007ffe0ff */
[----:B------:R-:W-:Y:S02]  /*3450*/  @!P6 SHF.L.U32 R63, R62, 0x1, RZ ;  /* 0x000000013e3fe819 */ /* 0x000fe400000006ff */
[----:B------:R-:W-:Y:S02]  /*3460*/  @!P2 PRMT R112, R84, 0x7632, R112 ;  /* 0x000076325470a816 */ /* 0x000fe40000000070 */
[----:B-1----:R-:W-:-:S02]  /*3470*/  PRMT R84, RZ, 0x7610, R84 ;  /* 0x00007610ff547816 */ /* 0x002fc40000000054 */
[----:B------:R-:W-:Y:S02]  /*3480*/  @!P6 SHF.L.U64.HI R2, R62, 0x1, R85 ;  /* 0x000000013e02e819 */ /* 0x000fe40000010255 */
[----:B-----5:R-:W-:Y:S02]  /*3490*/  @!P6 IADD3 R94, P1, PT, R63, R94, RZ ;  /* 0x0000005e3f5ee210 */ /* 0x020fe40007f3e0ff */
[----:B------:R-:W-:Y:S02]  /*34a0*/  PRMT R93, R93, 0x5410, RZ ;  /* 0x000054105d5d7816 */ /* 0x000fe400000000ff */
[----:B------:R-:W-:Y:S01]  /*34b0*/  @!P5 PRMT R84, R70, 0x7632, R84 ;  /* 0x000076324654d816 */ /* 0x000fe20000000054 */
[----:B------:R1:W-:Y:S01]  /*34c0*/  STL [R1+0x94], R70 ;  /* 0x0000944601007387 */ /* 0x0003e20000100800 */
[----:B------:R-:W-:Y:S02]  /*34d0*/  @!P6 IADD3.X R95, PT, PT, R2, R95, RZ, P1, !PT ;  /* 0x0000005f025fe210 */ /* 0x000fe40000ffe4ff */
[----:B------:R-:W-:-:S02]  /*34e0*/  @!P5 PRMT R93, R93, 0x5410, R70 ;  /* 0x000054105d5dd816 */ /* 0x000fc40000000046 */
[----:B0-----:R-:W-:Y:S02]  /*34f0*/  @!P6 IADD3 R88, P1, PT, R63, R88, RZ ;  /* 0x000000583f58e210 */ /* 0x001fe40007f3e0ff */
[----:B------:R-:W-:Y:S02]  /*3500*/  PRMT R84, R84, 0x5410, RZ ;  /* 0x0000541054547816 */ /* 0x000fe400000000ff */
[----:B------:R-:W-:Y:S02]  /*3510*/  PRMT R99, RZ, 0x5410, RZ ;  /* 0x00005410ff637816 */ /* 0x000fe400000000ff */
[----:B-1----:R-:W-:Y:S01]  /*3520*/  PRMT R70, R70, 0x5410, RZ ;  /* 0x0000541046467816 */ /* 0x002fe200000000ff */
[----:B------:R0:W-:Y:S01]  /*3530*/  STL [R1+0x18], R66 ;  /* 0x0000184201007387 */ /* 0x0001e20000100800 */
[----:B------:R-:W-:Y:S02]  /*3540*/  @!P6 IADD3.X R89, PT, PT, R2, R89, RZ, P1, !PT ;  /* 0x000000590259e210 */ /* 0x000fe40000ffe4ff */
[----:B------:R-:W-:-:S02]  /*3550*/  PRMT R98, RZ, 0x5410, RZ ;  /* 0x00005410ff627816 */ /* 0x000fc400000000ff */
[--C-:B------:R-:W-:Y:S02]  /*3560*/  @!P0 PRMT R84, R84, 0x5410, R66.reuse ;  /* 0x0000541054548816 */ /* 0x100fe40000000042 */
[----:B------:R-:W-:Y:S02]  /*3570*/  @!P0 PRMT R70, R70, 0x7610, R66 ;  /* 0x0000761046468816 */ /* 0x000fe40000000042 */
[----:B------:R-:W-:Y:S02]  /*3580*/  LOP3.LUT P1, RZ, R12, 0x200000, RZ, 0xc0, !PT ;  /* 0x002000000cff7812 */ /* 0x000fe4000782c0ff */
[----:B------:R-:W-:Y:S02]  /*3590*/  @!P5 PRMT R99, R99, 0x5410, R80 ;  /* 0x000054106363d816 */ /* 0x000fe40000000050 */
[----:B0-----:R-:W-:Y:S02]  /*35a0*/  PRMT R66, RZ, 0x7610, R66 ;  /* 0x00007610ff427816 */ /* 0x001fe40000000042 */
[----:B------:R-:W-:-:S02]  /*35b0*/  PRMT R63, R63, 0x5410, RZ ;  /* 0x000054103f3f7816 */ /* 0x000fc400000000ff */
[----:B------:R-:W-:Y:S02]  /*35c0*/  @!P2 PRMT R98, R98, 0x5410, R81 ;  /* 0x000054106262a816 */ /* 0x000fe40000000051 */
[----:B------:R-:W-:Y:S02]  /*35d0*/  @!P5 PRMT R99, R80, 0x7632, R99 ;  /* 0x000076325063d816 */ /* 0x000fe40000000063 */
[----:B------:R-:W-:Y:S02]  /*35e0*/  @!P0 PRMT R66, R79, 0x7610, R66 ;  /* 0x000076104f428816 */ /* 0x000fe40000000042 */
[----:B------:R-:W-:Y:S02]  /*35f0*/  @!P0 PRMT R63, R63, 0x7610, R79 ;  /* 0x000076103f3f8816 */ /* 0x000fe4000000004f */
[C---:B------:R-:W-:Y:S02]  /*3600*/  LOP3.LUT P5, RZ, R12.reuse, 0x80000, RZ, 0xc0, !PT ;  /* 0x000800000cff7812 */ /* 0x040fe400078ac0ff */
[----:B------:R-:W-:-:S02]  /*3610*/  LOP3.LUT P0, RZ, R12, 0x40000, RZ, 0xc0, !PT ;  /* 0x000400000cff7812 */ /* 0x000fc4000780c0ff */
[----:B------:R-:W-:Y:S02]  /*3620*/  @!P2 PRMT R98, R81, 0x7632, R98 ;  /* 0x000076325162a816 */ /* 0x000fe40000000062 */
[----:B------:R-:W-:Y:S02]  /*3630*/  LOP3.LUT P2, RZ, R12, 0x100000, RZ, 0xc0, !PT ;  /* 0x001000000cff7812 */ /* 0x000fe4000784c0ff */
[----:B------:R-:W-:Y:S02]  /*3640*/  PRMT R66, R66, 0x5410, RZ ;  /* 0x0000541042427816 */ /* 0x000fe400000000ff */
[----:B------:R-:W-:Y:S02]  /*3650*/  PRMT R63, RZ, 0x7610, R63 ;  /* 0x00007610ff3f7816 */ /* 0x000fe4000000003f */
[----:B------:R-:W-:Y:S02]  /*3660*/  PRMT R62, R62, 0x5410, RZ ;  /* 0x000054103e3e7816 */ /* 0x000fe400000000ff */
[----:B------:R-:W-:Y:S01]  /*3670*/  PRMT R70, RZ, 0x7610, R70 ;  /* 0x00007610ff467816 */ /* 0x000fe20000000046 */
[----:B------:R0:W-:Y:S01]  /*3680*/  STL [R1+0x1c], R78 ;  /* 0x00001c4e01007387 */ /* 0x0001e20000100800 */
[----:B------:R-:W-:-:S02]  /*3690*/  @!P1 PRMT R66, R66, 0x5410, R78 ;  /* 0x0000541042429816 */ /* 0x000fc4000000004e */
[----:B------:R-:W-:Y:S01]  /*36a0*/  @!P1 PRMT R63, R78, 0x7632, R63 ;  /* 0x000076324e3f9816 */ /* 0x000fe2000000003f */
[----:B------:R1:W-:Y:S01]  /*36b0*/  STL [R1+0x9c], R77 ;  /* 0x00009c4d01007387 */ /* 0x0003e20000100800 */
[----:B------:R-:W-:Y:S02]  /*36c0*/  @!P1 PRMT R62, R62, 0x5410, R77 ;  /* 0x000054103e3e9816 */ /* 0x000fe4000000004d */
[C---:B------:R-:W-:Y:S01]  /*36d0*/  @!P1 PRMT R70, R77.reuse, 0x7632, R70 ;  /* 0x000076324d469816 */ /* 0x040fe20000000046 */
[----:B------:R5:W-:Y:S01]  /*36e0*/  STL [R1+0x90], R81 ;  /* 0x0000905101007387 */ /* 0x000be20000100800 */
[----:B0-----:R-:W-:Y:S02]  /*36f0*/  PRMT R78, R78, 0x5410, RZ ;  /* 0x000054104e4e7816 */ /* 0x001fe400000000ff */
[----:B-1----:R-:W-:Y:S02]  /*3700*/  PRMT R77, R77, 0x5410, RZ ;  /* 0x000054104d4d7816 */ /* 0x002fe400000000ff */
[----:B------:R-:W-:-:S02]  /*3710*/  @!P0 PRMT R78, R78, 0x7610, R64 ;  /* 0x000076104e4e8816 */ /* 0x000fc40000000040 */
[----:B-----5:R-:W-:Y:S02]  /*3720*/  PRMT R81, RZ, 0x7610, R81 ;  /* 0x00007610ff517816 */ /* 0x020fe40000000051 */
[----:B------:R-:W-:Y:S01]  /*3730*/  @!P5 PRMT R77, R77, 0x5410, R65 ;  /* 0x000054104d4dd816 */ /* 0x000fe20000000041 */
[----:B------:R0:W-:Y:S01]  /*3740*/  STL [R1+0x14], R80 ;  /* 0x0000145001007387 */ /* 0x0001e20000100800 */
[----:B------:R-:W-:Y:S02]  /*3750*/  PRMT R62, RZ, 0x7610, R62 ;  /* 0x00007610ff3e7816 */ /* 0x000fe4000000003e */
[----:B------:R-:W-:Y:S02]  /*3760*/  @!P2 PRMT R81, R71, 0x7632, R81 ;  /* 0x000076324751a816 */ /* 0x000fe40000000051 */
[----:B------:R-:W-:Y:S02]  /*3770*/  P2R R49, PR, RZ, 0x10 ;  /* 0x00000010ff317803 */ /* 0x000fe40000000000 */
[----:B------:R-:W-:-:S02]  /*3780*/  PRMT R77, RZ, 0x7610, R77 ;  /* 0x00007610ff4d7816 */ /* 0x000fc4000000004d */
[----:B------:R-:W-:Y:S02]  /*3790*/  PRMT R78, RZ, 0x7610, R78 ;  /* 0x00007610ff4e7816 */ /* 0x000fe4000000004e */
[----:B0-----:R-:W-:Y:S01]  /*37a0*/  PRMT R80, R80, 0x5410, RZ ;  /* 0x0000541050507816 */ /* 0x001fe200000000ff */
[----:B------:R0:W-:Y:S01]  /*37b0*/  STL [R1+0x20], R71 ;  /* 0x0000204701007387 */ /* 0x0001e20000100800 */
[----:B------:R-:W-:Y:S02]  /*37c0*/  LOP3.LUT P4, RZ, R12, 0x10000, RZ, 0xc0, !PT ;  /* 0x000100000cff7812 */ /* 0x000fe4000788c0ff */
[----:B------:R-:W-:Y:S02]  /*37d0*/  @!P2 PRMT R62, R71, 0x7610, R62 ;  /* 0x00007610473ea816 */ /* 0x000fe4000000003e */
[----:B------:R-:W-:Y:S02]  /*37e0*/  PRMT R81, R81, 0x5410, RZ ;  /* 0x0000541051517816 */ /* 0x000fe400000000ff */
[----:B------:R-:W-:-:S02]  /*37f0*/  @!P0 PRMT R77, R64, 0x7610, R77 ;  /* 0x00007610404d8816 */ /* 0x000fc4000000004d */
[----:B------:R-:W-:Y:S02]  /*3800*/  @!P0 PRMT R80, R80, 0x5410, R51 ;  /* 0x0000541050508816 */ /* 0x000fe40000000033 */
[----:B0-----:R-:W-:Y:S02]  /*3810*/  PRMT R71, R71, 0x5410, RZ ;  /* 0x0000541047477816 */ /* 0x001fe400000000ff */
[----:B------:R-:W-:Y:S02]  /*3820*/  @!P0 PRMT R78, R51, 0x7632, R78 ;  /* 0x00007632334e8816 */ /* 0x000fe4000000004e */
[----:B------:R-:W-:Y:S01]  /*3830*/  LOP3.LUT P0, RZ, R12, 0x8000, RZ, 0xc0, !PT ;  /* 0x000080000cff7812 */ /* 0x000fe2000780c0ff */
[----:B------:R0:W-:Y:S01]  /*3840*/  STL [R1+0xa0], R72 ;  /* 0x0000a04801007387 */ /* 0x0001e20000100800 */
[--C-:B------:R-:W-:Y:S02]  /*3850*/  @!P2 PRMT R81, R81, 0x5410, R72.reuse ;  /* 0x000054105151a816 */ /* 0x100fe40000000048 */
[----:B------:R-:W-:-:S02]  /*3860*/  @!P2 PRMT R71, R71, 0x7610, R72 ;  /* 0x000076104747a816 */ /* 0x000fc40000000048 */
[----:B------:R-:W-:Y:S02]  /*3870*/  PRMT R91, R91, 0x5410, RZ ;  /* 0x000054105b5b7816 */ /* 0x000fe400000000ff */
[----:B------:R-:W-:Y:S02]  /*3880*/  PRMT R85, R85, 0x5410, RZ ;  /* 0x0000541055557816 */ /* 0x000fe400000000ff */
[----:B0-----:R-:W-:Y:S02]  /*3890*/  PRMT R72, R72, 0x5410, RZ ;  /* 0x0000541048487816 */ /* 0x001fe400000000ff */
[----:B------:R-:W-:Y:S02]  /*38a0*/  @!P4 PRMT R91, R91, 0x7610, R42 ;  /* 0x000076105b5bc816 */ /* 0x000fe4000000002a */
[----:B------:R-:W-:Y:S02]  /*38b0*/  @!P5 PRMT R72, R72, 0x7610, R67 ;  /* 0x000076104848d816 */ /* 0x000fe40000000043 */
[----:B------:R-:W-:-:S02]  /*38c0*/  @!P4 PRMT R85, R85, 0x7610, R38 ;  /* 0x000076105555c816 */ /* 0x000fc40000000026 */
[----:B------:R-:W-:Y:S02]  /*38d0*/  PRMT R86, RZ, 0x5410, RZ ;  /* 0x00005410ff567816 */ /* 0x000fe400000000ff */
[----:B------:R-:W-:Y:S02]  /*38e0*/  LOP3.LUT P1, RZ, R12, 0x20000, RZ, 0xc0, !PT ;  /* 0x000200000cff7812 */ /* 0x000fe4000782c0ff */
[----:B------:R-:W-:Y:S02]  /*38f0*/  PRMT R71, RZ, 0x7610, R71 ;  /* 0x00007610ff477816 */ /* 0x000fe40000000047 */
[----:B------:R-:W-:Y:S02]  /*3900*/  PRMT R72, RZ, 0x7610, R72 ;  /* 0x00007610ff487816 */ /* 0x000fe40000000048 */
[----:B------:R-:W-:Y:S02]  /*3910*/  PRMT R85, RZ, 0x7610, R85 ;  /* 0x00007610ff557816 */ /* 0x000fe40000000055 */
[----:B------:R-:W-:-:S02]  /*3920*/  PRMT R91, RZ, 0x7610, R91 ;  /* 0x00007610ff5b7816 */ /* 0x000fc4000000005b */
[----:B------:R-:W-:Y:S02]  /*3930*/  @!P0 PRMT R86, R86, 0x7610, R13 ;  /* 0x0000761056568816 */ /* 0x000fe4000000000d */
[----:B------:R-:W-:Y:S02]  /*3940*/  @!P5 PRMT R71, R67, 0x7610, R71 ;  /* 0x000076104347d816 */ /* 0x000fe40000000047 */
[----:B------:R-:W-:Y:S02]  /*3950*/  @!P5 PRMT R72, R65, 0x7632, R72 ;  /* 0x000076324148d816 */ /* 0x000fe40000000048 */
[C---:B------:R-:W-:Y:S01]  /*3960*/  LOP3.LUT P5, RZ, R12.reuse, 0x2, RZ, 0xc0, !PT ;  /* 0x000000020cff7812 */ /* 0x040fe200078ac0ff */
[----:B------:R0:W-:Y:S01]  /*3970*/  STL [R1+0x98], R79 ;  /* 0x0000984f01007387 */ /* 0x0001e20000100800 */
[----:B------:R-:W-:Y:S02]  /*3980*/  LOP3.LUT P2, RZ, R12, 0x4, RZ, 0xc0, !PT ;  /* 0x000000040cff7812 */ /* 0x000fe4000784c0ff */
[----:B------:R-:W-:-:S02]  /*3990*/  @!P0 PRMT R85, R13, 0x7610, R85 ;  /* 0x000076100d558816 */ /* 0x000fc40000000055 */
[C---:B------:R-:W-:Y:S02]  /*39a0*/  @!P0 PRMT R91, R25.reuse, 0x7610, R91 ;  /* 0x00007610195b8816 */ /* 0x040fe4000000005b */
[----:B------:R-:W-:Y:S01]  /*39b0*/  @!P0 PRMT R86, R25, 0x7632, R86 ;  /* 0x0000763219568816 */ /* 0x000fe20000000056 */
[----:B------:R1:W-:Y:S01]  /*39c0*/  STL [R1+0x24], R67 ;  /* 0x0000244301007387 */ /* 0x0003e20000100800 */
[----:B------:R-:W-:Y:S01]  /*39d0*/  ISETP.NE.AND P0, PT, R43, RZ, PT ;  /* 0x000000ff2b00720c */ /* 0x000fe20003f05270 */
[----:B------:R-:W-:Y:S01]  /*39e0*/  HFMA2 R43, -RZ, RZ, 0, 0 ;  /* 0x00000000ff2b7431 */ /* 0x000fe200000001ff */
[----:B0-----:R-:W-:Y:S02]  /*39f0*/  PRMT R79, RZ, 0x7610, R79 ;  /* 0x00007610ff4f7816 */ /* 0x001fe4000000004f */
[----:B------:R-:W-:Y:S01]  /*3a00*/  PRMT R92, RZ, 0x5410, RZ ;  /* 0x00005410ff5c7816 */ /* 0x000fe200000000ff */
[----:B------:R-:W-:Y:S01]  /*3a10*/  STL [R1+0xa4], R65 ;  /* 0x0000a44101007387 */ /* 0x000fe20000100800 */
[----:B------:R-:W-:Y:S01]  /*3a20*/  @!P1 PRMT R79, R48, 0x7632, R79 ;  /* 0x00007632304f9816 */ /* 0x000fe2000000004f */
[----:B-1----:R-:W-:-:S02]  /*3a30*/  HFMA2 R67, -RZ, RZ, 0, 0 ;  /* 0x00000000ff437431 */ /* 0x002fc400000001ff */
[----:B------:R0:W-:Y:S01]  /*3a40*/  STL [R1+0x28], R64 ;  /* 0x0000284001007387 */ /* 0x0001e20000100800 */
[----:B------:R-:W-:Y:S02]  /*3a50*/  @!P4 PRMT R92, R92, 0x5410, R42 ;  /* 0x000054105c5cc816 */ /* 0x000fe4000000002a */
[----:B------:R-:W-:Y:S01]  /*3a60*/  P2R R2, PR, RZ, 0x40 ;  /* 0x00000040ff027803 */ /* 0x000fe20000000000 */
[----:B------:R1:W-:Y:S01]  /*3a70*/  STL [R1+0x30], R42 ;  /* 0x0000302a01007387 */ /* 0x0003e20000100800 */
[----:B------:R-:W-:Y:S02]  /*3a80*/  LOP3.LUT P6, RZ, R12, 0x1, RZ, 0xc0, !PT ;  /* 0x000000010cff7812 */ /* 0x000fe400078cc0ff */
[----:B------:R-:W-:Y:S01]  /*3a90*/  PRMT R79, R79, 0x5410, RZ ;  /* 0x000054104f4f7816 */ /* 0x000fe200000000ff */
[----:B------:R5:W-:Y:S01]  /*3aa0*/  STL [R1+0x34], R13 ;  /* 0x0000340d01007387 */ /* 0x000be20000100800 */
[----:B0-----:R-:W-:Y:S02]  /*3ab0*/  CS2R R64, SRZ ;  /* 0x0000000000407805 */ /* 0x001fe4000001ff00 */
[----:B------:R-:W-:Y:S01]  /*3ac0*/  PRMT R93, RZ, 0x7610, R93 ;  /* 0x00007610ff5d7816 */ /* 0x000fe2000000005d */
[----:B------:R-:W4:Y:S01]  /*3ad0*/  @!P5 LDG.E R43, desc[UR10][R6.64] ;  /* 0x0000000a062bd981 */ /* 0x000f22000c1e1900 */
[----:B-1----:R-:W-:-:S02]  /*3ae0*/  MOV R42, RZ ;  /* 0x000000ff002a7202 */ /* 0x002fc40000000f00 */
[----:B------:R-:W-:Y:S01]  /*3af0*/  PRMT R80, RZ, 0x7610, R80 ;  /* 0x00007610ff507816 */ /* 0x000fe20000000050 */
[----:B------:R-:W4:Y:S01]  /*3b00*/  @!P5 LDG.E R65, desc[UR10][R30.64] ;  /* 0x0000000a1e41d981 */ /* 0x000f22000c1e1900 */
[----:B------:R-:W-:Y:S02]  /*3b10*/  @!P4 PRMT R92, R38, 0x7610, R92 ;  /* 0x00007610265cc816 */ /* 0x000fe4000000005c */
[----:B-----5:R-:W-:Y:S01]  /*3b20*/  P2R R13, PR, RZ, 0x20 ;  /* 0x00000020ff0d7803 */ /* 0x020fe20000000000 */
[----:B------:R0:W5:Y:S01]  /*3b30*/  @!P2 LDG.E R67, desc[UR10][R40.64] ;  /* 0x0000000a2843a981 */ /* 0x000162000c1e1900 */
[C---:B------:R-:W-:Y:S02]  /*3b40*/  LOP3.LUT P4, RZ, R12.reuse, 0x2000, RZ, 0xc0, !PT ;  /* 0x000020000cff7812 */ /* 0x040fe4000788c0ff */
[----:B------:R-:W-:Y:S01]  /*3b50*/  LOP3.LUT P5, RZ, R12, 0x1000, RZ, 0xc0, !PT ;  /* 0x000010000cff7812 */ /* 0x000fe200078ac0ff */
[----:B------:R1:W5:Y:S01]  /*3b60*/  @!P2 LDG.E R42, desc[UR10][R32.64] ;  /* 0x0000000a202aa981 */ /* 0x000362000c1e1900 */
[----:B------:R-:W-:-:S02]  /*3b70*/  @!P1 PRMT R79, R79, 0x5410, R44 ;  /* 0x000054104f4f9816 */ /* 0x000fc4000000002c */
[----:B------:R-:W-:Y:S02]  /*3b80*/  CS2R R60, SRZ ;  /* 0x00000000003c7805 */ /* 0x000fe4000001ff00 */
[----:B------:R-:W-:Y:S01]  /*3b90*/  @!P1 PRMT R93, R44, 0x7632, R93 ;  /* 0x000076322c5d9816 */ /* 0x000fe2000000005d */
[----:B------:R2:W-:Y:S01]  /*3ba0*/  STL [R1+0xac], R44 ;  /* 0x0000ac2c01007387 */ /* 0x0005e20000100800 */
[----:B------:R-:W-:Y:S02]  /*3bb0*/  ISETP.NE.AND P2, PT, R45, RZ, PT ;  /* 0x000000ff2d00720c */ /* 0x000fe40003f45270 */
[----:B------:R-:W-:Y:S01]  /*3bc0*/  @!P1 PRMT R80, R48, 0x7610, R80 ;  /* 0x0000761030509816 */ /* 0x000fe20000000050 */
[----:B------:R-:W5:Y:S01]  /*3bd0*/  @!P6 LDG.E R60, desc[UR10][R26.64] ;  /* 0x0000000a1a3ce981 */ /* 0x000f62000c1e1900 */
[----:B------:R-:W-:Y:S02]  /*3be0*/  LOP3.LUT P1, RZ, R12, 0x4000, RZ, 0xc0, !PT ;  /* 0x000040000cff7812 */ /* 0x000fe4000782c0ff */
[----:B--2---:R-:W-:-:S02]  /*3bf0*/  CS2R R44, SRZ ;  /* 0x00000000002c7805 */ /* 0x004fc4000001ff00 */
[----:B0-----:R-:W-:-:S04]  /*3c00*/  PRMT R41, R41, 0x5410, RZ ;  /* 0x0000541029297816 */ /* 0x001fc800000000ff */
[----:B------:R0:W2:Y:S01]  /*3c10*/  @!P6 LDG.E R44, desc[UR10][R28.64] ;  /* 0x0000000a1c2ce981 */ /* 0x0000a2000c1e1900 */
[----:B-1----:R-:W-:Y:S02]  /*3c20*/  PRMT R32, R32, 0x5410, RZ ;  /* 0x0000541020207816 */ /* 0x002fe400000000ff */
[----:B------:R-:W-:Y:S02]  /*3c30*/  PRMT R7, R7, 0x5410, RZ ;  /* 0x0000541007077816 */ /* 0x000fe400000000ff */
[----:B------:R-:W-:Y:S02]  /*3c40*/  @!P4 PRMT R41, R41, 0x7610, R18 ;  /* 0x000076102929c816 */ /* 0x000fe40000000012 */
[----:B0-----:R-:W-:Y:S01]  /*3c50*/  PRMT R29, RZ, 0x7610, R29 ;  /* 0x00007610ff1d7816 */ /* 0x001fe2000000001d */
[----:B------:R0:W-:Y:S03]  /*3c60*/  STL [R1+0x38], R21 ;  /* 0x0000381501007387 */ /* 0x0001e60000100800 */
[----:B------:R-:W-:-:S02]  /*3c70*/  @!P5 PRMT R29, R16, 0x7632, R29 ;  /* 0x00007632101dd816 */ /* 0x000fc4000000001d */
[--C-:B------:R-:W-:Y:S02]  /*3c80*/  @!P1 PRMT R32, R32, 0x5410, R21.reuse ;  /* 0x0000541020209816 */ /* 0x100fe40000000015 */
[----:B------:R-:W-:Y:S02]  /*3c90*/  @!P1 PRMT R7, R7, 0x7610, R21 ;  /* 0x0000761007079816 */ /* 0x000fe40000000015 */
[----:B------:R-:W-:Y:S02]  /*3ca0*/  PRMT R27, R27, 0x5410, RZ ;  /* 0x000054101b1b7816 */ /* 0x000fe400000000ff */
[----:B0-----:R-:W-:Y:S02]  /*3cb0*/  PRMT R21, R21, 0x5410, RZ ;  /* 0x0000541015157816 */ /* 0x001fe400000000ff */
[----:B------:R-:W-:Y:S02]  /*3cc0*/  PRMT R29, R29, 0x5410, RZ ;  /* 0x000054101d1d7816 */ /* 0x000fe400000000ff */
[----:B------:R-:W-:-:S02]  /*3cd0*/  PRMT R41, RZ, 0x7610, R41 ;  /* 0x00007610ff297816 */ /* 0x000fc40000000029 */
[--C-:B------:R-:W-:Y:S02]  /*3ce0*/  @!P0 PRMT R27, R27, 0x5410, R20.reuse ;  /* 0x000054101b1b8816 */ /* 0x100fe40000000014 */
[----:B------:R-:W-:Y:S02]  /*3cf0*/  @!P0 PRMT R21, R21, 0x7610, R20 ;  /* 0x0000761015158816 */ /* 0x000fe40000000014 */
[----:B------:R-:W-:Y:S02]  /*3d00*/  @!P0 PRMT R29, R29, 0x5410, R11 ;  /* 0x000054101d1d8816 */ /* 0x000fe4000000000b */
[----:B------:R-:W-:Y:S02]  /*3d10*/  @!P0 PRMT R41, R11, 0x7632, R41 ;  /* 0x000076320b298816 */ /* 0x000fe40000000029 */
[----:B------:R-:W-:-:S13]  /*3d20*/  ISETP.NE.AND P0, PT, R24, RZ, PT ;  /* 0x000000ff1800720c */ /* 0x000fda0003f05270 */
[----:B------:R-:W2:Y:S04]  /*3d30*/  @!P0 LDG.E R61, desc[UR10][R114.64] ;  /* 0x0000000a723d8981 */ /* 0x000ea8000c1e1900 */
[----:B------:R-:W2:Y:S01]  /*3d40*/  @!P0 LDG.E R64, desc[UR10][R110.64] ;  /* 0x0000000a6e408981 */ /* 0x000ea2000c1e1900 */
[----:B------:R-:W-:Y:S02]  /*3d50*/  PRMT R31, R31, 0x5410, RZ ;  /* 0x000054101f1f7816 */ /* 0x000fe400000000ff */
[----:B------:R-:W-:Y:S02]  /*3d60*/  PRMT R6, R6, 0x5410, RZ ;  /* 0x0000541006067816 */ /* 0x000fe400000000ff */
[----:B------:R-:W-:Y:S02]  /*3d70*/  PRMT R32, RZ, 0x7610, R32 ;  /* 0x00007610ff207816 */ /* 0x000fe40000000020 */
[----:B------:R-:W-:-:S02]  /*3d80*/  @!P4 PRMT R31, R31, 0x5410, R23 ;  /* 0x000054101f1fc816 */ /* 0x000fc40000000017 */
[----:B------:R-:W-:Y:S02]  /*3d90*/  @!P4 PRMT R6, R6, 0x7610, R23 ;  /* 0x000076100606c816 */ /* 0x000fe40000000017 */
[----:B------:R-:W-:Y:S02]  /*3da0*/  @!P4 PRMT R32, R18, 0x7610, R32 ;  /* 0x000076101220c816 */ /* 0x000fe40000000020 */
[----:B------:R-:W-:Y:S02]  /*3db0*/  PRMT R30, RZ, 0x5410, RZ ;  /* 0x00005410ff1e7816 */ /* 0x000fe400000000ff */
[----:B------:R-:W-:Y:S02]  /*3dc0*/  LOP3.LUT P4, RZ, R12, 0x400, RZ, 0xc0, !PT ;  /* 0x000004000cff7812 */ /* 0x000fe4000788c0ff */
[----:B------:R-:W-:Y:S02]  /*3dd0*/  PRMT R31, RZ, 0x7610, R31 ;  /* 0x00007610ff1f7816 */ /* 0x000fe4000000001f */
[----:B------:R-:W-:Y:S01]  /*3de0*/  @!P5 PRMT R30, R16, 0x7610, R30 ;  /* 0x00007610101ed816 */ /* 0x000fe2000000001e */
[----:B------:R0:W-:Y:S01]  /*3df0*/  STL [R1+0xb0], R38 ;  /* 0x0000b02601007387 */ /* 0x0001e20000100800 */
[----:B------:R-:W-:-:S02]  /*3e00*/  @!P5 PRMT R31, R14, 0x7610, R31 ;  /* 0x000076100e1fd816 */ /* 0x000fc4000000001f */
[----:B------:R-:W-:Y:S02]  /*3e10*/  @!P5 PRMT R30, R30, 0x7610, R14 ;  /* 0x000076101e1ed816 */ /* 0x000fe4000000000e */
[----:B------:R-:W-:Y:S02]  /*3e20*/  PRMT R33, RZ, 0x7610, R33 ;  /* 0x00007610ff217816 */ /* 0x000fe40000000021 */
[----:B------:R-:W-:Y:S02]  /*3e30*/  LOP3.LUT P5, RZ, R12, 0x200, RZ, 0xc0, !PT ;  /* 0x000002000cff7812 */ /* 0x000fe400078ac0ff */
[----:B------:R-:W-:Y:S02]  /*3e40*/  PRMT R28, RZ, 0x5410, RZ ;  /* 0x00005410ff1c7816 */ /* 0x000fe400000000ff */
[----:B0-----:R-:W-:Y:S01]  /*3e50*/  PRMT R38, RZ, 0x7610, R38 ;  /* 0x00007610ff267816 */ /* 0x001fe20000000026 */
[----:B------:R0:W-:Y:S01]  /*3e60*/  STL [R1+0xb4], R25 ;  /* 0x0000b41901007387 */ /* 0x0001e20000100800 */
[----:B------:R-:W-:-:S02]  /*3e70*/  @!P1 PRMT R33, R19, 0x7632, R33 ;  /* 0x0000763213219816 */ /* 0x000fc40000000021 */
[C---:B------:R-:W-:Y:S01]  /*3e80*/  @!P1 PRMT R38, R19.reuse, 0x7610, R38 ;  /* 0x0000761013269816 */ /* 0x040fe20000000026 */
[----:B------:R1:W-:Y:S01]  /*3e90*/  STL [R1+0xb8], R19 ;  /* 0x0000b81301007387 */ /* 0x0003e20000100800 */
[----:B------:R-:W-:Y:S02]  /*3ea0*/  @!P4 PRMT R28, R28, 0x5410, R8 ;  /* 0x000054101c1cc816 */ /* 0x000fe40000000008 */
[----:B0-----:R-:W-:Y:S01]  /*3eb0*/  PRMT R25, RZ, 0x7610, R25 ;  /* 0x00007610ff197816 */ /* 0x001fe20000000019 */
[----:B------:R0:W-:Y:S01]  /*3ec0*/  STL [R1+0x3c], R23 ;  /* 0x00003c1701007387 */ /* 0x0001e20000100800 */
[----:B-1----:R-:W-:Y:S02]  /*3ed0*/  PRMT R19, R19, 0x5410, RZ ;  /* 0x0000541013137816 */ /* 0x002fe400000000ff */
[----:B------:R-:W-:Y:S02]  /*3ee0*/  @!P4 PRMT R25, R9, 0x7610, R25 ;  /* 0x000076100919c816 */ /* 0x000fe40000000019 */
[----:B------:R-:W-:-:S02]  /*3ef0*/  @!P4 PRMT R19, R19, 0x7610, R9 ;  /* 0x000076101313c816 */ /* 0x000fc40000000009 */
[----:B------:R-:W-:Y:S02]  /*3f00*/  @!P4 PRMT R28, R8, 0x7632, R28 ;  /* 0x00007632081cc816 */ /* 0x000fe4000000001c */
[----:B0-----:R-:W-:Y:S02]  /*3f10*/  PRMT R23, RZ, 0x7610, R23 ;  /* 0x00007610ff177816 */ /* 0x001fe40000000017 */
[----:B------:R-:W-:Y:S02]  /*3f20*/  PRMT R26, R26, 0x5410, RZ ;  /* 0x000054101a1a7816 */ /* 0x000fe400000000ff */
[----:B------:R-:W-:Y:S02]  /*3f30*/  PRMT R27, RZ, 0x7610, R27 ;  /* 0x00007610ff1b7816 */ /* 0x000fe4000000001b */
[----:B------:R-:W-:Y:S02]  /*3f40*/  PRMT R40, R40, 0x5410, RZ ;  /* 0x0000541028287816 */ /* 0x000fe400000000ff */
[----:B------:R-:W-:-:S02]  /*3f50*/  LOP3.LUT P4, RZ, R12, 0x80, RZ, 0xc0, !PT ;  /* 0x000000800cff7812 */ /* 0x000fc4000788c0ff */
[----:B------:R-:W-:Y:S02]  /*3f60*/  PRMT R24, R24, 0x5410, RZ ;  /* 0x0000541018187816 */ /* 0x000fe400000000ff */
[----:B------:R-:W-:Y:S02]  /*3f70*/  @!P5 PRMT R23, R10, 0x7610, R23 ;  /* 0x000076100a17d816 */ /* 0x000fe40000000017 */
[----:B------:R-:W-:Y:S02]  /*3f80*/  @!P5 PRMT R26, R26, 0x7610, R10 ;  /* 0x000076101a1ad816 */ /* 0x000fe4000000000a */
[----:B------:R-:W-:Y:S02]  /*3f90*/  @!P5 PRMT R27, R3, 0x7610, R27 ;  /* 0x00007610031bd816 */ /* 0x000fe4000000001b */
[----:B------:R-:W-:Y:S02]  /*3fa0*/  @!P5 PRMT R40, R40, 0x7610, R3 ;  /* 0x000076102828d816 */ /* 0x000fe40000000003 */
[----:B------:R-:W-:Y:S01]  /*3fb0*/  LOP3.LUT P5, RZ, R12, 0x40, RZ, 0xc0, !PT ;  /* 0x000000400cff7812 */ /* 0x000fe200078ac0ff */
[----:B------:R0:W-:Y:S01]  /*3fc0*/  STL [R1+0xbc], R18 ;  /* 0x0000bc1201007387 */ /* 0x0001e20000100800 */
[----:B------:R-:W-:-:S02]  /*3fd0*/  @!P2 PRMT R24, R24, 0x7610, R83 ;  /* 0x000076101818a816 */ /* 0x000fc40000000053 */
[----:B------:R-:W-:Y:S01]  /*3fe0*/  PRMT R26, RZ, 0x7610, R26 ;  /* 0x00007610ff1a7816 */ /* 0x000fe2000000001a */
[----:B------:R1:W-:Y:S01]  /*3ff0*/  STL [R1+0x40], R16 ;  /* 0x0000401001007387 */ /* 0x0003e20000100800 */
[----:B------:R-:W-:Y:S02]  /*4000*/  PRMT R25, R25, 0x5410, RZ ;  /* 0x0000541019197816 */ /* 0x000fe400000000ff */
[----:B------:R-:W-:Y:S02]  /*4010*/  PRMT R24, RZ, 0x7610, R24 ;  /* 0x00007610ff187816 */ /* 0x000fe40000000018 */
[----:B0-----:R-:W-:Y:S02]  /*4020*/  PRMT R18, RZ, 0x7610, R18 ;  /* 0x00007610ff127816 */ /* 0x001fe40000000012 */
[----:B------:R-:W-:Y:S02]  /*4030*/  PRMT R23, R23, 0x5410, RZ ;  /* 0x0000541017177816 */ /* 0x000fe400000000ff */
[----:B-1----:R-:W-:-:S02]  /*4040*/  PRMT R16, RZ, 0x7610, R16 ;  /* 0x00007610ff107816 */ /* 0x002fc40000000010 */
[----:B------:R-:W-:Y:S02]  /*4050*/  PRMT R40, RZ, 0x7610, R40 ;  /* 0x00007610ff287816 */ /* 0x000fe40000000028 */
[C---:B------:R-:W-:Y:S02]  /*4060*/  @!P2 PRMT R18, R0.reuse, 0x7610, R18 ;  /* 0x000076100012a816 */ /* 0x040fe40000000012 */
[----:B------:R-:W-:Y:S02]  /*4070*/  @!P2 PRMT R26, R0, 0x7632, R26 ;  /* 0x00007632001aa816 */ /* 0x000fe4000000001a */
[----:B------:R-:W-:Y:S02]  /*4080*/  @!P2 PRMT R25, R25, 0x5410, R83 ;  /* 0x000054101919a816 */ /* 0x000fe40000000053 */
[----:B------:R-:W-:Y:S02]  /*4090*/  ISETP.NE.AND P2, PT, R22, RZ, PT ;  /* 0x000000ff1600720c */ /* 0x000fe40003f45270 */
[----:B------:R-:W-:-:S02]  /*40a0*/  @!P4 PRMT R16, R82, 0x7610, R16 ;  /* 0x000076105210c816 */ /* 0x000fc40000000010 */
[----:B------:R-:W-:Y:S02]  /*40b0*/  @!P4 PRMT R24, R82, 0x7632, R24 ;  /* 0x000076325218c816 */ /* 0x000fe40000000018 */
[----:B------:R-:W-:Y:S02]  /*40c0*/  @!P4 PRMT R23, R23, 0x5410, R53 ;  /* 0x000054101717c816 */ /* 0x000fe40000000035 */
[----:B------:R-:W-:Y:S02]  /*40d0*/  @!P4 PRMT R40, R53, 0x7632, R40 ;  /* 0x000076323528c816 */ /* 0x000fe40000000028 */
[----:B------:R-:W-:Y:S02]  /*40e0*/  PRMT R22, RZ, 0x5410, RZ ;  /* 0x00005410ff167816 */ /* 0x000fe400000000ff */
[----:B------:R-:W-:Y:S01]  /*40f0*/  LOP3.LUT P4, RZ, R12, 0x10, RZ, 0xc0, !PT ;  /* 0x000000100cff7812 */ /* 0x000fe2000788c0ff */
[----:B------:R0:W-:Y:S01]  /*4100*/  STL [R1+0xc0], R14 ;  /* 0x0000c00e01007387 */ /* 0x0001e20000100800 */
[----:B------:R-:W-:-:S02]  /*4110*/  PRMT R21, RZ, 0x7610, R21 ;  /* 0x00007610ff157816 */ /* 0x000fc40000000015 */
[----:B------:R-:W-:Y:S01]  /*4120*/  @!P5 PRMT R22, R22, 0x7610, R52 ;  /* 0x000076101616d816 */ /* 0x000fe20000000034 */
[----:B------:R1:W-:Y:S01]  /*4130*/  STL [R1+0xa8], R51 ;  /* 0x0000a83301007387 */ /* 0x0003e20000100800 */
[C---:B---3--:R-:W-:Y:S02]  /*4140*/  @!P5 PRMT R21, R5.reuse, 0x7632, R21 ;  /* 0x000076320515d816 */ /* 0x048fe40000000015 */
[----:B0-----:R-:W-:Y:S01]  /*4150*/  PRMT R14, R14, 0x5410, RZ ;  /* 0x000054100e0e7816 */ /* 0x001fe200000000ff */
[----:B------:R0:W-:Y:S01]  /*4160*/  STL [R1+0xc4], R11 ;  /* 0x0000c40b01007387 */ /* 0x0001e20000100800 */
[----:B------:R-:W-:Y:S01]  /*4170*/  @!P5 PRMT R22, R5, 0x7610, R22 ;  /* 0x000076100516d816 */ /* 0x000fe20000000016 */
[----:B-1----:R-:W1:Y:S01]  /*4180*/  S2R R51, SR_TID.X ;  /* 0x0000000000337919 */ /* 0x002e620000002100 */
[----:B------:R-:W-:Y:S02]  /*4190*/  @!P5 PRMT R14, R14, 0x5410, R52 ;  /* 0x000054100e0ed816 */ /* 0x000fe40000000034 */
[----:B------:R-:W-:-:S02]  /*41a0*/  LOP3.LUT P5, RZ, R12, 0x4, RZ, 0xc0, !PT ;  /* 0x000000040cff7812 */ /* 0x000fc400078ac0ff */
[----:B------:R-:W-:Y:S02]  /*41b0*/  PRMT R12, R12, 0x5410, RZ ;  /* 0x000054100c0c7816 */ /* 0x000fe400000000ff */
[----:B0-----:R-:W-:Y:S01]  /*41c0*/  PRMT R11, RZ, 0x7610, R11 ;  /* 0x00007610ff0b7816 */ /* 0x001fe2000000000b */
[----:B------:R0:W-:Y:S01]  /*41d0*/  STL [R1+0x44], R20 ;  /* 0x0000441401007387 */ /* 0x0001e20000100800 */
[----:B------:R-:W-:Y:S02]  /*41e0*/  @!P3 PRMT R12, R12, 0x5410, R76 ;  /* 0x000054100c0cb816 */ /* 0x000fe4000000004c */
[----:B------:R-:W-:Y:S01]  /*41f0*/  @!P4 PRMT R11, R74, 0x7610, R11 ;  /* 0x000076104a0bc816 */ /* 0x000fe2000000000b */
[----:B------:R3:W-:Y:S01]  /*4200*/  STL [R1+0x4c], R10 ;  /* 0x00004c0a01007387 */ /* 0x0007e20000100800 */
[C---:B------:R-:W-:Y:S02]  /*4210*/  ISETP.NE.AND P1, PT, R39.reuse, RZ, PT ;  /* 0x000000ff2700720c */ /* 0x040fe40003f25270 */
[----:B0-----:R-:W-:Y:S01]  /*4220*/  PRMT R20, RZ, 0x5410, RZ ;  /* 0x00005410ff147816 */ /* 0x001fe200000000ff */
[----:B------:R-:W-:Y:S01]  /*4230*/  UIMAD.WIDE UR6, UR8, 0x8, UR6 ;  /* 0x00000008080678a5 */ /* 0x000fe2000f8e0206 */
[----:B------:R-:W-:-:S02]  /*4240*/  PRMT R39, R39, 0x5410, RZ ;  /* 0x0000541027277816 */ /* 0x000fc400000000ff */
[----:B------:R-:W-:Y:S02]  /*4250*/  @!P3 PRMT R20, R20, 0x7610, R76 ;  /* 0x000076101414b816 */ /* 0x000fe4000000004c */
[----:B------:R-:W-:Y:S02]  /*4260*/  PRMT R7, RZ, 0x7610, R7 ;  /* 0x00007610ff077816 */ /* 0x000fe40000000007 */
[----:B------:R-:W-:Y:S01]  /*4270*/  PRMT R12, RZ, 0x7610, R12 ;  /* 0x00007610ff0c7816 */ /* 0x000fe2000000000c */
[----:B------:R0:W-:Y:S01]  /*4280*/  STL [R1+0xcc], R3 ;  /* 0x0000cc0301007387 */ /* 0x0001e20000100800 */
[----:B------:R-:W-:Y:S02]  /*4290*/  PRMT R11, R11, 0x5410, RZ ;  /* 0x000054100b0b7816 */ /* 0x000fe400000000ff */
[----:B---3--:R-:W-:Y:S01]  /*42a0*/  PRMT R10, R10, 0x5410, RZ ;  /* 0x000054100a0a7816 */ /* 0x008fe200000000ff */
[----:B------:R3:W-:Y:S01]  /*42b0*/  STL [R1+0x48], R9 ;  /* 0x0000480901007387 */ /* 0x0007e20000100800 */
[----:B------:R-:W-:-:S02]  /*42c0*/  @!P3 PRMT R20, R75, 0x7610, R20 ;  /* 0x000076104b14b816 */ /* 0x000fc40000000014 */
[----:B------:R-:W-:Y:S01]  /*42d0*/  @!P3 PRMT R39, R39, 0x7610, R75 ;  /* 0x000076102727b816 */ /* 0x000fe2000000004b */
[----:B------:R1:W-:Y:S01]  /*42e0*/  STL [R1+0x50], R0 ;  /* 0x0000500001007387 */ /* 0x0003e20000100800 */
[C---:B------:R-:W-:Y:S02]  /*42f0*/  ISETP.NE.AND P3, PT, R17.reuse, RZ, PT ;  /* 0x000000ff1100720c */ /* 0x040fe40003f65270 */
[----:B------:R-:W-:Y:S01]  /*4300*/  PRMT R19, RZ, 0x7610, R19 ;  /* 0x00007610ff137816 */ /* 0x000fe20000000013 */
[----:B------:R1:W2:Y:S01]  /*4310*/  @!P1 LDG.E R45, desc[UR10][R46.64] ;  /* 0x0000000a2e2d9981 */ /* 0x0002a2000c1e1900 */
[----:B------:R-:W-:Y:S02]  /*4320*/  PRMT R18, R18, 0x5410, RZ ;  /* 0x0000541012127816 */ /* 0x000fe400000000ff */
[----:B------:R-:W-:Y:S02]  /*4330*/  PRMT R17, R17, 0x5410, RZ ;  /* 0x0000541011117816 */ /* 0x000fe400000000ff */
[----:B0-----:R-:W-:-:S02]  /*4340*/  MOV R3, UR7 ;  /* 0x0000000700037c02 */ /* 0x001fc40008000f00 */
[----:B------:R-:W-:Y:S02]  /*4350*/  @!P4 PRMT R19, R74, 0x7632, R19 ;  /* 0x000076324a13c816 */ /* 0x000fe40000000013 */
[--C-:B------:R-:W-:Y:S02]  /*4360*/  @!P4 PRMT R18, R18, 0x5410, R73.reuse ;  /* 0x000054101212c816 */ /* 0x100fe40000000049 */
[----:B------:R-:W-:Y:S02]  /*4370*/  @!P4 PRMT R17, R17, 0x7610, R73 ;  /* 0x000076101111c816 */ /* 0x000fe40000000049 */
[----:B------:R-:W-:Y:S02]  /*4380*/  ISETP.NE.AND P4, PT, R49, RZ, PT ;  /* 0x000000ff3100720c */ /* 0x000fe40003f85270 */
[----:B---3--:R-:W-:Y:S02]  /*4390*/  PRMT R9, RZ, 0x7610, R9 ;  /* 0x00007610ff097816 */ /* 0x008fe40000000009 */
[----:B-1----:R-:W-:-:S02]  /*43a0*/  LOP3.LUT R0, R51, 0xffff, RZ, 0xc0, !PT ;  /* 0x0000ffff33007812 */ /* 0x002fc400078ec0ff */
[----:B------:R-:W-:Y:S02]  /*43b0*/  CS2R R46, SRZ ;  /* 0x00000000002e7805 */ /* 0x000fe4000001ff00 */
[----:B------:R-:W-:Y:S01]  /*43c0*/  PRMT R6, RZ, 0x7610, R6 ;  /* 0x00007610ff067816 */ /* 0x000fe20000000006 */
[----:B------:R-:W-:Y:S01]  /*43d0*/  IMAD R0, R0, 0x889, RZ ;  /* 0x0000088900007824 */ /* 0x000fe200078e02ff */
[----:B------:R-:W-:Y:S02]  /*43e0*/  PRMT R33, R33, 0x5410, RZ ;  /* 0x0000541021217816 */ /* 0x000fe400000000ff */
[----:B------:R-:W3:Y:S01]  /*43f0*/  @!P1 LDG.E R46, desc[UR10][R58.64] ;  /* 0x0000000a3a2e9981 */ /* 0x000ee2000c1e1900 */
[----:B----4-:R-:W-:Y:S02]  /*4400*/  @!P4 PRMT R9, R69, 0x7610, R9 ;  /* 0x000076104509c816 */ /* 0x010fe40000000009 */
[----:B------:R-:W-:Y:S02]  /*4410*/  PRMT R17, RZ, 0x7610, R17 ;  /* 0x00007610ff117816 */ /* 0x000fe40000000011 */
[----:B------:R-:W-:-:S02]  /*4420*/  PRMT R16, R16, 0x5410, RZ ;  /* 0x0000541010107816 */ /* 0x000fc400000000ff */
[----:B------:R-:W-:Y:S01]  /*4430*/  PRMT R39, RZ, 0x7610, R39 ;  /* 0x00007610ff277816 */ /* 0x000fe20000000027 */
[----:B------:R0:W-:Y:S01]  /*4440*/  STL [R1+0xc8], R8 ;  /* 0x0000c80801007387 */ /* 0x0001e20000100800 */
[----:B------:R-:W-:Y:S02]  /*4450*/  PRMT R9, R9, 0x5410, RZ ;  /* 0x0000541009097816 */ /* 0x000fe400000000ff */
[----:B------:R-:W-:Y:S02]  /*4460*/  SHF.R.U32.HI R0, RZ, 0x10, R0 ;  /* 0x00000010ff007819 */ /* 0x000fe40000011600 */
[--C-:B-----5:R-:W-:Y:S02]  /*4470*/  @!P6 PRMT R11, R11, 0x5410, R60.reuse ;  /* 0x000054100b0be816 */ /* 0x120fe4000000003c */
[----:B------:R-:W-:Y:S02]  /*4480*/  @!P6 PRMT R10, R10, 0x7610, R60 ;  /* 0x000076100a0ae816 */ /* 0x000fe4000000003c */
[----:B--2---:R-:W-:-:S02]  /*4490*/  @!P6 PRMT R7, R44, 0x7610, R7 ;  /* 0x000076102c07e816 */ /* 0x004fc40000000007 */
[----:B------:R-:W-:Y:S02]  /*44a0*/  @!P6 PRMT R12, R44, 0x7632, R12 ;  /* 0x000076322c0ce816 */ /* 0x000fe4000000000c */
[----:B------:R-:W-:Y:S01]  /*44b0*/  PRMT R14, RZ, 0x7610, R14 ;  /* 0x00007610ff0e7816 */ /* 0x000fe2000000000e */
[----:B------:R-:W-:Y:S01]  /*44c0*/  STL [R1+0xd0], R83 ;  /* 0x0000d05301007387 */ /* 0x000fe20000100800 */
[----:B------:R-:W-:Y:S02]  /*44d0*/  ISETP.NE.AND P6, PT, R2, RZ, PT ;  /* 0x000000ff0200720c */ /* 0x000fe40003fc5270 */
[----:B------:R-:W-:Y:S01]  /*44e0*/  MOV R2, UR6 ;  /* 0x0000000600027c02 */ /* 0x000fe20008000f00 */
[----:B------:R-:W1:Y:S01]  /*44f0*/  LDCU.U8 UR6, c[0x0][0x414] ;  /* 0x00008280ff0677ac */ /* 0x000e620008000000 */
[----:B------:R2:W-:Y:S04]  /*4500*/  STL [R1+0x54], R82 ;  /* 0x0000545201007387 */ /* 0x0005e80000100800 */
[----:B------:R-:W4:Y:S01]  /*4510*/  LDG.E.64 R2, desc[UR10][R2.64] ;  /* 0x0000000a02027981 */ /* 0x000f22000c1e1b00 */
[----:B------:R-:W-:-:S02]  /*4520*/  PRMT R10, RZ, 0x7610, R10 ;  /* 0x00007610ff0a7816 */ /* 0x000fc4000000000a */
[----:B------:R-:W-:Y:S01]  /*4530*/  PRMT R0, R0, 0x9910, RZ ;  /* 0x0000991000007816 */ /* 0x000fe200000000ff */
[----:B------:R5:W-:Y:S01]  /*4540*/  STL [R1+0x58], R52 ;  /* 0x0000583401007387 */ /* 0x000be20000100800 */
[----:B------:R-:W-:Y:S02]  /*4550*/  @!P4 PRMT R17, R69, 0x7632, R17 ;  /* 0x000076324511c816 */ /* 0x000fe40000000011 */
[----:B------:R-:W-:Y:S01]  /*4560*/  @!P4 PRMT R16, R16, 0x5410, R68 ;  /* 0x000054101010c816 */ /* 0x000fe20000000044 */
[----:B------:R-:W-:Y:S01]  /*4570*/  HFMA2 R49, -RZ, RZ, 0, 0 ;  /* 0x00000000ff317431 */ /* 0x000fe200000001ff */
[----:B------:R-:W-:Y:S01]  /*4580*/  @!P4 PRMT R39, R68, 0x7632, R39 ;  /* 0x000076324427c816 */ /* 0x000fe20000000027 */
[----:B------:R-:W-:Y:S01]  /*4590*/  STL [R1+0xd8], R5 ;  /* 0x0000d80501007387 */ /* 0x000fe20000100800 */
[----:B------:R-:W-:Y:S02]  /*45a0*/  ISETP.NE.AND P4, PT, R15, RZ, PT ;  /* 0x000000ff0f00720c */ /* 0x000fe40003f85270 */
[----:B------:R-:W-:Y:S01]  /*45b0*/  PRMT R15, RZ, 0x5410, RZ ;  /* 0x00005410ff0f7816 */ /* 0x000fe200000000ff */
[----:B------:R-:W-:Y:S01]  /*45c0*/  IMAD R0, R0, 0x1e, RZ ;  /* 0x0000001e00007824 */ /* 0x000fe200078e02ff */
[----:B0-----:R-:W-:Y:S01]  /*45d0*/  PRMT R8, R8, 0x5410, RZ ;  /* 0x0000541008087816 */ /* 0x001fe200000000ff */
[----:B------:R0:W-:Y:S01]  /*45e0*/  STL [R1+0x2c], R48 ;  /* 0x00002c3001007387 */ /* 0x0001e20000100800 */
[----:B------:R-:W-:-:S02]  /*45f0*/  @!P5 PRMT R15, R15, 0x7610, R67 ;  /* 0x000076100f0fd816 */ /* 0x000fc40000000043 */
[----:B------:R-:W-:Y:S01]  /*4600*/  IADD3 R0, PT, PT, RZ, -R0, RZ ;  /* 0x80000000ff007210 */ /* 0x000fe20007ffe0ff */
[----:B------:R-:W4:Y:S01]  /*4610*/  @!P2 LDG.E R47, desc[UR10][R106.64] ;  /* 0x0000000a6a2fa981 */ /* 0x000f22000c1e1900 */
[----:B------:R-:W-:Y:S02]  /*4620*/  @!P5 PRMT R8, R8, 0x5410, R67 ;  /* 0x000054100808d816 */ /* 0x000fe40000000043 */
[C---:B------:R-:W-:Y:S01]  /*4630*/  @!P0 PRMT R6, R61.reuse, 0x7610, R6 ;  /* 0x000076103d068816 */ /* 0x040fe20000000006 */
[----:B------:R0:W4:Y:S01]  /*4640*/  @!P4 LDG.E R49, desc[UR10][R56.64] ;  /* 0x0000000a3831c981 */ /* 0x000122000c1e1900 */
[----:B------:R-:W-:Y:S02]  /*4650*/  @!P0 PRMT R10, R61, 0x7632, R10 ;  /* 0x000076323d0a8816 */ /* 0x000fe4000000000a */
[--C-:B------:R-:W-:Y:S02]  /*4660*/  @!P0 PRMT R9, R9, 0x5410, R64.reuse ;  /* 0x0000541009098816 */ /* 0x100fe40000000040 */
[----:B------:R-:W-:-:S02]  /*4670*/  @!P0 PRMT R33, R33, 0x7610, R64 ;  /* 0x0000761021218816 */ /* 0x000fc40000000040 */
[----:B-1----:R-:W-:Y:S02]  /*4680*/  ISETP.NE.AND P0, PT, RZ, UR6, PT ;  /* 0x00000006ff007c0c */ /* 0x002fe4000bf05270 */
[C---:B------:R-:W-:Y:S02]  /*4690*/  @!P5 PRMT R15, R42.reuse, 0x7610, R15 ;  /* 0x000076102a0fd816 */ /* 0x040fe4000000000f */
[----:B------:R-:W-:Y:S02]  /*46a0*/  @!P5 PRMT R14, R42, 0x7632, R14 ;  /* 0x000076322a0ed816 */ /* 0x000fe4000000000e */
[----:B------:R-:W-:Y:S02]  /*46b0*/  ISETP.NE.AND P5, PT, R13, RZ, PT ;  /* 0x000000ff0d00720c */ /* 0x000fe40003fa5270 */
[----:B------:R-:W-:-:S05]  /*46c0*/  PRMT R0, R0, 0x7710, RZ ;  /* 0x0000771000007816 */ /* 0x000fca00000000ff */
[----:B--2---:R-:W1:Y:S01]  /*46d0*/  @P0 LDC.64 R82, c[0x0][0x3b0] ;  /* 0x0000ec00ff520b82 */ /* 0x004e620000000a00 */
[----:B------:R-:W-:Y:S02]  /*46e0*/  IADD3 R0, PT, PT, R0, R51, RZ ;  /* 0x0000003300007210 */ /* 0x000fe40007ffe0ff */
[----:B------:R-:W-:Y:S02]  /*46f0*/  PRMT R13, RZ, 0x5410, RZ ;  /* 0x00005410ff0d7816 */ /* 0x000fe400000000ff */
[----:B------:R-:W-:Y:S02]  /*4700*/  SHF.L.U32 R0, R0, 0x1, RZ ;  /* 0x0000000100007819 */ /* 0x000fe400000006ff */
[----:B------:R-:W-:Y:S02]  /*4710*/  PRMT R8, RZ, 0x7610, R8 ;  /* 0x00007610ff087816 */ /* 0x000fe40000000008 */
[----:B------:R-:W-:Y:S02]  /*4720*/  PRMT R38, R38, 0x5410, RZ ;  /* 0x0000541026267816 */ /* 0x000fe400000000ff */
[----:B------:R-:W-:-:S02]  /*4730*/  @!P5 PRMT R13, R13, 0x7610, R43 ;  /* 0x000076100d0dd816 */ /* 0x000fc4000000002b */
[----:B------:R-:W-:Y:S02]  /*4740*/  LOP3.LUT R0, R0, 0xffff, RZ, 0xc0, !PT ;  /* 0x0000ffff00007812 */ /* 0x000fe400078ec0ff */
[----:B-----5:R-:W-:Y:S02]  /*4750*/  MOV R52, UR13 ;  /* 0x0000000d00347c02 */ /* 0x020fe40008000f00 */
[----:B------:R-:W-:Y:S02]  /*4760*/  @!P5 PRMT R8, R43, 0x7610, R8 ;  /* 0x000076102b08d816 */ /* 0x000fe40000000008 */
[----:B------:R-:W-:Y:S02]  /*4770*/  @!P5 PRMT R13, R65, 0x7610, R13 ;  /* 0x00007610410dd816 */ /* 0x000fe4000000000d */
[----:B------:R-:W-:Y:S01]  /*4780*/  @!P5 PRMT R38, R38, 0x7610, R65 ;  /* 0x000076102626d816 */ /* 0x000fe20000000041 */
[----:B------:R-:W-:Y:S01]  /*4790*/  IMAD R52, R52, 0x3c, R0 ;  /* 0x0000003c34347824 */ /* 0x000fe200078e0200 */
[----:B------:R-:W-:-:S02]  /*47a0*/  ISETP.NE.AND P5, PT, R4, RZ, PT ;  /* 0x000000ff0400720c */ /* 0x000fc40003fa5270 */
[----:B0-----:R-:W-:Y:S01]  /*47b0*/  CS2R R56, SRZ ;  /* 0x0000000000387805 */ /* 0x001fe2000001ff00 */
[----:B-1----:R-:W-:Y:S01]  /*47c0*/  @P0 IMAD.WIDE R82, R52, 0x2, R82 ;  /* 0x0000000234520825 */ /* 0x002fe200078e0252 */
[----:B------:R-:W-:Y:S02]  /*47d0*/  MOV R48, RZ ;  /* 0x000000ff00307202 */ /* 0x000fe40000000f00 */
[----:B------:R-:W-:Y:S02]  /*47e0*/  CS2R R58, SRZ ;  /* 0x00000000003a7805 */ /* 0x000fe4000001ff00 */
[----:B------:R-:W-:Y:S01]  /*47f0*/  MOV R4, RZ ;  /* 0x000000ff00047202 */ /* 0x000fe20000000f00 */
[----:B------:R-:W2:Y:S04]  /*4800*/  @!P4 LDG.E R57, desc[UR10][R100.64] ;  /* 0x0000000a6439c981 */ /* 0x000ea8000c1e1900 */
[----:B------:R-:W5:Y:S04]  /*4810*/  @P0 LDG.E.U16 R51, desc[UR10][R82.64] ;  /* 0x0000000a52330981 */ /* 0x000f68000c1e1500 */
[----:B------:R0:W5:Y:S04]  /*4820*/  @P0 LDG.E.U16 R5, desc[UR10][R82.64+0x2] ;  /* 0x0000020a52050981 */ /* 0x000168000c1e1500 */
[----:B------:R1:W5:Y:S04]  /*4830*/  @!P5 LDG.E R56, desc[UR10][R54.64] ;  /* 0x0000000a3638d981 */ /* 0x000368000c1e1900 */
[----:B------:R-:W2:Y:S01]  /*4840*/  @!P3 LDG.E R48, desc[UR10][R104.64] ;  /* 0x0000000a6830b981 */ /* 0x000ea2000c1e1900 */
[----:B0-----:R-:W0:Y:S03]  /*4850*/  LDC.64 R82, c[0x0][0x3a8] ;  /* 0x0000ea00ff527b82 */ /* 0x001e260000000a00 */
[----:B------:R-:W5:Y:S01]  /*4860*/  @!P2 LDG.E R59, desc[UR10][R108.64] ;  /* 0x0000000a6c3ba981 */ /* 0x000f62000c1e1900 */
[----:B-1----:R-:W-:-:S03]  /*4870*/  CS2R R54, SRZ ;  /* 0x0000000000367805 */ /* 0x002fc6000001ff00 */
[----:B------:R-:W5:Y:S04]  /*4880*/  @!P3 LDG.E R58, desc[UR10][R102.64] ;  /* 0x0000000a663ab981 */ /* 0x000f68000c1e1900 */
[----:B------:R-:W5:Y:S04]  /*4890*/  @!P5 LDG.E R55, desc[UR10][R96.64] ;  /* 0x0000000a6037d981 */ /* 0x000f68000c1e1900 */
[----:B------:R-:W5:Y:S04]  /*48a0*/  @!P6 LDG.E R54, desc[UR10][R94.64] ;  /* 0x0000000a5e36e981 */ /* 0x000f68000c1e1900 */
[----:B------:R-:W5:Y:S01]  /*48b0*/  @!P6 LDG.E R4, desc[UR10][R88.64] ;  /* 0x0000000a5804e981 */ /* 0x000f62000c1e1900 */
[----:B0-----:R-:W-:-:S03]  /*48c0*/  IMAD.WIDE R82, R52, 0x2, R82 ;  /* 0x0000000234527825 */ /* 0x001fc600078e0252 */
[----:B------:R0:W-:Y:S04]  /*48d0*/  STL [R1+0xd4], R53 ;  /* 0x0000d43501007387 */ /* 0x0001e80000100800 */
[----:B------:R-:W5:Y:S04]  /*48e0*/  LDG.E.U16 R52, desc[UR10][R82.64+0x2] ;  /* 0x0000020a52347981 */ /* 0x000f68000c1e1500 */
[----:B0-----:R-:W5:Y:S04]  /*48f0*/  LDG.E.U16 R53, desc[UR10][R82.64] ;  /* 0x0000000a52357981 */ /* 0x001f68000c1e1500 */
[----:B------:R0:W-:Y:S04]  /*4900*/  STL [R1+0xe8], R42 ;  /* 0x0000e82a01007387 */ /* 0x0001e80000100800 */
[----:B------:R1:W-:Y:S01]  /*4910*/  STL [R1+0x6c], R43 ;  /* 0x00006c2b01007387 */ /* 0x0003e20000100800 */
[----:B0-----:R-:W-:-:S02]  /*4920*/  PRMT R42, RZ, 0x5410, RZ ;  /* 0x00005410ff2a7816 */ /* 0x001fc400000000ff */
[----:B-1----:R-:W-:Y:S02]  /*4930*/  PRMT R43, RZ, 0x5410, RZ ;  /* 0x00005410ff2b7816 */ /* 0x002fe400000000ff */
[----:B------:R-:W-:-:S04]  /*4940*/  @!P1 PRMT R42, R45, 0x7610, R42 ;  /* 0x000076102d2a9816 */ /* 0x000fc8000000002a */
[----:B------:R-:W-:Y:S02]  /*4950*/  @!P1 PRMT R42, R42, 0x7610, R45 ;  /* 0x000076102a2a9816 */ /* 0x000fe4000000002d */
[----:B---3--:R-:W-:-:S04]  /*4960*/  @!P1 PRMT R43, R46, 0x7610, R43 ;  /* 0x000076102e2b9816 */ /* 0x008fc8000000002b */
[----:B------:R-:W-:Y:S01]  /*4970*/  @!P1 PRMT R43, R43, 0x7610, R46 ;  /* 0x000076102b2b9816 */ /* 0x000fe2000000002e */
[----:B------:R0:W-:Y:S01]  /*4980*/  STL [R1+0xf8], R46 ;  /* 0x0000f82e01007387 */ /* 0x0001e20000100800 */
[----:B----4-:R-:W-:-:S13]  /*4990*/  R2UR UR28, R2 ;  /* 0x00000000021c72ca */ /* 0x010fda00000e0000 */
[----:B------:R-:W-:-:S05]  /*49a0*/  MOV R2, UR28 ;  /* 0x0000001c00027c02 */ /* 0x000fca0008000f00 */
[----:B------:R-:W-:-:S05]  /*49b0*/  FFMA.FTZ R3, -R2, UR28, R3 ;  /* 0x0000001c02037c23 */ /* 0x000fca0008010103 */
[----:B------:R-:W-:-:S13]  /*49c0*/  FSETP.GTU.FTZ.AND P1, PT, R3, RZ, PT ;  /* 0x000000ff0300720b */ /* 0x000fda0003f3c000 */
[----:B------:R-:W-:-:S05]  /*49d0*/  VOTEU.ANY UP0, P1 ;  /* 0x0000000000ff7886 */ /* 0x000fca0000800100 */
[----:B------:R-:W1:Y:S01]  /*49e0*/  @UP0 LDCU UR5, c[0x0][0x3c0] ;  /* 0x00007800ff0507ac */ /* 0x000e620008000800 */
[----:B------:R-:W-:Y:S02]  /*49f0*/  PLOP3.LUT P1, PT, PT, PT, UP0, 0x80, 0x8 ;  /* 0x000000000008781c */ /* 0x000fe40003f2f008 */
[----:B0-----:R-:W-:Y:S01]  /*4a00*/  PRMT R46, RZ, 0x5410, RZ ;  /* 0x00005410ff2e7816 */ /* 0x001fe200000000ff */
[----:B------:R-:W-:Y:S10]  /*4a10*/  STL [R1+0x5c], R76 ;  /* 0x00005c4c01007387 */ /* 0x000ff40000100800 */
[----:B-1----:R-:W-:-:S06]  /*4a20*/  @P1 FADD.FTZ R2, R3, UR5 ;  /* 0x0000000503021e21 */ /* 0x002fcc0008010000 */
[----:B------:R-:W0:Y:S01]  /*4a30*/  @P1 MUFU.RSQ R2, R2 ;  /* 0x0000000200021308 */ /* 0x000e220000001400 */
        /* <DEDUP_REMOVED lines=9> */
[----:B--2---:R-:W-:-:S03]  /*4ad0*/  @!P3 PRMT R46, R48, 0x7610, R46 ;  /* 0x00007610302eb816 */ /* 0x004fc6000000002e */
[----:B------:R-:W-:Y:S04]  /*4ae0*/  STL [R1+0xf4], R64 ;  /* 0x0000f44001007387 */ /* 0x000fe80000100800 */
[----:B-----5:R-:W-:Y:S01]  /*4af0*/  STL [R1+0x7c], R59 ;  /* 0x00007c3b01007387 */ /* 0x020fe20000100800 */
[----:B------:R-:W-:-:S03]  /*4b00*/  @!P3 PRMT R46, R46, 0x7610, R48 ;  /* 0x000076102e2eb816 */ /* 0x000fc60000000030 */
[----:B------:R-:W-:Y:S04]  /*4b10*/  STL [R1+0x100], R58 ;  /* 0x0001003a01007387 */ /* 0x000fe80000100800 */
[----:B------:R-:W-:Y:S04]  /*4b20*/  STL [R1+0x104], R57 ;  /* 0x0001043901007387 */ /* 0x000fe80000100800 */
[----:B------:R-:W-:Y:S04]  /*4b30*/  STL [R1+0x88], R56 ;  /* 0x0000883801007387 */ /* 0x000fe80000100800 */
[----:B------:R-:W-:Y:S04]  /*4b40*/  STL [R1+0x108], R55 ;  /* 0x0001083701007387 */ /* 0x000fe80000100800 */
[----:B------:R-:W-:Y:S04]  /*4b50*/  STL [R1+0x8c], R54 ;  /* 0x00008c3601007387 */ /* 0x000fe80000100800 */
[----:B------:R-:W-:Y:S04]  /*4b60*/  STL [R1+0x10c], R4 ;  /* 0x00010c0401007387 */ /* 0x000fe80000100800 */
[----:B------:R1:W-:Y:S04]  /*4b70*/  STL [R1+0x78], R45 ;  /* 0x0000782d01007387 */ /* 0x0003e80000100800 */
[----:B------:R2:W-:Y:S01]  /*4b80*/  STL [R1+0x80], R48 ;  /* 0x0000803001007387 */ /* 0x0005e20000100800 */
[----:B-1----:R-:W-:-:S02]  /*4b90*/  PRMT R45, RZ, 0x5410, RZ ;  /* 0x00005410ff2d7816 */ /* 0x002fc400000000ff */
[----:B--2---:R-:W-:Y:S02]  /*4ba0*/  PRMT R48, RZ, 0x5410, RZ ;  /* 0x00005410ff307816 */ /* 0x004fe400000000ff */
[----:B------:R-:W-:Y:S02]  /*4bb0*/  @!P2 PRMT R45, R47, 0x7610, R45 ;  /* 0x000076102f2da816 */ /* 0x000fe4000000002d */
[----:B------:R-:W-:Y:S01]  /*4bc0*/  @!P4 PRMT R48, R49, 0x7610, R48 ;  /* 0x000076103130c816 */ /* 0x000fe20000000030 */
[----:B------:R-:W-:Y:S01]  /*4bd0*/  UISETP.NE.AND UP1, UPT, UR6, URZ, UPT ;  /* 0x000000ff0600728c */ /* 0x000fe2000bf25270 */
[----:B0-----:R-:W-:Y:S01]  /*4be0*/  @P1 R2UR UR5, R2 ;  /* 0x00000000020512ca */ /* 0x001fe200000e0000 */
[----:B------:R0:W-:Y:S01]  /*4bf0*/  STL [R1+0x70], R44 ;  /* 0x0000702c01007387 */ /* 0x0001e20000100800 */
[----:B------:R-:W-:Y:S02]  /*4c00*/  @!P2 PRMT R45, R45, 0x7610, R47 ;  /* 0x000076102d2da816 */ /* 0x000fe4000000002f */
[----:B------:R-:W-:Y:S01]  /*4c10*/  @!P4 PRMT R48, R48, 0x7610, R49 ;  /* 0x000076103030c816 */ /* 0x000fe20000000031 */
[----:B------:R1:W-:Y:S01]  /*4c20*/  STL [R1+0xfc], R47 ;  /* 0x0000fc2f01007387 */ /* 0x0003e20000100800 */
[----:B------:R-:W-:Y:S01]  /*4c30*/  PRMT R87, RZ, 0x5410, RZ ;  /* 0x00005410ff577816 */ /* 0x000fe200000000ff */
[----:B------:R-:W-:Y:S01]  /*4c40*/  HFMA2 R2, -RZ, RZ, 0, 0 ;  /* 0x00000000ff027431 */ /* 0x000fe200000001ff */
[----:B------:R-:W-:Y:S01]  /*4c50*/  PRMT R88, RZ, 0x5410, RZ ;  /* 0x00005410ff587816 */ /* 0x000fe200000000ff */
[----:B------:R2:W-:Y:S01]  /*4c60*/  STL [R1+0x84], R49 ;  /* 0x0000843101007387 */ /* 0x0005e20000100800 */
[----:B------:R-:W-:-:S02]  /*4c70*/  PRMT R89, RZ, 0x5410, RZ ;  /* 0x00005410ff597816 */ /* 0x000fc400000000ff */
[----:B0-----:R-:W-:Y:S02]  /*4c80*/  PRMT R44, RZ, 0x5410, RZ ;  /* 0x00005410ff2c7816 */ /* 0x001fe400000000ff */
[----:B------:R-:W-:Y:S02]  /*4c90*/  PRMT R90, RZ, 0x5410, RZ ;  /* 0x00005410ff5a7816 */ /* 0x000fe400000000ff */
[----:B-1----:R-:W-:Y:S02]  /*4ca0*/  PRMT R47, RZ, 0x5410, RZ ;  /* 0x00005410ff2f7816 */ /* 0x002fe400000000ff */
[----:B--2---:R-:W-:Y:S02]  /*4cb0*/  PRMT R49, RZ, 0x5410, RZ ;  /* 0x00005410ff317816 */ /* 0x004fe400000000ff */
[----:B------:R-:W-:Y:S02]  /*4cc0*/  @!P2 PRMT R44, R59, 0x7610, R44 ;  /* 0x000076103b2ca816 */ /* 0x000fe4000000002c */
[----:B------:R-:W-:-:S02]  /*4cd0*/  @!P3 PRMT R47, R58, 0x7610, R47 ;  /* 0x000076103a2fb816 */ /* 0x000fc4000000002f */
[----:B------:R-:W-:Y:S02]  /*4ce0*/  @!P4 PRMT R49, R57, 0x7610, R49 ;  /* 0x000076103931c816 */ /* 0x000fe40000000031 */
[----:B------:R-:W-:Y:S02]  /*4cf0*/  @!P5 PRMT R87, R56, 0x7610, R87 ;  /* 0x000076103857d816 */ /* 0x000fe40000000057 */
[----:B------:R-:W-:Y:S02]  /*4d00*/  @!P5 PRMT R88, R55, 0x7610, R88 ;  /* 0x000076103758d816 */ /* 0x000fe40000000058 */
[----:B------:R-:W-:Y:S02]  /*4d10*/  @!P6 PRMT R89, R54, 0x7610, R89 ;  /* 0x000076103659e816 */ /* 0x000fe40000000059 */
[----:B------:R-:W-:Y:S02]  /*4d20*/  @!P6 PRMT R90, R4, 0x7610, R90 ;  /* 0x00007610045ae816 */ /* 0x000fe4000000005a */
[----:B------:R-:W-:-:S02]  /*4d30*/  MOV R3, RZ ;  /* 0x000000ff00037202 */ /* 0x000fc40000000f00 */
[----:B------:R-:W-:Y:S02]  /*4d40*/  @P0 SHF.L.U32 R2, R51, 0x10, RZ ;  /* 0x0000001033020819 */ /* 0x000fe400000006ff */
[----:B------:R-:W-:Y:S02]  /*4d50*/  @!P2 PRMT R44, R44, 0x7610, R59 ;  /* 0x000076102c2ca816 */ /* 0x000fe4000000003b */
[----:B------:R-:W-:Y:S02]  /*4d60*/  @!P3 PRMT R47, R47, 0x7610, R58 ;  /* 0x000076102f2fb816 */ /* 0x000fe4000000003a */
[----:B------:R-:W-:Y:S02]  /*4d70*/  @!P4 PRMT R49, R49, 0x7610, R57 ;  /* 0x000076103131c816 */ /* 0x000fe40000000039 */
[----:B------:R-:W-:Y:S02]  /*4d80*/  @!P5 PRMT R87, R87, 0x7610, R56 ;  /* 0x000076105757d816 */ /* 0x000fe40000000038 */
[----:B------:R-:W-:-:S02]  /*4d90*/  @!P5 PRMT R88, R88, 0x7610, R55 ;  /* 0x000076105858d816 */ /* 0x000fc40000000037 */
[----:B------:R-:W-:Y:S02]  /*4da0*/  @!P6 PRMT R89, R89, 0x7610, R54 ;  /* 0x000076105959e816 */ /* 0x000fe40000000036 */
[----:B------:R-:W-:Y:S02]  /*4db0*/  @!P6 PRMT R90, R90, 0x7610, R4 ;  /* 0x000076105a5ae816 */ /* 0x000fe40000000004 */
[----:B------:R-:W-:Y:S02]  /*4dc0*/  @P0 SHF.L.U32 R3, R5, 0x10, RZ ;  /* 0x0000001005030819 */ /* 0x000fe400000006ff */
[----:B------:R-:W-:Y:S02]  /*4dd0*/  SHF.L.U32 R51, R53, 0x10, RZ ;  /* 0x0000001035337819 */ /* 0x000fe400000006ff */
[----:B------:R-:W-:Y:S01]  /*4de0*/  SHF.L.U32 R52, R52, 0x10, RZ ;  /* 0x0000001034347819 */ /* 0x000fe200000006ff */
[----:B------:R-:W-:Y:S01]  /*4df0*/  UMOV UR16, 0x3f800000 ;  /* 0x3f80000000107882 */ /* 0x000fe20000000000 */
[----:B------:R-:W-:Y:S01]  /*4e00*/  @UP0 UMOV UR16, UR5 ;  /* 0x0000000500100c82 */ /* 0x000fe20008000000 */
[----:B------:R-:W-:Y:S05]  /*4e10*/  BRA.U UP1, `(.L_x_1003) ;  /* 0x0000002501047547 */ /* 0x000fea000b800000 */
[----:B------:R-:W-:Y:S02]  /*4e20*/  HADD2.F32 R54, -RZ, R112.H1_H1 ;  /* 0x30000070ff367230 */ /* 0x000fe40000004100 */
[----:B------:R-:W-:Y:S02]  /*4e30*/  HADD2.F32 R57, -RZ, R98.H1_H1 ;  /* 0x30000062ff397230 */ /* 0x000fe40000004100 */
[----:B------:R-:W-:Y:S02]  /*4e40*/  HADD2.F32 R55, -RZ, R112.H0_H0 ;  /* 0x20000070ff377230 */ /* 0x000fe40000004100 */
[----:B------:R-:W-:Y:S01]  /*4e50*/  FADD.FTZ R54, R54, -UR28 ;  /* 0x8000001c36367e21 */ /* 0x000fe20008010000 */
[----:B------:R-:W-:Y:S02]  /*4e60*/  HADD2.F32 R58, -RZ, R99.H1_H1 ;  /* 0x30000063ff3a7230 */ /* 0x000fe40000004100 */
[----:B------:R-:W-:Y:S01]  /*4e70*/  FMUL.FTZ R61, R51, R57 ;  /* 0x00000039333d7220 */ /* 0x000fe20000410000 */
[----:B------:R-:W-:-:S02]  /*4e80*/  HADD2.F32 R60, -RZ, R98.H0_H0 ;  /* 0x20000062ff3c7230 */ /* 0x000fc40000004100 */
        /* <DEDUP_REMOVED lines=15> */
[----:B------:R-:W-:-:S02]  /*4f80*/  HADD2.F32 R53, -RZ, R84.H1_H1 ;  /* 0x30000054ff357230 */ /* 0x000fc40000004100 */
        /* <DEDUP_REMOVED lines=13> */
[----:B------:R-:W-:-:S02]  /*5060*/  HADD2.F32 R58, -RZ, R66.H0_H0 ;  /* 0x20000042ff3a7230 */ /* 0x000fc40000004100 */
[----:B------:R-:W-:Y:S01]  /*5070*/  FMUL.FTZ R53, R53, UR16 ;  /* 0x0000001035357c20 */ /* 0x000fe20008410000 */
[----:B------:R-:W-:Y:S02]  /*5080*/  HADD2.F32 R61, -RZ, R70.H1_H1 ;  /* 0x30000046ff3d7230 */ /* 0x000fe40000004100 */
[----:B------:R-:W-:Y:S01]  /*5090*/  FADD.FTZ R4, R5, R4 ;  /* 0x0000000405047221 */ /* 0x000fe20000010000 */
[----:B------:R-:W-:Y:S01]  /*50a0*/  FFMA.FTZ R56, R59, R5, R56 ;  /* 0x000000053b387223 */ /* 0x000fe20000010038 */
[----:B------:R-:W-:Y:S01]  /*50b0*/  FMUL.FTZ R5, R51, R58 ;  /* 0x0000003a33057220 */ /* 0x000fe20000410000 */
[----:B------:R-:W-:Y:S01]  /*50c0*/  FADD.FTZ R57, R57, R58 ;  /* 0x0000003a39397221 */ /* 0x000fe20000010000 */
[----:B------:R-:W-:Y:S01]  /*50d0*/  FFMA.FTZ R58, R58, R53, R54 ;  /* 0x000000353a3a7223 */ /* 0x000fe20000010036 */
[----:B------:R-:W-:Y:S02]  /*50e0*/  HADD2.F32 R54, -RZ, R66.H1_H1 ;  /* 0x30000042ff367230 */ /* 0x000fe40000004100 */
        /* <DEDUP_REMOVED lines=53> */
[----:B------:R-:W-:Y:S01]  /*5440*/  FFMA.FTZ R58, R54, R56, R58 ;  /* 0x00000038363a7223 */ /* 0x000fe2000001003a */
[----:B------:R-:W-:Y:S01]  /*5450*/  FADD.FTZ R4, R4, R59 ;  /* 0x0000003b04047221 */ /* 0x000fe20000010000 */
[----:B------:R-:W-:Y:S01]  /*5460*/  FFMA.FTZ R5, R56, R59, R5 ;  /* 0x0000003b38057223 */ /* 0x000fe20000010005 */
[----:B------:R-:W-:Y:S02]  /*5470*/  HADD2.F32 R72, -RZ, R72.H0_H0 ;  /* 0x20000048ff487230 */ /* 0x000fe40000004100 */
[----:B------:R-:W-:Y:S01]  /*5480*/  FADD.FTZ R59, R77, -UR28 ;  /* 0x8000001c4d3b7e21 */ /* 0x000fe20008010000 */
[----:B------:R-:W-:Y:S01]  /*5490*/  FADD.FTZ R54, R53, -UR28 ;  /* 0x8000001c35367e21 */ /* 0x000fe20008010000 */
[----:B------:R-:W-:-:S02]  /*54a0*/  HADD2.F32 R53, -RZ, R80.H1_H1 ;  /* 0x30000050ff357230 */ /* 0x000fc40000004100 */
[----:B------:R-:W-:Y:S01]  /*54b0*/  FMUL.FTZ R59, R59, UR16 ;  /* 0x000000103b3b7c20 */ /* 0x000fe20008410000 */
[----:B------:R-:W-:Y:S01]  /*54c0*/  FMUL.FTZ R54, R54, UR16 ;  /* 0x0000001036367c20 */ /* 0x000fe20008410000 */
[--C-:B------:R-:W-:Y:S02]  /*54d0*/  HADD2.F32 R56, -RZ, R78.reuse.H1_H1 ;  /* 0x3000004eff387230 */ /* 0x100fe40000004100 */
[----:B------:R-:W-:Y:S01]  /*54e0*/  FMUL.FTZ R61, R52, R72 ;  /* 0x00000048343d7220 */ /* 0x000fe20000410000 */
[----:B------:R-:W-:Y:S01]  /*54f0*/  FADD.FTZ R57, R57, R53 ;  /* 0x0000003539397221 */ /* 0x000fe20000010000 */
[----:B------:R-:W-:Y:S01]  /*5500*/  FFMA.FTZ R58, R53, R59, R58 ;  /* 0x0000003b353a7223 */ /* 0x000fe2000001003a */
[----:B------:R-:W-:Y:S01]  /*5510*/  FMUL.FTZ R62, R51, R53 ;  /* 0x00000035333e7220 */ /* 0x000fe20000410000 */
[----:B------:R-:W-:Y:S02]  /*5520*/  HADD2.F32 R78, -RZ, R78.H0_H0 ;  /* 0x2000004eff4e7230 */ /* 0x000fe40000004100 */
[----:B------:R-:W-:Y:S01]  /*5530*/  FFMA.FTZ R55, R72, R54, R55 ;  /* 0x0000003648377223 */ /* 0x000fe20000010037 */
[----:B------:R-:W-:Y:S01]  /*5540*/  FADD.FTZ R53, R61, R4 ;  /* 0x000000043d357221 */ /* 0x000fe20000010000 */
[----:B------:R-:W-:Y:S01]  /*5550*/  FFMA.FTZ R54, R54, R61, R5 ;  /* 0x0000003d36367223 */ /* 0x000fe20000010005 */
[----:B------:R-:W-:Y:S01]  /*5560*/  FADD.FTZ R56, R56, -UR28 ;  /* 0x8000001c38387e21 */ /* 0x000fe20008010000 */
[----:B------:R-:W-:-:S02]  /*5570*/  HADD2.F32 R80, -RZ, R80.H0_H0 ;  /* 0x20000050ff507230 */ /* 0x000fc40000004100 */
[----:B------:R-:W-:Y:S01]  /*5580*/  FADD.FTZ R4, R53, R62 ;  /* 0x0000003e35047221 */ /* 0x000fe20000010000 */
[----:B------:R-:W-:Y:S01]  /*5590*/  FMUL.FTZ R5, R52, R78 ;  /* 0x0000004e34057220 */ /* 0x000fe20000410000 */
[----:B------:R-:W-:Y:S01]  /*55a0*/  FFMA.FTZ R59, R59, R62, R54 ;  /* 0x0000003e3b3b7223 */ /* 0x000fe20000010036 */
[----:B------:R-:W-:Y:S01]  /*55b0*/  FMUL.FTZ R56, R56, UR16 ;  /* 0x0000001038387c20 */ /* 0x000fe20008410000 */
[----:B------:R-:W-:Y:S02]  /*55c0*/  HADD2.F32 R53, -RZ, R79.H0_H0 ;  /* 0x2000004fff357230 */ /* 0x000fe40000004100 */
[----:B------:R-:W-:Y:S01]  /*55d0*/  FADD.FTZ R4, R5, R4 ;  /* 0x0000000405047221 */ /* 0x000fe20000010000 */
[----:B------:R-:W-:Y:S01]  /*55e0*/  FADD.FTZ R80, R80, -UR28 ;  /* 0x8000001c50507e21 */ /* 0x000fe20008010000 */
[----:B------:R-:W-:Y:S01]  /*55f0*/  FFMA.FTZ R55, R78, R56, R55 ;  /* 0x000000384e377223 */ /* 0x000fe20000010037 */
[----:B------:R-:W-:Y:S01]  /*5600*/  FFMA.FTZ R5, R56, R5, R59 ;  /* 0x0000000538057223 */ /* 0x000fe2000001003b */
[----:B------:R-:W-:-:S02]  /*5610*/  HADD2.F32 R56, -RZ, R92.H1_H1 ;  /* 0x3000005cff387230 */ /* 0x000fc40000004100 */
[----:B------:R-:W-:Y:S01]  /*5620*/  FADD.FTZ R60, R60, R72 ;  /* 0x000000483c3c7221 */ /* 0x000fe20000010000 */
[----:B------:R-:W-:Y:S02]  /*5630*/  HADD2.F32 R79, -RZ, R79.H1_H1 ;  /* 0x3000004fff4f7230 */ /* 0x000fe40000004100 */
[----:B------:R-:W-:Y:S01]  /*5640*/  FADD.FTZ R53, R53, -UR28 ;  /* 0x8000001c35357e21 */ /* 0x000fe20008010000 */
[----:B------:R-:W-:Y:S01]  /*5650*/  FMUL.FTZ R80, R80, UR16 ;  /* 0x0000001050507c20 */ /* 0x000fe20008410000 */
[----:B------:R-:W-:Y:S02]  /*5660*/  HADD2.F32 R93, -RZ, R93.H0_H0 ;  /* 0x2000005dff5d7230 */ /* 0x000fe40000004100 */
[----:B------:R-:W-:Y:S01]  /*5670*/  FADD.FTZ R56, R56, -UR28 ;  /* 0x8000001c38387e21 */ /* 0x000fe20008010000 */
[----:B------:R-:W-:Y:S01]  /*5680*/  FADD.FTZ R60, R60, R78 ;  /* 0x0000004e3c3c7221 */ /* 0x000fe20000010000 */
[----:B------:R-:W-:Y:S01]  /*5690*/  FMUL.FTZ R54, R53, UR16 ;  /* 0x0000001035367c20 */ /* 0x000fe20008410000 */
[----:B------:R-:W-:Y:S01]  /*56a0*/  FADD.FTZ R57, R57, R79 ;  /* 0x0000004f39397221 */ /* 0x000fe20000010000 */
[----:B------:R-:W-:Y:S01]  /*56b0*/  FFMA.FTZ R58, R79, R80, R58 ;  /* 0x000000504f3a7223 */ /* 0x000fe2000001003a */
[----:B------:R-:W-:Y:S01]  /*56c0*/  FMUL.FTZ R79, R51, R79 ;  /* 0x0000004f334f7220 */ /* 0x000fe20000410000 */
[----:B------:R-:W-:-:S02]  /*56d0*/  HADD2.F32 R59, -RZ, R92.H0_H0 ;  /* 0x2000005cff3b7230 */ /* 0x000fc40000004100 */
[----:B------:R-:W-:Y:S01]  /*56e0*/  FMUL.FTZ R56, R56, UR16 ;  /* 0x0000001038387c20 */ /* 0x000fe20008410000 */
[----:B------:R-:W-:Y:S01]  /*56f0*/  FADD.FTZ R60, R60, R93 ;  /* 0x0000005d3c3c7221 */ /* 0x000fe20000010000 */
[----:B------:R-:W-:Y:S01]  /*5700*/  FFMA.FTZ R55, R93, R54, R55 ;  /* 0x000000365d377223 */ /* 0x000fe20000010037 */
[----:B------:R-:W-:Y:S02]  /*5710*/  HADD2.F32 R53, -RZ, R91.H1_H1 ;  /* 0x3000005bff357230 */ /* 0x000fe40000004100 */
[----:B------:R-:W-:Y:S01]  /*5720*/  FMUL.FTZ R93, R52, R93 ;  /* 0x0000005d345d7220 */ /* 0x000fe20000410000 */
[----:B------:R-:W-:Y:S01]  /*5730*/  FFMA.FTZ R5, R80, R79, R5 ;  /* 0x0000004f50057223 */ /* 0x000fe20000010005 */
[----:B------:R-:W-:Y:S01]  /*5740*/  FMUL.FTZ R61, R51, R59 ;  /* 0x0000003b333d7220 */ /* 0x000fe20000410000 */
[----:B------:R-:W-:Y:S01]  /*5750*/  FADD.FTZ R57, R57, R59 ;  /* 0x0000003b39397221 */ /* 0x000fe20000010000 */
[----:B------:R-:W-:Y:S01]  /*5760*/  FFMA.FTZ R58, R59, R56, R58 ;  /* 0x000000383b3a7223 */ /* 0x000fe2000001003a */
[----:B------:R-:W-:-:S02]  /*5770*/  HADD2.F32 R59, -RZ, R85.H0_H0 ;  /* 0x20000055ff3b7230 */ /* 0x000fc40000004100 */
[----:B------:R-:W-:Y:S01]  /*5780*/  FFMA.FTZ R5, R54, R93, R5 ;  /* 0x0000005d36057223 */ /* 0x000fe20000010005 */
[----:B------:R-:W-:Y:S01]  /*5790*/  FADD.FTZ R53, R53, -UR28 ;  /* 0x8000001c35357e21 */ /* 0x000fe20008010000 */
[----:B------:R-:W-:Y:S01]  /*57a0*/  FADD.FTZ R4, R4, R79 ;  /* 0x0000004f04047221 */ /* 0x000fe20000010000 */
[----:B------:R-:W-:Y:S02]  /*57b0*/  HADD2.F32 R54, -RZ, R85.H1_H1 ;  /* 0x30000055ff367230 */ /* 0x000fe40000004100 */
[----:B------:R-:W-:Y:S01]  /*57c0*/  FFMA.FTZ R56, R56, R61, R5 ;  /* 0x0000003d38387223 */ /* 0x000fe20000010005 */
[----:B------:R-:W-:Y:S01]  /*57d0*/  FADD.FTZ R59, R59, -UR28 ;  /* 0x8000001c3b3b7e21 */ /* 0x000fe20008010000 */
[----:B------:R-:W-:Y:S01]  /*57e0*/  FMUL.FTZ R53, R53, UR16 ;  /* 0x0000001035357c20 */ /* 0x000fe20008410000 */
[----:B------:R-:W-:Y:S01]  /*57f0*/  FADD.FTZ R4, R93, R4 ;  /* 0x000000045d047221 */ /* 0x000fe20000010000 */
[----:B------:R-:W-:Y:S02]  /*5800*/  HADD2.F32 R5, -RZ, R86.H1_H1 ;  /* 0x30000056ff057230 */ /* 0x000fe40000004100 */
[----:B------:R-:W-:Y:S01]  /*5810*/  FMUL.FTZ R59, R59, UR16 ;  /* 0x000000103b3b7c20 */ /* 0x000fe20008410000 */
[----:B------:R-:W-:-:S02]  /*5820*/  HADD2.F32 R91, -RZ, R91.H0_H0 ;  /* 0x2000005bff5b7230 */ /* 0x000fc40000004100 */
[----:B------:R-:W-:Y:S01]  /*5830*/  FADD.FTZ R60, R60, R54 ;  /* 0x000000363c3c7221 */ /* 0x000fe20000010000 */
        /* <DEDUP_REMOVED lines=376> */
[----:B------:R-:W-:Y:S01]  /*6fc0*/  FADD.FTZ R6, R6, -UR28 ;  /* 0x8000001c06067e21 */ /* 0x000fe20008010000 */
[----:B------:R-:W-:Y:S02]  /*6fd0*/  HADD2.F32 R87, -RZ, R87.H1_H1 ;  /* 0x30000057ff577230 */ /* 0x000fe40000004100 */
        /* <DEDUP_REMOVED lines=13> */
[----:B------:R-:W-:-:S02]  /*70b0*/  HADD2.F32 R89, -RZ, R89.H1_H1 ;  /* 0x30000059ff597230 */ /* 0x000fc40000004100 */
[----:B------:R-:W-:Y:S01]  /*70c0*/  FADD.FTZ R11, R11, -UR28 ;  /* 0x8000001c0b0b7e21 */ /* 0x000fe20008010000 */
[----:B------:R-:W-:Y:S01]  /*70d0*/  FADD.FTZ R13, R8, R13 ;  /* 0x0000000d080d7221 */ /* 0x000fe20000010000 */
[----:B------:R-:W-:Y:S01]  /*70e0*/  FFMA.FTZ R10, R87, R8, R10 ;  /* 0x00000008570a7223 */ /* 0x000fe2000001000a */
[----:B------:R-:W-:Y:S02]  /*70f0*/  HADD2.F32 R17, -RZ, R90.H1_H1 ;  /* 0x3000005aff117230 */ /* 0x000fe40000004100 */
[----:B------:R-:W-:Y:S01]  /*7100*/  FMUL.FTZ R8, R51, R15 ;  /* 0x0000000f33087220 */ /* 0x000fe20000410000 */
[----:B------:R-:W-:Y:S01]  /*7110*/  FMUL.FTZ R11, R11, UR16 ;  /* 0x000000100b0b7c20 */ /* 0x000fe20008410000 */
[----:B------:R-:W-:Y:S01]  /*7120*/  FADD.FTZ R89, R89, -UR28 ;  /* 0x8000001c59597e21 */ /* 0x000fe20008010000 */
[----:B------:R-:W-:Y:S01]  /*7130*/  FFMA.FTZ R4, R49, R48, R4 ;  /* 0x0000003031047223 */ /* 0x000fe20000010004 */
        /* <DEDUP_REMOVED lines=15> */
.L_x_1003:
[--C-:B------:R-:W-:Y:S02]  /*7230*/  HADD2.F32 R4, -RZ, R112.reuse.H0_H0 ;  /* 0x20000070ff047230 */ /* 0x100fe40000004100 */
        /* <DEDUP_REMOVED lines=9> */
[----:B------:R-:W-:Y:S01]  /*72d0*/  FADD.FTZ R75, R75, -UR28 ;  /* 0x8000001c4b4b7e21 */ /* 0x000fe20008010000 */
[C-C-:B------:R-:W-:Y:S01]  /*72e0*/  FFMA.FTZ R56, R52.reuse, R4, R3.reuse ;  /* 0x0000000434387223 */ /* 0x140fe20000010003 */
[----:B------:R-:W-:Y:S01]  /*72f0*/  FMUL.FTZ R5, R5, UR16 ;  /* 0x0000001005057c20 */ /* 0x000fe20008410000 */
[----:B------:R-:W-:Y:S01]  /*7300*/  FFMA.FTZ R53, R52, R69, R3 ;  /* 0x0000004534357223 */ /* 0x000fe20000010003 */
[----:B------:R-:W-:Y:S01]  /*7310*/  FMUL.FTZ R75, R75, UR16 ;  /* 0x000000104b4b7c20 */ /* 0x000fe20008410000 */
[----:B------:R-:W-:Y:S01]  /*7320*/  FMUL.FTZ R59, R56, -1.4426950216293334961 ;  /* 0xbfb8aa3b383b7820 */ /* 0x000fe20000410000 */
[--C-:B------:R-:W-:Y:S01]  /*7330*/  FFMA.FTZ R54, R51, R5, R2.reuse ;  /* 0x0000000533367223 */ /* 0x100fe20000010002 */
[----:B------:R-:W-:Y:S01]  /*7340*/  FMUL.FTZ R74, R53, -1.4426950216293334961 ;  /* 0xbfb8aa3b354a7820 */ /* 0x000fe20000410000 */
[----:B------:R-:W-:Y:S01]  /*7350*/  FFMA.FTZ R55, R51, R75, R2 ;  /* 0x0000004b33377223 */ /* 0x000fe20000010002 */
[----:B------:R-:W-:-:S02]  /*7360*/  HADD2.F32 R60, -RZ, R98.H0_H0 ;  /* 0x20000062ff3c7230 */ /* 0x000fc40000004100 */
[----:B------:R-:W-:Y:S01]  /*7370*/  FMUL.FTZ R57, R54, -1.4426950216293334961 ;  /* 0xbfb8aa3b36397820 */ /* 0x000fe20000410000 */
[----:B------:R-:W0:Y:S01]  /*7380*/  MUFU.EX2 R59, R59 ;  /* 0x0000003b003b7308 */ /* 0x000e220000000800 */
[----:B------:R-:W-:Y:S01]  /*7390*/  FMUL.FTZ R58, R55, -1.4426950216293334961 ;  /* 0xbfb8aa3b373a7820 */ /* 0x000fe20000410000 */
[----:B------:R-:W-:Y:S01]  /*73a0*/  FADD.FTZ R68, R68, -UR28 ;  /* 0x8000001c44447e21 */ /* 0x000fe20008010000 */
[----:B------:R-:W-:Y:S02]  /*73b0*/  HADD2.F32 R73, -RZ, R70.H1_H1 ;  /* 0x30000046ff497230 */ /* 0x000fe40000004100 */
[----:B------:R-:W-:Y:S02]  /*73c0*/  HADD2.F32 R64, -RZ, R66.H1_H1 ;  /* 0x30000042ff407230 */ /* 0x000fe40000004100 */
[----:B------:R-:W-:Y:S01]  /*73d0*/  FMUL.FTZ R68, R68, UR16 ;  /* 0x0000001044447c20 */ /* 0x000fe20008410000 */
[----:B------:R-:W-:Y:S01]  /*73e0*/  HADD2.F32 R70, -RZ, R70.H0_H0 ;  /* 0x20000046ff467230 */ /* 0x000fe20000004100 */
[----:B------:R-:W1:Y:S01]  /*73f0*/  MUFU.EX2 R74, R74 ;  /* 0x0000004a004a7308 */ /* 0x000e620000000800 */
[----:B------:R-:W-:Y:S01]  /*7400*/  FADD.FTZ R73, R73, -UR28 ;  /* 0x8000001c49497e21 */ /* 0x000fe20008010000 */
[----:B------:R-:W-:Y:S01]  /*7410*/  FADD.FTZ R64, R64, -UR28 ;  /* 0x8000001c40407e21 */ /* 0x000fe20008010000 */
[----:B------:R-:W-:-:S02]  /*7420*/  HADD2.F32 R96, -RZ, R28.H1_H1 ;  /* 0x3000001cff607230 */ /* 0x000fc40000004100 */
[----:B------:R-:W-:Y:S01]  /*7430*/  FMUL.FTZ R73, R73, UR16 ;  /* 0x0000001049497c20 */ /* 0x000fe20008410000 */
[----:B------:R-:W-:Y:S01]  /*7440*/  FMUL.FTZ R64, R64, UR16 ;  /* 0x0000001040407c20 */ /* 0x000fe20008410000 */
[----:B------:R-:W-:Y:S01]  /*7450*/  HADD2.F32 R28, -RZ, R28.H0_H0 ;  /* 0x2000001cff1c7230 */ /* 0x000fe20000004100 */
[----:B------:R-:W2:Y:S01]  /*7460*/  MUFU.EX2 R57, R57 ;  /* 0x0000003900397308 */ /* 0x000ea20000000800 */
[----:B0-----:R-:W-:Y:S01]  /*7470*/  FADD.FTZ R59, R59, 1 ;  /* 0x3f8000003b3b7421 */ /* 0x001fe20000010000 */
[----:B------:R-:W-:-:S06]  /*7480*/  FFMA.FTZ R61, R51, R64, R2 ;  /* 0x00000040333d7223 */ /* 0x000fcc0000010002 */
[----:B------:R0:W3:Y:S01]  /*7490*/  MUFU.RCP R76, R59 ;  /* 0x0000003b004c7308 */ /* 0x0000e20000001000 */
[----:B-1----:R-:W-:-:S07]  /*74a0*/  FADD.FTZ R74, R74, 1 ;  /* 0x3f8000004a4a7421 */ /* 0x002fce0000010000 */
[----:B------:R-:W1:Y:S01]  /*74b0*/  MUFU.EX2 R58, R58 ;  /* 0x0000003a003a7308 */ /* 0x000e620000000800 */
[----:B--2---:R-:W-:Y:S01]  /*74c0*/  FADD.FTZ R57, R57, 1 ;  /* 0x3f80000039397421 */ /* 0x004fe20000010000 */
[----:B0-----:R-:W-:Y:S02]  /*74d0*/  HADD2.F32 R59, -RZ, R84.H0_H0 ;  /* 0x20000054ff3b7230 */ /* 0x001fe40000004100 */
[----:B------:R-:W-:-:S04]  /*74e0*/  FFMA.FTZ R84, R52, R73, R3 ;  /* 0x0000004934547223 */ /* 0x000fc80000010003 */
[----:B------:R-:W0:Y:S01]  /*74f0*/  MUFU.RCP R74, R74 ;  /* 0x0000004a004a7308 */ /* 0x000e220000001000 */
[----:B---3--:R-:W-:Y:S01]  /*7500*/  FMUL.FTZ R60, R60, R76 ;  /* 0x0000004c3c3c7220 */ /* 0x008fe20000410000 */
[----:B------:R-:W-:-:S04]  /*7510*/  FADD.FTZ R76, -R76, 1 ;  /* 0x3f8000004c4c7421 */ /* 0x000fc80000010100 */
[----:B------:R-:W-:Y:S01]  /*7520*/  FFMA.FTZ R76, R56, R76, 1 ;  /* 0x3f800000384c7423 */ /* 0x000fe2000001004c */
[----:B------:R-:W-:Y:S01]  /*7530*/  FFMA.FTZ R56, R51, R68, R2 ;  /* 0x0000004433387223 */ /* 0x000fe20000010002 */
[----:B------:R-:W2:Y:S01]  /*7540*/  MUFU.RCP R57, R57 ;  /* 0x0000003900397308 */ /* 0x000ea20000001000 */
[----:B-1----:R-:W-:Y:S01]  /*7550*/  FADD.FTZ R58, R58, 1 ;  /* 0x3f8000003a3a7421 */ /* 0x002fe20000010000 */
[----:B------:R-:W-:Y:S01]  /*7560*/  FMUL.FTZ R76, R60, R76 ;  /* 0x0000004c3c4c7220 */ /* 0x000fe20000410000 */
[----:B------:R-:W-:-:S03]  /*7570*/  FMUL.FTZ R83, R56, -1.4426950216293334961 ;  /* 0xbfb8aa3b38537820 */ /* 0x000fc60000410000 */
[----:B------:R-:W-:Y:S02]  /*7580*/  FADD.FTZ R82, RZ, R76 ;  /* 0x0000004cff527221 */ /* 0x000fe40000010000 */
[----:B------:R1:W3:Y:S01]  /*7590*/  MUFU.RCP R65, R58 ;  /* 0x0000003a00417308 */ /* 0x0002e20000001000 */
[----:B0-----:R-:W-:Y:S01]  /*75a0*/  FMUL.FTZ R59, R59, R74 ;  /* 0x0000004a3b3b7220 */ /* 0x001fe20000410000 */
[----:B------:R-:W-:-:S04]  /*75b0*/  FADD.FTZ R74, -R74, 1 ;  /* 0x3f8000004a4a7421 */ /* 0x000fc80000010100 */
[----:B------:R-:W-:Y:S01]  /*75c0*/  FFMA.FTZ R74, R53, R74, 1 ;  /* 0x3f800000354a7423 */ /* 0x000fe2000001004a */
[----:B------:R-:W-:Y:S01]  /*75d0*/  FMUL.FTZ R53, R84, -1.4426950216293334961 ;  /* 0xbfb8aa3b54357820 */ /* 0x000fe20000410000 */
[----:B------:R-:W0:Y:S01]  /*75e0*/  MUFU.EX2 R83, R83 ;  /* 0x0000005300537308 */ /* 0x000e220000000800 */
[----:B--2---:R-:W-:Y:S01]  /*75f0*/  FADD.FTZ R67, -R57, 1 ;  /* 0x3f80000039437421 */ /* 0x004fe20000010100 */
[----:B-1----:R-:W-:Y:S02]  /*7600*/  HADD2.F32 R58, -RZ, R98.H1_H1 ;  /* 0x30000062ff3a7230 */ /* 0x002fe40000004100 */
[----:B------:R-:W-:Y:S01]  /*7610*/  FMUL.FTZ R74, R59, R74 ;  /* 0x0000004a3b4a7220 */ /* 0x000fe20000410000 */
[----:B------:R-:W-:Y:S01]  /*7620*/  FFMA.FTZ R67, R54, R67, 1 ;  /* 0x3f80000036437423 */ /* 0x000fe20000010043 */
[----:B------:R-:W-:Y:S02]  /*7630*/  HADD2.F32 R54, -RZ, R93.H1_H1 ;  /* 0x3000005dff367230 */ /* 0x000fe40000004100 */
[----:B------:R-:W-:Y:S01]  /*7640*/  FMUL.FTZ R58, R58, R57 ;  /* 0x000000393a3a7220 */ /* 0x000fe20000410000 */
[----:B------:R-:W1:Y:S01]  /*7650*/  MUFU.EX2 R53, R53 ;  /* 0x0000003500357308 */ /* 0x000e620000000800 */
[----:B------:R-:W-:-:S02]  /*7660*/  HADD2.F32 R57, -RZ, R66.H0_H0 ;  /* 0x20000042ff397230 */ /* 0x000fc40000004100 */
[----:B------:R-:W-:Y:S01]  /*7670*/  FADD.FTZ R82, R82, R74 ;  /* 0x0000004a52527221 */ /* 0x000fe20000010000 */
[----:B---3--:R-:W-:Y:S01]  /*7680*/  FMUL.FTZ R54, R54, R65 ;  /* 0x0000004136367220 */ /* 0x008fe20000410000 */
[----:B------:R-:W-:Y:S01]  /*7690*/  FADD.FTZ R65, -R65, 1 ;  /* 0x3f80000041417421 */ /* 0x000fe20000010100 */
[----:B------:R-:W-:-:S03]  /*76a0*/  FMUL.FTZ R67, R58, R67 ;  /* 0x000000433a437220 */ /* 0x000fc60000410000 */
[----:B------:R-:W-:Y:S01]  /*76b0*/  FFMA.FTZ R65, R55, R65, 1 ;  /* 0x3f80000037417423 */ /* 0x000fe20000010041 */
[----:B------:R-:W-:Y:S01]  /*76c0*/  FMUL.FTZ R55, R61, -1.4426950216293334961 ;  /* 0xbfb8aa3b3d377820 */ /* 0x000fe20000410000 */
[----:B0-----:R-:W-:Y:S02]  /*76d0*/  FADD.FTZ R83, R83, 1 ;  /* 0x3f80000053537421 */ /* 0x001fe40000010000 */
[----:B------:R-:W-:Y:S01]  /*76e0*/  FMUL.FTZ R65, R54, R65 ;  /* 0x0000004136417220 */ /* 0x000fe20000410000 */
[----:B------:R-:W-:Y:S02]  /*76f0*/  HADD2.F32 R54, -RZ, R81.H1_H1 ;  /* 0x30000051ff367230 */ /* 0x000fe40000004100 */
[----:B------:R-:W0:Y:S01]  /*7700*/  MUFU.EX2 R55, R55 ;  /* 0x0000003700377308 */ /* 0x000e220000000800 */
[----:B-1----:R-:W-:-:S07]  /*7710*/  FADD.FTZ R53, R53, 1 ;  /* 0x3f80000035357421 */ /* 0x002fce0000010000 */
[----:B------:R-:W1:Y:S08]  /*7720*/  MUFU.RCP R83, R83 ;  /* 0x0000005300537308 */ /* 0x000e700000001000 */
[----:B------:R-:W2:Y:S01]  /*7730*/  MUFU.RCP R53, R53 ;  /* 0x0000003500357308 */ /* 0x000ea20000001000 */
[----:B0-----:R-:W-:-:S07]  /*7740*/  FADD.FTZ R55, R55, 1 ;  /* 0x3f80000037377421 */ /* 0x001fce0000010000 */
[----:B------:R-:W0:Y:S01]  /*7750*/  MUFU.RCP R55, R55 ;  /* 0x0000003700377308 */ /* 0x000e220000001000 */
[----:B-1----:R-:W-:Y:S01]  /*7760*/  FMUL.FTZ R57, R57, R83 ;  /* 0x0000005339397220 */ /* 0x002fe20000410000 */
        /* <DEDUP_REMOVED lines=14> */
[----:B0-----:R-:W-:Y:S01]  /*7850*/  FMUL.FTZ R53, R53, R55 ;  /* 0x0000003735357220 */ /* 0x001fe20000410000 */
        /* <DEDUP_REMOVED lines=91> */
[----:B------:R-:W-:Y:S01]  /*7e10*/  FFMA.FTZ R77, R51, R67, R2 ;  /* 0x00000043334d7223 */ /* 0x000fe20000010002 */
        /* <DEDUP_REMOVED lines=11> */
[C---:B------:R-:W-:Y:S01]  /*7ed0*/  FMUL.FTZ R55, R51.reuse, R55 ;  /* 0x0000003733377220 */ /* 0x040fe20000410000 */
        /* <DEDUP_REMOVED lines=163> */
[----:B------:R-:W-:-:S02]  /*8910*/  FMUL.FTZ R83, R83, UR16 ;  /* 0x0000001053537c20 */ /* 0x000fc40008410000 */
[----:B------:R-:W-:Y:S02]  /*8920*/  FMUL.FTZ R6, R6, UR16 ;  /* 0x0000001006067c20 */ /* 0x000fe40008410000 */
        /* <DEDUP_REMOVED lines=73> */
[--C-:B------:R-:W-:Y:S02]  /*8dc0*/  HADD2.F32 R61, -RZ, R19.reuse.H1_H1 ;  /* 0x30000013ff3d7230 */ /* 0x100fe40000004100 */
[----:B------:R-:W-:Y:S02]  /*8dd0*/  HADD2.F32 R19, -RZ, R19.H0_H0 ;  /* 0x20000013ff137230 */ /* 0x000fe40000004100 */
[----:B------:R-:W-:Y:S01]  /*8de0*/  FFMA.FTZ R53, R53, R98, 1 ;  /* 0x3f80000035357423 */ /* 0x000fe20000010062 */
[----:B------:R-:W-:-:S03]  /*8df0*/  FADD.FTZ R61, R61, -UR28 ;  /* 0x8000001c3d3d7e21 */ /* 0x000fc60008010000 */
[----:B------:R-:W-:Y:S01]  /*8e00*/  FMUL.FTZ R96, R96, R53 ;  /* 0x0000003560607220 */ /* 0x000fe20000410000 */
[----:B------:R-:W-:Y:S01]  /*8e10*/  FADD.FTZ R19, R19, -UR28 ;  /* 0x8000001c13137e21 */ /* 0x000fe20008010000 */
[----:B------:R-:W-:-:S03]  /*8e20*/  FMUL.FTZ R53, R61, UR16 ;  /* 0x000000103d357c20 */ /* 0x000fc60008410000 */
        /* <DEDUP_REMOVED lines=10> */
[----:B------:R-:W-:-:S05]  /*8ed0*/  HADD2.F32 R61, -RZ, R23.H0_H0 ;  /* 0x20000017ff3d7230 */ /* 0x000fca0000004100 */
[----:B------:R-:W-:Y:S01]  /*8ee0*/  FADD.FTZ R95, R61, -UR28 ;  /* 0x8000001c3d5f7e21 */ /* 0x000fe20008010000 */
[----:B------:R-:W-:-:S03]  /*8ef0*/  FMUL.FTZ R61, R52, R56 ;  /* 0x00000038343d7220 */ /* 0x000fc60000410000 */
[----:B------:R-:W-:Y:S01]  /*8f00*/  FMUL.FTZ R56, R95, UR16 ;  /* 0x000000105f387c20 */ /* 0x000fe20008410000 */
[----:B------:R-:W-:Y:S01]  /*8f10*/  FFMA.FTZ R60, R59, R61, R60 ;  /* 0x0000003d3b3c7223 */ /* 0x000fe2000001003c */
[----:B------:R-:W-:Y:S01]  /*8f20*/  FADD.FTZ R91, R61, R91 ;  /* 0x0000005b3d5b7221 */ /* 0x000fe20000010000 */
[--C-:B------:R-:W-:Y:S02]  /*8f30*/  HADD2.F32 R95, -RZ, R40.reuse.H1_H1 ;  /* 0x30000028ff5f7230 */ /* 0x100fe40000004100 */
[----:B------:R-:W-:Y:S01]  /*8f40*/  FFMA.FTZ R59, R51, R56, R2 ;  /* 0x00000038333b7223 */ /* 0x000fe20000010002 */
[----:B------:R-:W-:-:S03]  /*8f50*/  HADD2.F32 R40, -RZ, R40.H0_H0 ;  /* 0x20000028ff287230 */ /* 0x000fc60000004100 */
        /* <DEDUP_REMOVED lines=33> */
[----:B------:R-:W-:-:S03]  /*9170*/  FFMA.FTZ R67, R67, R95, R60 ;  /* 0x0000005f43437223 */ /* 0x000fc6000001003c */
[----:B------:R-:W-:-:S04]  /*9180*/  FFMA.FTZ R60, R51, R5, R2 ;  /* 0x00000005333c7223 */ /* 0x000fc80000010002 */
[----:B------:R-:W-:-:S06]  /*9190*/  FMUL.FTZ R70, R60, -1.4426950216293334961 ;  /* 0xbfb8aa3b3c467820 */ /* 0x000fcc0000410000 */
[----:B------:R-:W0:Y:S02]  /*91a0*/  MUFU.EX2 R70, R70 ;  /* 0x0000004600467308 */ /* 0x000e240000000800 */
[----:B0-----:R-:W-:-:S06]  /*91b0*/  FADD.FTZ R97, R70, 1 ;  /* 0x3f80000046617421 */ /* 0x001fcc0000010000 */
[----:B------:R-:W0:Y:S02]  /*91c0*/  MUFU.RCP R97, R97 ;  /* 0x0000006100617308 */ /* 0x000e240000001000 */
[----:B0-----:R-:W-:Y:S01]  /*91d0*/  FADD.FTZ R99, -R97, 1 ;  /* 0x3f80000061637421 */ /* 0x001fe20000010100 */
[----:B------:R-:W-:Y:S01]  /*91e0*/  FMUL.FTZ R25, R94, R97 ;  /* 0x000000615e197220 */ /* 0x000fe20000410000 */
[----:B------:R-:W-:Y:S02]  /*91f0*/  FADD.FTZ R94, R26, -UR28 ;  /* 0x8000001c1a5e7e21 */ /* 0x000fe40008010000 */
[----:B------:R-:W-:Y:S01]  /*9200*/  FFMA.FTZ R60, R60, R99, 1 ;  /* 0x3f8000003c3c7423 */ /* 0x000fe20000010063 */
[--C-:B------:R-:W-:Y:S02]  /*9210*/  HADD2.F32 R99, -RZ, R13.reuse.H0_H0 ;  /* 0x2000000dff637230 */ /* 0x100fe40000004100 */
[----:B------:R-:W-:Y:S02]  /*9220*/  HADD2.F32 R13, -RZ, R13.H1_H1 ;  /* 0x3000000dff0d7230 */ /* 0x000fe40000004100 */
[----:B------:R-:W-:Y:S01]  /*9230*/  FMUL.FTZ R26, R25, R60 ;  /* 0x0000003c191a7220 */ /* 0x000fe20000410000 */
[----:B------:R-:W-:Y:S01]  /*9240*/  FMUL.FTZ R25, R94, UR16 ;  /* 0x000000105e197c20 */ /* 0x000fe20008410000 */
[----:B------:R-:W-:-:S03]  /*9250*/  FADD.FTZ R94, R91, R95 ;  /* 0x0000005f5b5e7221 */ /* 0x000fc60000010000 */
        /* <DEDUP_REMOVED lines=38> */
[----:B------:R-:W-:Y:S02]  /*94c0*/  HADD2.F32 R95, -RZ, R22.H0_H0 ;  /* 0x20000016ff5f7230 */ /* 0x000fe40000004100 */
[----:B------:R-:W-:Y:S01]  /*94d0*/  FFMA.FTZ R81, R66, R81, 1 ;  /* 0x3f80000042517423 */ /* 0x000fe20000010051 */
[----:B------:R-:W-:Y:S02]  /*94e0*/  HADD2.F32 R66, -RZ, R14.H1_H1 ;  /* 0x3000000eff427230 */ /* 0x000fe40000004100 */
[----:B------:R-:W-:-:S02]  /*94f0*/  HADD2.F32 R22, -RZ, R22.H1_H1 ;  /* 0x30000016ff167230 */ /* 0x000fc40000004100 */
[----:B------:R-:W-:Y:S01]  /*9500*/  FMUL.FTZ R40, R40, R81 ;  /* 0x0000005128287220 */ /* 0x000fe20000410000 */
[----:B------:R-:W-:Y:S01]  /*9510*/  FADD.FTZ R81, R72, R69 ;  /* 0x0000004548517221 */ /* 0x000fe20000010000 */
[----:B------:R-:W-:Y:S01]  /*9520*/  FADD.FTZ R66, R66, -UR28 ;  /* 0x8000001c42427e21 */ /* 0x000fe20008010000 */
[----:B------:R-:W-:Y:S01]  /*9530*/  FFMA.FTZ R72, R80, R82, R67 ;  /* 0x0000005250487223 */ /* 0x000fe20000010043 */
[----:B------:R-:W-:Y:S02]  /*9540*/  HADD2.F32 R82, -RZ, R21.H0_H0 ;  /* 0x20000015ff527230 */ /* 0x000fe40000004100 */
[----:B------:R-:W-:Y:S01]  /*9550*/  FADD.FTZ R81, R81, R68 ;  /* 0x0000004451517221 */ /* 0x000fe20000010000 */
[----:B------:R-:W-:-:S03]  /*9560*/  FMUL.FTZ R66, R66, UR16 ;  /* 0x0000001042427c20 */ /* 0x000fc60008410000 */
[----:B------:R-:W-:Y:S01]  /*9570*/  FADD.FTZ R81, R81, R4 ;  /* 0x0000000451517221 */ /* 0x000fe20000010000 */
[----:B------:R-:W-:-:S03]  /*9580*/  FFMA.FTZ R67, R51, R66, R2 ;  /* 0x0000004233437223 */ /* 0x000fc60000010002 */
        /* <DEDUP_REMOVED lines=11> */
[C---:B------:R-:W-:Y:S01]  /*9640*/  FMUL.FTZ R95, R52.reuse, R74 ;  /* 0x0000004a345f7220 */ /* 0x040fe20000410000 */
[--C-:B------:R-:W-:Y:S02]  /*9650*/  HADD2.F32 R98, -RZ, R39.reuse.H1_H1 ;  /* 0x30000027ff627230 */ /* 0x100fe40000004100 */
[----:B------:R-:W-:Y:S01]  /*9660*/  FFMA.FTZ R69, R52, R67, R3 ;  /* 0x0000004334457223 */ /* 0x000fe20000010003 */
[----:B------:R-:W-:Y:S01]  /*9670*/  FADD.FTZ R94, R95, R94 ;  /* 0x0000005e5f5e7221 */ /* 0x000fe20000010000 */
[----:B------:R-:W-:Y:S02]  /*9680*/  HADD2.F32 R39, -RZ, R39.H0_H0 ;  /* 0x20000027ff277230 */ /* 0x000fe40000004100 */
        /* <DEDUP_REMOVED lines=39> */
[--C-:B------:R-:W-:Y:S02]  /*9900*/  HADD2.F32 R98, -RZ, R17.reuse.H1_H1 ;  /* 0x30000011ff627230 */ /* 0x100fe40000004100 */
[----:B------:R-:W-:Y:S01]  /*9910*/  FFMA.FTZ R72, R72, R97, 1 ;  /* 0x3f80000048487423 */ /* 0x000fe20000010061 */
[----:B------:R-:W-:-:S03]  /*9920*/  HADD2.F32 R17, -RZ, R17.H0_H0 ;  /* 0x20000011ff117230 */ /* 0x000fc60000004100 */
[----:B------:R-:W-:Y:S01]  /*9930*/  FMUL.FTZ R79, R79, R72 ;  /* 0x000000484f4f7220 */ /* 0x000fe20000410000 */
[--C-:B------:R-:W-:Y:S02]  /*9940*/  HADD2.F32 R72, -RZ, R11.reuse.H0_H0 ;  /* 0x2000000bff487230 */ /* 0x100fe40000004100 */
[----:B------:R-:W-:Y:S01]  /*9950*/  FADD.FTZ R17, R17, -UR28 ;  /* 0x8000001c11117e21 */ /* 0x000fe20008010000 */
[----:B------:R-:W-:Y:S02]  /*9960*/  HADD2.F32 R11, -RZ, R11.H1_H1 ;  /* 0x3000000bff0b7230 */ /* 0x000fe40000004100 */
[----:B------:R-:W-:Y:S01]  /*9970*/  FADD.FTZ R97, R72, -UR28 ;  /* 0x8000001c48617e21 */ /* 0x000fe20008010000 */
[----:B------:R-:W-:Y:S01]  /*9980*/  FMUL.FTZ R72, R51, R68 ;  /* 0x0000004433487220 */ /* 0x000fe20000410000 */
[----:B------:R-:W-:Y:S02]  /*9990*/  FMUL.FTZ R17, R17, UR16 ;  /* 0x0000001011117c20 */ /* 0x000fe40008410000 */
[----:B------:R-:W-:Y:S01]  /*99a0*/  FMUL.FTZ R68, R97, UR16 ;  /* 0x0000001061447c20 */ /* 0x000fe20008410000 */
[----:B------:R-:W-:Y:S01]  /*99b0*/  FFMA.FTZ R78, R78, R72, R91 ;  /* 0x000000484e4e7223 */ /* 0x000fe2000001005b */
[----:B------:R-:W-:Y:S01]  /*99c0*/  FADD.FTZ R94, R94, R72 ;  /* 0x000000485e5e7221 */ /* 0x000fe20000010000 */
        /* <DEDUP_REMOVED lines=9> */
[----:B------:R-:W-:-:S03]  /*9a60*/  FMUL.FTZ R74, R72, -1.4426950216293334961 ;  /* 0xbfb8aa3b484a7820 */ /* 0x000fc60000410000 */
[----:B------:R-:W-:-:S03]  /*9a70*/  FMUL.FTZ R18, R18, R97 ;  /* 0x0000006112127220 */ /* 0x000fc60000410000 */
[----:B------:R-:W0:Y:S02]  /*9a80*/  MUFU.EX2 R74, R74 ;  /* 0x0000004a004a7308 */ /* 0x000e240000000800 */
[----:B0-----:R-:W-:-:S06]  /*9a90*/  FADD.FTZ R97, R74, 1 ;  /* 0x3f8000004a617421 */ /* 0x001fcc0000010000 */
[----:B------:R-:W0:Y:S02]  /*9aa0*/  MUFU.RCP R97, R97 ;  /* 0x0000006100617308 */ /* 0x000e240000001000 */
[----:B0-----:R-:W-:Y:S01]  /*9ab0*/  FADD.FTZ R95, -R97, 1 ;  /* 0x3f800000615f7421 */ /* 0x001fe20000010100 */
[----:B------:R-:W-:Y:S01]  /*9ac0*/  FMUL.FTZ R91, R98, R97 ;  /* 0x00000061625b7220 */ /* 0x000fe20000410000 */
[----:B------:R-:W-:Y:S02]  /*9ad0*/  HADD2.F32 R97, -RZ, R16.H1_H1 ;  /* 0x30000010ff617230 */ /* 0x000fe40000004100 */
[----:B------:R-:W-:Y:S01]  /*9ae0*/  FFMA.FTZ R72, R72, R95, 1 ;  /* 0x3f80000048487423 */ /* 0x000fe2000001005f */
[----:B------:R-:W-:-:S03]  /*9af0*/  FMUL.FTZ R95, R52, R71 ;  /* 0x00000047345f7220 */ /* 0x000fc60000410000 */
[----:B------:R-:W-:Y:S01]  /*9b00*/  FMUL.FTZ R72, R91, R72 ;  /* 0x000000485b487220 */ /* 0x000fe20000410000 */
[--C-:B------:R-:W-:Y:S02]  /*9b10*/  HADD2.F32 R91, -RZ, R9.reuse.H0_H0 ;  /* 0x20000009ff5b7230 */ /* 0x100fe40000004100 */
[----:B------:R-:W-:Y:S01]  /*9b20*/  FFMA.FTZ R77, R77, R95, R78 ;  /* 0x0000005f4d4d7223 */ /* 0x000fe2000001004e */
[----:B------:R-:W-:Y:S01]  /*9b30*/  FADD.FTZ R94, R95, R94 ;  /* 0x0000005e5f5e7221 */ /* 0x000fe20000010000 */
[----:B------:R-:W-:Y:S02]  /*9b40*/  HADD2.F32 R9, -RZ, R9.H1_H1 ;  /* 0x30000009ff097230 */ /* 0x000fe40000004100 */
        /* <DEDUP_REMOVED lines=22> */
[----:B------:R-:W-:-:S03]  /*9cb0*/  FMUL.FTZ R39, R39, R82 ;  /* 0x0000005227277220 */ /* 0x000fc60000410000 */
[----:B------:R-:W-:Y:S01]  /*9cc0*/  FFMA.FTZ R74, R74, R95, 1 ;  /* 0x3f8000004a4a7423 */ /* 0x000fe2000001005f */
[--C-:B------:R-:W-:Y:S02]  /*9cd0*/  HADD2.F32 R95, -RZ, R15.reuse.H0_H0 ;  /* 0x2000000fff5f7230 */ /* 0x100fe40000004100 */
[----:B------:R-:W-:Y:S02]  /*9ce0*/  HADD2.F32 R15, -RZ, R15.H1_H1 ;  /* 0x3000000fff0f7230 */ /* 0x000fe40000004100 */
[----:B------:R-:W-:Y:S01]  /*9cf0*/  FMUL.FTZ R39, R39, R74 ;  /* 0x0000004a27277220 */ /* 0x000fe20000410000 */
[--C-:B------:R-:W-:Y:S02]  /*9d00*/  HADD2.F32 R74, -RZ, R8.reuse.H1_H1 ;  /* 0x30000008ff4a7230 */ /* 0x100fe40000004100 */
[----:B------:R-:W-:-:S03]  /*9d10*/  HADD2.F32 R8, -RZ, R8.H0_H0 ;  /* 0x20000008ff087230 */ /* 0x000fc60000004100 */
[----:B------:R-:W-:Y:S02]  /*9d20*/  FADD.FTZ R74, R74, -UR28 ;  /* 0x8000001c4a4a7e21 */ /* 0x000fe40008010000 */
[----:B------:R-:W-:Y:S02]  /*9d30*/  FADD.FTZ R8, R8, -UR28 ;  /* 0x8000001c08087e21 */ /* 0x000fe40008010000 */
[----:B------:R-:W-:Y:S02]  /*9d40*/  FMUL.FTZ R4, R74, UR16 ;  /* 0x000000104a047c20 */ /* 0x000fe40008410000 */
[----:B------:R-:W-:Y:S02]  /*9d50*/  FMUL.FTZ R8, R8, UR16 ;  /* 0x0000001008087c20 */ /* 0x000fe40008410000 */
        /* <DEDUP_REMOVED lines=11> */
[----:B------:R-:W-:Y:S02]  /*9e10*/  HADD2.F32 R95, -RZ, R14.H0_H0 ;  /* 0x2000000eff5f7230 */ /* 0x000fe40000004100 */
[C---:B------:R-:W-:Y:S01]  /*9e20*/  FMUL.FTZ R97, R52.reuse, R86 ;  /* 0x0000005634617220 */ /* 0x040fe20000410000 */
[----:B------:R-:W-:-:S03]  /*9e30*/  FFMA.FTZ R77, R52, R74, R3 ;  /* 0x0000004a344d7223 */ /* 0x000fc60000010003 */
[----:B------:R-:W-:Y:S01]  /*9e40*/  FADD.FTZ R94, R97, R94 ;  /* 0x0000005e615e7221 */ /* 0x000fe20000010000 */
[----:B------:R-:W-:-:S06]  /*9e50*/  FMUL.FTZ R78, R77, -1.4426950216293334961 ;  /* 0xbfb8aa3b4d4e7820 */ /* 0x000fcc0000410000 */
[----:B------:R-:W0:Y:S02]  /*9e60*/  MUFU.EX2 R78, R78 ;  /* 0x0000004e004e7308 */ /* 0x000e240000000800 */
[----:B0-----:R-:W-:-:S06]  /*9e70*/  FADD.FTZ R82, R78, 1 ;  /* 0x3f8000004e527421 */ /* 0x001fcc0000010000 */
[----:B------:R-:W0:Y:S02]  /*9e80*/  MUFU.RCP R82, R82 ;  /* 0x0000005200527308 */ /* 0x000e240000001000 */
[----:B0-----:R-:W-:Y:S01]  /*9e90*/  FADD.FTZ R98, -R82, 1 ;  /* 0x3f80000052627421 */ /* 0x001fe20000010100 */
[----:B------:R-:W-:Y:S01]  /*9ea0*/  FMUL.FTZ R14, R95, R82 ;  /* 0x000000525f0e7220 */ /* 0x000fe20000410000 */
[----:B------:R-:W-:Y:S01]  /*9eb0*/  FFMA.FTZ R95, R75, R97, R76 ;  /* 0x000000614b5f7223 */ /* 0x000fe2000001004c */
        /* <DEDUP_REMOVED lines=18> */
[-C--:B------:R-:W-:Y:S01]  /*9fe0*/  FFMA.FTZ R76, R84, R64.reuse, R85 ;  /* 0x00000040544c7223 */ /* 0x080fe20000010055 */
[----:B------:R-:W-:-:S04]  /*9ff0*/  FMUL.FTZ R64, R51, R64 ;  /* 0x0000004033407220 */ /* 0x000fc80000410000 */
[----:B------:R-:W0:Y:S01]  /*a000*/  MUFU.RCP R78, R78 ;  /* 0x0000004e004e7308 */ /* 0x000e220000001000 */
[----:B------:R-:W-:Y:S01]  /*a010*/  FFMA.FTZ R84, R84, R64, R95 ;  /* 0x0000004054547223 */ /* 0x000fe2000001005f */
[----:B------:R-:W-:Y:S01]  /*a020*/  FADD.FTZ R94, R94, R64 ;  /* 0x000000405e5e7221 */ /* 0x000fe20000010000 */
[----:B0-----:R-:W-:Y:S01]  /*a030*/  FADD.FTZ R82, -R78, 1 ;  /* 0x3f8000004e527421 */ /* 0x001fe20000010100 */
[----:B------:R-:W-:-:S03]  /*a040*/  FMUL.FTZ R38, R97, R78 ;  /* 0x0000004e61267220 */ /* 0x000fc60000410000 */
        /* <DEDUP_REMOVED lines=13> */
[--C-:B------:R-:W-:Y:S02]  /*a120*/  HADD2.F32 R85, -RZ, R10.reuse.H1_H1 ;  /* 0x3000000aff557230 */ /* 0x100fe40000004100 */
[----:B------:R-:W-:Y:S02]  /*a130*/  HADD2.F32 R10, -RZ, R10.H0_H0 ;  /* 0x2000000aff0a7230 */ /* 0x000fe40000004100 */
[----:B------:R-:W-:-:S04]  /*a140*/  FFMA.FTZ R38, R52, R11, R3 ;  /* 0x0000000b34267223 */ /* 0x000fc80000010003 */
[----:B------:R-:W-:Y:S01]  /*a150*/  FMUL.FTZ R78, R38, -1.4426950216293334961 ;  /* 0xbfb8aa3b264e7820 */ /* 0x000fe20000410000 */
[----:B------:R-:W-:-:S04]  /*a160*/  FADD.FTZ R10, R10, -UR28 ;  /* 0x8000001c0a0a7e21 */ /* 0x000fc80008010000 */
[----:B------:R-:W-:Y:S01]  /*a170*/  FMUL.FTZ R10, R10, UR16 ;  /* 0x000000100a0a7c20 */ /* 0x000fe20008410000 */
[----:B------:R-:W0:Y:S02]  /*a180*/  MUFU.EX2 R78, R78 ;  /* 0x0000004e004e7308 */ /* 0x000e240000000800 */
[----:B0-----:R-:W-:-:S06]  /*a190*/  FADD.FTZ R82, R78, 1 ;  /* 0x3f8000004e527421 */ /* 0x001fcc0000010000 */
[----:B------:R-:W0:Y:S02]  /*a1a0*/  MUFU.RCP R82, R82 ;  /* 0x0000005200527308 */ /* 0x000e240000001000 */
[----:B0-----:R-:W-:Y:S01]  /*a1b0*/  FMUL.FTZ R64, R85, R82 ;  /* 0x0000005255407220 */ /* 0x001fe20000410000 */
[----:B------:R-:W-:-:S04]  /*a1c0*/  FADD.FTZ R85, -R82, 1 ;  /* 0x3f80000052557421 */ /* 0x000fc80000010100 */
[----:B------:R-:W-:-:S04]  /*a1d0*/  FFMA.FTZ R85, R38, R85, 1 ;  /* 0x3f80000026557423 */ /* 0x000fc80000010055 */
[----:B------:R-:W-:Y:S01]  /*a1e0*/  FMUL.FTZ R38, R64, R85 ;  /* 0x0000005540267220 */ /* 0x000fe20000410000 */
[----:B------:R-:W-:Y:S01]  /*a1f0*/  FMUL.FTZ R85, R52, R92 ;  /* 0x0000005c34557220 */ /* 0x000fe20000410000 */
[----:B------:R-:W-:Y:S01]  /*a200*/  FADD.FTZ R64, R91, R92 ;  /* 0x0000005c5b407221 */ /* 0x000fe20000010000 */
[--C-:B------:R-:W-:Y:S02]  /*a210*/  HADD2.F32 R91, -RZ, R45.reuse.H0_H0 ;  /* 0x2000002dff5b7230 */ /* 0x100fe40000004100 */
[----:B------:R-:W-:Y:S01]  /*a220*/  FFMA.FTZ R84, R73, R85, R84 ;  /* 0x0000005549547223 */ /* 0x000fe20000010054 */
[----:B------:R-:W-:Y:S01]  /*a230*/  FFMA.FTZ R73, R51, R6, R2 ;  /* 0x0000000633497223 */ /* 0x000fe20000010002 */
[----:B------:R-:W-:Y:S01]  /*a240*/  FADD.FTZ R94, R85, R94 ;  /* 0x0000005e555e7221 */ /* 0x000fe20000010000 */
[----:B------:R-:W-:Y:S02]  /*a250*/  HADD2.F32 R45, -RZ, R45.H1_H1 ;  /* 0x3000002dff2d7230 */ /* 0x000fe40000004100 */
[----:B------:R-:W-:-:S06]  /*a260*/  FMUL.FTZ R78, R73, -1.4426950216293334961 ;  /* 0xbfb8aa3b494e7820 */ /* 0x000fcc0000410000 */
[----:B------:R-:W0:Y:S02]  /*a270*/  MUFU.EX2 R78, R78 ;  /* 0x0000004e004e7308 */ /* 0x000e240000000800 */
[----:B0-----:R-:W-:Y:S01]  /*a280*/  FADD.FTZ R82, R78, 1 ;  /* 0x3f8000004e527421 */ /* 0x001fe20000010000 */
[----:B------:R-:W-:-:S05]  /*a290*/  HADD2.F32 R78, -RZ, R33.H1_H1 ;  /* 0x30000021ff4e7230 */ /* 0x000fca0000004100 */
[----:B------:R-:W0:Y:S02]  /*a2a0*/  MUFU.RCP R82, R82 ;  /* 0x0000005200527308 */ /* 0x000e240000001000 */
[----:B0-----:R-:W-:Y:S01]  /*a2b0*/  FADD.FTZ R86, -R82, 1 ;  /* 0x3f80000052567421 */ /* 0x001fe20000010100 */
[----:B------:R-:W-:-:S03]  /*a2c0*/  FMUL.FTZ R9, R9, R82 ;  /* 0x0000005209097220 */ /* 0x000fc60000410000 */
        /* <DEDUP_REMOVED lines=9> */
[--C-:B------:R-:W-:Y:S02]  /*a360*/  HADD2.F32 R85, -RZ, R43.reuse.H0_H0 ;  /* 0x2000002bff557230 */ /* 0x100fe40000004100 */
[----:B------:R-:W-:Y:S02]  /*a370*/  HADD2.F32 R43, -RZ, R43.H1_H1 ;  /* 0x3000002bff2b7230 */ /* 0x000fe40000004100 */
[----:B------:R-:W-:Y:S01]  /*a380*/  FFMA.FTZ R78, R73, R78, 1 ;  /* 0x3f800000494e7423 */ /* 0x000fe2000001004e */
[--C-:B------:R-:W-:Y:S02]  /*a390*/  HADD2.F32 R73, -RZ, R42.reuse.H0_H0 ;  /* 0x2000002aff497230 */ /* 0x100fe40000004100 */
[----:B------:R-:W-:-:S02]  /*a3a0*/  HADD2.F32 R42, -RZ, R42.H1_H1 ;  /* 0x3000002aff2a7230 */ /* 0x000fc40000004100 */
[----:B------:R-:W-:Y:S01]  /*a3b0*/  FMUL.FTZ R33, R33, R78 ;  /* 0x0000004e21217220 */ /* 0x000fe20000410000 */
[----:B------:R-:W-:Y:S01]  /*a3c0*/  FADD.FTZ R78, R81, R32 ;  /* 0x00000020514e7221 */ /* 0x000fe20000010000 */
[----:B------:R-:W-:Y:S01]  /*a3d0*/  FADD.FTZ R86, R73, -UR28 ;  /* 0x8000001c49567e21 */ /* 0x000fe20008010000 */
[-C--:B------:R-:W-:Y:S01]  /*a3e0*/  FFMA.FTZ R81, R55, R32.reuse, R76 ;  /* 0x0000002037517223 */ /* 0x080fe2000001004c */
[----:B------:R-:W-:Y:S01]  /*a3f0*/  FMUL.FTZ R73, R51, R32 ;  /* 0x0000002033497220 */ /* 0x000fe20000410000 */
[----:B------:R-:W-:Y:S01]  /*a400*/  FADD.FTZ R78, R78, R31 ;  /* 0x0000001f4e4e7221 */ /* 0x000fe20000010000 */
[----:B------:R-:W-:Y:S01]  /*a410*/  FMUL.FTZ R32, R86, UR16 ;  /* 0x0000001056207c20 */ /* 0x000fe20008410000 */
[----:B------:R-:W-:Y:S01]  /*a420*/  FFMA.FTZ R81, R58, R31, R81 ;  /* 0x0000001f3a517223 */ /* 0x000fe20000010051 */
        /* <DEDUP_REMOVED lines=14> */
[C---:B------:R-:W-:Y:S02]  /*a510*/  FMUL.FTZ R93, R52.reuse, R93 ;  /* 0x0000005d345d7220 */ /* 0x040fe40000410000 */
[----:B------:R-:W-:Y:S02]  /*a520*/  FFMA.FTZ R73, R52, R55, R3 ;  /* 0x0000003734497223 */ /* 0x000fe40000010003 */
[----:B------:R-:W-:Y:S01]  /*a530*/  FFMA.FTZ R83, R83, R93, R84 ;  /* 0x0000005d53537223 */ /* 0x000fe20000010054 */
        /* <DEDUP_REMOVED lines=31> */
[--C-:B------:R-:W-:Y:S02]  /*a730*/  HADD2.F32 R84, -RZ, R47.reuse.H0_H0 ;  /* 0x2000002fff547230 */ /* 0x100fe40000004100 */
[----:B------:R-:W-:Y:S01]  /*a740*/  FFMA.FTZ R76, R76, R91, 1 ;  /* 0x3f8000004c4c7423 */ /* 0x000fe2000001005b */
[----:B------:R-:W-:-:S03]  /*a750*/  HADD2.F32 R47, -RZ, R47.H1_H1 ;  /* 0x3000002fff2f7230 */ /* 0x000fc60000004100 */
[----:B------:R-:W-:Y:S01]  /*a760*/  FMUL.FTZ R45, R45, R76 ;  /* 0x0000004c2d2d7220 */ /* 0x000fe20000410000 */
[--C-:B------:R-:W-:Y:S02]  /*a770*/  HADD2.F32 R76, -RZ, R46.reuse.H0_H0 ;  /* 0x2000002eff4c7230 */ /* 0x100fe40000004100 */
[----:B------:R-:W-:-:S03]  /*a780*/  HADD2.F32 R46, -RZ, R46.H1_H1 ;  /* 0x3000002eff2e7230 */ /* 0x000fc60000004100 */
[----:B------:R-:W-:Y:S01]  /*a790*/  FADD.FTZ R86, R76, -UR28 ;  /* 0x8000001c4c567e21 */ /* 0x000fe20008010000 */
[----:B------:R-:W-:-:S03]  /*a7a0*/  FMUL.FTZ R76, R51, R31 ;  /* 0x0000001f334c7220 */ /* 0x000fc60000410000 */
[----:B------:R-:W-:Y:S01]  /*a7b0*/  FMUL.FTZ R31, R86, UR16 ;  /* 0x00000010561f7c20 */ /* 0x000fe20008410000 */
[----:B------:R-:W-:-:S03]  /*a7c0*/  FFMA.FTZ R91, R58, R76, R83 ;  /* 0x0000004c3a5b7223 */ /* 0x000fc60000010053 */
[----:B------:R-:W-:-:S04]  /*a7d0*/  FFMA.FTZ R58, R51, R31, R2 ;  /* 0x0000001f333a7223 */ /* 0x000fc80000010002 */
[----:B------:R-:W-:-:S06]  /*a7e0*/  FMUL.FTZ R82, R58, -1.4426950216293334961 ;  /* 0xbfb8aa3b3a527820 */ /* 0x000fcc0000410000 */
[----:B------:R-:W0:Y:S02]  /*a7f0*/  MUFU.EX2 R82, R82 ;  /* 0x0000005200527308 */ /* 0x000e240000000800 */
[----:B0-----:R-:W-:Y:S01]  /*a800*/  FADD.FTZ R83, R82, 1 ;  /* 0x3f80000052537421 */ /* 0x001fe20000010000 */
[----:B------:R-:W-:Y:S01]  /*a810*/  FADD.FTZ R82, R85, R30 ;  /* 0x0000001e55527221 */ /* 0x000fe20000010000 */
[--C-:B------:R-:W-:Y:S02]  /*a820*/  HADD2.F32 R85, -RZ, R49.reuse.H0_H0 ;  /* 0x20000031ff557230 */ /* 0x100fe40000004100 */
[----:B------:R-:W-:Y:S02]  /*a830*/  HADD2.F32 R49, -RZ, R49.H1_H1 ;  /* 0x30000031ff317230 */ /* 0x000fe40000004100 */
[----:B------:R-:W0:Y:S02]  /*a840*/  MUFU.RCP R83, R83 ;  /* 0x0000005300537308 */ /* 0x000e240000001000 */
[----:B0-----:R-:W-:Y:S01]  /*a850*/  FADD.FTZ R93, -R83, 1 ;  /* 0x3f800000535d7421 */ /* 0x001fe20000010100 */
[----:B------:R-:W-:-:S03]  /*a860*/  FMUL.FTZ R84, R84, R83 ;  /* 0x0000005354547220 */ /* 0x000fc60000410000 */
[----:B------:R-:W-:Y:S01]  /*a870*/  FFMA.FTZ R93, R58, R93, 1 ;  /* 0x3f8000003a5d7423 */ /* 0x000fe2000001005d */
[----:B------:R-:W-:-:S03]  /*a880*/  FADD.FTZ R58, R46, -UR28 ;  /* 0x8000001c2e3a7e21 */ /* 0x000fc60008010000 */
        /* <DEDUP_REMOVED lines=10> */
[----:B------:R-:W-:-:S03]  /*a930*/  FMUL.FTZ R47, R47, R84 ;  /* 0x000000542f2f7220 */ /* 0x000fc60000410000 */
[----:B------:R-:W-:-:S04]  /*a940*/  FFMA.FTZ R76, R76, R95, 1 ;  /* 0x3f8000004c4c7423 */ /* 0x000fc8000001005f */
[----:B------:R-:W-:Y:S01]  /*a950*/  FMUL.FTZ R47, R47, R76 ;  /* 0x0000004c2f2f7220 */ /* 0x000fe20000410000 */
[--C-:B------:R-:W-:Y:S02]  /*a960*/  HADD2.F32 R76, -RZ, R48.reuse.H0_H0 ;  /* 0x20000030ff4c7230 */ /* 0x100fe40000004100 */
[----:B------:R-:W-:-:S03]  /*a970*/  HADD2.F32 R48, -RZ, R48.H1_H1 ;  /* 0x30000030ff307230 */ /* 0x000fc60000004100 */
[----:B------:R-:W-:Y:S01]  /*a980*/  FADD.FTZ R86, R76, -UR28 ;  /* 0x8000001c4c567e21 */ /* 0x000fe20008010000 */
[----:B------:R-:W-:-:S03]  /*a990*/  FMUL.FTZ R76, R52, R30 ;  /* 0x0000001e344c7220 */ /* 0x000fc60000410000 */
[----:B------:R-:W-:Y:S01]  /*a9a0*/  FMUL.FTZ R30, R86, UR16 ;  /* 0x00000010561e7c20 */ /* 0x000fe20008410000 */
        /* <DEDUP_REMOVED lines=21> */
[----:B------:R-:W-:Y:S01]  /*ab00*/  FFMA.FTZ R76, R76, R85, 1 ;  /* 0x3f8000004c4c7423 */ /* 0x000fe20000010055 */
[----:B------:R-:W-:Y:S01]  /*ab10*/  FADD.FTZ R85, R78, R29 ;  /* 0x0000001d4e557221 */ /* 0x000fe20000010000 */
[----:B------:R-:W-:Y:S02]  /*ab20*/  FMUL.FTZ R78, R51, R29 ;  /* 0x0000001d334e7220 */ /* 0x000fe40000410000 */
[----:B------:R-:W-:Y:S01]  /*ab30*/  FMUL.FTZ R49, R49, R76 ;  /* 0x0000004c31317220 */ /* 0x000fe20000410000 */
[--C-:B------:R-:W-:Y:S02]  /*ab40*/  HADD2.F32 R76, -RZ, R87.reuse.H0_H0 ;  /* 0x20000057ff4c7230 */ /* 0x100fe40000004100 */
[----:B------:R-:W-:Y:S01]  /*ab50*/  FFMA.FTZ R84, R54, R78, R91 ;  /* 0x0000004e36547223 */ /* 0x000fe2000001005b */
[----:B------:R-:W-:Y:S02]  /*ab60*/  HADD2.F32 R87, -RZ, R87.H1_H1 ;  /* 0x30000057ff577230 */ /* 0x000fe40000004100 */
[----:B------:R-:W-:Y:S01]  /*ab70*/  FADD.FTZ R86, R93, R78 ;  /* 0x0000004e5d567221 */ /* 0x000fe20000010000 */
[----:B------:R-:W-:-:S02]  /*ab80*/  FADD.FTZ R76, R76, -UR28 ;  /* 0x8000001c4c4c7e21 */ /* 0x000fc40008010000 */
[----:B------:R-:W-:Y:S02]  /*ab90*/  FADD.FTZ R87, R87, -UR28 ;  /* 0x8000001c57577e21 */ /* 0x000fe40008010000 */
[----:B------:R-:W-:Y:S01]  /*aba0*/  FMUL.FTZ R29, R76, UR16 ;  /* 0x000000104c1d7c20 */ /* 0x000fe20008410000 */
[----:B------:R-:W-:-:S03]  /*abb0*/  HADD2.F32 R76, -RZ, R88.H0_H0 ;  /* 0x20000058ff4c7230 */ /* 0x000fc60000004100 */
[----:B------:R-:W-:-:S04]  /*abc0*/  FFMA.FTZ R54, R51, R29, R2 ;  /* 0x0000001d33367223 */ /* 0x000fc80000010002 */
[----:B------:R-:W-:-:S06]  /*abd0*/  FMUL.FTZ R81, R54, -1.4426950216293334961 ;  /* 0xbfb8aa3b36517820 */ /* 0x000fcc0000410000 */
[----:B------:R-:W0:Y:S02]  /*abe0*/  MUFU.EX2 R81, R81 ;  /* 0x0000005100517308 */ /* 0x000e240000000800 */
[----:B0-----:R-:W-:Y:S01]  /*abf0*/  FADD.FTZ R91, R81, 1 ;  /* 0x3f800000515b7421 */ /* 0x001fe20000010000 */
[----:B------:R-:W-:-:S05]  /*ac00*/  HADD2.F32 R81, -RZ, R88.H1_H1 ;  /* 0x30000058ff517230 */ /* 0x000fca0000004100 */
[----:B------:R-:W0:Y:S02]  /*ac10*/  MUFU.RCP R91, R91 ;  /* 0x0000005b005b7308 */ /* 0x000e240000001000 */
[----:B0-----:R-:W-:Y:S01]  /*ac20*/  FADD.FTZ R95, -R91, 1 ;  /* 0x3f8000005b5f7421 */ /* 0x001fe20000010100 */
[----:B------:R-:W-:-:S03]  /*ac30*/  FMUL.FTZ R76, R76, R91 ;  /* 0x0000005b4c4c7220 */ /* 0x000fc60000410000 */
[----:B------:R-:W-:-:S04]  /*ac40*/  FFMA.FTZ R95, R54, R95, 1 ;  /* 0x3f800000365f7423 */ /* 0x000fc8000001005f */
        /* <DEDUP_REMOVED lines=11> */
[-C--:B------:R-:W-:Y:S01]  /*ad00*/  FFMA.FTZ R82, R62, R41.reuse, R83 ;  /* 0x000000293e527223 */ /* 0x080fe20000010053 */
[----:B------:R-:W-:Y:S01]  /*ad10*/  FMUL.FTZ R83, R52, R41 ;  /* 0x0000002934537220 */ /* 0x000fe20000410000 */
[----:B------:R-:W-:Y:S01]  /*ad20*/  FMUL.FTZ R81, R81, R78 ;  /* 0x0000004e51517220 */ /* 0x000fe20000410000 */
[--C-:B------:R-:W-:Y:S02]  /*ad30*/  HADD2.F32 R78, -RZ, R89.reuse.H0_H0 ;  /* 0x20000059ff4e7230 */ /* 0x100fe40000004100 */
[----:B------:R-:W-:Y:S01]  /*ad40*/  FFMA.FTZ R82, R53, R28, R82 ;  /* 0x0000001c35527223 */ /* 0x000fe20000010052 */
[----:B------:R-:W-:Y:S01]  /*ad50*/  FFMA.FTZ R84, R62, R83, R84 ;  /* 0x000000533e547223 */ /* 0x000fe20000010054 */
[----:B------:R-:W-:Y:S02]  /*ad60*/  HADD2.F32 R89, -RZ, R89.H1_H1 ;  /* 0x30000059ff597230 */ /* 0x000fe40000004100 */
[----:B------:R-:W-:Y:S01]  /*ad70*/  FADD.FTZ R86, R83, R86 ;  /* 0x0000005653567221 */ /* 0x000fe20000010000 */
[----:B------:R-:W-:Y:S01]  /*ad80*/  FADD.FTZ R78, R78, -UR28 ;  /* 0x8000001c4e4e7e21 */ /* 0x000fe20008010000 */
[----:B------:R-:W-:-:S03]  /*ad90*/  FFMA.FTZ R82, R59, R61, R82 ;  /* 0x0000003d3b527223 */ /* 0x000fc60000010052 */
[----:B------:R-:W-:Y:S01]  /*ada0*/  FMUL.FTZ R41, R78, UR16 ;  /* 0x000000104e297c20 */ /* 0x000fe20008410000 */
[----:B------:R-:W-:Y:S02]  /*adb0*/  HADD2.F32 R78, -RZ, R90.H0_H0 ;  /* 0x2000005aff4e7230 */ /* 0x000fe40000004100 */
[----:B------:R-:W-:Y:S01]  /*adc0*/  FFMA.FTZ R82, R25, R60, R82 ;  /* 0x0000003c19527223 */ /* 0x000fe20000010052 */
[----:B------:R-:W-:-:S03]  /*add0*/  FFMA.FTZ R62, R51, R41, R2 ;  /* 0x00000029333e7223 */ /* 0x000fc60000010002 */
        /* <DEDUP_REMOVED lines=8> */
[----:B------:R-:W-:Y:S01]  /*ae60*/  FADD.FTZ R62, R89, -UR28 ;  /* 0x8000001c593e7e21 */ /* 0x000fe20008010000 */
[----:B------:R-:W-:Y:S02]  /*ae70*/  HADD2.F32 R89, -RZ, R90.H1_H1 ;  /* 0x3000005aff597230 */ /* 0x000fe40000004100 */
        /* <DEDUP_REMOVED lines=11> */
[----:B------:R-:W-:Y:S01]  /*af30*/  FADD.FTZ R88, R85, R96 ;  /* 0x0000006055587221 */ /* 0x000fe20000010000 */
[----:B------:R-:W-:Y:S01]  /*af40*/  FFMA.FTZ R85, R57, R96, R80 ;  /* 0x0000006039557223 */ /* 0x000fe20000010050 */
[----:B------:R-:W-:Y:S01]  /*af50*/  FADD.FTZ R80, R87, R28 ;  /* 0x0000001c57507221 */ /* 0x000fe20000010000 */
[----:B------:R-:W-:Y:S01]  /*af60*/  FFMA.FTZ R57, R57, R89, R84 ;  /* 0x0000005939397223 */ /* 0x000fe20000010054 */
[----:B------:R-:W-:Y:S01]  /*af70*/  FMUL.FTZ R28, R52, R28 ;  /* 0x0000001c341c7220 */ /* 0x000fe20000410000 */
        /* <DEDUP_REMOVED lines=17> */
[----:B------:R-:W-:Y:S01]  /*b090*/  FADD.FTZ R61, R80, R61 ;  /* 0x0000003d503d7221 */ /* 0x000fe20000010000 */
[----:B------:R-:W-:Y:S01]  /*b0a0*/  FADD.FTZ R53, R53, R24 ;  /* 0x0000001835357221 */ /* 0x000fe20000010000 */
[----:B------:R-:W-:Y:S01]  /*b0b0*/  FFMA.FTZ R26, R25, R28, R5 ;  /* 0x0000001c191a7223 */ /* 0x000fe20000010005 */
[-C--:B------:R-:W-:Y:S01]  /*b0c0*/  FMUL.FTZ R25, R51, R24.reuse ;  /* 0x0000001833197220 */ /* 0x080fe20000410000 */
[----:B------:R-:W-:Y:S01]  /*b0d0*/  FFMA.FTZ R5, R65, R24, R84 ;  /* 0x0000001841057223 */ /* 0x000fe20000010054 */
[----:B------:R-:W-:Y:S01]  /*b0e0*/  FADD.FTZ R89, R28, R89 ;  /* 0x000000591c597221 */ /* 0x000fe20000010000 */
[----:B------:R-:W-:Y:S01]  /*b0f0*/  FMUL.FTZ R28, R51, R22 ;  /* 0x00000016331c7220 */ /* 0x000fe20000410000 */
[----:B------:R-:W-:Y:S01]  /*b100*/  FFMA.FTZ R65, R65, R25, R26 ;  /* 0x0000001941417223 */ /* 0x000fe2000001001a */
[----:B------:R-:W-:Y:S01]  /*b110*/  FMUL.FTZ R26, R52, R40 ;  /* 0x00000028341a7220 */ /* 0x000fe20000410000 */
[----:B------:R-:W-:Y:S01]  /*b120*/  FADD.FTZ R89, R89, R25 ;  /* 0x0000001959597221 */ /* 0x000fe20000010000 */
[----:B------:R-:W-:Y:S01]  /*b130*/  FADD.FTZ R61, R61, R60 ;  /* 0x0000003c3d3d7221 */ /* 0x000fe20000010000 */
[----:B------:R-:W-:Y:S01]  /*b140*/  FFMA.FTZ R24, R66, R22, R5 ;  /* 0x0000001642187223 */ /* 0x000fe20000010005 */
[----:B------:R-:W-:Y:S01]  /*b150*/  FFMA.FTZ R65, R23, R26, R65 ;  /* 0x0000001a17417223 */ /* 0x000fe20000010041 */
[----:B------:R-:W-:Y:S01]  /*b160*/  FADD.FTZ R89, R26, R89 ;  /* 0x000000591a597221 */ /* 0x000fe20000010000 */
[-C--:B------:R-:W-:Y:S01]  /*b170*/  FMUL.FTZ R26, R52, R21.reuse ;  /* 0x00000015341a7220 */ /* 0x080fe20000410000 */
[----:B------:R-:W-:Y:S01]  /*b180*/  FADD.FTZ R53, R53, R22 ;  /* 0x0000001635357221 */ /* 0x000fe20000010000 */
[----:B------:R-:W-:Y:S01]  /*b190*/  FFMA.FTZ R65, R66, R28, R65 ;  /* 0x0000001c42417223 */ /* 0x000fe20000010041 */
[----:B------:R-:W-:Y:S01]  /*b1a0*/  FADD.FTZ R89, R89, R28 ;  /* 0x0000001c59597221 */ /* 0x000fe20000010000 */
[----:B------:R-:W-:Y:S01]  /*b1b0*/  FMUL.FTZ R23, R51, R20 ;  /* 0x0000001433177220 */ /* 0x000fe20000410000 */
[----:B------:R-:W-:Y:S01]  /*b1c0*/  FADD.FTZ R40, R61, R40 ;  /* 0x000000283d287221 */ /* 0x000fe20000010000 */
[C---:B------:R-:W-:Y:S01]  /*b1d0*/  FFMA.FTZ R22, R67.reuse, R26, R65 ;  /* 0x0000001a43167223 */ /* 0x040fe20000010041 */
[----:B------:R-:W-:Y:S01]  /*b1e0*/  FFMA.FTZ R5, R67, R21, R82 ;  /* 0x0000001543057223 */ /* 0x000fe20000010052 */
[----:B------:R-:W-:Y:S01]  /*b1f0*/  FADD.FTZ R89, R26, R89 ;  /* 0x000000591a597221 */ /* 0x000fe20000010000 */
[----:B------:R-:W-:Y:S01]  /*b200*/  FMUL.FTZ R25, R52, R79 ;  /* 0x0000004f34197220 */ /* 0x000fe20000410000 */
[C---:B------:R-:W-:Y:S01]  /*b210*/  FFMA.FTZ R22, R69.reuse, R23, R22 ;  /* 0x0000001745167223 */ /* 0x040fe20000010016 */
[----:B------:R-:W-:Y:S01]  /*b220*/  FADD.FTZ R40, R40, R21 ;  /* 0x0000001528287221 */ /* 0x000fe20000010000 */
[----:B------:R-:W-:Y:S01]  /*b230*/  FFMA.FTZ R21, R69, R20, R24 ;  /* 0x0000001445157223 */ /* 0x000fe20000010018 */
[----:B------:R-:W-:Y:S01]  /*b240*/  FADD.FTZ R53, R53, R20 ;  /* 0x0000001435357221 */ /* 0x000fe20000010000 */
[C---:B------:R-:W-:Y:S01]  /*b250*/  FFMA.FTZ R20, R70.reuse, R79, R5 ;  /* 0x0000004f46147223 */ /* 0x040fe20000010005 */
[----:B------:R-:W-:Y:S01]  /*b260*/  FADD.FTZ R24, R89, R23 ;  /* 0x0000001759187221 */ /* 0x000fe20000010000 */
[----:B------:R-:W-:Y:S01]  /*b270*/  FFMA.FTZ R5, R70, R25, R22 ;  /* 0x0000001946057223 */ /* 0x000fe20000010016 */
[----:B------:R-:W-:Y:S01]  /*b280*/  FMUL.FTZ R26, R51, R18 ;  /* 0x00000012331a7220 */ /* 0x000fe20000410000 */
[----:B------:R-:W-:Y:S01]  /*b290*/  FMUL.FTZ R28, R52, R72 ;  /* 0x00000048341c7220 */ /* 0x000fe20000410000 */
[----:B------:R-:W-:Y:S01]  /*b2a0*/  FADD.FTZ R24, R25, R24 ;  /* 0x0000001819187221 */ /* 0x000fe20000010000 */
[C---:B------:R-:W-:Y:S01]  /*b2b0*/  FFMA.FTZ R22, R68.reuse, R18, R21 ;  /* 0x0000001244167223 */ /* 0x040fe20000010015 */
[----:B------:R-:W-:Y:S01]  /*b2c0*/  FFMA.FTZ R5, R68, R26, R5 ;  /* 0x0000001a44057223 */ /* 0x000fe20000010005 */
[----:B------:R-:W-:Y:S01]  /*b2d0*/  FADD.FTZ R53, R53, R18 ;  /* 0x0000001235357221 */ /* 0x000fe20000010000 */
[----:B------:R-:W-:Y:S01]  /*b2e0*/  FADD.FTZ R21, R24, R26 ;  /* 0x0000001a18157221 */ /* 0x000fe20000010000 */
[C---:B------:R-:W-:Y:S01]  /*b2f0*/  FFMA.FTZ R20, R19.reuse, R72, R20 ;  /* 0x0000004813147223 */ /* 0x040fe20000010014 */
[----:B------:R-:W-:Y:S01]  /*b300*/  FFMA.FTZ R18, R19, R28, R5 ;  /* 0x0000001c13127223 */ /* 0x000fe20000010005 */
[-C--:B------:R-:W-:Y:S01]  /*b310*/  FMUL.FTZ R19, R51, R16.reuse ;  /* 0x0000001033137220 */ /* 0x080fe20000410000 */
[----:B------:R-:W-:Y:S01]  /*b320*/  FADD.FTZ R21, R28, R21 ;  /* 0x000000151c157221 */ /* 0x000fe20000010000 */
[----:B------:R-:W-:Y:S01]  /*b330*/  FFMA.FTZ R5, R71, R16, R22 ;  /* 0x0000001047057223 */ /* 0x000fe20000010016 */
[----:B------:R-:W-:Y:S01]  /*b340*/  FADD.FTZ R16, R53, R16 ;  /* 0x0000001035107221 */ /* 0x000fe20000010000 */
[----:B------:R-:W-:Y:S01]  /*b350*/  FFMA.FTZ R71, R71, R19, R18 ;  /* 0x0000001347477223 */ /* 0x000fe20000010012 */
[-C--:B------:R-:W-:Y:S01]  /*b360*/  FMUL.FTZ R18, R52, R39.reuse ;  /* 0x0000002734127220 */ /* 0x080fe20000410000 */
        /* <DEDUP_REMOVED lines=9> */
[----:B------:R-:W-:Y:S01]  /*b400*/  FADD.FTZ R16, R16, R15 ;  /* 0x0000000f10107221 */ /* 0x000fe20000010000 */
[----:B------:R-:W-:Y:S01]  /*b410*/  FMUL.FTZ R18, R51, R13 ;  /* 0x0000000d33127220 */ /* 0x000fe20000410000 */
[----:B------:R-:W-:Y:S01]  /*b420*/  FFMA.FTZ R15, R74, R17, R4 ;  /* 0x000000114a0f7223 */ /* 0x000fe20000010004 */
[----:B------:R-:W-:Y:S01]  /*b430*/  FADD.FTZ R20, R17, R20 ;  /* 0x0000001411147221 */ /* 0x000fe20000010000 */
[----:B------:R-:W-:Y:S01]  /*b440*/  FFMA.FTZ R4, R8, R13, R5 ;  /* 0x0000000d08047223 */ /* 0x000fe20000010005 */
[----:B------:R-:W-:Y:S01]  /*b450*/  FMUL.FTZ R5, R52, R75 ;  /* 0x0000004b34057220 */ /* 0x000fe20000410000 */
[----:B------:R-:W-:Y:S01]  /*b460*/  FFMA.FTZ R22, R8, R18, R15 ;  /* 0x0000001208167223 */ /* 0x000fe2000001000f */
[----:B------:R-:W-:Y:S01]  /*b470*/  FADD.FTZ R20, R20, R18 ;  /* 0x0000001214147221 */ /* 0x000fe20000010000 */
[----:B------:R-:W-:Y:S01]  /*b480*/  FFMA.FTZ R19, R74, R77, R19 ;  /* 0x0000004d4a137223 */ /* 0x000fe20000010013 */
[-C--:B------:R-:W-:Y:S01]  /*b490*/  FMUL.FTZ R15, R51, R12.reuse ;  /* 0x0000000c330f7220 */ /* 0x080fe20000410000 */
[C---:B------:R-:W-:Y:S01]  /*b4a0*/  FFMA.FTZ R22, R14.reuse, R5, R22 ;  /* 0x000000050e167223 */ /* 0x040fe20000010016 */
[----:B------:R-:W-:Y:S01]  /*b4b0*/  FADD.FTZ R20, R5, R20 ;  /* 0x0000001405147221 */ /* 0x000fe20000010000 */
[----:B------:R-:W-:Y:S01]  /*b4c0*/  FFMA.FTZ R8, R14, R75, R19 ;  /* 0x0000004b0e087223 */ /* 0x000fe20000010013 */
[C---:B------:R-:W-:Y:S01]  /*b4d0*/  FFMA.FTZ R5, R7.reuse, R12, R4 ;  /* 0x0000000c07057223 */ /* 0x040fe20000010004 */
        /* <DEDUP_REMOVED lines=8> */
[-C--:B------:R-:W-:Y:S01]  /*b560*/  FMUL.FTZ R11, R52, R33.reuse ;  /* 0x00000021340b7220 */ /* 0x080fe20000410000 */
[----:B------:R-:W-:Y:S01]  /*b570*/  FFMA.FTZ R6, R6, R8, R17 ;  /* 0x0000000806067223 */ /* 0x000fe20000010011 */
[----:B------:R-:W-:Y:S01]  /*b580*/  FADD.FTZ R8, R15, R8 ;  /* 0x000000080f087221 */ /* 0x000fe20000010000 */
[----:B------:R-:W-:Y:S01]  /*b590*/  FFMA.FTZ R4, R10, R33, R7 ;  /* 0x000000210a047223 */ /* 0x000fe20000010007 */
[----:B------:R-:W-:Y:S01]  /*b5a0*/  FADD.FTZ R79, R40, R79 ;  /* 0x0000004f284f7221 */ /* 0x000fe20000010000 */
[----:B------:R-:W-:Y:S01]  /*b5b0*/  FFMA.FTZ R7, R10, R11, R6 ;  /* 0x0000000b0a077223 */ /* 0x000fe20000010006 */
[----:B------:R-:W-:Y:S01]  /*b5c0*/  FMUL.FTZ R6, R51, R42 ;  /* 0x0000002a33067220 */ /* 0x000fe20000410000 */
        /* <DEDUP_REMOVED lines=10> */
[----:B------:R-:W-:Y:S01]  /*b670*/  FADD.FTZ R13, R16, R13 ;  /* 0x0000000d100d7221 */ /* 0x000fe20000010000 */
[----:B------:R-:W-:Y:S01]  /*b680*/  FFMA.FTZ R4, R55, R43, R4 ;  /* 0x0000002b37047223 */ /* 0x000fe20000010004 */
[----:B------:R-:W-:Y:S01]  /*b690*/  FFMA.FTZ R7, R64, R8, R7 ;  /* 0x0000000840077223 */ /* 0x000fe20000010007 */
[-C--:B------:R-:W-:Y:S01]  /*b6a0*/  FMUL.FTZ R10, R52, R45.reuse ;  /* 0x0000002d340a7220 */ /* 0x080fe20000410000 */
[----:B------:R-:W-:Y:S01]  /*b6b0*/  FADD.FTZ R72, R72, R77 ;  /* 0x0000004d48487221 */ /* 0x000fe20000010000 */
[----:B------:R-:W-:Y:S01]  /*b6c0*/  FFMA.FTZ R6, R64, R44, R5 ;  /* 0x0000002c40067223 */ /* 0x000fe20000010005 */
        /* <DEDUP_REMOVED lines=14> */
[----:B------:R-:W-:Y:S01]  /*b7b0*/  FADD.FTZ R9, R12, R9 ;  /* 0x000000090c097221 */ /* 0x000fe20000010000 */
[----:B------:R-:W-:Y:S01]  /*b7c0*/  FMUL.FTZ R6, R51, R48 ;  /* 0x0000003033067220 */ /* 0x000fe20000410000 */
[----:B------:R-:W-:Y:S01]  /*b7d0*/  FADD.FTZ R38, R38, R33 ;  /* 0x0000002126267221 */ /* 0x000fe20000010000 */
[----:B------:R-:W-:Y:S01]  /*b7e0*/  FADD.FTZ R8, R15, R8 ;  /* 0x000000080f087221 */ /* 0x000fe20000010000 */
[----:B------:R-:W-:Y:S01]  /*b7f0*/  FADD.FTZ R9, R9, R42 ;  /* 0x0000002a09097221 */ /* 0x000fe20000010000 */
[----:B------:R-:W-:Y:S01]  /*b800*/  FFMA.FTZ R11, R30, R6, R5 ;  /* 0x000000061e0b7223 */ /* 0x000fe20000010005 */
[-C--:B------:R-:W-:Y:S01]  /*b810*/  FMUL.FTZ R10, R52, R49.reuse ;  /* 0x00000031340a7220 */ /* 0x080fe20000410000 */
[----:B------:R-:W-:Y:S01]  /*b820*/  FADD.FTZ R38, R38, R43 ;  /* 0x0000002b26267221 */ /* 0x000fe20000010000 */
        /* <DEDUP_REMOVED lines=8> */
[----:B------:R-:W-:Y:S01]  /*b8b0*/  FADD.FTZ R9, R9, R46 ;  /* 0x0000002e09097221 */ /* 0x000fe20000010000 */
[----:B------:R-:W-:Y:S01]  /*b8c0*/  FMUL.FTZ R11, R52, R81 ;  /* 0x00000051340b7220 */ /* 0x000fe20000410000 */
[----:B------:R-:W-:Y:S01]  /*b8d0*/  FFMA.FTZ R15, R29, R6, R4 ;  /* 0x000000061d0f7223 */ /* 0x000fe20000010004 */
[----:B------:R-:W-:Y:S01]  /*b8e0*/  FADD.FTZ R38, R38, R47 ;  /* 0x0000002f26267221 */ /* 0x000fe20000010000 */
[----:B------:R-:W-:Y:S01]  /*b8f0*/  FADD.FTZ R6, R13, R6 ;  /* 0x000000060d067221 */ /* 0x000fe20000010000 */
[----:B------:R-:W-:Y:S01]  /*b900*/  FFMA.FTZ R8, R29, R54, R7 ;  /* 0x000000361d087223 */ /* 0x000fe20000010007 */
[----:B------:R-:W-:Y:S01]  /*b910*/  FMUL.FTZ R83, R90, R83 ;  /* 0x000000535a537220 */ /* 0x000fe20000410000 */
[----:B------:R-:W-:Y:S01]  /*b920*/  FADD.FTZ R9, R9, R48 ;  /* 0x0000003009097221 */ /* 0x000fe20000010000 */
[-C--:B------:R-:W-:Y:S01]  /*b930*/  FMUL.FTZ R7, R51, R78.reuse ;  /* 0x0000004e33077220 */ /* 0x080fe20000410000 */
[----:B------:R-:W-:Y:S01]  /*b940*/  FFMA.FTZ R4, R76, R11, R15 ;  /* 0x0000000b4c047223 */ /* 0x000fe2000001000f */
[----:B------:R-:W-:Y:S01]  /*b950*/  FADD.FTZ R38, R38, R49 ;  /* 0x0000003126267221 */ /* 0x000fe20000010000 */
[----:B------:R-:W-:Y:S01]  /*b960*/  FADD.FTZ R6, R11, R6 ;  /* 0x000000060b067221 */ /* 0x000fe20000010000 */
[----:B------:R-:W-:Y:S01]  /*b970*/  FADD.FTZ R9, R9, R54 ;  /* 0x0000003609097221 */ /* 0x000fe20000010000 */
[----:B------:R-:W-:Y:S01]  /*b980*/  FMUL.FTZ R13, R52, R83 ;  /* 0x00000053340d7220 */ /* 0x000fe20000410000 */
[----:B------:R-:W-:Y:S01]  /*b990*/  FFMA.FTZ R11, R41, R7, R4 ;  /* 0x00000007290b7223 */ /* 0x000fe20000010004 */
[----:B------:R-:W-:Y:S01]  /*b9a0*/  FADD.FTZ R4, R6, R7 ;  /* 0x0000000706047221 */ /* 0x000fe20000010000 */
[----:B------:R-:W-:Y:S01]  /*b9b0*/  FFMA.FTZ R5, R76, R81, R5 ;  /* 0x000000514c057223 */ /* 0x000fe20000010005 */
[----:B------:R-:W-:Y:S01]  /*b9c0*/  FADD.FTZ R38, R38, R81 ;  /* 0x0000005126267221 */ /* 0x000fe20000010000 */
[C---:B------:R-:W-:Y:S01]  /*b9d0*/  FFMA.FTZ R6, R62.reuse, R13, R11 ;  /* 0x0000000d3e067223 */ /* 0x040fe2000001000b */
[----:B------:R-:W-:Y:S01]  /*b9e0*/  FADD.FTZ R10, R9, R78 ;  /* 0x0000004e090a7221 */ /* 0x000fe20000010000 */
[----:B------:R-:W-:Y:S01]  /*b9f0*/  FADD.FTZ R13, R13, R4 ;  /* 0x000000040d0d7221 */ /* 0x000fe20000010000 */
[----:B------:R-:W-:Y:S01]  /*ba00*/  FFMA.FTZ R8, R41, R78, R8 ;  /* 0x0000004e29087223 */ /* 0x000fe20000010008 */
[----:B------:R-:W-:Y:S01]  /*ba10*/  FFMA.FTZ R9, R62, R83, R5 ;  /* 0x000000533e097223 */ /* 0x000fe20000010005 */
[----:B------:R-:W-:-:S07]  /*ba20*/  FADD.FTZ R11, R38, R83 ;  /* 0x00000053260b7221 */ /* 0x000fce0000010000 */
.L_x_1004:
        /* <DEDUP_REMOVED lines=48> */
.L_x_1006:
[----:B------:R-:W-:Y:S05]  /*bd30*/  BSYNC.RECONVERGENT B0 ;  /* 0x0000000000007941 */ /* 0x000fea0003800200 */
.L_x_1005:
[----:B------:R-:W-:Y:S06]  /*bd40*/  BAR.SYNC.DEFER_BLOCKING 0x0 ;  /* 0x0000000000007b1d */ /* 0x000fec0000010000 */
[----:B------:R-:W-:Y:S04]  /*bd50*/  BSSY.RECONVERGENT B0, `(.L_x_1007) ;  /* 0x0000027000007945 */ /* 0x000fe80003800200 */
[----:B------:R-:W-:Y:S05]  /*bd60*/  @P0 BRA `(.L_x_1008) ;  /* 0x0000000000940947 */ /* 0x000fea0003800000 */
[----:B------:R-:W-:-:S09]  /*bd70*/  ULEA UR5, UR7, UR6, 0x18 ;  /* 0x0000000607057291 */ /* 0x000fd2000f8ec0ff */
[----:B------:R-:W4:Y:S04]  /*bd80*/  LDS.64 R24, [UR5+0x18] ;  /* 0x00001805ff187984 */ /* 0x000f280008000a00 */
[----:B------:R-:W5:Y:S04]  /*bd90*/  LDS.128 R28, [UR5+0x20] ;  /* 0x00002005ff1c7984 */ /* 0x000f680008000c00 */
[----:B------:R-:W5:Y:S04]  /*bda0*/  LDS.128 R40, [UR5+0x30] ;  /* 0x00003005ff287984 */ /* 0x000f680008000c00 */
[----:B------:R-:W5:Y:S04]  /*bdb0*/  LDS.128 R20, [UR5+0x40] ;  /* 0x00004005ff147984 */ /* 0x000f680008000c00 */
[----:B------:R-:W5:Y:S04]  /*bdc0*/  LDS.128 R16, [UR5+0x50] ;  /* 0x00005005ff107984 */ /* 0x000f680008000c00 */
[----:B-123--:R-:W1:Y:S01]  /*bdd0*/  LDS.128 R12, [UR5+0x60] ;  /* 0x00006005ff0c7984 */ /* 0x00ee620008000c00 */
[----:B----4-:R-:W-:Y:S01]  /*bde0*/  FADD.FTZ R27, R6, R24 ;  /* 0x00000018061b7221 */ /* 0x010fe20000010000 */
[----:B0-----:R-:W-:-:S03]  /*bdf0*/  FADD.FTZ R6, R7, R25 ;  /* 0x0000001907067221 */ /* 0x001fc60000010000 */
[----:B-----5:R-:W-:Y:S01]  /*be00*/  FADD.FTZ R7, R27, R28 ;  /* 0x0000001c1b077221 */ /* 0x020fe20000010000 */
[----:B------:R-:W-:Y:S01]  /*be10*/  FADD.FTZ R6, R6, R29 ;  /* 0x0000001d06067221 */ /* 0x000fe20000010000 */
[----:B------:R-:W0:Y:S02]  /*be20*/  LDS.128 R24, [UR5+0x70] ;  /* 0x00007005ff187984 */ /* 0x000e240008000c00 */
[----:B------:R-:W-:Y:S01]  /*be30*/  FADD.FTZ R7, R7, R30 ;  /* 0x0000001e07077221 */ /* 0x000fe20000010000 */
[----:B------:R-:W-:Y:S01]  /*be40*/  FADD.FTZ R6, R6, R31 ;  /* 0x0000001f06067221 */ /* 0x000fe20000010000 */
[----:B------:R-:W2:Y:S02]  /*be50*/  LDS.64 R28, [UR5+0x80] ;  /* 0x00008005ff1c7984 */ /* 0x000ea40008000a00 */
        /* <DEDUP_REMOVED lines=22> */
.L_x_1008:
[----:B------:R-:W-:Y:S05]  /*bfc0*/  BSYNC.RECONVERGENT B0 ;  /* 0x0000000000007941 */ /* 0x000fea0003800200 */
.L_x_1007:
[----:B------:R-:W-:Y:S06]  /*bfd0*/  BAR.SYNC.DEFER_BLOCKING 0x0 ;  /* 0x0000000000007b1d */ /* 0x000fec0000010000 */
[----:B------:R-:W-:Y:S04]  /*bfe0*/  BSSY.RECONVERGENT B0, `(.L_x_1009) ;  /* 0x000004d000007945 */ /* 0x000fe80003800200 */
[----:B------:R-:W-:Y:S05]  /*bff0*/  @P3 BRA `(.L_x_1010) ;  /* 0x00000004002c3947 */ /* 0x000fea0003800000 */
[----:B------:R-:W4:Y:S04]  /*c000*/  LDS.128 R60, [R4+0x1e0] ;  /* 0x0001e000043c7984 */ /* 0x000f280000000c00 */
[----:B------:R-:W5:Y:S04]  /*c010*/  LDS.128 R64, [R4+0x3c0] ;  /* 0x0003c00004407984 */ /* 0x000f680000000c00 */
[----:B------:R-:W0:Y:S04]  /*c020*/  LDS.128 R56, [R4+0x5a0] ;  /* 0x0005a00004387984 */ /* 0x000e280000000c00 */
[----:B------:R-:W0:Y:S04]  /*c030*/  LDS.128 R44, [R4+0x780] ;  /* 0x00078000042c7984 */ /* 0x000e280000000c00 */
[----:B-123--:R-:W1:Y:S04]  /*c040*/  LDS.128 R12, [R4+0x960] ;  /* 0x00096000040c7984 */ /* 0x00ee680000000c00 */
[----:B------:R-:W2:Y:S04]  /*c050*/  LDS.128 R16, [R4+0xb40] ;  /* 0x000b400004107984 */ /* 0x000ea80000000c00 */
[----:B------:R-:W3:Y:S04]  /*c060*/  LDS.128 R20, [R4+0xd20] ;  /* 0x000d200004147984 */ /* 0x000ee80000000c00 */
[----:B------:R-:W3:Y:S04]  /*c070*/  LDS.128 R24, [R4+0xf00] ;  /* 0x000f000004187984 */ /* 0x000ee80000000c00 */
[----:B------:R-:W3:Y:S04]  /*c080*/  LDS.128 R28, [R4+0x10e0] ;  /* 0x0010e000041c7984 */ /* 0x000ee80000000c00 */
[----:B------:R-:W3:Y:S01]  /*c090*/  LDS.128 R40, [R4+0x12c0] ;  /* 0x0012c00004287984 */ /* 0x000ee20000000c00 */
[----:B----4-:R-:W-:Y:S01]  /*c0a0*/  FADD.FTZ R33, R8, R60 ;  /* 0x0000003c08217221 */ /* 0x010fe20000010000 */
[----:B------:R-:W-:Y:S01]  /*c0b0*/  FADD.FTZ R32, R9, R61 ;  /* 0x0000003d09207221 */ /* 0x000fe20000010000 */
[----:B------:R-:W-:Y:S01]  /*c0c0*/  FADD.FTZ R39, R10, R62 ;  /* 0x0000003e0a277221 */ /* 0x000fe20000010000 */
[----:B------:R-:W-:Y:S01]  /*c0d0*/  FADD.FTZ R38, R11, R63 ;  /* 0x0000003f0b267221 */ /* 0x000fe20000010000 */
[----:B-----5:R-:W-:Y:S01]  /*c0e0*/  FADD.FTZ R33, R33, R64 ;  /* 0x0000004021217221 */ /* 0x020fe20000010000 */
[----:B0-----:R-:W0:Y:S01]  /*c0f0*/  LDS.128 R8, [R4+0x14a0] ;  /* 0x0014a00004087984 */ /* 0x001e220000000c00 */
        /* <DEDUP_REMOVED lines=8> */
[----:B------:R-:W-:Y:S01]  /*c180*/  FADD.FTZ R38, R38, R59 ;  /* 0x0000003b26267221 */ /* 0x000fe20000010000 */
[----:B------:R-:W-:Y:S01]  /*c190*/  FADD.FTZ R33, R33, R44 ;  /* 0x0000002c21217221 */ /* 0x000fe20000010000 */
[----:B------:R-:W-:Y:S01]  /*c1a0*/  FADD.FTZ R32, R32, R45 ;  /* 0x0000002d20207221 */ /* 0x000fe20000010000 */
[----:B------:R-:W5:Y:S01]  /*c1b0*/  LDS.128 R56, [R4+0x1a40] ;  /* 0x001a400004387984 */ /* 0x000f620000000c00 */
[----:B------:R-:W-:Y:S01]  /*c1c0*/  FADD.FTZ R39, R39, R46 ;  /* 0x0000002e27277221 */ /* 0x000fe20000010000 */
[----:B------:R-:W-:Y:S01]  /*c1d0*/  FADD.FTZ R38, R38, R47 ;  /* 0x0000002f26267221 */ /* 0x000fe20000010000 */
[----:B-1----:R-:W-:Y:S01]  /*c1e0*/  FADD.FTZ R33, R33, R12 ;  /* 0x0000000c21217221 */ /* 0x002fe20000010000 */
[----:B------:R-:W1:Y:S01]  /*c1f0*/  LDS.128 R44, [R4+0x1c20] ;  /* 0x001c2000042c7984 */ /* 0x000e620000000c00 */
        /* <DEDUP_REMOVED lines=42> */
[----:B------:R-:W-:-:S07]  /*c4a0*/  FADD.FTZ R11, R38, R47 ;  /* 0x0000002f260b7221 */ /* 0x000fce0000010000 */
.L_x_1010:
[----:B------:R-:W-:Y:S05]  /*c4b0*/  BSYNC.RECONVERGENT B0 ;  /* 0x0000000000007941 */ /* 0x000fea0003800200 */
.L_x_1009:
        /* <DEDUP_REMOVED lines=30> */
.L_x_1012:
[----:B------:R-:W-:Y:S05]  /*c6a0*/  BSYNC.RECONVERGENT B0 ;  /* 0x0000000000007941 */ /* 0x000fea0003800200 */
.L_x_1011:
[----:B------:R-:W-:-:S09]  /*c6b0*/  UISETP.GE.U32.AND UP0, UPT, UR12, 0x2, UPT ;  /* 0x000000020c00788c */ /* 0x000fd2000bf06070 */
[----:B------:R-:W-:Y:S05]  /*c6c0*/  BRA.U !UP0, `(.L_x_1013) ;  /* 0x0000000d08787547 */ /* 0x000fea000b800000 */
[----:B0---4-:R-:W0:Y:S01]  /*c6d0*/  LDC.64 R8, c[0x0][0x3d0] ;  /* 0x0000f400ff087b82 */ /* 0x011e220000000a00 */
[----:B------:R-:W-:Y:S01]  /*c6e0*/  ULOP3.LUT UR5, UR4, 0x1, URZ, 0xc0, !UPT ;  /* 0x0000000104057892 */ /* 0x000fe2000f8ec0ff */
[----:B------:R-:W-:Y:S03]  /*c6f0*/  BSSY.RECONVERGENT B0, `(.L_x_1014) ;  /* 0x0000023000007945 */ /* 0x000fe60003800200 */
[----:B------:R-:W-:-:S03]  /*c700*/  UIMAD UR6, UR5, UR9, URZ ;  /* 0x00000009050672a4 */ /* 0x000fc6000f8e02ff */
[----:B------:R-:W4:Y:S01]  /*c710*/  S2UR UR29, SR_CTAID.X ;  /* 0x00000000001d79c3 */ /* 0x000f220000002500 */
[----:B------:R-:W-:-:S04]  /*c720*/  UIMAD UR5, UR6, UR12, URZ ;  /* 0x0000000c060572a4 */ /* 0x000fc8000f8e02ff */
[----:B------:R-:W-:-:S03]  /*c730*/  USHF.L.U32 UR5, UR5, 0x1, URZ ;  /* 0x0000000105057899 */ /* 0x000fc600080006ff */
[----:B------:R-:W0:Y:S03]  /*c740*/  S2UR UR14, SR_CTAID.Y ;  /* 0x00000000000e79c3 */ /* 0x000e260000002600 */
[----:B------:R-:W-:-:S05]  /*c750*/  MOV R11, UR5 ;  /* 0x00000005000b7c02 */ /* 0x000fca0008000f00 */
[----:B0-----:R-:W-:Y:S01]  /*c760*/  IMAD.WIDE R8, R11, 0x4, R8 ;  /* 0x000000040b087825 */ /* 0x001fe200078e0208 */
[----:B----4-:R-:W-:Y:S06]  /*c770*/  @P0 BRA `(.L_x_1015) ;  /* 0x0000000000680947 */ /* 0x010fec0003800000 */
[----:B------:R-:W2:Y:S01]  /*c780*/  LDC.64 R10, c[0x0][0x3c8] ;  /* 0x0000f200ff0a7b82 */ /* 0x000ea20000000a00 */
[----:B------:R-:W-:Y:S02]  /*c790*/  UIADD3 UR7, UPT, UPT, UR6, UR14, URZ ;  /* 0x0000000e06077290 */ /* 0x000fe4000fffe0ff */
[----:B------:R-:W-:Y:S02]  /*c7a0*/  UIMAD UR13, UR29, UR9, UR14 ;  /* 0x000000091d0d72a4 */ /* 0x000fe4000f8e020e */
[----:B------:R-:W-:Y:S02]  /*c7b0*/  ULOP3.LUT UP0, UR5, UR4, 0x2, URZ, 0xc0, !UPT ;  /* 0x0000000204057892 */ /* 0x000fe4000f80c0ff */
[----:B-1----:R-:W-:Y:S02]  /*c7c0*/  MOV R13, UR7 ;  /* 0x00000007000d7c02 */ /* 0x002fe40008000f00 */
[----:B------:R-:W-:Y:S01]  /*c7d0*/  UIADD3 UR5, UPT, UPT, -UR5, 0x1, URZ ;  /* 0x0000000105057890 */ /* 0x000fe2000fffe1ff */
[----:B---3--:R-:W-:-:S02]  /*c7e0*/  MOV R15, UR13 ;  /* 0x0000000d000f7c02 */ /* 0x008fc40008000f00 */
[----:B------:R-:W-:Y:S01]  /*c7f0*/  MOV R4, 0xffffffff ;  /* 0xffffffff00047802 */ /* 0x000fe20000000f00 */
[----:B--2---:R-:W-:-:S04]  /*c800*/  IMAD.WIDE.U32 R12, R13, 0x4, R10 ;  /* 0x000000040d0c7825 */ /* 0x004fc800078e000a */
        /* <DEDUP_REMOVED lines=12> */
.L_x_1016:
[----:B------:R-:W2:Y:S04]  /*c8d0*/  LDG.E.STRONG.GPU R4, desc[UR10][R12.64] ;  /* 0x0000000a0c047981 */ /* 0x000ea8000c1ef900 */
[----:B--2---:R-:W-:Y:S04]  /*c8e0*/  CCTL.IVALL ;  /* 0x00000000ff00798f */ /* 0x004fe80002000000 */
[----:B------:R0:W-:Y:S01]  /*c8f0*/  STL [R1], R4 ;  /* 0x0000000401007387 */ /* 0x0001e20000100800 */
[----:B------:R-:W-:-:S13]  /*c900*/  ISETP.NE.AND P0, PT, R4, UR5, PT ;  /* 0x0000000504007c0c */ /* 0x000fda000bf05270 */
[----:B0-----:R-:W-:Y:S05]  /*c910*/  @P0 BRA `(.L_x_1016) ;  /* 0xfffffffc00ec0947 */ /* 0x001fea000383ffff */
.L_x_1015:
[----:B------:R-:W-:Y:S05]  /*c920*/  BSYNC.RECONVERGENT B0 ;  /* 0x0000000000007941 */ /* 0x000fea0003800200 */
.L_x_1014:
        /* <DEDUP_REMOVED lines=15> */
.L_x_1018:
[----:B------:R-:W-:Y:S02]  /*ca20*/  ISETP.NE.AND P1, PT, RZ, UR23, PT ;  /* 0x00000017ff007c0c */ /* 0x000fe4000bf25270 */
[----:B------:R-:W-:Y:S02]  /*ca30*/  MOV R11, UR6 ;  /* 0x00000006000b7c02 */ /* 0x000fe40008000f00 */
[----:B------:R-:W-:-:S13]  /*ca40*/  ISETP.NE.OR P1, PT, R5, RZ, !P1 ;  /* 0x000000ff0500720c */ /* 0x000fda0004f25670 */
[----:B------:R-:W-:-:S06]  /*ca50*/  @!P1 IMAD.WIDE.U32 R10, R11, 0x8, R8 ;  /* 0x000000080b0a9825 */ /* 0x000fcc00078e0008 */
[----:B------:R-:W4:Y:S01]  /*ca60*/  @!P1 LDG.E.64 R10, desc[UR10][R10.64] ;  /* 0x0000000a0a0a9981 */ /* 0x000f22000c1e1b00 */
[----:B------:R-:W-:Y:S01]  /*ca70*/  UIADD3 UR24, UPT, UPT, UR5, 0x1, URZ ;  /* 0x0000000105187890 */ /* 0x000fe2000fffe0ff */
[----:B-1----:R-:W-:Y:S01]  /*ca80*/  MOV R13, UR18 ;  /* 0x00000012000d7c02 */ /* 0x002fe20008000f00 */
        /* <DEDUP_REMOVED lines=19> */
[----:B--2---:R-:W-:Y:S01]  /*cbc0*/  @!P4 IMAD.WIDE.U32 R12, R13, 0x8, R8 ;  /* 0x000000080d0cc825 */ /* 0x004fe200078e0008 */
[----:B------:R-:W-:-:S03]  /*cbd0*/  ISETP.NE.OR P6, PT, R5, RZ, !P6 ;  /* 0x000000ff0500720c */ /* 0x000fc600077c5670 */
[--C-:B------:R-:W-:Y:S01]  /*cbe0*/  @!P3 IMAD.WIDE.U32 R14, R15, 0x8, R8.reuse ;  /* 0x000000080f0eb825 */ /* 0x100fe200078e0008 */
[----:B------:R0:W2:Y:S01]  /*cbf0*/  @!P4 LDG.E.64 R22, desc[UR10][R12.64] ;  /* 0x0000000a0c16c981 */ /* 0x0000a2000c1e1b00 */
[----:B------:R-:W-:Y:S02]  /*cc00*/  MOV R19, UR21 ;  /* 0x0000001500137c02 */ /* 0x000fe40008000f00 */
[----:B------:R-:W-:Y:S01]  /*cc10*/  ISETP.NE.OR P5, PT, R5, RZ, !P5 ;  /* 0x000000ff0500720c */ /* 0x000fe20006fa5670 */
[--C-:B------:R-:W-:Y:S01]  /*cc20*/  @!P2 IMAD.WIDE.U32 R16, R17, 0x8, R8.reuse ;  /* 0x000000081110a825 */ /* 0x100fe200078e0008 */
[----:B------:R-:W3:Y:S01]  /*cc30*/  @!P3 LDG.E.64 R14, desc[UR10][R14.64] ;  /* 0x0000000a0e0eb981 */ /* 0x000ee2000c1e1b00 */
[----:B------:R-:W-:Y:S02]  /*cc40*/  MOV R25, UR19 ;  /* 0x0000001300197c02 */ /* 0x000fe40008000f00 */
[----:B------:R-:W-:Y:S02]  /*cc50*/  MOV R27, UR20 ;  /* 0x00000014001b7c02 */ /* 0x000fe40008000f00 */
[----:B------:R-:W5:Y:S06]  /*cc60*/  @!P2 LDG.E.64 R16, desc[UR10][R16.64] ;  /* 0x0000000a1010a981 */ /* 0x000f6c000c1e1b00 */
[----:B0-----:R-:W-:-:S06]  /*cc70*/  @!P5 IMAD.WIDE.U32 R12, R27, 0x8, R8 ;  /* 0x000000081b0cd825 */ /* 0x001fcc00078e0008 */
[----:B------:R-:W5:Y:S01]  /*cc80*/  @!P5 LDG.E.64 R12, desc[UR10][R12.64] ;  /* 0x0000000a0c0cd981 */ /* 0x000f62000c1e1b00 */
[----:B----4-:R-:W-:Y:S01]  /*cc90*/  @!P1 FADD.FTZ R7, R7, R11 ;  /* 0x0000000b07079221 */ /* 0x010fe20000010000 */
[----:B------:R-:W-:Y:S01]  /*cca0*/  MOV R11, UR22 ;  /* 0x00000016000b7c02 */ /* 0x000fe20008000f00 */
[----:B------:R-:W-:Y:S01]  /*ccb0*/  @!P1 FADD.FTZ R6, R6, R10 ;  /* 0x0000000a06069221 */ /* 0x000fe20000010000 */
[----:B------:R-:W-:-:S03]  /*ccc0*/  ISETP.NE.AND P1, PT, R4, UR24, PT ;  /* 0x0000001804007c0c */ /* 0x000fc6000bf25270 */
[----:B------:R-:W-:Y:S01]  /*ccd0*/  @!P0 IMAD.WIDE.U32 R10, R11, 0x8, R8 ;  /* 0x000000080b0a8825 */ /* 0x000fe200078e0008 */
[----:B------:R-:W-:-:S04]  /*cce0*/  ISETP.NE.OR P1, PT, R5, RZ, !P1 ;  /* 0x000000ff0500720c */ /* 0x000fc80004f25670 */
[----:B------:R0:W4:Y:S09]  /*ccf0*/  @!P0 LDG.E.64 R20, desc[UR10][R10.64] ;  /* 0x0000000a0a148981 */ /* 0x000132000c1e1b00 */
        /* <DEDUP_REMOVED lines=15> */
[----:B----4-:R-:W-:Y:S01]  /*cdf0*/  @!P0 FADD.FTZ R6, R6, R20 ;  /* 0x0000001406068221 */ /* 0x010fe20000010000 */
[----:B------:R-:W-:-:S03]  /*ce00*/  @!P0 FADD.FTZ R7, R7, R21 ;  /* 0x0000001507078221 */ /* 0x000fc60000010000 */
[----:B--2---:R-:W-:Y:S01]  /*ce10*/  @!P4 FADD.FTZ R6, R6, R22 ;  /* 0x000000160606c221 */ /* 0x004fe20000010000 */
[----:B------:R-:W-:-:S03]  /*ce20*/  @!P4 FADD.FTZ R7, R7, R23 ;  /* 0x000000170707c221 */ /* 0x000fc60000010000 */
[----:B---3--:R-:W-:Y:S01]  /*ce30*/  @!P3 FADD.FTZ R6, R6, R14 ;  /* 0x0000000e0606b221 */ /* 0x008fe20000010000 */
        /* <DEDUP_REMOVED lines=11> */
.L_x_1017:
        /* <DEDUP_REMOVED lines=24> */
[----:B-1----:R-:W-:Y:S01]  /*d070*/  MOV R13, UR6 ;  /* 0x00000006000d7c02 */ /* 0x002fe20008000f00 */
[----:B------:R-:W-:-:S04]  /*d080*/  @!UP2 UIMAD UR6, UR13, UR9, UR14 ;  /* 0x000000090d06a2a4 */ /* 0x000fc8000f8e020e */
[----:B--2---:R-:W-:-:S03]  /*d090*/  @!P1 IMAD.WIDE.U32 R12, R13, 0x8, R8 ;  /* 0x000000080d0c9825 */ /* 0x004fc600078e0008 */
        /* <DEDUP_REMOVED lines=25> */
.L_x_1019:
[----:B------:R-:W-:Y:S05]  /*d230*/  BRA.U !UP0, `(.L_x_1013) ;  /* 0x00000001089c7547 */ /* 0x000fea000b800000 */
[----:B------:R-:W0:Y:S01]  /*d240*/  S2R R14, SR_CTAID.X ;  /* 0x00000000000e7919 */ /* 0x000e220000002500 */
[----:B------:R-:W-:Y:S02]  /*d250*/  UISETP.NE.AND UP0, UPT, UR18, 0x1, UPT ;  /* 0x000000011200788c */ /* 0x000fe4000bf05270 */
[----:B------:R-:W-:-:S07]  /*d260*/  ULOP3.LUT UR6, UR12, 0x1, URZ, 0xc0, !UPT ;  /* 0x000000010c067892 */ /* 0x000fce000f8ec0ff */
[----:B------:R-:W-:Y:S05]  /*d270*/  BRA.U !UP0, `(.L_x_1020) ;  /* 0x0000000108587547 */ /* 0x000fea000b800000 */
[----:B------:R-:W4:Y:S01]  /*d280*/  S2R R4, SR_CTAID.X ;  /* 0x0000000000047919 */ /* 0x000f220000002500 */
[----:B------:R-:W5:Y:S01]  /*d290*/  S2R R10, SR_CTAID.Y ;  /* 0x00000000000a7919 */ /* 0x000f620000002600 */
[----:B----4-:R-:W-:Y:S02]  /*d2a0*/  ISETP.NE.AND P0, PT, R4, UR5, PT ;  /* 0x0000000504007c0c */ /* 0x010fe4000bf05270 */
[----:B------:R-:W-:Y:S02]  /*d2b0*/  MOV R4, UR5 ;  /* 0x0000000500047c02 */ /* 0x000fe40008000f00 */
[----:B------:R-:W-:Y:S02]  /*d2c0*/  ISETP.NE.OR P1, PT, R5, RZ, !P0 ;  /* 0x000000ff0500720c */ /* 0x000fe40004725670 */
[----:B------:R-:W-:-:S04]  /*d2d0*/  IADD3 R11, PT, PT, R4, 0x1, RZ ;  /* 0x00000001040b7810 */ /* 0x000fc80007ffe0ff */
[----:B------:R-:W-:-:S04]  /*d2e0*/  ISETP.NE.AND P0, PT, R11, UR29, PT ;  /* 0x0000001d0b007c0c */ /* 0x000fc8000bf05270 */
[----:B------:R-:W-:-:S03]  /*d2f0*/  ISETP.NE.OR P0, PT, R5, RZ, !P0 ;  /* 0x000000ff0500720c */ /* 0x000fc60004705670 */
[----:B------:R-:W-:-:S05]  /*d300*/  VOTEU.ALL UP0, P1 ;  /* 0x0000000000ff7886 */ /* 0x000fca0000800000 */
[----:B------:R-:W-:-:S05]  /*d310*/  @!UP0 UIMAD UR5, UR5, UR9, UR14 ;  /* 0x00000009050582a4 */ /* 0x000fca000f8e020e */
[----:B-----5:R-:W-:Y:S01]  /*d320*/  @!P0 IMAD R11, R11, UR9, R10 ;  /* 0x000000090b0b8c24 */ /* 0x020fe2000f8e020a */
[----:B-1----:R-:W-:-:S03]  /*d330*/  MOV R13, UR5 ;  /* 0x00000005000d7c02 */ /* 0x002fc60008000f00 */
[----:B------:R-:W-:-:S04]  /*d340*/  @!P0 IMAD.WIDE.U32 R10, R11, 0x8, R8 ;  /* 0x000000080b0a8825 */ /* 0x000fc800078e0008 */
[----:B--2---:R-:W-:Y:S02]  /*d350*/  @!P1 IMAD.WIDE.U32 R12, R13, 0x8, R8 ;  /* 0x000000080d0c9825 */ /* 0x004fe400078e0008 */
        /* <DEDUP_REMOVED lines=8> */
.L_x_1020:
        /* <DEDUP_REMOVED lines=12> */
.L_x_1021:
[----:B------:R-:W-:Y:S05]  /*d4a0*/  BSYNC.RECONVERGENT B0 ;  /* 0x0000000000007941 */ /* 0x000fea0003800200 */
.L_x_1013:
[----:B------:R-:W5:Y:S01]  /*d4b0*/  S2UR UR6, SR_CgaCtaId ;  /* 0x00000000000679c3 */ /* 0x000f620000008800 */
[----:B------:R-:W-:Y:S01]  /*d4c0*/  ISETP.NE.AND P0, PT, R5, RZ, PT ;  /* 0x000000ff0500720c */ /* 0x000fe20003f05270 */
[----:B------:R-:W-:Y:S01]  /*d4d0*/  UMOV UR5, 0x400 ;  /* 0x0000040000057882 */ /* 0x000fe20000000000 */
[----:B------:R-:W0:Y:S01]  /*d4e0*/  LDCU.U8 UR12, c[0x0][0x414] ;  /* 0x00008280ff0c77ac */ /* 0x000e220008000000 */
[----:B-1--4-:R-:W-:Y:S01]  /*d4f0*/  HFMA2 R13, -RZ, RZ, 0, 0 ;  /* 0x00000000ff0d7431 */ /* 0x012fe200000001ff */
[----:B------:R-:W1:Y:S01]  /*d500*/  LDCU.64 UR20, c[0x0][0x3f8] ;  /* 0x00007f00ff1477ac */ /* 0x000e620008000a00 */
[----:B------:R-:W4:Y:S01]  /*d510*/  LDCU.64 UR18, c[0x0][0x400] ;  /* 0x00008000ff1277ac */ /* 0x000f220008000a00 */
[----:B0-----:R-:W-:Y:S02]  /*d520*/  UISETP.NE.AND UP0, UPT, UR12, URZ, UPT ;  /* 0x000000ff0c00728c */ /* 0x001fe4000bf05270 */
[----:B-----5:R-:W-:Y:S01]  /*d530*/  ULEA UR5, UR6, UR5, 0x18 ;  /* 0x0000000506057291 */ /* 0x020fe2000f8ec0ff */
[----:B------:R-:W0:Y:S03]  /*d540*/  LDCU.64 UR6, c[0x0][0x380] ;  /* 0x00007000ff0677ac */ /* 0x000e260008000a00 */
[----:B------:R-:W-:-:S05]  /*d550*/  PLOP3.LUT P2, PT, PT, PT, UP0, 0x80, 0x8 ;  /* 0x000000000008781c */ /* 0x000fca0003f4f008 */
[----:B------:R-:W-:Y:S01]  /*d560*/  @!P0 STS.64 [UR5+0x90], R6 ;  /* 0x00009006ff008988 */ /* 0x000fe20008000a05 */
[----:B------:R-:W-:Y:S06]  /*d570*/  BAR.SYNC.DEFER_BLOCKING 0x0 ;  /* 0x0000000000007b1d */ /* 0x000fec0000010000 */
[----:B------:R-:W5:Y:S01]  /*d580*/  LDS.64 R4, [UR5+0x90] ;  /* 0x00009005ff047984 */ /* 0x000f620008000a00 */
[----:B------:R-:W5:Y:S02]  /*d590*/  LDCU UR5, c[0x0][0x42c] ;  /* 0x00008580ff0577ac */ /* 0x000f640008000800 */
[----:B-----5:R-:W-:Y:S01]  /*d5a0*/  FMUL.FTZ R10, R4, UR5 ;  /* 0x00000005040a7c20 */ /* 0x020fe20008410000 */
[----:B01--4-:R-:W-:-:S07]  /*d5b0*/  FMUL.FTZ R11, R5, UR5 ;  /* 0x00000005050b7c20 */ /* 0x013fce0008410000 */
.L_x_1027:
[----:B------:R-:W-:-:S05]  /*d5c0*/  LEA R9, R13, UR15, 0x2 ;  /* 0x0000000f0d097c11 */ /* 0x000fca000f8e10ff */
[----:B0-2---:R-:W2:Y:S04]  /*d5d0*/  LDL.64 R6, [R9+0x10] ;  /* 0x0000100009067983 */ /* 0x005ea80000100a00 */
[----:B------:R-:W4:Y:S01]  /*d5e0*/  LDL.64 R4, [R9+0x90] ;  /* 0x0000900009047983 */ /* 0x000f220000100a00 */
[----:B------:R-:W-:Y:S01]  /*d5f0*/  LEA R23, R13, R50, 0x4 ;  /* 0x000000320d177211 */ /* 0x000fe200078e20ff */
[----:B------:R-:W-:Y:S03]  /*d600*/  BSSY.RECONVERGENT B0, `(.L_x_1022) ;  /* 0x000003a000007945 */ /* 0x000fe60003800200 */
[----:B------:R-:W-:Y:S01]  /*d610*/  ISETP.GE.U32.AND P0, PT, R23, UR18, PT ;  /* 0x0000001217007c0c */ /* 0x000fe2000bf06070 */
[----:B--2---:R-:W-:-:S02]  /*d620*/  HADD2.F32 R8, -RZ, R6.H0_H0 ;  /* 0x20000006ff087230 */ /* 0x004fc40000004100 */
[----:B------:R-:W-:Y:S02]  /*d630*/  HADD2.F32 R6, -RZ, R6.H1_H1 ;  /* 0x30000006ff067230 */ /* 0x000fe40000004100 */
[----:B----4-:R-:W-:Y:S02]  /*d640*/  HADD2.F32 R9, -RZ, R4.H1_H1 ;  /* 0x30000004ff097230 */ /* 0x010fe40000004100 */
[----:B------:R-:W-:Y:S01]  /*d650*/  FADD.FTZ R8, R8, -UR28 ;  /* 0x8000001c08087e21 */ /* 0x000fe20008010000 */
[----:B------:R-:W-:-:S03]  /*d660*/  FADD.FTZ R6, R6, -UR28 ;  /* 0x8000001c06067e21 */ /* 0x000fc60008010000 */
[----:B------:R-:W-:Y:S01]  /*d670*/  FMUL.FTZ R20, R8, UR16 ;  /* 0x0000001008147c20 */ /* 0x000fe20008410000 */
[----:B------:R-:W-:Y:S01]  /*d680*/  FMUL.FTZ R22, R6, UR16 ;  /* 0x0000001006167c20 */ /* 0x000fe20008410000 */
[----:B------:R-:W-:Y:S02]  /*d690*/  HADD2.F32 R6, -RZ, R4.H0_H0 ;  /* 0x20000004ff067230 */ /* 0x000fe40000004100 */
[----:B------:R-:W-:Y:S01]  /*d6a0*/  @P2 FFMA.FTZ R8, R51, R20, R2 ;  /* 0x0000001433082223 */ /* 0x000fe20000010002 */
[----:B------:R-:W-:-:S03]  /*d6b0*/  @P2 FFMA.FTZ R12, R52, R22, R3 ;  /* 0x00000016340c2223 */ /* 0x000fc60000010003 */
[----:B------:R-:W-:Y:S01]  /*d6c0*/  @P2 FMUL.FTZ R14, R8, -1.4426950216293334961 ;  /* 0xbfb8aa3b080e2820 */ /* 0x000fe20000410000 */
[----:B------:R-:W-:-:S05]  /*d6d0*/  @P2 FMUL.FTZ R16, R12, -1.4426950216293334961 ;  /* 0xbfb8aa3b0c102820 */ /* 0x000fca0000410000 */
[----:B------:R-:W3:Y:S08]  /*d6e0*/  @P2 MUFU.EX2 R14, R14 ;  /* 0x0000000e000e2308 */ /* 0x000ef00000000800 */
[----:B------:R-:W0:Y:S01]  /*d6f0*/  @P2 MUFU.EX2 R16, R16 ;  /* 0x0000001000102308 */ /* 0x000e220000000800 */
[----:B---3--:R-:W-:Y:S01]  /*d700*/  @P2 FADD.FTZ R15, R14, 1 ;  /* 0x3f8000000e0f2421 */ /* 0x008fe20000010000 */
[----:B------:R-:W-:-:S04]  /*d710*/  SHF.R.S32.HI R14, RZ, 0x1f, R23 ;  /* 0x0000001fff0e7819 */ /* 0x000fc80000011417 */
[----:B------:R-:W-:Y:S02]  /*d720*/  ISETP.GE.AND.EX P0, PT, R14, UR19, PT, P0 ;  /* 0x000000130e007c0c */ /* 0x000fe4000bf06300 */
[----:B------:R-:W1:Y:S01]  /*d730*/  @P2 MUFU.RCP R15, R15 ;  /* 0x0000000f000f2308 */ /* 0x000e620000001000 */
[----:B0-----:R-:W-:-:S07]  /*d740*/  @P2 FADD.FTZ R17, R16, 1 ;  /* 0x3f80000010112421 */ /* 0x001fce0000010000 */
[----:B------:R-:W0:Y:S01]  /*d750*/  @P2 MUFU.RCP R18, R17 ;  /* 0x0000001100122308 */ /* 0x000e220000001000 */
[----:B-1----:R-:W-:Y:S01]  /*d760*/  @P2 FADD.FTZ R19, -R15, 1 ;  /* 0x3f8000000f132421 */ /* 0x002fe20000010100 */
[----:B------:R-:W-:-:S03]  /*d770*/  @P2 FMUL.FTZ R4, R6, R15 ;  /* 0x0000000f06042220 */ /* 0x000fc60000410000 */
[----:B------:R-:W-:Y:S01]  /*d780*/  @P2 FFMA.FTZ R19, R8, R19, 1 ;  /* 0x3f80000008132423 */ /* 0x000fe20000010013 */
[--C-:B------:R-:W-:Y:S02]  /*d790*/  HADD2.F32 R8, -RZ, R7.reuse.H0_H0 ;  /* 0x20000007ff087230 */ /* 0x100fe40000004100 */
[----:B------:R-:W-:Y:S02]  /*d7a0*/  HADD2.F32 R7, -RZ, R7.H1_H1 ;  /* 0x30000007ff077230 */ /* 0x000fe40000004100 */
[----:B0-----:R-:W-:Y:S01]  /*d7b0*/  @P2 FADD.FTZ R21, -R18, 1 ;  /* 0x3f80000012152421 */ /* 0x001fe20000010100 */
[----:B------:R-:W-:Y:S01]  /*d7c0*/  @P2 FMUL.FTZ R18, R9, R18 ;  /* 0x0000001209122220 */ /* 0x000fe20000410000 */
[----:B------:R-:W-:Y:S01]  /*d7d0*/  @P2 FMUL.FTZ R6, R4, R19 ;  /* 0x0000001304062220 */ /* 0x000fe20000410000 */
[----:B------:R-:W-:Y:S01]  /*d7e0*/  IADD3 R19, PT, PT, R23, 0x10, RZ ;  /* 0x0000001017137810 */ /* 0x000fe20007ffe0ff */
[----:B------:R-:W-:Y:S01]  /*d7f0*/  @P2 FFMA.FTZ R21, R12, R21, 1 ;  /* 0x3f8000000c152423 */ /* 0x000fe20000010015 */
[----:B------:R-:W-:Y:S01]  /*d800*/  FADD.FTZ R12, R7, -UR28 ;  /* 0x8000001c070c7e21 */ /* 0x000fe20008010000 */
[----:B------:R-:W-:Y:S01]  /*d810*/  FFMA.FTZ R4, R10, R20, R11 ;  /* 0x000000140a047223 */ /* 0x000fe2000001000b */
[----:B------:R-:W-:Y:S01]  /*d820*/  ISETP.GE.U32.AND P1, PT, R19, UR18, PT ;  /* 0x0000001213007c0c */ /* 0x000fe2000bf26070 */
[----:B------:R-:W-:Y:S01]  /*d830*/  @P2 FMUL.FTZ R9, R18, R21 ;  /* 0x0000001512092220 */ /* 0x000fe20000410000 */
[----:B------:R-:W-:Y:S01]  /*d840*/  SHF.R.S32.HI R21, RZ, 0x1f, R19 ;  /* 0x0000001fff157819 */ /* 0x000fe20000011413 */
[----:B------:R-:W-:Y:S01]  /*d850*/  FADD.FTZ R8, R8, -UR28 ;  /* 0x8000001c08087e21 */ /* 0x000fe20008010000 */
[----:B------:R-:W-:Y:S01]  /*d860*/  FFMA.FTZ R7, R10, R22, R11 ;  /* 0x000000160a077223 */ /* 0x000fe2000001000b */
[----:B------:R-:W-:Y:S01]  /*d870*/  FMUL.FTZ R20, R12, UR16 ;  /* 0x000000100c147c20 */ /* 0x000fe20008410000 */
[----:B------:R-:W-:Y:S01]  /*d880*/  ISETP.GE.AND.EX P1, PT, R21, UR19, PT, P1 ;  /* 0x0000001315007c0c */ /* 0x000fe2000bf26310 */
[----:B------:R-:W-:Y:S01]  /*d890*/  FFMA.FTZ R4, R51, R6, -R4 ;  /* 0x0000000633047223 */ /* 0x000fe20000010804 */
[----:B------:R-:W-:Y:S01]  /*d8a0*/  ISETP.NE.AND P2, PT, RZ, UR12, PT ;  /* 0x0000000cff007c0c */ /* 0x000fe2000bf45270 */
        /* <DEDUP_REMOVED lines=15> */
.L_x_1023:
[----:B------:R-:W-:Y:S05]  /*d9a0*/  BSYNC.RECONVERGENT B0 ;  /* 0x0000000000007941 */ /* 0x000fea0003800200 */
.L_x_1022:
[--C-:B------:R-:W-:Y:S02]  /*d9b0*/  HADD2.F32 R4, -RZ, R5.reuse.H0_H0 ;  /* 0x20000005ff047230 */ /* 0x100fe40000004100 */
[C-C-:B------:R-:W-:Y:S01]  /*d9c0*/  FFMA.FTZ R18, R10.reuse, R16, R11.reuse ;  /* 0x000000100a127223 */ /* 0x140fe2000001000b */
[----:B------:R-:W-:Y:S01]  /*d9d0*/  FFMA.FTZ R17, R10, R20, R11 ;  /* 0x000000140a117223 */ /* 0x000fe2000001000b */
[----:B------:R-:W-:Y:S01]  /*d9e0*/  HADD2.F32 R5, -RZ, R5.H1_H1 ;  /* 0x30000005ff057230 */ /* 0x000fe20000004100 */
[----:B------:R-:W-:Y:S06]  /*d9f0*/  @!P2 BRA `(.L_x_1024) ;  /* 0x000000000048a947 */ /* 0x000fec0003800000 */
        /* <DEDUP_REMOVED lines=18> */
.L_x_1024:
        /* <DEDUP_REMOVED lines=16> */
.L_x_1026:
[----:B------:R-:W-:Y:S05]  /*dc20*/  BSYNC.RECONVERGENT B0 ;  /* 0x0000000000007941 */ /* 0x000fea0003800200 */
.L_x_1025:
        /* <DEDUP_REMOVED lines=10> */
.L_x_1002:
        /* <DEDUP_REMOVED lines=16> */
.L_x_1030:
[----:B------:R-:W-:Y:S05]  /*ddd0*/  BSYNC.RECONVERGENT B0 ;  /* 0x0000000000007941 */ /* 0x000fea0003800200 */
.L_x_1029:
        /* <DEDUP_REMOVED lines=11> */
.L_x_1032:
[----:B------:R-:W2:Y:S04]  /*de90*/  LDG.E.STRONG.GPU R5, desc[UR10][R2.64] ;  /* 0x0000000a02057981 */ /* 0x000ea8000c1ef900 */
[----:B--2---:R-:W-:Y:S01]  /*dea0*/  CCTL.IVALL ;  /* 0x00000000ff00798f */ /* 0x004fe20002000000 */
[----:B------:R-:W-:Y:S05]  /*deb0*/  YIELD ;  /* 0x0000000000007946 */ /* 0x000fea0003800000 */
[----:B------:R-:W-:-:S13]  /*dec0*/  ISETP.NE.AND P0, PT, R5, R0, PT ;  /* 0x000000000500720c */ /* 0x000fda0003f05270 */
[----:B------:R-:W-:Y:S05]  /*ded0*/  @P0 BRA `(.L_x_1032) ;  /* 0xfffffffc00ec0947 */ /* 0x000fea000383ffff */
.L_x_1031:
        /* <DEDUP_REMOVED lines=75> */
.L_x_1035:
        /* <DEDUP_REMOVED lines=31> */
.L_x_1034:
[----:B------:R-:W-:Y:S05]  /*e580*/  BSYNC.RECONVERGENT B0 ;  /* 0x0000000000007941 */ /* 0x000fea0003800200 */
.L_x_1033:
        /* <DEDUP_REMOVED lines=10> */
.L_x_1036:
        /* <DEDUP_REMOVED lines=87> */
.L_x_1037:
        /* <DEDUP_REMOVED lines=14> */
.L_x_4515:


//--------------------- .text._Z35group_norm_nhwc_bwd_one_pass_kernelI11Fp16IOFp16WLi64ELi60ELi480EEv26Group_norm_nhwc_bwd_params --------------------------
	.section	.text._Z35group_norm_nhwc_bwd_one_pass_kernelI11Fp16IOFp16WLi64ELi60ELi480EEv26Group_norm_nhwc_bwd_params,"ax",@progbits
	.align	128
        .global         _Z35group_norm_nhwc_bwd_one_pass_kernelI11Fp16IOFp16WLi64ELi60ELi480EEv26Group_norm_nhwc_bwd_params
        .type           _Z35group_norm_nhwc_bwd_one_pass_kernelI11Fp16IOFp16WLi64ELi60ELi480EEv26Group_norm_nhwc_bwd_params,@function
        .size           _Z35group_norm_nhwc_bwd_one_pass_kernelI11Fp16IOFp16WLi64ELi60ELi480EEv26Group_norm_nhwc_bwd_params,(.L_x_4516 - _Z35group_norm_nhwc_bwd_one_pass_kernelI11Fp16IOFp16WLi64ELi60ELi480EEv26Group_norm_nhwc_bwd_params)
        .other          _Z35group_norm_nhwc_bwd_one_pass_kernelI11Fp16IOFp16WLi64ELi60ELi480EEv26Group_norm_nhwc_bwd_params,@"STO_CUDA_ENTRY STV_DEFAULT"
_Z35group_norm_nhwc_bwd_one_pass_kernelI11Fp16IOFp16WLi64ELi60ELi480EEv26Group_norm_nhwc_bwd_params:
.text._Z35group_norm_nhwc_bwd_one_pass_kernelI11Fp16IOFp16WLi64ELi60ELi480EEv26Group_norm_nhwc_bwd_params:
        /* <DEDUP_REMOVED lines=20> */
.L_x_1069:
        /* <DEDUP_REMOVED lines=158> */
[----:B------:R-:W-:Y:S01]  /*0b20*/  MOV R0, RZ ;  /* 0x000000ff00007202 */ /* 0x000fe20000000f00 */
[----:B------:R-:W-:Y:S02]  /*0b30*/  @P4 HADD2.F32 R5, -RZ, R22.H0_H0 ;  /* 0x20000016ff054230 */ /* 0x000fe40000004100 */
[----:B------:R-:W-:Y:S01]  /*0b40*/  @P4 HADD2.F32 R0, -RZ, R12.H0_H0 ;  /* 0x2000000cff004230 */ /* 0x000fe20000004100 */
[----:B0-----:R-:W-:-:S13]  /*0b50*/  @P0 R2UR UR5, R8 ;  /* 0x00000000080502ca */ /* 0x001fda00000e0000 */
[----:B------:R-:W-:Y:S01]  /*0b60*/  @UP0 UMOV UR9, UR5 ;  /* 0x0000000500090c82 */ /* 0x000fe20008000000 */
[----:B----4-:R-:W-:Y:S02]  /*0b70*/  HADD2.F32 R2, -RZ, R9.H0_H0 ;  /* 0x20000009ff027230 */ /* 0x010fe40000004100 */
[----:B------:R-:W-:Y:S01]  /*0b80*/  HADD2.F32 R3, -RZ, R10.H0_H0 ;  /* 0x2000000aff037230 */ /* 0x000fe20000004100 */
        /* <DEDUP_REMOVED lines=74> */
.L_x_1039:
        /* <DEDUP_REMOVED lines=144> */
.L_x_1040:
        /* <DEDUP_REMOVED lines=48> */
.L_x_1042:
[----:B------:R-:W-:Y:S05]  /*1c30*/  BSYNC.RECONVERGENT B0 ;  /* 0x0000000000007941 */ /* 0x000fea0003800200 */
.L_x_1041:
        /* <DEDUP_REMOVED lines=40> */
.L_x_1044:
[----:B------:R-:W-:Y:S05]  /*1ec0*/  BSYNC.RECONVERGENT B0 ;  /* 0x0000000000007941 */ /* 0x000fea0003800200 */
.L_x_1043:
        /* <DEDUP_REMOVED lines=79> */
.L_x_1046:
[----:B------:R-:W-:Y:S05]  /*23c0*/  BSYNC.RECONVERGENT B0 ;  /* 0x0000000000007941 */ /* 0x000fea0003800200 */
.L_x_1045:
        /* <DEDUP_REMOVED lines=28> */
.L_x_1048:
[----:B------:R-:W-:Y:S05]  /*2590*/  BSYNC.RECONVERGENT B0 ;  /* 0x0000000000007941 */ /* 0x000fea0003800200 */
.L_x_1047:
        /* <DEDUP_REMOVED lines=28> */
.L_x_1051:
[----:B------:R-:W3:Y:S04]  /*2760*/  LDG.E.STRONG.GPU R4, desc[UR12][R10.64] ;  /* 0x0000000c0a047981 */ /* 0x000ee8000c1ef900 */
[----:B---3--:R-:W-:Y:S01]  /*2770*/  CCTL.IVALL ;  /* 0x00000000ff00798f */ /* 0x008fe20002000000 */
[----:B------:R-:W-:Y:S05]  /*2780*/  YIELD ;  /* 0x0000000000007946 */ /* 0x000fea0003800000 */
[----:B------:R-:W-:-:S13]  /*2790*/  ISETP.NE.AND P0, PT, R4, R57, PT ;  /* 0x000000390400720c */ /* 0x000fda0003f05270 */
[----:B------:R-:W-:Y:S05]  /*27a0*/  @P0 BRA `(.L_x_1051) ;  /* 0xfffffffc00ec0947 */ /* 0x000fea000383ffff */
.L_x_1050:
        /* <DEDUP_REMOVED lines=20> */
.L_x_1053:
        /* <DEDUP_REMOVED lines=70> */
.L_x_1052:
        /* <DEDUP_REMOVED lines=35> */
.L_x_1054:
        /* <DEDUP_REMOVED lines=19> */
.L_x_1055:
        /* <DEDUP_REMOVED lines=9> */
.L_x_1056:
[----:B------:R-:W-:Y:S05]  /*3140*/  BSYNC.RECONVERGENT B0 ;  /* 0x0000000000007941 */ /* 0x000fea0003800200 */
.L_x_1049:
        /* <DEDUP_REMOVED lines=39> */
.L_x_1057:
        /* <DEDUP_REMOVED lines=59> */
.L_x_1059:
[----:B------:R-:W-:Y:S05]  /*3770*/  BSYNC.RECONVERGENT B0 ;  /* 0x0000000000007941 */ /* 0x000fea0003800200 */
.L_x_1058:
        /* <DEDUP_REMOVED lines=21> */
.L_x_1060:
        /* <DEDUP_REMOVED lines=18> */
.L_x_1062:
[----:B------:R-:W-:Y:S05]  /*39f0*/  BSYNC.RECONVERGENT B0 ;  /* 0x0000000000007941 */ /* 0x000fea0003800200 */
.L_x_1061:
        /* <DEDUP_REMOVED lines=21> */
.L_x_1063:
        /* <DEDUP_REMOVED lines=18> */
.L_x_1065:
[----:B------:R-:W-:Y:S05]  /*3c70*/  BSYNC.RECONVERGENT B0 ;  /* 0x0000000000007941 */ /* 0x000fea0003800200 */
.L_x_1064:
        /* <DEDUP_REMOVED lines=22> */
.L_x_1066:
        /* <DEDUP_REMOVED lines=18> */
.L_x_1068:
[----:B------:R-:W-:Y:S05]  /*3f00*/  BSYNC.RECONVERGENT B0 ;  /* 0x0000000000007941 */ /* 0x000fea0003800200 */
.L_x_1067:
[----:B------:R-:W3:Y:S01]  /*3f10*/  LDCU UR5, c[0x0][0x410] ;  /* 0x00008200ff0577ac */ /* 0x000ee20008000800 */
[----:B------:R-:W3:Y:S01]  /*3f20*/  LDCU UR7, c[0x0][0x3e0] ;  /* 0x00007c00ff0777ac */ /* 0x000ee20008000800 */
[----:B------:R-:W-:Y:S02]  /*3f30*/  UIADD3 UR8, UPT, UPT, UR6, UR8, URZ ;  /* 0x0000000806087290 */ /* 0x000fe4000fffe0ff */
[----:B------:R-:W-:Y:S02]  /*3f40*/  UIADD3 UR4, UPT, UPT, UR4, 0x1, URZ ;  /* 0x0000000104047890 */ /* 0x000fe4000fffe0ff */
[----:B---3--:R-:W-:-:S04]  /*3f50*/  UIMAD UR5, UR5, UR7, URZ ;  /* 0x00000007050572a4 */ /* 0x008fc8000f8e02ff */
[----:B------:R-:W-:-:S09]  /*3f60*/  UISETP.GE.AND UP0, UPT, UR8, UR5, UPT ;  /* 0x000000050800728c */ /* 0x000fd2000bf06270 */
[----:B------:R-:W-:Y:S05]  /*3f70*/  BRA.U !UP0, `(.L_x_1069) ;  /* 0xffffffc108707547 */ /* 0x000fea000b83ffff */
.L_x_1038:
        /* <DEDUP_REMOVED lines=16> */
.L_x_1071:
[----:B------:R-:W-:Y:S05]  /*4080*/  BSYNC.RECONVERGENT B0 ;  /* 0x0000000000007941 */ /* 0x000fea0003800200 */
.L_x_1070:
        /* <DEDUP_REMOVED lines=11> */
.L_x_1073:
[----:B------:R-:W2:Y:S04]  /*4140*/  LDG.E.STRONG.GPU R5, desc[UR12][R2.64] ;  /* 0x0000000c02057981 */ /* 0x000ea8000c1ef900 */
[----:B--2---:R-:W-:Y:S01]  /*4150*/  CCTL.IVALL ;  /* 0x00000000ff00798f */ /* 0x004fe20002000000 */
[----:B------:R-:W-:Y:S05]  /*4160*/  YIELD ;  /* 0x0000000000007946 */ /* 0x000fea0003800000 */
[----:B------:R-:W-:-:S13]  /*4170*/  ISETP.NE.AND P0, PT, R5, R0, PT ;  /* 0x000000000500720c */ /* 0x000fda0003f05270 */
[----:B------:R-:W-:Y:S05]  /*4180*/  @P0 BRA `(.L_x_1073) ;  /* 0xfffffffc00ec0947 */ /* 0x000fea000383ffff */
.L_x_1072:
        /* <DEDUP_REMOVED lines=81> */
.L_x_1076:
        /* <DEDUP_REMOVED lines=33> */
.L_x_1075:
[----:B------:R-:W-:Y:S05]  /*48b0*/  BSYNC.RECONVERGENT B0 ;  /* 0x0000000000007941 */ /* 0x000fea0003800200 */
.L_x_1074:
        /* <DEDUP_REMOVED lines=11> */
.L_x_1078:
        /* <DEDUP_REMOVED lines=81> */
[----:B---3--:R-:W-:Y:S02]  /*4e80*/  F2FP.F16.F32.PACK_AB R9, R9, R6 ;  /* 0x000000060909723e */ /* 0x008fe400000000ff */
[----:B-----5:R-:W-:-:S03]  /*4e90*/  F2FP.F16.F32.PACK_AB R5, R3, R4 ;  /* 0x000000040305723e */ /* 0x020fc600000000ff */
[----:B------:R4:W-:Y:S04]  /*4ea0*/  STG.E desc[UR12][R10.64], R9 ;  /* 0x000000090a007986 */ /* 0x0009e8000c10190c */
[----:B------:R4:W-:Y:S01]  /*4eb0*/  STG.E desc[UR12][R14.64], R5 ;  /* 0x000000050e007986 */ /* 0x0009e2000c10190c */
[----:B------:R-:W-:Y:S01]  /*4ec0*/  HFMA2 R3, -RZ, RZ, 0, 0 ;  /* 0x00000000ff037431 */ /* 0x000fe200000001ff */
[----:B------:R-:W-:Y:S06]  /*4ed0*/  @P0 BRA `(.L_x_1078) ;  /* 0xfffffff800a40947 */ /* 0x000fec000383ffff */
[----:B------:R-:W-:Y:S05]  /*4ee0*/  BSYNC.RECONVERGENT B0 ;  /* 0x0000000000007941 */ /* 0x000fea0003800200 */
.L_x_1077:
[----:B------:R-:W-:Y:S05]  /*4ef0*/  EXIT ;  /* 0x000000000000794d */ /* 0x000fea0003800000 */
.L_x_1079:
        /* <DEDUP_REMOVED lines=16> */
.L_x_4516:


//--------------------- .text._Z35group_norm_nhwc_bwd_one_pass_kernelI11Fp16IOFp16WLi128ELi60ELi480EEv26Group_norm_nhwc_bwd_params --------------------------
	.section	.text._Z35group_norm_nhwc_bwd_one_pass_kernelI11Fp16IOFp16WLi128ELi60ELi480EEv26Group_norm_nhwc_bwd_params,"ax",@progbits
	.align	128
        .global         _Z35group_norm_nhwc_bwd_one_pass_kernelI11Fp16IOFp16WLi128ELi60ELi480EEv26Group_norm_nhwc_bwd_params
        .type           _Z35group_norm_nhwc_bwd_one_pass_kernelI11Fp16IOFp16WLi128ELi60ELi480EEv26Group_norm_nhwc_bwd_params,@function
        .size           _Z35group_norm_nhwc_bwd_one_pass_kernelI11Fp16IOFp16WLi128ELi60ELi480EEv26Group_norm_nhwc_bwd_params,(.L_x_4517 - _Z35group_norm_nhwc_bwd_one_pass_kernelI11Fp16IOFp16WLi128ELi60ELi480EEv26Group_norm_nhwc_bwd_params)
        .other          _Z35group_norm_nhwc_bwd_one_pass_kernelI11Fp16IOFp16WLi128ELi60ELi480EEv26Group_norm_nhwc_bwd_params,@"STO_CUDA_ENTRY STV_DEFAULT"
_Z35group_norm_nhwc_bwd_one_pass_kernelI11Fp16IOFp16WLi128ELi60ELi480EEv26Group_norm_nhwc_bwd_params:
.text._Z35group_norm_nhwc_bwd_one_pass_kernelI11Fp16IOFp16WLi128ELi60ELi480EEv26Group_norm_nhwc_bwd_params:
        /* <DEDUP_REMOVED lines=27> */
.L_x_1123:
        /* <DEDUP_REMOVED lines=241> */
[----:B----4-:R-:W-:Y:S02]  /*10c0*/  @P1 HADD2.F32 R53, -RZ, R15.H0_H0 ;  /* 0x2000000fff351230 */ /* 0x010fe40000004100 */
[----:B------:R-:W-:Y:S02]  /*10d0*/  @P1 HADD2.F32 R52, -RZ, R14.H0_H0 ;  /* 0x2000000eff341230 */ /* 0x000fe40000004100 */
[----:B------:R-:W-:Y:S02]  /*10e0*/  HADD2.F32 R51, -RZ, R51.H0_H0 ;  /* 0x20000033ff337230 */ /* 0x000fe40000004100 */
[----:B------:R-:W-:Y:S01]  /*10f0*/  HADD2.F32 R11, -RZ, R13.H0_H0 ;  /* 0x2000000dff0b7230 */ /* 0x000fe20000004100 */
        /* <DEDUP_REMOVED lines=146> */
.L_x_1081:
        /* <DEDUP_REMOVED lines=288> */
.L_x_1082:
        /* <DEDUP_REMOVED lines=44> */
.L_x_1084:
[----:B------:R-:W-:Y:S05]  /*2ee0*/  BSYNC.RECONVERGENT B0 ;  /* 0x0000000000007941 */ /* 0x000fea0003800200 */
.L_x_1083:
        /* <DEDUP_REMOVED lines=40> */
.L_x_1086:
[----:B------:R-:W-:Y:S05]  /*3170*/  BSYNC.RECONVERGENT B0 ;  /* 0x0000000000007941 */ /* 0x000fea0003800200 */
.L_x_1085:
        /* <DEDUP_REMOVED lines=78> */
.L_x_1088:
[----:B------:R-:W-:Y:S05]  /*3660*/  BSYNC.RECONVERGENT B0 ;  /* 0x0000000000007941 */ /* 0x000fea0003800200 */
.L_x_1087:
        /* <DEDUP_REMOVED lines=29> */
.L_x_1090:
[----:B------:R-:W-:Y:S05]  /*3840*/  BSYNC.RECONVERGENT B0 ;  /* 0x0000000000007941 */ /* 0x000fea0003800200 */
.L_x_1089:
        /* <DEDUP_REMOVED lines=24> */
.L_x_1093:
[----:B----4-:R-:W2:Y:S04]  /*39d0*/  LDG.E.STRONG.GPU R14, desc[UR8][R12.64] ;  /* 0x000000080c0e7981 */ /* 0x010ea8000c1ef900 */
[----:B--2---:R-:W-:Y:S01]  /*39e0*/  CCTL.IVALL ;  /* 0x00000000ff00798f */ /* 0x004fe20002000000 */
[----:B------:R-:W-:Y:S05]  /*39f0*/  YIELD ;  /* 0x0000000000007946 */ /* 0x000fea0003800000 */
[----:B------:R-:W-:-:S13]  /*3a00*/  ISETP.NE.AND P0, PT, R14, R19, PT ;  /* 0x000000130e00720c */ /* 0x000fda0003f05270 */
[----:B------:R-:W-:Y:S05]  /*3a10*/  @P0 BRA `(.L_x_1093) ;  /* 0xfffffffc00ec0947 */ /* 0x000fea000383ffff */
.L_x_1092:
        /* <DEDUP_REMOVED lines=15> */
.L_x_1095:
        /* <DEDUP_REMOVED lines=59> */
.L_x_1094:
        /* <DEDUP_REMOVED lines=34> */
.L_x_1096:
        /* <DEDUP_REMOVED lines=18> */
.L_x_1097:
        /* <DEDUP_REMOVED lines=9> */
.L_x_1098:
[----:B------:R-:W-:Y:S05]  /*4290*/  BSYNC.RECONVERGENT B0 ;  /* 0x0000000000007941 */ /* 0x000fea0003800200 */
.L_x_1091:
        /* <DEDUP_REMOVED lines=73> */
.L_x_1099:
        /* <DEDUP_REMOVED lines=18> */
.L_x_1101:
[----:B------:R-:W-:Y:S05]  /*4850*/  BSYNC.RECONVERGENT B0 ;  /* 0x0000000000007941 */ /* 0x000fea0003800200 */
.L_x_1100:
        /* <DEDUP_REMOVED lines=24> */
.L_x_1102:
        /* <DEDUP_REMOVED lines=21> */
.L_x_1104:
[----:B------:R-:W-:Y:S05]  /*4b30*/  BSYNC.RECONVERGENT B0 ;  /* 0x0000000000007941 */ /* 0x000fea0003800200 */
.L_x_1103:
        /* <DEDUP_REMOVED lines=27> */
.L_x_1105:
        /* <DEDUP_REMOVED lines=18> */
.L_x_1107:
[----:B------:R-:W-:Y:S05]  /*4e10*/  BSYNC.RECONVERGENT B0 ;  /* 0x0000000000007941 */ /* 0x000fea0003800200 */
.L_x_1106:
        /* <DEDUP_REMOVED lines=55> */
.L_x_1108:
        /* <DEDUP_REMOVED lines=18> */
.L_x_1110:
[----:B------:R-:W-:Y:S05]  /*52b0*/  BSYNC.RECONVERGENT B0 ;  /* 0x0000000000007941 */ /* 0x000fea0003800200 */
.L_x_1109:
        /* <DEDUP_REMOVED lines=21> */
.L_x_1111:
        /* <DEDUP_REMOVED lines=18> */
.L_x_1113:
[----:B------:R-:W-:Y:S05]  /*5530*/  BSYNC.RECONVERGENT B0 ;  /* 0x0000000000007941 */ /* 0x000fea0003800200 */
.L_x_1112:
        /* <DEDUP_REMOVED lines=21> */
.L_x_1114:
        /* <DEDUP_REMOVED lines=18> */
.L_x_1116:
[----:B------:R-:W-:Y:S05]  /*57b0*/  BSYNC.RECONVERGENT B0 ;  /* 0x0000000000007941 */ /* 0x000fea0003800200 */
.L_x_1115:
        /* <DEDUP_REMOVED lines=21> */
.L_x_1117:
        /* <DEDUP_REMOVED lines=18> */
.L_x_1119:
[----:B------:R-:W-:Y:S05]  /*5a30*/  BSYNC.RECONVERGENT B0 ;  /* 0x0000000000007941 */ /* 0x000fea0003800200 */
.L_x_1118:
        /* <DEDUP_REMOVED lines=22> */
.L_x_1120:
        /* <DEDUP_REMOVED lines=18> */
.L_x_1122:
[----:B------:R-:W-:Y:S05]  /*5cc0*/  BSYNC.RECONVERGENT B0 ;  /* 0x0000000000007941 */ /* 0x000fea0003800200 */
.L_x_1121:
[----:B------:R-:W-:Y:S02]  /*5cd0*/  IADD3 R36, PT, PT, R4, R36, RZ ;  /* 0x0000002404247210 */ /* 0x000fe40007ffe0ff */
[----:B------:R-:W-:Y:S02]  /*5ce0*/  IADD3 R37, PT, PT, R37, 0x1, RZ ;  /* 0x0000000125257810 */ /* 0x000fe40007ffe0ff */
[----:B------:R-:W-:-:S13]  /*5cf0*/  ISETP.GE.AND P0, PT, R36, UR4, PT ;  /* 0x0000000424007c0c */ /* 0x000fda000bf06270 */
[----:B------:R-:W-:Y:S05]  /*5d00*/  @!P0 BRA `(.L_x_1123) ;  /* 0xffffffa400288947 */ /* 0x000fea000383ffff */
.L_x_1080:
        /* <DEDUP_REMOVED lines=19> */
.L_x_1125:
[----:B------:R-:W-:Y:S05]  /*5e40*/  BSYNC.RECONVERGENT B0 ;  /* 0x0000000000007941 */ /* 0x000fea0003800200 */
.L_x_1124:
[----:B------:R-:W-:Y:S05]  /*5e50*/  @P0 EXIT ;  /* 0x000000000000094d */ /* 0x000fea0003800000 */
[----:B------:R-:W-:Y:S05]  /*5e60*/  @P2 BRA `(.L_x_1126) ;  /* 0x0000000000202947 */ /* 0x000fea0003800000 */
[----:B------:R-:W-:-:S05]  /*5e70*/  IMAD R0, R6, R7, RZ ;  /* 0x0000000706007224 */ /* 0x000fca00078e02ff */
[----:B------:R-:W-:-:S13]  /*5e80*/  ISETP.NE.AND P0, PT, R0, -0x1, PT ;  /* 0xffffffff0000780c */ /* 0x000fda0003f05270 */
[----:B------:R-:W-:Y:S05]  /*5e90*/  @!P0 BRA `(.L_x_1126) ;  /* 0x0000000000148947 */ /* 0x000fea0003800000 */
.L_x_1127:
[----:B0-----:R-:W2:Y:S04]  /*5ea0*/  LDG.E.STRONG.GPU R3, desc[UR8][R4.64] ;  /* 0x0000000804037981 */ /* 0x001ea8000c1ef900 */
[----:B--2---:R-:W-:Y:S01]  /*5eb0*/  CCTL.IVALL ;  /* 0x00000000ff00798f */ /* 0x004fe20002000000 */
[----:B------:R-:W-:Y:S05]  /*5ec0*/  YIELD ;  /* 0x0000000000007946 */ /* 0x000fea0003800000 */
[----:B------:R-:W-:-:S13]  /*5ed0*/  ISETP.NE.AND P0, PT, R3, R0, PT ;  /* 0x000000000300720c */ /* 0x000fda0003f05270 */
[----:B------:R-:W-:Y:S05]  /*5ee0*/  @P0 BRA `(.L_x_1127) ;  /* 0xfffffffc00ec0947 */ /* 0x000fea000383ffff */
.L_x_1126:
        /* <DEDUP_REMOVED lines=73> */
.L_x_1130:
        /* <DEDUP_REMOVED lines=31> */
.L_x_1129:
[----:B------:R-:W-:Y:S05]  /*6570*/  BSYNC.RECONVERGENT B0 ;  /* 0x0000000000007941 */ /* 0x000fea0003800200 */
.L_x_1128:
        /* <DEDUP_REMOVED lines=10> */
.L_x_1131:
        /* <DEDUP_REMOVED lines=87> */
.L_x_1132:
        /* <DEDUP_REMOVED lines=15> */
.L_x_4517:


//--------------------- .text._Z35group_norm_nhwc_bwd_one_pass_kernelI11Fp16IOFp16WLi256ELi60ELi480EEv26Group_norm_nhwc_bwd_params --------------------------
	.section	.text._Z35group_norm_nhwc_bwd_one_pass_kernelI11Fp16IOFp16WLi256ELi60ELi480EEv26Group_norm_nhwc_bwd_params,"ax",@progbits
	.align	128
        .global         _Z35group_norm_nhwc_bwd_one_pass_kernelI11Fp16IOFp16WLi256ELi60ELi480EEv26Group_norm_nhwc_bwd_params
        .type           _Z35group_norm_nhwc_bwd_one_pass_kernelI11Fp16IOFp16WLi256ELi60ELi480EEv26Group_norm_nhwc_bwd_params,@function
        .size           _Z35group_norm_nhwc_bwd_one_pass_kernelI11Fp16IOFp16WLi256ELi60ELi480EEv26Group_norm_nhwc_bwd_params,(.L_x_4518 - _Z35group_norm_nhwc_bwd_one_pass_kernelI11Fp16IOFp16WLi256ELi60ELi480EEv26Group_norm_nhwc_bwd_params)
        .other          _Z35group_norm_nhwc_bwd_one_pass_kernelI11Fp16IOFp16WLi256ELi60ELi480EEv26Group_norm_nhwc_bwd_params,@"STO_CUDA_ENTRY STV_DEFAULT"
_Z35group_norm_nhwc_bwd_one_pass_kernelI11Fp16IOFp16WLi256ELi60ELi480EEv26Group_norm_nhwc_bwd_params:
.text._Z35group_norm_nhwc_bwd_one_pass_kernelI11Fp16IOFp16WLi256ELi60ELi480EEv26Group_norm_nhwc_bwd_params:
        /* <DEDUP_REMOVED lines=21> */
.L_x_1200:
        /* <DEDUP_REMOVED lines=430> */
[----:B---3--:R-:W-:Y:S02]  /*1c30*/  @P2 HADD2.F32 R54, -RZ, R13.H0_H0 ;  /* 0x2000000dff362230 */ /* 0x008fe40000004100 */
[----:B----4-:R-:W-:Y:S02]  /*1c40*/  @P2 HADD2.F32 R55, -RZ, R12.H0_H0 ;  /* 0x2000000cff372230 */ /* 0x010fe40000004100 */
[----:B------:R-:W-:Y:S02]  /*1c50*/  HADD2.F32 R53, -RZ, R24.H0_H0 ;  /* 0x20000018ff357230 */ /* 0x000fe40000004100 */
        /* <DEDUP_REMOVED lines=291> */
.L_x_1134:
        /* <DEDUP_REMOVED lines=576> */
.L_x_1135:
        /* <DEDUP_REMOVED lines=42> */
.L_x_1137:
[----:B------:R-:W-:Y:S05]  /*5530*/  BSYNC.RECONVERGENT B0 ;  /* 0x0000000000007941 */ /* 0x000fea0003800200 */
.L_x_1136:
        /* <DEDUP_REMOVED lines=44> */
.L_x_1139:
[----:B----4-:R-:W-:Y:S05]  /*5800*/  BSYNC.RECONVERGENT B0 ;  /* 0x0000000000007941 */ /* 0x010fea0003800200 */
.L_x_1138:
        /* <DEDUP_REMOVED lines=78> */
.L_x_1141:
[----:B------:R-:W-:Y:S05]  /*5cf0*/  BSYNC.RECONVERGENT B0 ;  /* 0x0000000000007941 */ /* 0x000fea0003800200 */
.L_x_1140:
        /* <DEDUP_REMOVED lines=28> */
.L_x_1143:
[----:B------:R-:W-:Y:S05]  /*5ec0*/  BSYNC.RECONVERGENT B0 ;  /* 0x0000000000007941 */ /* 0x000fea0003800200 */
.L_x_1142:
        /* <DEDUP_REMOVED lines=31> */
.L_x_1146:
[----:B--2---:R-:W2:Y:S04]  /*60c0*/  LDG.E.STRONG.GPU R14, desc[UR10][R12.64] ;  /* 0x0000000a0c0e7981 */ /* 0x004ea8000c1ef900 */
[----:B--2---:R-:W-:Y:S01]  /*60d0*/  CCTL.IVALL ;  /* 0x00000000ff00798f */ /* 0x004fe20002000000 */
[----:B------:R-:W-:Y:S05]  /*60e0*/  YIELD ;  /* 0x0000000000007946 */ /* 0x000fea0003800000 */
[----:B------:R-:W-:-:S13]  /*60f0*/  ISETP.NE.AND P0, PT, R14, R17, PT ;  /* 0x000000110e00720c */ /* 0x000fda0003f05270 */
[----:B------:R-:W-:Y:S05]  /*6100*/  @P0 BRA `(.L_x_1146) ;  /* 0xfffffffc00ec0947 */ /* 0x000fea000383ffff */
.L_x_1145:
        /* <DEDUP_REMOVED lines=21> */
.L_x_1148:
        /* <DEDUP_REMOVED lines=64> */
.L_x_1147:
        /* <DEDUP_REMOVED lines=36> */
.L_x_1149:
        /* <DEDUP_REMOVED lines=19> */
.L_x_1150:
        /* <DEDUP_REMOVED lines=9> */
.L_x_1151:
[----:B------:R-:W-:Y:S05]  /*6a60*/  BSYNC.RECONVERGENT B0 ;  /* 0x0000000000007941 */ /* 0x000fea0003800200 */
.L_x_1144:
        /* <DEDUP_REMOVED lines=38> */
.L_x_1152:
        /* <DEDUP_REMOVED lines=34> */
.L_x_1154:
[----:B------:R-:W-:Y:S05]  /*6ef0*/  BSYNC.RECONVERGENT B0 ;  /* 0x0000000000007941 */ /* 0x000fea0003800200 */
.L_x_1153:
        /* <DEDUP_REMOVED lines=25> */
.L_x_1155:
        /* <DEDUP_REMOVED lines=21> */
.L_x_1157:
[----:B------:R-:W-:Y:S05]  /*71e0*/  BSYNC.RECONVERGENT B0 ;  /* 0x0000000000007941 */ /* 0x000fea0003800200 */
.L_x_1156:
        /* <DEDUP_REMOVED lines=35> */
.L_x_1158:
        /* <DEDUP_REMOVED lines=21> */
.L_x_1160:
[----:B------:R-:W-:Y:S05]  /*7570*/  BSYNC.RECONVERGENT B0 ;  /* 0x0000000000007941 */ /* 0x000fea0003800200 */
.L_x_1159:
        /* <DEDUP_REMOVED lines=25> */
.L_x_1161:
        /* <DEDUP_REMOVED lines=21> */
.L_x_1163:
[----:B------:R-:W-:Y:S05]  /*7860*/  BSYNC.RECONVERGENT B0 ;  /* 0x0000000000007941 */ /* 0x000fea0003800200 */
.L_x_1162:
        /* <DEDUP_REMOVED lines=35> */
.L_x_1164:
        /* <DEDUP_REMOVED lines=21> */
.L_x_1166:
[----:B------:R-:W-:Y:S05]  /*7bf0*/  BSYNC.RECONVERGENT B0 ;  /* 0x0000000000007941 */ /* 0x000fea0003800200 */
.L_x_1165:
        /* <DEDUP_REMOVED lines=25> */
.L_x_1167:
        /* <DEDUP_REMOVED lines=21> */
.L_x_1169:
[----:B------:R-:W-:Y:S05]  /*7ee0*/  BSYNC.RECONVERGENT B0 ;  /* 0x0000000000007941 */ /* 0x000fea0003800200 */
.L_x_1168:
        /* <DEDUP_REMOVED lines=35> */
.L_x_1170:
        /* <DEDUP_REMOVED lines=21> */
.L_x_1172:
[----:B------:R-:W-:Y:S05]  /*8270*/  BSYNC.RECONVERGENT B0 ;  /* 0x0000000000007941 */ /* 0x000fea0003800200 */
.L_x_1171:
        /* <DEDUP_REMOVED lines=25> */
.L_x_1173:
        /* <DEDUP_REMOVED lines=21> */
.L_x_1175:
[----:B------:R-:W-:Y:S05]  /*8560*/  BSYNC.RECONVERGENT B0 ;  /* 0x0000000000007941 */ /* 0x000fea0003800200 */
.L_x_1174:
        /* <DEDUP_REMOVED lines=35> */
.L_x_1176:
        /* <DEDUP_REMOVED lines=21> */
.L_x_1178:
[----:B------:R-:W-:Y:S05]  /*88f0*/  BSYNC.RECONVERGENT B0 ;  /* 0x0000000000007941 */ /* 0x000fea0003800200 */
.L_x_1177:
        /* <DEDUP_REMOVED lines=25> */
.L_x_1179:
        /* <DEDUP_REMOVED lines=21> */
.L_x_1181:
[----:B------:R-:W-:Y:S05]  /*8be0*/  BSYNC.RECONVERGENT B0 ;  /* 0x0000000000007941 */ /* 0x000fea0003800200 */
.L_x_1180:
        /* <DEDUP_REMOVED lines=35> */
.L_x_1182:
        /* <DEDUP_REMOVED lines=21> */
.L_x_1184:
[----:B------:R-:W-:Y:S05]  /*8f70*/  BSYNC.RECONVERGENT B0 ;  /* 0x0000000000007941 */ /* 0x000fea0003800200 */
.L_x_1183:
        /* <DEDUP_REMOVED lines=25> */
.L_x_1185:
        /* <DEDUP_REMOVED lines=21> */
.L_x_1187:
[----:B------:R-:W-:Y:S05]  /*9260*/  BSYNC.RECONVERGENT B0 ;  /* 0x0000000000007941 */ /* 0x000fea0003800200 */
.L_x_1186:
        /* <DEDUP_REMOVED lines=35> */
.L_x_1188:
        /* <DEDUP_REMOVED lines=21> */
.L_x_1190:
[----:B------:R-:W-:Y:S05]  /*95f0*/  BSYNC.RECONVERGENT B0 ;  /* 0x0000000000007941 */ /* 0x000fea0003800200 */
.L_x_1189:
        /* <DEDUP_REMOVED lines=25> */
.L_x_1191:
        /* <DEDUP_REMOVED lines=21> */
.L_x_1193:
[----:B------:R-:W-:Y:S05]  /*98e0*/  BSYNC.RECONVERGENT B0 ;  /* 0x0000000000007941 */ /* 0x000fea0003800200 */
.L_x_1192:
        /* <DEDUP_REMOVED lines=31> */
.L_x_1194:
        /* <DEDUP_REMOVED lines=26> */
.L_x_1196:
[----:B------:R-:W-:Y:S05]  /*9c80*/  BSYNC.RECONVERGENT B0 ;  /* 0x0000000000007941 */ /* 0x000fea0003800200 */
.L_x_1195:
        /* <DEDUP_REMOVED lines=24> */
.L_x_1197:
        /* <DEDUP_REMOVED lines=18> */
.L_x_1199:
[----:B------:R-:W-:Y:S05]  /*9f30*/  BSYNC.RECONVERGENT B0 ;  /* 0x0000000000007941 */ /* 0x000fea0003800200 */
.L_x_1198:
[----:B------:R-:W1:Y:S01]  /*9f40*/  LDCU UR5, c[0x0][0x410] ;  /* 0x00008200ff0577ac */ /* 0x000e620008000800 */
[----:B------:R-:W1:Y:S01]  /*9f50*/  LDCU UR8, c[0x0][0x3e0] ;  /* 0x00007c00ff0877ac */ /* 0x000e620008000800 */
[----:B------:R-:W-:Y:S02]  /*9f60*/  UIADD3 UR6, UPT, UPT, UR7, UR6, URZ ;  /* 0x0000000607067290 */ /* 0x000fe4000fffe0ff */
[----:B------:R-:W-:Y:S02]  /*9f70*/  UIADD3 UR4, UPT, UPT, UR4, 0x1, URZ ;  /* 0x0000000104047890 */ /* 0x000fe4000fffe0ff */
[----:B-1----:R-:W-:-:S04]  /*9f80*/  UIMAD UR5, UR5, UR8, URZ ;  /* 0x00000008050572a4 */ /* 0x002fc8000f8e02ff */
[----:B------:R-:W-:-:S09]  /*9f90*/  UISETP.GE.AND UP0, UPT, UR6, UR5, UPT ;  /* 0x000000050600728c */ /* 0x000fd2000bf06270 */
[----:B------:R-:W-:Y:S05]  /*9fa0*/  BRA.U !UP0, `(.L_x_1200) ;  /* 0xffffff6108687547 */ /* 0x000fea000b83ffff */
.L_x_1133:
        /* <DEDUP_REMOVED lines=16> */
.L_x_1202:
[----:B------:R-:W-:Y:S05]  /*a0b0*/  BSYNC.RECONVERGENT B0 ;  /* 0x0000000000007941 */ /* 0x000fea0003800200 */
.L_x_1201:
        /* <DEDUP_REMOVED lines=11> */
.L_x_1204:
[----:B------:R-:W2:Y:S04]  /*a170*/  LDG.E.STRONG.GPU R5, desc[UR10][R2.64] ;  /* 0x0000000a02057981 */ /* 0x000ea8000c1ef900 */
[----:B--2---:R-:W-:Y:S01]  /*a180*/  CCTL.IVALL ;  /* 0x00000000ff00798f */ /* 0x004fe20002000000 */
[----:B------:R-:W-:Y:S05]  /*a190*/  YIELD ;  /* 0x0000000000007946 */ /* 0x000fea0003800000 */
[----:B------:R-:W-:-:S13]  /*a1a0*/  ISETP.NE.AND P0, PT, R5, R0, PT ;  /* 0x000000000500720c */ /* 0x000fda0003f05270 */
[----:B------:R-:W-:Y:S05]  /*a1b0*/  @P0 BRA `(.L_x_1204) ;  /* 0xfffffffc00ec0947 */ /* 0x000fea000383ffff */
.L_x_1203:
        /* <DEDUP_REMOVED lines=74> */
.L_x_1207:
        /* <DEDUP_REMOVED lines=31> */
.L_x_1206:
[----:B------:R-:W-:Y:S05]  /*a850*/  BSYNC.RECONVERGENT B0 ;  /* 0x0000000000007941 */ /* 0x000fea0003800200 */
.L_x_1205:
        /* <DEDUP_REMOVED lines=10> */
.L_x_1208:
        /* <DEDUP_REMOVED lines=87> */
.L_x_1209:
        /* <DEDUP_REMOVED lines=9> */
.L_x_4518:


//--------------------- .text._Z35group_norm_nhwc_bwd_one_pass_kernelI11Fp16IOFp16WLi512ELi60ELi480EEv26Group_norm_nhwc_bwd_params --------------------------
	.section	.text._Z35group_norm_nhwc_bwd_one_pass_kernelI11Fp16IOFp16WLi512ELi60ELi480EEv26Group_norm_nhwc_bwd_params,"ax",@progbits
	.align	128
        .global         _Z35group_norm_nhwc_bwd_one_pass_kernelI11Fp16IOFp16WLi512ELi60ELi480EEv26Group_norm_nhwc_bwd_params
        .type           _Z35group_norm_nhwc_bwd_one_pass_kernelI11Fp16IOFp16WLi512ELi60ELi480EEv26Group_norm_nhwc_bwd_params,@function
        .size           _Z35group_norm_nhwc_bwd_one_pass_kernelI11Fp16IOFp16WLi512ELi60ELi480EEv26Group_norm_nhwc_bwd_params,(.L_x_4519 - _Z35group_norm_nhwc_bwd_one_pass_kernelI11Fp16IOFp16WLi512ELi60ELi480EEv26Group_norm_nhwc_bwd_params)
        .other          _Z35group_norm_nhwc_bwd_one_pass_kernelI11Fp16IOFp16WLi512ELi60ELi480EEv26Group_norm_nhwc_bwd_params,@"STO_CUDA_ENTRY STV_DEFAULT"
_Z35group_norm_nhwc_bwd_one_pass_kernelI11Fp16IOFp16WLi512ELi60ELi480EEv26Group_norm_nhwc_bwd_params:
.text._Z35group_norm_nhwc_bwd_one_pass_kernelI11Fp16IOFp16WLi512ELi60ELi480EEv26Group_norm_nhwc_bwd_params:
        /* <DEDUP_REMOVED lines=25> */
.L_x_1236:
[----:B0-----:R-:W0:Y:S01]  /*0190*/  LDCU UR14, c[0x0][0x410] ;  /* 0x00008200ff0e77ac */ /* 0x001e220008000800 */
[----:B------:R-:W-:Y:S02]  /*01a0*/  IABS R4, UR8 ;  /* 0x0000000800047c13 */ /* 0x000fe40008000000 */
[----:B------:R-:W-:Y:S02]  /*01b0*/  CS2R R80, SRZ ;  /* 0x0000000000507805 */ /* 0x000fe4000001ff00 */
        /* <DEDUP_REMOVED lines=72> */
[----:B------:R-:W-:Y:S01]  /*0640*/  CS2R R76, SRZ ;  /* 0x00000000004c7805 */ /* 0x000fe2000001ff00 */
        /* <DEDUP_REMOVED lines=352> */
[----:B------:R-:W1:Y:S01]  /*1c50*/  @!P5 LDC.64 R68, c[0x0][0x398] ;  /* 0x0000e600ff44db82 */ /* 0x000e620000000a00 */
[C---:B------:R-:W-:Y:S02]  /*1c60*/  @!P5 SHF.L.U32 R5, R4.reuse, 0x1, RZ ;  /* 0x000000010405d819 */ /* 0x040fe400000006ff */
[----:B------:R-:W-:Y:S02]  /*1c70*/  @!P5 SHF.L.U64.HI R42, R4, 0x1, R43 ;  /* 0x00000001042ad819 */ /* 0x000fe4000001022b */
[----:B----4-:R-:W-:-:S04]  /*1c80*/  @!P5 IADD3 R92, P0, PT, R5, R92, RZ ;  /* 0x0000005c055cd210 */ /* 0x010fc80007f1e0ff */
[----:B------:R-:W-:-:S05]  /*1c90*/  @!P5 IADD3.X R93, PT, PT, R42, R93, RZ, P0, !PT ;  /* 0x0000005d2a5dd210 */ /* 0x000fca00007fe4ff */
[----:B------:R-:W4:Y:S01]  /*1ca0*/  @!P5 LDG.E R76, desc[UR10][R92.64] ;  /* 0x0000000a5c4cd981 */ /* 0x000f22000c1e1900 */
        /* <DEDUP_REMOVED lines=9> */
[----:B------:R-:W5:Y:S01]  /*1d40*/  @!P6 LDC.64 R90, c[0x0][0x3a0] ;  /* 0x0000e800ff5aeb82 */ /* 0x000f620000000a00 */
        /* <DEDUP_REMOVED lines=20> */
[----:B------:R-:W5:Y:S10]  /*1e90*/  @!P2 LDC.64 R88, c[0x0][0x3a0] ;  /* 0x0000e800ff58ab82 */ /* 0x000f740000000a00 */
[----:B------:R-:W4:Y:S01]  /*1ea0*/  @!P3 LDG.E R77, desc[UR10][R40.64] ;  /* 0x0000000a284db981 */ /* 0x000f22000c1e1900 */
        /* <DEDUP_REMOVED lines=9> */
[----:B-----5:R-:W-:-:S02]  /*1f40*/  @!P2 IADD3 R88, P0, PT, R43, R88, RZ ;  /* 0x000000582b58a210 */ /* 0x020fc40007f1e0ff */
        /* <DEDUP_REMOVED lines=8> */
[----:B------:R-:W-:-:S09]  /*1fd0*/  LOP3.LUT R12, R12, 0xffffffef, RZ, 0xc0, !PT ;  /* 0xffffffef0c0c7812 */ /* 0x000fd200078ec0ff */
[----:B------:R1:W5:Y:S02]  /*1fe0*/  @!P2 LDG.E R78, desc[UR10][R58.64] ;  /* 0x0000000a3a4ea981 */ /* 0x000364000c1e1900 */
[----:B------:R-:W0:Y:S01]  /*1ff0*/  @!P4 LDC.64 R72, c[0x0][0x3f8] ;  /* 0x0000fe00ff48cb82 */ /* 0x000e220000000a00 */
[----:B------:R-:W-:Y:S01]  /*2000*/  @P4 LOP3.LUT R12, R12, 0x10, RZ, 0xfc, !PT ;  /* 0x000000100c0c4812 */ /* 0x000fe200078efcff */
[----:B------:R2:W3:Y:S06]  /*2010*/  @!P2 LDG.E R79, desc[UR10][R64.64] ;  /* 0x0000000a404fa981 */ /* 0x0004ec000c1e1900 */
[----:B------:R-:W1:Y:S08]  /*2020*/  @!P4 LDC.64 R86, c[0x0][0x3a0] ;  /* 0x0000e800ff56cb82 */ /* 0x000e700000000a00 */
[----:B------:R-:W2:Y:S01]  /*2030*/  @!P4 LDC.64 R84, c[0x0][0x398] ;  /* 0x0000e600ff54cb82 */ /* 0x000ea20000000a00 */
        /* <DEDUP_REMOVED lines=10> */
[----:B--2---:R-:W-:Y:S02]  /*20e0*/  @!P4 IADD3 R84, P0, PT, R69, R84, RZ ;  /* 0x000000544554c210 */ /* 0x004fe40007f1e0ff */
[----:B------:R-:W-:Y:S02]  /*20f0*/  IADD3 R69, PT, PT, R50, 0x150, RZ ;  /* 0x0000015032457810 */ /* 0x000fe40007ffe0ff */
[----:B------:R-:W-:Y:S02]  /*2100*/  @!P4 IADD3.X R85, PT, PT, R72, R85, RZ, P0, !PT ;  /* 0x000000554855c210 */ /* 0x000fe400007fe4ff */
[----:B------:R-:W-:Y:S02]  /*2110*/  SHF.R.S32.HI R71, RZ, 0x1f, R69 ;  /* 0x0000001fff477819 */ /* 0x000fe40000011445 */
[----:B------:R-:W-:-:S04]  /*2120*/  ISETP.GE.U32.AND P0, PT, R69, UR16, PT ;  /* 0x0000001045007c0c */ /* 0x000fc8000bf06070 */
[----:B------:R-:W-:-:S13]  /*2130*/  ISETP.GE.AND.EX P4, PT, R71, UR17, PT, P0 ;  /* 0x0000001147007c0c */ /* 0x000fda000bf86300 */
[----:B------:R-:W0:Y:S01]  /*2140*/  @!P4 LDC.64 R72, c[0x0][0x3f8] ;  /* 0x0000fe00ff48cb82 */ /* 0x000e220000000a00 */
[----:B------:R-:W-:Y:S02]  /*2150*/  @!P4 MOV R62, R36 ;  /* 0x00000024003ec202 */ /* 0x000fe40000000f00 */
[----:B------:R-:W-:-:S05]  /*2160*/  @!P4 MOV R63, R35 ;  /* 0x00000023003fc202 */ /* 0x000fca0000000f00 */
[----:B------:R-:W1:Y:S01]  /*2170*/  @!P4 LDC.64 R58, c[0x0][0x398] ;  /* 0x0000e600ff3acb82 */ /* 0x000e620000000a00 */
[-C--:B0-----:R-:W-:Y:S02]  /*2180*/  @!P4 IMAD R66, R71, R72.reuse, RZ ;  /* 0x000000484742c224 */ /* 0x081fe400078e02ff */
[----:B------:R-:W-:-:S04]  /*2190*/  @!P4 IMAD.WIDE.U32 R62, R69, R72, R62 ;  /* 0x00000048453ec225 */ /* 0x000fc800078e003e */
[----:B------:R-:W-:Y:S02]  /*21a0*/  @!P4 IMAD R67, R69, R73, R66 ;  /* 0x000000494543c224 */ /* 0x000fe400078e0242 */
[----:B------:R-:W0:Y:S01]  /*21b0*/  @!P4 LDC.64 R68, c[0x0][0x3a0] ;  /* 0x0000e800ff44cb82 */ /* 0x000e220000000a00 */
[----:B------:R-:W-:Y:S02]  /*21c0*/  @!P4 SHF.L.U32 R65, R62, 0x1, RZ ;  /* 0x000000013e41c819 */ /* 0x000fe400000006ff */
[----:B------:R-:W-:-:S04]  /*21d0*/  @!P4 IADD3 R63, PT, PT, R63, R67, RZ ;  /* 0x000000433f3fc210 */ /* 0x000fc80007ffe0ff */
[----:B------:R-:W-:Y:S02]  /*21e0*/  @!P4 SHF.L.U64.HI R66, R62, 0x1, R63 ;  /* 0x000000013e42c819 */ /* 0x000fe4000001023f */
[C---:B------:R-:W-:Y:S02]  /*21f0*/  LOP3.LUT P1, RZ, R12.reuse, 0x200000, RZ, 0xc0, !PT ;  /* 0x002000000cff7812 */ /* 0x040fe4000782c0ff */
[----:B------:R-:W-:-:S04]  /*2200*/  LOP3.LUT R12, R12, 0xfffffff7, RZ, 0xc0, !PT ;  /* 0xfffffff70c0c7812 */ /* 0x000fc800078ec0ff */
[----:B------:R-:W-:Y:S02]  /*2210*/  @P4 LOP3.LUT R12, R12, 0x8, RZ, 0xfc, !PT ;  /* 0x000000080c0c4812 */ /* 0x000fe400078efcff */
[----:B0-----:R-:W-:-:S04]  /*2220*/  @!P4 IADD3 R62, P0, PT, R65, R68, RZ ;  /* 0x00000044413ec210 */ /* 0x001fc80007f1e0ff */
[----:B------:R-:W-:Y:S02]  /*2230*/  @!P4 IADD3.X R63, PT, PT, R66, R69, RZ, P0, !PT ;  /* 0x00000045423fc210 */ /* 0x000fe400007fe4ff */
[----:B-1----:R-:W-:Y:S02]  /*2240*/  @!P4 IADD3 R58, P0, PT, R65, R58, RZ ;  /* 0x0000003a413ac210 */ /* 0x002fe40007f1e0ff */
[----:B------:R-:W-:Y:S02]  /*2250*/  IADD3 R65, PT, PT, R50, 0x160, RZ ;  /* 0x0000016032417810 */ /* 0x000fe40007ffe0ff */
[----:B------:R-:W-:Y:S02]  /*2260*/  @!P4 IADD3.X R59, PT, PT, R66, R59, RZ, P0, !PT ;  /* 0x0000003b423bc210 */ /* 0x000fe400007fe4ff */
[----:B------:R-:W-:Y:S02]  /*2270*/  ISETP.NE.AND P4, PT, R70, RZ, PT ;  /* 0x000000ff4600720c */ /* 0x000fe40003f85270 */
[----:B------:R-:W-:-:S02]  /*2280*/  CS2R R70, SRZ ;  /* 0x0000000000467805 */ /* 0x000fc4000001ff00 */
[----:B------:R-:W-:Y:S02]  /*2290*/  SHF.R.S32.HI R67, RZ, 0x1f, R65 ;  /* 0x0000001fff437819 */ /* 0x000fe40000011441 */
[----:B------:R-:W-:Y:S02]  /*22a0*/  ISETP.GE.U32.AND P0, PT, R65, UR16, PT ;  /* 0x0000001041007c0c */ /* 0x000fe4000bf06070 */
[----:B------:R-:W2:Y:S02]  /*22b0*/  @!P3 LDG.E R70, desc[UR10][R54.64] ;  /* 0x0000000a3646b981 */ /* 0x000ea4000c1e1900 */
[----:B------:R-:W-:Y:S02]  /*22c0*/  ISETP.GE.AND.EX P3, PT, R67, UR17, PT, P0 ;  /* 0x0000001143007c0c */ /* 0x000fe4000bf66300 */
[----:B------:R0:W4:Y:S11]  /*22d0*/  @!P1 LDG.E R71, desc[UR10][R32.64] ;  /* 0x0000000a20479981 */ /* 0x000136000c1e1900 */
[----:B------:R-:W1:Y:S01]  /*22e0*/  @!P3 LDC.64 R68, c[0x0][0x3f8] ;  /* 0x0000fe00ff44bb82 */ /* 0x000e620000000a00 */
[----:B------:R-:W-:-:S02]  /*22f0*/  @!P3 MOV R40, R36 ;  /* 0x000000240028b202 */ /* 0x000fc40000000f00 */
[----:B------:R-:W-:-:S05]  /*2300*/  @!P3 MOV R41, R35 ;  /* 0x000000230029b202 */ /* 0x000fca0000000f00 */
[----:B0-----:R-:W0:Y:S01]  /*2310*/  @!P3 LDC.64 R32, c[0x0][0x398] ;  /* 0x0000e600ff20bb82 */ /* 0x001e220000000a00 */
[-C--:B-1----:R-:W-:Y:S02]  /*2320*/  @!P3 IMAD R54, R67, R68.reuse, RZ ;  /* 0x000000444336b224 */ /* 0x082fe400078e02ff */
[----:B------:R-:W-:-:S04]  /*2330*/  @!P3 IMAD.WIDE.U32 R40, R65, R68, R40 ;  /* 0x000000444128b225 */ /* 0x000fc800078e0028 */
[----:B------:R-:W-:Y:S02]  /*2340*/  @!P3 IMAD R55, R65, R69, R54 ;  /* 0x000000454137b224 */ /* 0x000fe400078e0236 */
[----:B------:R-:W1:Y:S01]  /*2350*/  @!P3 LDC.64 R64, c[0x0][0x3a0] ;  /* 0x0000e800ff40bb82 */ /* 0x000e620000000a00 */
[----:B------:R-:W-:Y:S02]  /*2360*/  CS2R R72, SRZ ;  /* 0x0000000000487805 */ /* 0x000fe4000001ff00 */
[----:B------:R-:W-:-:S04]  /*2370*/  @!P3 IADD3 R41, PT, PT, R41, R55, RZ ;  /* 0x000000372929b210 */ /* 0x000fc80007ffe0ff */
[----:B------:R5:W4:Y:S01]  /*2380*/  @!P1 LDG.E R72, desc[UR10][R52.64] ;  /* 0x0000000a34489981 */ /* 0x000b22000c1e1900 */
[C---:B------:R-:W-:Y:S02]  /*2390*/  @!P3 SHF.L.U64.HI R54, R40.reuse, 0x1, R41 ;  /* 0x000000012836b819 */ /* 0x040fe40000010229 */
[----:B-----5:R-:W-:Y:S02]  /*23a0*/  @!P3 SHF.L.U32 R53, R40, 0x1, RZ ;  /* 0x000000012835b819 */ /* 0x020fe400000006ff */
[C---:B------:R-:W-:Y:S02]  /*23b0*/  LOP3.LUT P2, RZ, R12.reuse, 0x100000, RZ, 0xc0, !PT ;  /* 0x001000000cff7812 */ /* 0x040fe4000784c0ff */
[----:B-1----:R-:W-:Y:S02]  /*23c0*/  @!P3 IADD3 R40, P0, PT, R53, R64, RZ ;  /* 0x000000403528b210 */ /* 0x002fe40007f1e0ff */
[----:B------:R-:W-:Y:S02]  /*23d0*/  LOP3.LUT R12, R12, 0xfffffffb, RZ, 0xc0, !PT ;  /* 0xfffffffb0c0c7812 */ /* 0x000fe400078ec0ff */
[----:B------:R-:W-:-:S02]  /*23e0*/  @!P3 IADD3.X R41, PT, PT, R54, R65, RZ, P0, !PT ;  /* 0x000000413629b210 */ /* 0x000fc400007fe4ff */
[----:B0-----:R-:W-:Y:S01]  /*23f0*/  @!P3 IADD3 R32, P0, PT, R53, R32, RZ ;  /* 0x000000203520b210 */ /* 0x001fe20007f1e0ff */
[----:B------:R-:W-:Y:S01]  /*2400*/  HFMA2 R68, -RZ, RZ, 0, 0 ;  /* 0x00000000ff447431 */ /* 0x000fe200000001ff */
[----:B------:R-:W-:Y:S02]  /*2410*/  @P3 LOP3.LUT R12, R12, 0x4, RZ, 0xfc, !PT ;  /* 0x000000040c0c3812 */ /* 0x000fe400078efcff */
[----:B------:R-:W-:Y:S02]  /*2420*/  @!P3 IADD3.X R33, PT, PT, R54, R33, RZ, P0, !PT ;  /* 0x000000213621b210 */ /* 0x000fe400007fe4ff */
[----:B------:R-:W-:Y:S02]  /*2430*/  ISETP.NE.AND P3, PT, R51, RZ, PT ;  /* 0x000000ff3300720c */ /* 0x000fe40003f65270 */
[----:B------:R-:W-:Y:S02]  /*2440*/  CS2R R66, SRZ ;  /* 0x0000000000427805 */ /* 0x000fe4000001ff00 */
[----:B------:R-:W-:Y:S01]  /*2450*/  IADD3 R51, PT, PT, R50, 0x170, RZ ;  /* 0x0000017032337810 */ /* 0x000fe20007ffe0ff */
[----:B------:R-:W5:Y:S03]  /*2460*/  @!P2 LDG.E R68, desc[UR10][R48.64] ;  /* 0x0000000a3044a981 */ /* 0x000f66000c1e1900 */
[----:B------:R-:W-:-:S02]  /*2470*/  SHF.R.S32.HI R53, RZ, 0x1f, R51 ;  /* 0x0000001fff357819 */ /* 0x000fc40000011433 */
[----:B------:R-:W-:Y:S01]  /*2480*/  ISETP.GE.U32.AND P0, PT, R51, UR16, PT ;  /* 0x0000001033007c0c */ /* 0x000fe2000bf06070 */
[----:B------:R0:W5:Y:S03]  /*2490*/  @!P2 LDG.E R67, desc[UR10][R6.64] ;  /* 0x0000000a0643a981 */ /* 0x000166000c1e1900 */
[----:B------:R-:W-:-:S13]  /*24a0*/  ISETP.GE.AND.EX P2, PT, R53, UR17, PT, P0 ;  /* 0x0000001135007c0c */ /* 0x000fda000bf46300 */
[----:B------:R-:W1:Y:S01]  /*24b0*/  @!P2 LDC.64 R54, c[0x0][0x3f8] ;  /* 0x0000fe00ff36ab82 */ /* 0x000e620000000a00 */
[----:B------:R-:W-:Y:S02]  /*24c0*/  LOP3.LUT P0, RZ, R12, 0x80000, RZ, 0xc0, !PT ;  /* 0x000800000cff7812 */ /* 0x000fe4000780c0ff */
[----:B------:R-:W-:Y:S02]  /*24d0*/  CS2R R64, SRZ ;  /* 0x0000000000407805 */ /* 0x000fe4000001ff00 */
[----:B0-----:R-:W-:Y:S02]  /*24e0*/  @!P2 MOV R6, R36 ;  /* 0x000000240006a202 */ /* 0x001fe40000000f00 */
[----:B------:R-:W-:-:S07]  /*24f0*/  @!P2 MOV R7, R35 ;  /* 0x000000230007a202 */ /* 0x000fce0000000f00 */
[----:B------:R0:W5:Y:S04]  /*2500*/  @!P0 LDG.E R65, desc[UR10][R30.64] ;  /* 0x0000000a1e418981 */ /* 0x000168000c1e1900 */
[----:B------:R3:W5:Y:S01]  /*2510*/  @!P0 LDG.E R66, desc[UR10][R44.64] ;  /* 0x0000000a2c428981 */ /* 0x000762000c1e1900 */
[----:B-1----:R-:W-:Y:S01]  /*2520*/  @!P2 IMAD R48, R53, R54, RZ ;  /* 0x000000363530a224 */ /* 0x002fe200078e02ff */
[----:B0-----:R-:W0:Y:S08]  /*2530*/  @!P2 LDC.64 R30, c[0x0][0x398] ;  /* 0x0000e600ff1eab82 */ /* 0x001e300000000a00 */
[----:B------:R-:W1:Y:S01]  /*2540*/  @!P2 LDC.64 R52, c[0x0][0x3a0] ;  /* 0x0000e800ff34ab82 */ /* 0x000e620000000a00 */
[----:B------:R-:W-:-:S02]  /*2550*/  @!P2 IMAD R49, R51, R55, R48 ;  /* 0x000000373331a224 */ /* 0x000fc400078e0230 */
[----:B------:R-:W-:-:S05]  /*2560*/  @!P2 IMAD.WIDE.U32 R6, R51, R54, R6 ;  /* 0x000000363306a225 */ /* 0x000fca00078e0006 */
[----:B------:R-:W-:Y:S02]  /*2570*/  @!P2 IADD3 R7, PT, PT, R7, R49, RZ ;  /* 0x000000310707a210 */ /* 0x000fe40007ffe0ff */
[C---:B---3--:R-:W-:Y:S02]  /*2580*/  @!P2 SHF.L.U32 R45, R6.reuse, 0x1, RZ ;  /* 0x00000001062da819 */ /* 0x048fe400000006ff */
[----:B------:R-:W-:Y:S02]  /*2590*/  @!P2 SHF.L.U64.HI R48, R6, 0x1, R7 ;  /* 0x000000010630a819 */ /* 0x000fe40000010207 */
[C---:B------:R-:W-:Y:S02]  /*25a0*/  LOP3.LUT P1, RZ, R12.reuse, 0x40000, RZ, 0xc0, !PT ;  /* 0x000400000cff7812 */ /* 0x040fe4000782c0ff */
[----:B------:R-:W-:Y:S02]  /*25b0*/  LOP3.LUT R12, R12, 0xfffffffd, RZ, 0xc0, !PT ;  /* 0xfffffffd0c0c7812 */ /* 0x000fe400078ec0ff */
[----:B-1----:R-:W-:-:S02]  /*25c0*/  @!P2 IADD3 R6, P0, PT, R45, R52, RZ ;  /* 0x000000342d06a210 */ /* 0x002fc40007f1e0ff */
[----:B------:R-:W-:-:S07]  /*25d0*/  CS2R R54, SRZ ;  /* 0x0000000000367805 */ /* 0x000fce000001ff00 */
[----:B------:R-:W3:Y:S01]  /*25e0*/  @!P1 LDG.E R64, desc[UR10][R38.64] ;  /* 0x0000000a26409981 */ /* 0x000ee2000c1e1900 */
[----:B------:R-:W-:Y:S02]  /*25f0*/  @!P2 IADD3.X R7, PT, PT, R48, R53, RZ, P0, !PT ;  /* 0x000000353007a210 */ /* 0x000fe400007fe4ff */
[----:B0-----:R-:W-:Y:S01]  /*2600*/  @!P2 IADD3 R30, P0, PT, R45, R30, RZ ;  /* 0x0000001e2d1ea210 */ /* 0x001fe20007f1e0ff */
[----:B------:R0:W3:Y:S01]  /*2610*/  @!P1 LDG.E R55, desc[UR10][R28.64] ;  /* 0x0000000a1c379981 */ /* 0x0000e2000c1e1900 */
[----:B------:R-:W-:Y:S02]  /*2620*/  @P2 LOP3.LUT R12, R12, 0x2, RZ, 0xfc, !PT ;  /* 0x000000020c0c2812 */ /* 0x000fe400078efcff */
[----:B------:R-:W-:Y:S01]  /*2630*/  @!P2 IADD3.X R31, PT, PT, R48, R31, RZ, P0, !PT ;  /* 0x0000001f301fa210 */ /* 0x000fe200007fe4ff */
[----:B------:R-:W3:Y:S01]  /*2640*/  @!P5 LDG.E R54, desc[UR10][R4.64] ;  /* 0x0000000a0436d981 */ /* 0x000ee2000c1e1900 */
[----:B------:R-:W-:Y:S02]  /*2650*/  ISETP.NE.AND P2, PT, R13, RZ, PT ;  /* 0x000000ff0d00720c */ /* 0x000fe40003f45270 */
[----:B------:R-:W-:-:S04]  /*2660*/  IADD3 R13, PT, PT, R50, 0x180, RZ ;  /* 0x00000180320d7810 */ /* 0x000fc80007ffe0ff */
[----:B------:R-:W-:Y:S02]  /*2670*/  SHF.R.S32.HI R45, RZ, 0x1f, R13 ;  /* 0x0000001fff2d7819 */ /* 0x000fe4000001140d */
[----:B------:R-:W-:-:S04]  /*2680*/  ISETP.GE.U32.AND P0, PT, R13, UR16, PT ;  /* 0x000000100d007c0c */ /* 0x000fc8000bf06070 */
[----:B------:R-:W-:-:S13]  /*2690*/  ISETP.GE.AND.EX P1, PT, R45, UR17, PT, P0 ;  /* 0x000000112d007c0c */ /* 0x000fda000bf26300 */
[----:B------:R-:W1:Y:S01]  /*26a0*/  @!P1 LDC.64 R106, c[0x0][0x3f8] ;  /* 0x0000fe00ff6a9b82 */ /* 0x000e620000000a00 */
[----:B------:R-:W-:Y:S01]  /*26b0*/  LOP3.LUT P0, RZ, R12, 0x20000, RZ, 0xc0, !PT ;  /* 0x000200000cff7812 */ /* 0x000fe2000780c0ff */
[----:B------:R-:W-:Y:S01]  /*26c0*/  HFMA2 R48, -RZ, RZ, 0, 0 ;  /* 0x00000000ff307431 */ /* 0x000fe200000001ff */
[----:B0-----:R-:W-:Y:S02]  /*26d0*/  @!P1 MOV R28, R36 ;  /* 0x00000024001c9202 */ /* 0x001fe40000000f00 */
[----:B------:R-:W-:-:S09]  /*26e0*/  @!P1 MOV R29, R35 ;  /* 0x00000023001d9202 */ /* 0x000fd20000000f00 */
[----:B------:R0:W3:Y:S01]  /*26f0*/  @!P0 LDG.E R48, desc[UR10][R24.64] ;  /* 0x0000000a18308981 */ /* 0x0000e2000c1e1900 */
[----:B-1----:R-:W-:Y:S01]  /*2700*/  @!P1 IMAD R38, R45, R106, RZ ;  /* 0x0000006a2d269224 */ /* 0x002fe200078e02ff */
[----:B0-----:R-:W0:Y:S08]  /*2710*/  @!P1 LDC.64 R24, c[0x0][0x398] ;  /* 0x0000e600ff189b82 */ /* 0x001e300000000a00 */
[----:B------:R-:W1:Y:S01]  /*2720*/  @!P1 LDC.64 R44, c[0x0][0x3a0] ;  /* 0x0000e800ff2c9b82 */ /* 0x000e620000000a00 */
[----:B------:R-:W-:Y:S01]  /*2730*/  CS2R R52, SRZ ;  /* 0x0000000000347805 */ /* 0x000fe2000001ff00 */
[----:B------:R-:W-:-:S02]  /*2740*/  @!P1 IMAD R39, R13, R107, R38 ;  /* 0x0000006b0d279224 */ /* 0x000fc400078e0226 */
[----:B------:R-:W-:-:S03]  /*2750*/  @!P1 IMAD.WIDE.U32 R28, R13, R106, R28 ;  /* 0x0000006a0d1c9225 */ /* 0x000fc600078e001c */
[----:B------:R2:W3:Y:S02]  /*2760*/  @!P0 LDG.E R53, desc[UR10][R26.64] ;  /* 0x0000000a1a358981 */ /* 0x0004e4000c1e1900 */
[----:B------:R-:W-:Y:S02]  /*2770*/  @!P1 IADD3 R13, PT, PT, R29, R39, RZ ;  /* 0x000000271d0d9210 */ /* 0x000fe40007ffe0ff */
[----:B------:R-:W-:Y:S01]  /*2780*/  LOP3.LUT R12, R12, 0xfffffffe, RZ, 0xc0, !PT ;  /* 0xfffffffe0c0c7812 */ /* 0x000fe200078ec0ff */
[----:B------:R-:W3:Y:S01]  /*2790*/  @!P6 LDG.E R52, desc[UR10][R90.64] ;  /* 0x0000000a5a34e981 */ /* 0x000ee2000c1e1900 */
[C---:B------:R-:W-:Y:S02]  /*27a0*/  @!P1 SHF.L.U64.HI R38, R28.reuse, 0x1, R13 ;  /* 0x000000011c269819 */ /* 0x040fe4000001020d */
[----:B--2---:R-:W-:-:S04]  /*27b0*/  @!P1 SHF.L.U32 R27, R28, 0x1, RZ ;  /* 0x000000011c1b9819 */ /* 0x004fc800000006ff */
[C---:B-1----:R-:W-:Y:S02]  /*27c0*/  @!P1 IADD3 R28, P0, PT, R27.reuse, R44, RZ ;  /* 0x0000002c1b1c9210 */ /* 0x042fe40007f1e0ff */
[----:B------:R-:W-:Y:S02]  /*27d0*/  @P1 LOP3.LUT R12, R12, 0x1, RZ, 0xfc, !PT ;  /* 0x000000010c0c1812 */ /* 0x000fe400078efcff */
[----:B------:R-:W-:Y:S02]  /*27e0*/  @!P1 IADD3.X R29, PT, PT, R38, R45, RZ, P0, !PT ;  /* 0x0000002d261d9210 */ /* 0x000fe400007fe4ff */
        /* <DEDUP_REMOVED lines=13> */
[----:B-1----:R-:W-:Y:S02]  /*28c0*/  @!P0 MOV R22, R36 ;  /* 0x0000002400168202 */ /* 0x002fe40000000f00 */
[----:B------:R-:W-:-:S03]  /*28d0*/  @!P0 MOV R23, R35 ;  /* 0x0000002300178202 */ /* 0x000fc60000000f00 */
[----:B------:R-:W1:Y:S01]  /*28e0*/  @!P0 LDC.64 R114, c[0x0][0x398] ;  /* 0x0000e600ff728b82 */ /* 0x000e620000000a00 */
[-C--:B0-----:R-:W-:Y:S02]  /*28f0*/  @!P0 IMAD R0, R45, R60.reuse, RZ ;  /* 0x0000003c2d008224 */ /* 0x081fe400078e02ff */
[----:B------:R-:W-:-:S04]  /*2900*/  @!P0 IMAD.WIDE.U32 R22, R39, R60, R22 ;  /* 0x0000003c27168225 */ /* 0x000fc800078e0016 */
[----:B------:R-:W-:Y:S02]  /*2910*/  @!P0 IMAD R45, R39, R61, R0 ;  /* 0x0000003d272d8224 */ /* 0x000fe400078e0200 */
[----:B------:R-:W0:Y:S01]  /*2920*/  @!P0 LDC.64 R60, c[0x0][0x3a0] ;  /* 0x0000e800ff3c8b82 */ /* 0x000e220000000a00 */
[----:B------:R-:W-:Y:S02]  /*2930*/  HFMA2 R13, -RZ, RZ, 0, 0 ;  /* 0x00000000ff0d7431 */ /* 0x000fe400000001ff */
[----:B------:R-:W-:Y:S02]  /*2940*/  @!P0 IADD3 R23, PT, PT, R23, R45, RZ ;  /* 0x0000002d17178210 */ /* 0x000fe40007ffe0ff */
[----:B------:R-:W-:Y:S02]  /*2950*/  MOV R25, RZ ;  /* 0x000000ff00197202 */ /* 0x000fe40000000f00 */
[C---:B------:R-:W-:Y:S02]  /*2960*/  @!P0 SHF.L.U64.HI R0, R22.reuse, 0x1, R23 ;  /* 0x0000000116008819 */ /* 0x040fe40000010217 */
[----:B------:R-:W-:Y:S01]  /*2970*/  @!P0 SHF.L.U32 R23, R22, 0x1, RZ ;  /* 0x0000000116178819 */ /* 0x000fe200000006ff */
[----:B------:R4:W2:Y:S04]  /*2980*/  @!P1 LDG.E R13, desc[UR10][R20.64] ;  /* 0x0000000a140d9981 */ /* 0x0008a8000c1e1900 */
[----:B------:R5:W2:Y:S01]  /*2990*/  @!P1 LDG.E R25, desc[UR10][R18.64] ;  /* 0x0000000a12199981 */ /* 0x000aa2000c1e1900 */
[----:B0-----:R-:W-:-:S04]  /*29a0*/  @!P0 IADD3 R60, P1, PT, R23, R60, RZ ;  /* 0x0000003c173c8210 */ /* 0x001fc80007f3e0ff */
[----:B------:R-:W-:Y:S02]  /*29b0*/  @!P0 IADD3.X R61, PT, PT, R0, R61, RZ, P1, !PT ;  /* 0x0000003d003d8210 */ /* 0x000fe40000ffe4ff */
[----:B-1----:R-:W-:-:S04]  /*29c0*/  @!P0 IADD3 R114, P1, PT, R23, R114, RZ ;  /* 0x0000007217728210 */ /* 0x002fc80007f3e0ff */
[----:B------:R-:W-:Y:S02]  /*29d0*/  @!P0 IADD3.X R115, PT, PT, R0, R115, RZ, P1, !PT ;  /* 0x0000007300738210 */ /* 0x000fe40000ffe4ff */
[----:B------:R-:W-:Y:S02]  /*29e0*/  LOP3.LUT P1, RZ, R12, 0x4000, RZ, 0xc0, !PT ;  /* 0x000040000cff7812 */ /* 0x000fe4000782c0ff */
[----:B----4-:R-:W-:Y:S02]  /*29f0*/  CS2R R20, SRZ ;  /* 0x0000000000147805 */ /* 0x010fe4000001ff00 */
[----:B-----5:R-:W-:Y:S02]  /*2a00*/  CS2R R18, SRZ ;  /* 0x0000000000127805 */ /* 0x020fe4000001ff00 */
[----:B------:R-:W-:-:S04]  /*2a10*/  IADD3 R39, PT, PT, R50, 0x1a0, RZ ;  /* 0x000001a032277810 */ /* 0x000fc80007ffe0ff */
[----:B------:R-:W-:Y:S01]  /*2a20*/  SHF.R.S32.HI R45, RZ, 0x1f, R39 ;  /* 0x0000001fff2d7819 */ /* 0x000fe20000011427 */
[----:B------:R-:W4:Y:S04]  /*2a30*/  @!P2 LDG.E R18, desc[UR10][R10.64] ;  /* 0x0000000a0a12a981 */ /* 0x000f28000c1e1900 */
[----:B------:R0:W5:Y:S04]  /*2a40*/  @!P1 LDG.E R21, desc[UR10][R46.64] ;  /* 0x0000000a2e159981 */ /* 0x000168000c1e1900 */
[----:B------:R1:W5:Y:S01]  /*2a50*/  @!P1 LDG.E R19, desc[UR10][R16.64] ;  /* 0x0000000a10139981 */ /* 0x000362000c1e1900 */
[----:B------:R-:W-:-:S04]  /*2a60*/  ISETP.GE.U32.AND P1, PT, R39, UR16, PT ;  /* 0x0000001027007c0c */ /* 0x000fc8000bf26070 */
[----:B------:R-:W-:-:S13]  /*2a70*/  ISETP.GE.AND.EX P1, PT, R45, UR17, PT, P1 ;  /* 0x000000112d007c0c */ /* 0x000fda000bf26310 */
[----:B0-----:R-:W0:Y:S01]  /*2a80*/  @!P1 LDC.64 R46, c[0x0][0x3f8] ;  /* 0x0000fe00ff2e9b82 */ /* 0x001e220000000a00 */
[----:B------:R-:W-:Y:S02]  /*2a90*/  @!P1 MOV R10, R36 ;  /* 0x00000024000a9202 */ /* 0x000fe40000000f00 */
[----:B------:R-:W-:-:S05]  /*2aa0*/  @!P1 MOV R11, R35 ;  /* 0x00000023000b9202 */ /* 0x000fca0000000f00 */
[----:B------:R-:W3:Y:S01]  /*2ab0*/  @!P1 LDC.64 R112, c[0x0][0x3a0] ;  /* 0x0000e800ff709b82 */ /* 0x000ee20000000a00 */
[----:B------:R-:W-:-:S06]  /*2ac0*/  HFMA2 R23, -RZ, RZ, 0, 0 ;  /* 0x00000000ff177431 */ /* 0x000fcc00000001ff */
[----:B------:R3:W5:Y:S01]  /*2ad0*/  @!P2 LDG.E R23, desc[UR10][R14.64] ;  /* 0x0000000a0e17a981 */ /* 0x000762000c1e1900 */
[----:B0-----:R-:W-:-:S04]  /*2ae0*/  @!P1 IMAD R0, R45, R46, RZ ;  /* 0x0000002e2d009224 */ /* 0x001fc800078e02ff */
[C---:B-1----:R-:W-:Y:S02]  /*2af0*/  @!P1 IMAD R17, R39.reuse, R47, R0 ;  /* 0x0000002f27119224 */ /* 0x042fe400078e0200 */
[----:B------:R-:W-:Y:S02]  /*2b00*/  @!P1 IMAD.WIDE.U32 R46, R39, R46, R10 ;  /* 0x0000002e272e9225 */ /* 0x000fe400078e000a */
[----:B------:R-:W0:Y:S03]  /*2b10*/  @!P1 LDC.64 R10, c[0x0][0x398] ;  /* 0x0000e600ff0a9b82 */ /* 0x000e260000000a00 */
[----:B------:R-:W-:Y:S02]  /*2b20*/  @!P1 IADD3 R17, PT, PT, R47, R17, RZ ;  /* 0x000000112f119210 */ /* 0x000fe40007ffe0ff */
[C---:B------:R-:W-:Y:S02]  /*2b30*/  @!P1 SHF.L.U32 R47, R46.reuse, 0x1, RZ ;  /* 0x000000012e2f9819 */ /* 0x040fe400000006ff */
[----:B------:R-:W-:-:S02]  /*2b40*/  @!P1 SHF.L.U64.HI R0, R46, 0x1, R17 ;  /* 0x000000012e009819 */ /* 0x000fc40000010211 */
[C---:B---3--:R-:W-:Y:S02]  /*2b50*/  @!P1 IADD3 R112, P2, PT, R47.reuse, R112, RZ ;  /* 0x000000702f709210 */ /* 0x048fe40007f5e0ff */
        /* <DEDUP_REMOVED lines=8> */
[----:B------:R0:W3:Y:S01]  /*2be0*/  @!P3 LDG.E R16, desc[UR10][R8.64] ;  /* 0x0000000a0810b981 */ /* 0x0000e2000c1e1900 */
[----:B------:R-:W-:-:S09]  /*2bf0*/  MOV R14, RZ ;  /* 0x000000ff000e7202 */ /* 0x000fd20000000f00 */
[----:B------:R-:W1:Y:S01]  /*2c00*/  @!P2 LDC.64 R110, c[0x0][0x3a0] ;  /* 0x0000e800ff6eab82 */ /* 0x000e620000000a00 */
[----:B------:R0:W5:Y:S07]  /*2c10*/  @!P3 LDG.E R14, desc[UR10][R100.64] ;  /* 0x0000000a640eb981 */ /* 0x00016e000c1e1900 */
        /* <DEDUP_REMOVED lines=32> */
[----:B--2---:R-:W2:Y:S02]  /*2e20*/  @!P3 LDC.64 R104, c[0x0][0x398] ;  /* 0x0000e600ff68bb82 */ /* 0x004ea40000000a00 */
        /* <DEDUP_REMOVED lines=16> */
[----:B------:R-:W-:-:S13]  /*2f30*/  ISETP.GE.AND.EX P4, PT, R49, UR17, PT, P4 ;  /* 0x0000001131007c0c */ /* 0x000fda000bf86340 */
[----:B------:R-:W0:Y:S01]  /*2f40*/  @!P4 LDC.64 R4, c[0x0][0x3f8] ;  /* 0x0000fe00ff04cb82 */ /* 0x000e220000000a00 */
[----:B------:R-:W-:Y:S02]  /*2f50*/  @!P4 MOV R56, R36 ;  /* 0x000000240038c202 */ /* 0x000fe40000000f00 */
[----:B------:R-:W-:-:S05]  /*2f60*/  @!P4 MOV R57, R35 ;  /* 0x000000230039c202 */ /* 0x000fca0000000f00 */
[----:B------:R-:W1:Y:S01]  /*2f70*/  @!P4 LDC.64 R102, c[0x0][0x398] ;  /* 0x0000e600ff66cb82 */ /* 0x000e620000000a00 */
[----:B0-----:R-:W-:-:S04]  /*2f80*/  @!P4 IMAD R2, R49, R4, RZ ;  /* 0x000000043102c224 */ /* 0x001fc800078e02ff */
[C---:B------:R-:W-:Y:S02]  /*2f90*/  @!P4 IMAD R49, R15.reuse, R5, R2 ;  /* 0x000000050f31c224 */ /* 0x040fe400078e0202 */
[----:B------:R-:W-:Y:S02]  /*2fa0*/  @!P4 IMAD.WIDE.U32 R4, R15, R4, R56 ;  /* 0x000000040f04c225 */ /* 0x000fe400078e0038 */
[----:B------:R-:W0:Y:S03]  /*2fb0*/  @!P4 LDC.64 R56, c[0x0][0x3a0] ;  /* 0x0000e800ff38cb82 */ /* 0x000e260000000a00 */
[----:B------:R-:W-:-:S04]  /*2fc0*/  @!P4 IADD3 R15, PT, PT, R5, R49, RZ ;  /* 0x00000031050fc210 */ /* 0x000fc80007ffe0ff */
[C---:B------:R-:W-:Y:S02]  /*2fd0*/  @!P4 SHF.L.U64.HI R2, R4.reuse, 0x1, R15 ;  /* 0x000000010402c819 */ /* 0x040fe4000001020f */
[----:B------:R-:W-:Y:S02]  /*2fe0*/  @!P4 SHF.L.U32 R15, R4, 0x1, RZ ;  /* 0x00000001040fc819 */ /* 0x000fe400000006ff */
[----:B------:R-:W-:Y:S01]  /*2ff0*/  IADD3 R49, PT, PT, R50, 0x1e0, RZ ;  /* 0x000001e032317810 */ /* 0x000fe20007ffe0ff */
[----:B------:R-:W-:Y:S01]  /*3000*/  HFMA2 R5, -RZ, RZ, 0, 0 ;  /* 0x00000000ff057431 */ /* 0x000fe200000001ff */
[----:B0-----:R-:W-:-:S05]  /*3010*/  @!P4 IADD3 R56, P5, PT, R15, R56, RZ ;  /* 0x000000380f38c210 */ /* 0x001fca0007fbe0ff */
[----:B------:R0:W2:Y:S01]  /*3020*/  @!P6 LDG.E R5, desc[UR10][R74.64] ;  /* 0x0000000a4a05e981 */ /* 0x0000a2000c1e1900 */
[C---:B------:R-:W-:Y:S02]  /*3030*/  @!P4 IADD3.X R57, PT, PT, R2.reuse, R57, RZ, P5, !PT ;  /* 0x000000390239c210 */ /* 0x040fe40002ffe4ff */
[----:B-1----:R-:W-:Y:S02]  /*3040*/  @!P4 IADD3 R102, P5, PT, R15, R102, RZ ;  /* 0x000000660f66c210 */ /* 0x002fe40007fbe0ff */
[----:B------:R-:W-:Y:S02]  /*3050*/  SHF.R.S32.HI R69, RZ, 0x1f, R49 ;  /* 0x0000001fff457819 */ /* 0x000fe40000011431 */
[----:B------:R-:W-:Y:S02]  /*3060*/  @!P4 IADD3.X R103, PT, PT, R2, R103, RZ, P5, !PT ;  /* 0x000000670267c210 */ /* 0x000fe40002ffe4ff */
[----:B------:R-:W-:Y:S02]  /*3070*/  ISETP.GE.U32.AND P5, PT, R49, UR16, PT ;  /* 0x0000001031007c0c */ /* 0x000fe4000bfa6070 */
[----:B------:R-:W-:-:S02]  /*3080*/  P2R R17, PR, RZ, 0x8 ;  /* 0x00000008ff117803 */ /* 0x000fc40000000000 */
[----:B------:R-:W-:Y:S02]  /*3090*/  LOP3.LUT P3, RZ, R12, 0x20, RZ, 0xc0, !PT ;  /* 0x000000200cff7812 */ /* 0x000fe4000786c0ff */
[----:B------:R-:W-:Y:S02]  /*30a0*/  ISETP.GE.AND.EX P5, PT, R69, UR17, PT, P5 ;  /* 0x0000001145007c0c */ /* 0x000fe4000bfa6350 */
[----:B0-----:R-:W-:-:S09]  /*30b0*/  CS2R R74, SRZ ;  /* 0x00000000004a7805 */ /* 0x001fd2000001ff00 */
[----:B------:R0:W2:Y:S02]  /*30c0*/  @!P3 LDG.E R74, desc[UR10][R42.64] ;  /* 0x0000000a2a4ab981 */ /* 0x0000a4000c1e1900 */
[----:B------:R-:W1:Y:S02]  /*30d0*/  @!P5 LDC.64 R98, c[0x0][0x3a0] ;  /* 0x0000e800ff62db82 */ /* 0x000e640000000a00 */
[----:B------:R4:W2:Y:S06]  /*30e0*/  @!P3 LDG.E R75, desc[UR10][R88.64] ;  /* 0x0000000a584bb981 */ /* 0x0008ac000c1e1900 */
[----:B0-----:R-:W0:Y:S01]  /*30f0*/  @!P5 LDC.64 R42, c[0x0][0x3f8] ;  /* 0x0000fe00ff2adb82 */ /* 0x001e220000000a00 */
[----:B----4-:R-:W-:-:S07]  /*3100*/  @!P5 MOV R88, R36 ;  /* 0x000000240058d202 */ /* 0x010fce0000000f00 */
[----:B------:R-:W4:Y:S01]  /*3110*/  @!P5 LDC.64 R96, c[0x0][0x398] ;  /* 0x0000e600ff60db82 */ /* 0x000f220000000a00 */
[----:B------:R-:W-:Y:S01]  /*3120*/  @!P5 MOV R89, R35 ;  /* 0x000000230059d202 */ /* 0x000fe20000000f00 */
[-C--:B0-----:R-:W-:Y:S02]  /*3130*/  @!P5 IMAD R2, R69, R42.reuse, RZ ;  /* 0x0000002a4502d224 */ /* 0x081fe400078e02ff */
[----:B------:R-:W-:-:S04]  /*3140*/  @!P5 IMAD.WIDE.U32 R88, R49, R42, R88 ;  /* 0x0000002a3158d225 */ /* 0x000fc800078e0058 */
[----:B------:R-:W-:-:S05]  /*3150*/  @!P5 IMAD R69, R49, R43, R2 ;  /* 0x0000002b3145d224 */ /* 0x000fca00078e0202 */
[----:B------:R-:W-:Y:S02]  /*3160*/  @!P5 IADD3 R49, PT, PT, R89, R69, RZ ;  /* 0x000000455931d210 */ /* 0x000fe40007ffe0ff */
[C---:B------:R-:W-:Y:S02]  /*3170*/  @!P5 SHF.L.U32 R89, R88.reuse, 0x1, RZ ;  /* 0x000000015859d819 */ /* 0x040fe400000006ff */
[----:B------:R-:W-:Y:S02]  /*3180*/  @!P5 SHF.L.U64.HI R2, R88, 0x1, R49 ;  /* 0x000000015802d819 */ /* 0x000fe40000010231 */
[----:B-1----:R-:W-:-:S04]  /*3190*/  @!P5 IADD3 R98, P6, PT, R89, R98, RZ ;  /* 0x000000625962d210 */ /* 0x002fc80007fde0ff */
[----:B------:R-:W-:Y:S02]  /*31a0*/  @!P5 IADD3.X R99, PT, PT, R2, R99, RZ, P6, !PT ;  /* 0x000000630263d210 */ /* 0x000fe400037fe4ff */
[----:B----4-:R-:W-:Y:S02]  /*31b0*/  @!P5 IADD3 R96, P6, PT, R89, R96, RZ ;  /* 0x000000605960d210 */ /* 0x010fe40007fde0ff */
[----:B------:R-:W-:Y:S02]  /*31c0*/  IADD3 R89, PT, PT, R50, 0x1f0, RZ ;  /* 0x000001f032597810 */ /* 0x000fe40007ffe0ff */
[----:B------:R-:W-:Y:S02]  /*31d0*/  @!P5 IADD3.X R97, PT, PT, R2, R97, RZ, P6, !PT ;  /* 0x000000610261d210 */ /* 0x000fe400037fe4ff */
[----:B------:R-:W-:Y:S02]  /*31e0*/  SHF.R.S32.HI R91, RZ, 0x1f, R89 ;  /* 0x0000001fff5b7819 */ /* 0x000fe40000011459 */
[----:B------:R-:W-:-:S02]  /*31f0*/  ISETP.GE.U32.AND P6, PT, R89, UR16, PT ;  /* 0x0000001059007c0c */ /* 0x000fc4000bfc6070 */
[----:B------:R-:W-:Y:S02]  /*3200*/  P2R R15, PR, RZ, 0x10 ;  /* 0x00000010ff0f7803 */ /* 0x000fe40000000000 */
[C---:B------:R-:W-:Y:S02]  /*3210*/  LOP3.LUT P4, RZ, R12.reuse, 0x8, RZ, 0xc0, !PT ;  /* 0x000000080cff7812 */ /* 0x040fe4000788c0ff */
[----:B------:R-:W-:Y:S02]  /*3220*/  ISETP.GE.AND.EX P6, PT, R91, UR17, PT, P6 ;  /* 0x000000115b007c0c */ /* 0x000fe4000bfc6360 */
[----:B------:R-:W-:Y:S02]  /*3230*/  CS2R R42, SRZ ;  /* 0x00000000002a7805 */ /* 0x000fe4000001ff00 */
[----:B------:R-:W-:Y:S02]  /*3240*/  P2R R22, PR, RZ, 0x4 ;  /* 0x00000004ff167803 */ /* 0x000fe40000000000 */
[----:B------:R-:W-:-:S05]  /*3250*/  LOP3.LUT P2, RZ, R12, 0x100, RZ, 0xc0, !PT ;  /* 0x000001000cff7812 */ /* 0x000fca000784c0ff */
[----:B------:R0:W4:Y:S01]  /*3260*/  @!P4 LDG.E R42, desc[UR10][R58.64] ;  /* 0x0000000a3a2ac981 */ /* 0x000122000c1e1900 */
[----:B------:R-:W-:Y:S01]  /*3270*/  HFMA2 R0, -RZ, RZ, 0, 0 ;  /* 0x00000000ff007431 */ /* 0x000fe200000001ff */
[----:B------:R-:W-:Y:S01]  /*3280*/  LOP3.LUT P1, RZ, R12, 0x10, RZ, 0xc0, !PT ;  /* 0x000000100cff7812 */ /* 0x000fe2000782c0ff */
[----:B------:R-:W-:Y:S01]  /*3290*/  HFMA2 R69, -RZ, RZ, 0, 0 ;  /* 0x00000000ff457431 */ /* 0x000fe200000001ff */
[----:B------:R1:W4:Y:S01]  /*32a0*/  @!P4 LDG.E R43, desc[UR10][R62.64] ;  /* 0x0000000a3e2bc981 */ /* 0x000322000c1e1900 */
[----:B0-----:R-:W0:Y:S03]  /*32b0*/  @!P6 LDC.64 R58, c[0x0][0x3f8] ;  /* 0x0000fe00ff3aeb82 */ /* 0x001e260000000a00 */
[----:B------:R3:W2:Y:S01]  /*32c0*/  @!P2 LDG.E R0, desc[UR10][R82.64] ;  /* 0x0000000a5200a981 */ /* 0x0006a2000c1e1900 */
[----:B-1----:R-:W-:-:S06]  /*32d0*/  @!P6 MOV R62, R36 ;  /* 0x00000024003ee202 */ /* 0x002fcc0000000f00 */
[----:B------:R-:W4:Y:S01]  /*32e0*/  @!P1 LDG.E R69, desc[UR10][R84.64] ;  /* 0x0000000a54459981 */ /* 0x000f22000c1e1900 */
[----:B------:R-:W-:Y:S02]  /*32f0*/  P2R R4, PR, RZ, 0x20 ;  /* 0x00000020ff047803 */ /* 0x000fe40000000000 */
[----:B------:R-:W-:Y:S01]  /*3300*/  P2R R45, PR, RZ, 0x1 ;  /* 0x00000001ff2d7803 */ /* 0x000fe20000000000 */
[----:B------:R-:W4:Y:S01]  /*3310*/  @!P1 LDG.E R73, desc[UR10][R86.64] ;  /* 0x0000000a56499981 */ /* 0x000f22000c1e1900 */
[----:B---3--:R-:W-:Y:S02]  /*3320*/  MOV R83, RZ ;  /* 0x000000ff00537202 */ /* 0x008fe40000000f00 */
[----:B------:R-:W-:-:S04]  /*3330*/  @!P6 MOV R63, R35 ;  /* 0x00000023003fe202 */ /* 0x000fc80000000f00 */
[----:B------:R1:W3:Y:S01]  /*3340*/  @!P2 LDG.E R83, desc[UR10][R94.64] ;  /* 0x0000000a5e53a981 */ /* 0x0002e2000c1e1900 */
[-C--:B0-----:R-:W-:Y:S01]  /*3350*/  @!P6 IMAD R2, R91, R58.reuse, RZ ;  /* 0x0000003a5b02e224 */ /* 0x081fe200078e02ff */
[----:B-1----:R-:W0:Y:S03]  /*3360*/  @!P6 LDC.64 R94, c[0x0][0x3a0] ;  /* 0x0000e800ff5eeb82 */ /* 0x002e260000000a00 */
[C---:B------:R-:W-:Y:S02]  /*3370*/  @!P6 IMAD R85, R89.reuse, R59, R2 ;  /* 0x0000003b5955e224 */ /* 0x040fe400078e0202 */
[----:B------:R-:W-:Y:S01]  /*3380*/  @!P6 IMAD.WIDE.U32 R62, R89, R58, R62 ;  /* 0x0000003a593ee225 */ /* 0x000fe200078e003e */
[C---:B------:R-:W-:Y:S02]  /*3390*/  LOP3.LUT P5, RZ, R12.reuse, 0x800000, RZ, 0xc0, !PT ;  /* 0x008000000cff7812 */ /* 0x040fe400078ac0ff */
[----:B------:R-:W1:Y:S01]  /*33a0*/  @!P6 LDC.64 R88, c[0x0][0x398] ;  /* 0x0000e600ff58eb82 */ /* 0x000e620000000a00 */
[----:B------:R-:W-:-:S02]  /*33b0*/  LOP3.LUT P0, RZ, R12, 0x400000, RZ, 0xc0, !PT ;  /* 0x004000000cff7812 */ /* 0x000fc4000780c0ff */
[----:B------:R-:W-:Y:S02]  /*33c0*/  PRMT R84, RZ, 0x7610, R84 ;  /* 0x00007610ff547816 */ /* 0x000fe40000000054 */
[----:B------:R-:W-:Y:S02]  /*33d0*/  @!P6 IADD3 R85, PT, PT, R63, R85, RZ ;  /* 0x000000553f55e210 */ /* 0x000fe40007ffe0ff */
[----:B------:R-:W-:Y:S02]  /*33e0*/  P2R R51, PR, RZ, 0x4 ;  /* 0x00000004ff337803 */ /* 0x000fe40000000000 */
[----:B------:R-:W-:Y:S02]  /*33f0*/  @!P6 SHF.L.U32 R63, R62, 0x1, RZ ;  /* 0x000000013e3fe819 */ /* 0x000fe400000006ff */
[----:B------:R-:W-:Y:S02]  /*3400*/  LOP3.LUT P2, RZ, R12, 0x1000000, RZ, 0xc0, !PT ;  /* 0x010000000cff7812 */ /* 0x000fe4000784c0ff */
[----:B------:R-:W-:-:S02]  /*3410*/  @!P5 PRMT R84, R78, 0x7632, R84 ;  /* 0x000076324e54d816 */ /* 0x000fc40000000054 */
[----:B------:R-:W-:Y:S02]  /*3420*/  @!P6 SHF.L.U64.HI R2, R62, 0x1, R85 ;  /* 0x000000013e02e819 */ /* 0x000fe40000010255 */
[C---:B0-----:R-:W-:Y:S02]  /*3430*/  @!P6 IADD3 R94, P1, PT, R63.reuse, R94, RZ ;  /* 0x0000005e3f5ee210 */ /* 0x041fe40007f3e0ff */
[----:B------:R-:W-:Y:S02]  /*3440*/  PRMT R84, R84, 0x5410, RZ ;  /* 0x0000541054547816 */ /* 0x000fe400000000ff */
[----:B------:R-:W-:Y:S02]  /*3450*/  PRMT R82, R82, 0x5410, RZ ;  /* 0x0000541052527816 */ /* 0x000fe400000000ff */
[----:B------:R-:W-:Y:S02]  /*3460*/  PRMT R101, RZ, 0x5410, RZ ;  /* 0x00005410ff657816 */ /* 0x000fe400000000ff */
[----:B------:R-:W-:Y:S01]  /*3470*/  @!P6 IADD3.X R95, PT, PT, R2, R95, RZ, P1, !PT ;  /* 0x0000005f025fe210 */ /* 0x000fe20000ffe4ff */
[----:B------:R0:W-:Y:S01]  /*3480*/  STL [R1+0x18], R70 ;  /* 0x0000184601007387 */ /* 0x0001e20000100800 */
[----:B-1----:R-:W-:-:S02]  /*3490*/  @!P6 IADD3 R88, P1, PT, R63, R88, RZ ;  /* 0x000000583f58e210 */ /* 0x002fc40007f3e0ff */
[----:B------:R-:W-:Y:S02]  /*34a0*/  PRMT R116, RZ, 0x5410, RZ ;  /* 0x00005410ff747816 */ /* 0x000fe400000000ff */
[----:B------:R-:W-:Y:S02]  /*34b0*/  PRMT R100, RZ, 0x5410, RZ ;  /* 0x00005410ff647816 */ /* 0x000fe400000000ff */
[--C-:B------:R-:W-:Y:S02]  /*34c0*/  @!P0 PRMT R84, R84, 0x5410, R70.reuse ;  /* 0x0000541054548816 */ /* 0x100fe40000000046 */
[----:B------:R-:W-:Y:S02]  /*34d0*/  @!P0 PRMT R82, R82, 0x7610, R70 ;  /* 0x0000761052528816 */ /* 0x000fe40000000046 */
[----:B------:R-:W-:Y:S02]  /*34e0*/  @!P5 PRMT R101, R101, 0x5410, R79 ;  /* 0x000054106565d816 */ /* 0x000fe4000000004f */
[----:B------:R-:W-:-:S02]  /*34f0*/  PRMT R93, R93, 0x5410, RZ ;  /* 0x000054105d5d7816 */ /* 0x000fc400000000ff */
[----:B0-----:R-:W-:Y:S02]  /*3500*/  PRMT R70, R70, 0x5410, RZ ;  /* 0x0000541046467816 */ /* 0x001fe400000000ff */
[----:B------:R-:W-:Y:S02]  /*3510*/  PRMT R63, R63, 0x5410, RZ ;  /* 0x000054103f3f7816 */ /* 0x000fe400000000ff */
[----:B------:R-:W-:Y:S02]  /*3520*/  @!P6 IADD3.X R89, PT, PT, R2, R89, RZ, P1, !PT ;  /* 0x000000590259e210 */ /* 0x000fe40000ffe4ff */
[----:B------:R-:W-:Y:S02]  /*3530*/  LOP3.LUT P1, RZ, R12, 0x200000, RZ, 0xc0, !PT ;  /* 0x002000000cff7812 */ /* 0x000fe4000782c0ff */
[----:B------:R-:W-:Y:S02]  /*3540*/  @!P2 PRMT R116, R116, 0x5410, R81 ;  /* 0x000054107474a816 */ /* 0x000fe40000000051 */
[----:B------:R-:W-:-:S02]  /*3550*/  @!P2 PRMT R100, R100, 0x5410, R80 ;  /* 0x000054106464a816 */ /* 0x000fc40000000050 */
[----:B------:R-:W-:Y:S02]  /*3560*/  @!P5 PRMT R101, R79, 0x7632, R101 ;  /* 0x000076324f65d816 */ /* 0x000fe40000000065 */
[----:B------:R-:W-:Y:S02]  /*3570*/  @!P5 PRMT R93, R93, 0x5410, R78 ;  /* 0x000054105d5dd816 */ /* 0x000fe4000000004e */
[--C-:B------:R-:W-:Y:S02]  /*3580*/  @!P0 PRMT R70, R70, 0x5410, R77.reuse ;  /* 0x0000541046468816 */ /* 0x100fe4000000004d */
[----:B------:R-:W-:Y:S02]  /*3590*/  @!P0 PRMT R63, R63, 0x7610, R77 ;  /* 0x000076103f3f8816 */ /* 0x000fe4000000004d */
[C---:B------:R-:W-:Y:S02]  /*35a0*/  LOP3.LUT P5, RZ, R12.reuse, 0x80000, RZ, 0xc0, !PT ;  /* 0x000800000cff7812 */ /* 0x040fe400078ac0ff */
[----:B------:R-:W-:-:S02]  /*35b0*/  LOP3.LUT P0, RZ, R12, 0x40000, RZ, 0xc0, !PT ;  /* 0x000400000cff7812 */ /* 0x000fc4000780c0ff */
[----:B------:R-:W-:Y:S02]  /*35c0*/  @!P2 PRMT R116, R81, 0x7632, R116 ;  /* 0x000076325174a816 */ /* 0x000fe40000000074 */
[----:B------:R-:W-:Y:S02]  /*35d0*/  @!P2 PRMT R100, R80, 0x7632, R100 ;  /* 0x000076325064a816 */ /* 0x000fe40000000064 */
[----:B------:R-:W-:Y:S01]  /*35e0*/  LOP3.LUT P2, RZ, R12, 0x100000, RZ, 0xc0, !PT ;  /* 0x001000000cff7812 */ /* 0x000fe2000784c0ff */
[----:B------:R0:W-:Y:S01]  /*35f0*/  STL [R1+0x94], R78 ;  /* 0x0000944e01007387 */ /* 0x0001e20000100800 */
[----:B------:R-:W-:Y:S02]  /*3600*/  PRMT R82, RZ, 0x7610, R82 ;  /* 0x00007610ff527816 */ /* 0x000fe40000000052 */
[----:B------:R-:W-:Y:S01]  /*3610*/  PRMT R63, RZ, 0x7610, R63 ;  /* 0x00007610ff3f7816 */ /* 0x000fe2000000003f */
[----:B------:R1:W-:Y:S01]  /*3620*/  STL [R1+0x98], R77 ;  /* 0x0000984d01007387 */ /* 0x0003e20000100800 */
[----:B------:R-:W-:-:S02]  /*3630*/  PRMT R62, R62, 0x5410, RZ ;  /* 0x000054103e3e7816 */ /* 0x000fc400000000ff */
[----:B------:R-:W-:Y:S01]  /*3640*/  PRMT R70, RZ, 0x7610, R70 ;  /* 0x00007610ff467816 */ /* 0x000fe20000000046 */
[----:B------:R5:W-:Y:S01]  /*3650*/  STL [R1+0x1c], R72 ;  /* 0x00001c4801007387 */ /* 0x000be20000100800 */
[----:B0-----:R-:W-:Y:S02]  /*3660*/  PRMT R78, R78, 0x5410, RZ ;  /* 0x000054104e4e7816 */ /* 0x001fe400000000ff */
[C---:B------:R-:W-:Y:S02]  /*3670*/  @!P1 PRMT R82, R72.reuse, 0x7610, R82 ;  /* 0x0000761048529816 */ /* 0x040fe40000000052 */
[----:B-1----:R-:W-:Y:S01]  /*3680*/  PRMT R77, R77, 0x5410, RZ ;  /* 0x000054104d4d7816 */ /* 0x002fe200000000ff */
[----:B------:R0:W-:Y:S01]  /*3690*/  STL [R1+0x9c], R71 ;  /* 0x00009c4701007387 */ /* 0x0001e20000100800 */
[----:B------:R-:W-:Y:S02]  /*36a0*/  @!P1 PRMT R63, R72, 0x7632, R63 ;  /* 0x00007632483f9816 */ /* 0x000fe4000000003f */
[----:B------:R-:W-:-:S02]  /*36b0*/  @!P1 PRMT R62, R62, 0x5410, R71 ;  /* 0x000054103e3e9816 */ /* 0x000fc40000000047 */
[----:B------:R-:W-:Y:S02]  /*36c0*/  @!P1 PRMT R70, R71, 0x7632, R70 ;  /* 0x0000763247469816 */ /* 0x000fe40000000046 */
[----:B-----5:R-:W-:Y:S02]  /*36d0*/  PRMT R72, R72, 0x5410, RZ ;  /* 0x0000541048487816 */ /* 0x020fe400000000ff */
[----:B------:R-:W-:Y:S02]  /*36e0*/  @!P5 PRMT R77, R77, 0x5410, R65 ;  /* 0x000054104d4dd816 */ /* 0x000fe40000000041 */
[----:B0-----:R-:W-:Y:S02]  /*36f0*/  PRMT R71, R71, 0x5410, RZ ;  /* 0x0000541047477816 */ /* 0x001fe400000000ff */
[----:B------:R-:W-:Y:S01]  /*3700*/  @!P0 PRMT R78, R78, 0x7610, R64 ;  /* 0x000076104e4e8816 */ /* 0x000fe20000000040 */
[----:B------:R0:W-:Y:S01]  /*3710*/  STL [R1+0x90], R80 ;  /* 0x0000905001007387 */ /* 0x0001e20000100800 */
[----:B------:R-:W-:-:S02]  /*3720*/  P2R R49, PR, RZ, 0x10 ;  /* 0x00000010ff317803 */ /* 0x000fc40000000000 */
[----:B------:R-:W-:Y:S02]  /*3730*/  @!P2 PRMT R71, R71, 0x7610, R67 ;  /* 0x000076104747a816 */ /* 0x000fe40000000043 */
[----:B------:R-:W-:Y:S02]  /*3740*/  @!P5 PRMT R72, R72, 0x7610, R66 ;  /* 0x000076104848d816 */ /* 0x000fe40000000042 */
[----:B------:R-:W-:Y:S01]  /*3750*/  LOP3.LUT P4, RZ, R12, 0x10000, RZ, 0xc0, !PT ;  /* 0x000100000cff7812 */ /* 0x000fe2000788c0ff */
[----:B------:R1:W-:Y:S01]  /*3760*/  STL [R1+0x10], R81 ;  /* 0x0000105101007387 */ /* 0x0003e20000100800 */
[----:B------:R-:W-:Y:S02]  /*3770*/  PRMT R77, RZ, 0x7610, R77 ;  /* 0x00007610ff4d7816 */ /* 0x000fe4000000004d */
[----:B0-----:R-:W-:Y:S02]  /*3780*/  PRMT R80, R80, 0x5410, RZ ;  /* 0x0000541050507816 */ /* 0x001fe400000000ff */
[----:B------:R-:W-:-:S02]  /*3790*/  PRMT R78, RZ, 0x7610, R78 ;  /* 0x00007610ff4e7816 */ /* 0x000fc4000000004e */
[----:B------:R-:W-:Y:S02]  /*37a0*/  LOP3.LUT P1, RZ, R12, 0x20000, RZ, 0xc0, !PT ;  /* 0x000200000cff7812 */ /* 0x000fe4000782c0ff */
[----:B------:R-:W-:Y:S02]  /*37b0*/  PRMT R71, RZ, 0x7610, R71 ;  /* 0x00007610ff477816 */ /* 0x000fe40000000047 */
[----:B-1----:R-:W-:Y:S02]  /*37c0*/  PRMT R81, RZ, 0x7610, R81 ;  /* 0x00007610ff517816 */ /* 0x002fe40000000051 */
[----:B------:R-:W-:Y:S02]  /*37d0*/  PRMT R72, RZ, 0x7610, R72 ;  /* 0x00007610ff487816 */ /* 0x000fe40000000048 */
[----:B------:R-:W-:Y:S02]  /*37e0*/  @!P0 PRMT R77, R64, 0x7610, R77 ;  /* 0x00007610404d8816 */ /* 0x000fe4000000004d */
[----:B------:R-:W-:-:S02]  /*37f0*/  @!P0 PRMT R80, R80, 0x5410, R55 ;  /* 0x0000541050508816 */ /* 0x000fc40000000037 */
[----:B------:R-:W-:Y:S02]  /*3800*/  @!P0 PRMT R78, R55, 0x7632, R78 ;  /* 0x00007632374e8816 */ /* 0x000fe4000000004e */
[----:B------:R-:W-:Y:S02]  /*3810*/  LOP3.LUT P0, RZ, R12, 0x8000, RZ, 0xc0, !PT ;  /* 0x000080000cff7812 */ /* 0x000fe4000780c0ff */
[----:B------:R-:W-:Y:S02]  /*3820*/  @!P2 PRMT R81, R68, 0x7632, R81 ;  /* 0x000076324451a816 */ /* 0x000fe40000000051 */
[----:B------:R-:W-:Y:S02]  /*3830*/  @!P5 PRMT R71, R66, 0x7610, R71 ;  /* 0x000076104247d816 */ /* 0x000fe40000000047 */
[----:B------:R-:W-:Y:S02]  /*3840*/  @!P5 PRMT R72, R65, 0x7632, R72 ;  /* 0x000076324148d816 */ /* 0x000fe40000000048 */
[----:B------:R-:W-:-:S02]  /*3850*/  LOP3.LUT P5, RZ, R12, 0x2, RZ, 0xc0, !PT ;  /* 0x000000020cff7812 */ /* 0x000fc400078ac0ff */
[----:B------:R-:W-:Y:S01]  /*3860*/  PRMT R85, R85, 0x5410, RZ ;  /* 0x0000541055557816 */ /* 0x000fe200000000ff */
[----:B------:R0:W-:Y:S01]  /*3870*/  STL [R1+0x14], R79 ;  /* 0x0000144f01007387 */ /* 0x0001e20000100800 */
[----:B------:R-:W-:Y:S02]  /*3880*/  PRMT R81, R81, 0x5410, RZ ;  /* 0x0000541051517816 */ /* 0x000fe400000000ff */
[----:B------:R-:W-:Y:S02]  /*3890*/  PRMT R91, R91, 0x5410, RZ ;  /* 0x000054105b5b7816 */ /* 0x000fe400000000ff */
[----:B------:R-:W-:Y:S02]  /*38a0*/  PRMT R62, RZ, 0x7610, R62 ;  /* 0x00007610ff3e7816 */ /* 0x000fe4000000003e */
[----:B------:R-:W-:Y:S01]  /*38b0*/  @!P4 PRMT R85, R85, 0x7610, R38 ;  /* 0x000076105555c816 */ /* 0x000fe20000000026 */
[----:B------:R-:W-:Y:S01]  /*38c0*/  STL [R1+0xa0], R67 ;  /* 0x0000a04301007387 */ /* 0x000fe20000100800 */
[----:B------:R-:W-:-:S02]  /*38d0*/  PRMT R92, RZ, 0x5410, RZ ;  /* 0x00005410ff5c7816 */ /* 0x000fc400000000ff */
[----:B0-----:R-:W-:Y:S01]  /*38e0*/  PRMT R79, RZ, 0x7610, R79 ;  /* 0x00007610ff4f7816 */ /* 0x001fe2000000004f */
[----:B------:R0:W-:Y:S01]  /*38f0*/  STL [R1+0x24], R66 ;  /* 0x0000244201007387 */ /* 0x0001e20000100800 */
[----:B------:R-:W-:Y:S02]  /*3900*/  @!P2 PRMT R81, R81, 0x5410, R67 ;  /* 0x000054105151a816 */ /* 0x000fe40000000043 */
[----:B------:R-:W-:Y:S01]  /*3910*/  @!P4 PRMT R91, R91, 0x7610, R44 ;  /* 0x000076105b5bc816 */ /* 0x000fe2000000002c */
[----:B------:R-:W-:Y:S01]  /*3920*/  STL [R1+0xa4], R65 ;  /* 0x0000a44101007387 */ /* 0x000fe20000100800 */
[----:B------:R-:W-:-:S03]  /*3930*/  PRMT R86, RZ, 0x5410, RZ ;  /* 0x00005410ff567816 */ /* 0x000fc600000000ff */
[----:B------:R1:W-:Y:S01]  /*3940*/  STL [R1+0x28], R64 ;  /* 0x0000284001007387 */ /* 0x0003e20000100800 */
[----:B------:R-:W-:Y:S02]  /*3950*/  P2R R2, PR, RZ, 0x40 ;  /* 0x00000040ff027803 */ /* 0x000fe40000000000 */
[----:B0-----:R-:W-:Y:S02]  /*3960*/  CS2R R66, SRZ ;  /* 0x0000000000427805 */ /* 0x001fe4000001ff00 */
[----:B------:R-:W-:Y:S02]  /*3970*/  @!P2 PRMT R62, R68, 0x7610, R62 ;  /* 0x00007610443ea816 */ /* 0x000fe4000000003e */
[----:B------:R-:W-:Y:S02]  /*3980*/  @!P1 PRMT R79, R53, 0x7632, R79 ;  /* 0x00007632354f9816 */ /* 0x000fe4000000004f */
[----:B------:R-:W-:Y:S01]  /*3990*/  PRMT R85, RZ, 0x7610, R85 ;  /* 0x00007610ff557816 */ /* 0x000fe20000000055 */
[----:B------:R0:W-:Y:S01]  /*39a0*/  STL [R1+0x20], R68 ;  /* 0x0000204401007387 */ /* 0x0001e20000100800 */
[----:B-1----:R-:W-:-:S02]  /*39b0*/  CS2R R64, SRZ ;  /* 0x0000000000407805 */ /* 0x002fc4000001ff00 */
[----:B------:R-:W-:Y:S01]  /*39c0*/  LOP3.LUT P2, RZ, R12, 0x4, RZ, 0xc0, !PT ;  /* 0x000000040cff7812 */ /* 0x000fe2000784c0ff */
[----:B------:R1:W-:Y:S01]  /*39d0*/  STL [R1+0x34], R13 ;  /* 0x0000340d01007387 */ /* 0x0003e20000100800 */
[----:B------:R-:W-:Y:S02]  /*39e0*/  @!P4 PRMT R92, R92, 0x5410, R44 ;  /* 0x000054105c5cc816 */ /* 0x000fe4000000002c */
[----:B------:R-:W-:Y:S01]  /*39f0*/  LOP3.LUT P6, RZ, R12, 0x1, RZ, 0xc0, !PT ;  /* 0x000000010cff7812 */ /* 0x000fe200078cc0ff */
[----:B------:R-:W5:Y:S01]  /*3a00*/  @!P5 LDG.E R66, desc[UR10][R6.64] ;  /* 0x0000000a0642d981 */ /* 0x000f62000c1e1900 */
[----:B------:R-:W-:Y:S02]  /*3a10*/  PRMT R91, RZ, 0x7610, R91 ;  /* 0x00007610ff5b7816 */ /* 0x000fe4000000005b */
[----:B------:R-:W-:Y:S01]  /*3a20*/  @!P0 PRMT R86, R86, 0x7610, R13 ;  /* 0x0000761056568816 */ /* 0x000fe2000000000d */
[----:B0-----:R-:W-:Y:S01]  /*3a30*/  HFMA2 R68, -RZ, RZ, 0, 0 ;  /* 0x00000000ff447431 */ /* 0x001fe200000001ff */
[----:B------:R-:W-:Y:S01]  /*3a40*/  PRMT R80, RZ, 0x7610, R80 ;  /* 0x00007610ff507816 */ /* 0x000fe20000000050 */
[----:B------:R-:W5:Y:S01]  /*3a50*/  @!P5 LDG.E R65, desc[UR10][R30.64] ;  /* 0x0000000a1e41d981 */ /* 0x000f62000c1e1900 */
[----:B------:R-:W-:-:S02]  /*3a60*/  PRMT R79, R79, 0x5410, RZ ;  /* 0x000054104f4f7816 */ /* 0x000fc400000000ff */
[----:B------:R-:W-:Y:S01]  /*3a70*/  PRMT R93, RZ, 0x7610, R93 ;  /* 0x00007610ff5d7816 */ /* 0x000fe2000000005d */
[----:B------:R0:W-:Y:S01]  /*3a80*/  STL [R1+0x30], R44 ;  /* 0x0000302c01007387 */ /* 0x0001e20000100800 */
[----:B------:R-:W-:Y:S02]  /*3a90*/  @!P0 PRMT R85, R13, 0x7610, R85 ;  /* 0x000076100d558816 */ /* 0x000fe40000000055 */
[----:B------:R-:W-:Y:S01]  /*3aa0*/  @!P4 PRMT R92, R38, 0x7610, R92 ;  /* 0x00007610265cc816 */ /* 0x000fe2000000005c */
[----:B------:R0:W5:Y:S01]  /*3ab0*/  @!P2 LDG.E R68, desc[UR10][R40.64] ;  /* 0x0000000a2844a981 */ /* 0x000162000c1e1900 */
[----:B-1----:R-:W-:Y:S02]  /*3ac0*/  P2R R13, PR, RZ, 0x20 ;  /* 0x00000020ff0d7803 */ /* 0x002fe40000000000 */
[----:B------:R-:W-:Y:S01]  /*3ad0*/  LOP3.LUT P4, RZ, R12, 0x2000, RZ, 0xc0, !PT ;  /* 0x000020000cff7812 */ /* 0x000fe2000788c0ff */
[----:B------:R1:W5:Y:S01]  /*3ae0*/  @!P2 LDG.E R67, desc[UR10][R32.64] ;  /* 0x0000000a2043a981 */ /* 0x000362000c1e1900 */
[----:B------:R-:W-:-:S02]  /*3af0*/  @!P0 PRMT R91, R25, 0x7610, R91 ;  /* 0x00007610195b8816 */ /* 0x000fc4000000005b */
[----:B------:R-:W-:Y:S02]  /*3b00*/  @!P0 PRMT R86, R25, 0x7632, R86 ;  /* 0x0000763219568816 */ /* 0x000fe40000000056 */
[----:B------:R-:W-:Y:S02]  /*3b10*/  LOP3.LUT P5, RZ, R12, 0x1000, RZ, 0xc0, !PT ;  /* 0x000010000cff7812 */ /* 0x000fe400078ac0ff */
[----:B------:R-:W-:Y:S02]  /*3b20*/  ISETP.NE.AND P0, PT, R45, RZ, PT ;  /* 0x000000ff2d00720c */ /* 0x000fe40003f05270 */
[----:B0-----:R-:W-:Y:S02]  /*3b30*/  CS2R R44, SRZ ;  /* 0x00000000002c7805 */ /* 0x001fe4000001ff00 */
[----:B------:R-:W-:Y:S02]  /*3b40*/  @!P1 PRMT R80, R53, 0x7610, R80 ;  /* 0x0000761035509816 */ /* 0x000fe40000000050 */
[----:B------:R-:W-:-:S02]  /*3b50*/  @!P1 PRMT R79, R79, 0x5410, R48 ;  /* 0x000054104f4f9816 */ /* 0x000fc40000000030 */
[----:B------:R-:W-:Y:S01]  /*3b60*/  @!P1 PRMT R93, R48, 0x7632, R93 ;  /* 0x00007632305d9816 */ /* 0x000fe2000000005d */
[----:B------:R0:W5:Y:S01]  /*3b70*/  @!P6 LDG.E R44, desc[UR10][R28.64] ;  /* 0x0000000a1c2ce981 */ /* 0x000162000c1e1900 */
[----:B------:R-:W-:Y:S02]  /*3b80*/  LOP3.LUT P1, RZ, R12, 0x4000, RZ, 0xc0, !PT ;  /* 0x000040000cff7812 */ /* 0x000fe4000782c0ff */
[----:B------:R-:W-:Y:S01]  /*3b90*/  PRMT R41, R41, 0x5410, RZ ;  /* 0x0000541029297816 */ /* 0x000fe200000000ff */
[----:B------:R2:W5:Y:S01]  /*3ba0*/  @!P6 LDG.E R45, desc[UR10][R26.64] ;  /* 0x0000000a1a2de981 */ /* 0x000562000c1e1900 */
[----:B-1----:R-:W-:Y:S02]  /*3bb0*/  PRMT R32, R32, 0x5410, RZ ;  /* 0x0000541020207816 */ /* 0x002fe400000000ff */
[----:B------:R-:W-:Y:S02]  /*3bc0*/  PRMT R7, R7, 0x5410, RZ ;  /* 0x0000541007077816 */ /* 0x000fe400000000ff */
[----:B0-----:R-:W-:-:S02]  /*3bd0*/  PRMT R29, RZ, 0x7610, R29 ;  /* 0x00007610ff1d7816 */ /* 0x001fc4000000001d */
[----:B------:R-:W-:Y:S02]  /*3be0*/  @!P4 PRMT R41, R41, 0x7610, R18 ;  /* 0x000076102929c816 */ /* 0x000fe40000000012 */
[----:B------:R-:W-:Y:S01]  /*3bf0*/  @!P5 PRMT R29, R16, 0x7632, R29 ;  /* 0x00007632101dd816 */ /* 0x000fe2000000001d */
[----:B------:R0:W-:Y:S01]  /*3c00*/  STL [R1+0x38], R21 ;  /* 0x0000381501007387 */ /* 0x0001e20000100800 */
[--C-:B------:R-:W-:Y:S02]  /*3c10*/  @!P1 PRMT R32, R32, 0x5410, R21.reuse ;  /* 0x0000541020209816 */ /* 0x100fe40000000015 */
[----:B------:R-:W-:Y:S02]  /*3c20*/  @!P1 PRMT R7, R7, 0x7610, R21 ;  /* 0x0000761007079816 */ /* 0x000fe40000000015 */
[----:B--2---:R-:W-:Y:S02]  /*3c30*/  PRMT R27, R27, 0x5410, RZ ;  /* 0x000054101b1b7816 */ /* 0x004fe400000000ff */
[----:B------:R-:W-:-:S02]  /*3c40*/  PRMT R29, R29, 0x5410, RZ ;  /* 0x000054101d1d7816 */ /* 0x000fc400000000ff */
[----:B------:R-:W-:Y:S02]  /*3c50*/  PRMT R41, RZ, 0x7610, R41 ;  /* 0x00007610ff297816 */ /* 0x000fe40000000029 */
[----:B0-----:R-:W-:Y:S02]  /*3c60*/  PRMT R21, R21, 0x5410, RZ ;  /* 0x0000541015157816 */ /* 0x001fe400000000ff */
[--C-:B------:R-:W-:Y:S02]  /*3c70*/  @!P0 PRMT R27, R27, 0x5410, R20.reuse ;  /* 0x000054101b1b8816 */ /* 0x100fe40000000014 */
[----:B------:R-:W-:Y:S02]  /*3c80*/  @!P0 PRMT R21, R21, 0x7610, R20 ;  /* 0x0000761015158816 */ /* 0x000fe40000000014 */
[----:B------:R-:W-:Y:S02]  /*3c90*/  @!P0 PRMT R29, R29, 0x5410, R11 ;  /* 0x000054101d1d8816 */ /* 0x000fe4000000000b */
[----:B------:R-:W-:-:S02]  /*3ca0*/  @!P0 PRMT R41, R11, 0x7632, R41 ;  /* 0x000076320b298816 */ /* 0x000fc40000000029 */
[----:B------:R-:W-:Y:S02]  /*3cb0*/  ISETP.NE.AND P0, PT, R24, RZ, PT ;  /* 0x000000ff1800720c */ /* 0x000fe40003f05270 */
[----:B------:R-:W-:-:S11]  /*3cc0*/  CS2R R58, SRZ ;  /* 0x00000000003a7805 */ /* 0x000fd6000001ff00 */
[----:B------:R0:W2:Y:S02]  /*3cd0*/  @!P0 LDG.E R59, desc[UR10][R60.64] ;  /* 0x0000000a3c3b8981 */ /* 0x0000a4000c1e1900 */
[----:B0-----:R-:W-:-:S06]  /*3ce0*/  CS2R R60, SRZ ;  /* 0x00000000003c7805 */ /* 0x001fcc000001ff00 */
[----:B------:R-:W2:Y:S01]  /*3cf0*/  @!P0 LDG.E R60, desc[UR10][R114.64] ;  /* 0x0000000a723c8981 */ /* 0x000ea2000c1e1900 */
[----:B------:R-:W-:Y:S02]  /*3d00*/  PRMT R31, R31, 0x5410, RZ ;  /* 0x000054101f1f7816 */ /* 0x000fe400000000ff */
[----:B------:R-:W-:Y:S02]  /*3d10*/  PRMT R30, RZ, 0x5410, RZ ;  /* 0x00005410ff1e7816 */ /* 0x000fe400000000ff */
[----:B------:R-:W-:Y:S02]  /*3d20*/  @!P4 PRMT R31, R31, 0x5410, R23 ;  /* 0x000054101f1fc816 */ /* 0x000fe40000000017 */
[----:B------:R-:W-:Y:S02]  /*3d30*/  PRMT R6, R6, 0x5410, RZ ;  /* 0x0000541006067816 */ /* 0x000fe400000000ff */
[----:B------:R-:W-:Y:S02]  /*3d40*/  PRMT R32, RZ, 0x7610, R32 ;  /* 0x00007610ff207816 */ /* 0x000fe40000000020 */
[----:B------:R-:W-:-:S02]  /*3d50*/  PRMT R31, RZ, 0x7610, R31 ;  /* 0x00007610ff1f7816 */ /* 0x000fc4000000001f */
[----:B------:R-:W-:Y:S02]  /*3d60*/  @!P5 PRMT R30, R16, 0x7610, R30 ;  /* 0x00007610101ed816 */ /* 0x000fe4000000001e */
[----:B------:R-:W-:Y:S02]  /*3d70*/  @!P4 PRMT R6, R6, 0x7610, R23 ;  /* 0x000076100606c816 */ /* 0x000fe40000000017 */
[----:B------:R-:W-:Y:S02]  /*3d80*/  @!P4 PRMT R32, R18, 0x7610, R32 ;  /* 0x000076101220c816 */ /* 0x000fe40000000020 */
[----:B------:R-:W-:Y:S02]  /*3d90*/  LOP3.LUT P4, RZ, R12, 0x400, RZ, 0xc0, !PT ;  /* 0x000004000cff7812 */ /* 0x000fe4000788c0ff */
[----:B------:R-:W-:Y:S02]  /*3da0*/  @!P5 PRMT R31, R14, 0x7610, R31 ;  /* 0x000076100e1fd816 */ /* 0x000fe4000000001f */
[----:B------:R-:W-:-:S02]  /*3db0*/  @!P5 PRMT R30, R30, 0x7610, R14 ;  /* 0x000076101e1ed816 */ /* 0x000fc4000000000e */
[----:B------:R-:W-:Y:S01]  /*3dc0*/  LOP3.LUT P5, RZ, R12, 0x200, RZ, 0xc0, !PT ;  /* 0x000002000cff7812 */ /* 0x000fe200078ac0ff */
[----:B------:R0:W-:Y:S01]  /*3dd0*/  STL [R1+0xb0], R38 ;  /* 0x0000b02601007387 */ /* 0x0001e20000100800 */
[----:B------:R-:W-:Y:S02]  /*3de0*/  PRMT R33, RZ, 0x7610, R33 ;  /* 0x00007610ff217816 */ /* 0x000fe40000000021 */
[----:B------:R-:W-:Y:S01]  /*3df0*/  PRMT R28, RZ, 0x5410, RZ ;  /* 0x00005410ff1c7816 */ /* 0x000fe200000000ff */
[----:B------:R1:W-:Y:S01]  /*3e00*/  STL [R1+0xb4], R25 ;  /* 0x0000b41901007387 */ /* 0x0003e20000100800 */
[----:B------:R-:W-:Y:S02]  /*3e10*/  ISETP.NE.AND P2, PT, R51, RZ, PT ;  /* 0x000000ff3300720c */ /* 0x000fe40003f45270 */
[----:B------:R-:W-:Y:S01]  /*3e20*/  PRMT R26, R26, 0x5410, RZ ;  /* 0x000054101a1a7816 */ /* 0x000fe200000000ff */
[----:B------:R4:W-:Y:S01]  /*3e30*/  STL [R1+0x3c], R23 ;  /* 0x00003c1701007387 */ /* 0x0009e20000100800 */
[----:B0-----:R-:W-:-:S02]  /*3e40*/  PRMT R38, RZ, 0x7610, R38 ;  /* 0x00007610ff267816 */ /* 0x001fc40000000026 */
[----:B------:R-:W-:Y:S01]  /*3e50*/  PRMT R27, RZ, 0x7610, R27 ;  /* 0x00007610ff1b7816 */ /* 0x000fe2000000001b */
[----:B------:R0:W-:Y:S01]  /*3e60*/  STL [R1+0xb8], R19 ;  /* 0x0000b81301007387 */ /* 0x0001e20000100800 */
[----:B-1----:R-:W-:Y:S02]  /*3e70*/  PRMT R25, RZ, 0x7610, R25 ;  /* 0x00007610ff197816 */ /* 0x002fe40000000019 */
[----:B------:R-:W-:Y:S02]  /*3e80*/  PRMT R40, R40, 0x5410, RZ ;  /* 0x0000541028287816 */ /* 0x000fe400000000ff */
[----:B----4-:R-:W-:Y:S02]  /*3e90*/  PRMT R23, RZ, 0x7610, R23 ;  /* 0x00007610ff177816 */ /* 0x010fe40000000017 */
[C---:B------:R-:W-:Y:S02]  /*3ea0*/  @!P1 PRMT R38, R19.reuse, 0x7610, R38 ;  /* 0x0000761013269816 */ /* 0x040fe40000000026 */
[----:B------:R-:W-:-:S02]  /*3eb0*/  @!P1 PRMT R33, R19, 0x7632, R33 ;  /* 0x0000763213219816 */ /* 0x000fc40000000021 */
[----:B0-----:R-:W-:Y:S02]  /*3ec0*/  PRMT R19, R19, 0x5410, RZ ;  /* 0x0000541013137816 */ /* 0x001fe400000000ff */
[----:B------:R-:W-:Y:S02]  /*3ed0*/  @!P4 PRMT R28, R28, 0x5410, R8 ;  /* 0x000054101c1cc816 */ /* 0x000fe40000000008 */
[----:B------:R-:W-:Y:S02]  /*3ee0*/  @!P4 PRMT R25, R9, 0x7610, R25 ;  /* 0x000076100919c816 */ /* 0x000fe40000000019 */
[----:B------:R-:W-:Y:S02]  /*3ef0*/  @!P5 PRMT R23, R10, 0x7610, R23 ;  /* 0x000076100a17d816 */ /* 0x000fe40000000017 */
[----:B------:R-:W-:Y:S02]  /*3f00*/  @!P5 PRMT R26, R26, 0x7610, R10 ;  /* 0x000076101a1ad816 */ /* 0x000fe4000000000a */
[----:B------:R-:W-:-:S02]  /*3f10*/  @!P5 PRMT R27, R3, 0x7610, R27 ;  /* 0x00007610031bd816 */ /* 0x000fc4000000001b */
[----:B------:R-:W-:Y:S02]  /*3f20*/  @!P5 PRMT R40, R40, 0x7610, R3 ;  /* 0x000076102828d816 */ /* 0x000fe40000000003 */
[----:B------:R-:W-:Y:S01]  /*3f30*/  LOP3.LUT P5, RZ, R12, 0x40, RZ, 0xc0, !PT ;  /* 0x000000400cff7812 */ /* 0x000fe200078ac0ff */
[----:B------:R0:W-:Y:S01]  /*3f40*/  STL [R1+0xbc], R18 ;  /* 0x0000bc1201007387 */ /* 0x0001e20000100800 */
[----:B------:R-:W-:Y:S02]  /*3f50*/  @!P4 PRMT R19, R19, 0x7610, R9 ;  /* 0x000076101313c816 */ /* 0x000fe40000000009 */
[----:B------:R-:W-:Y:S02]  /*3f60*/  @!P4 PRMT R28, R8, 0x7632, R28 ;  /* 0x00007632081cc816 */ /* 0x000fe4000000001c */
[----:B------:R-:W-:Y:S02]  /*3f70*/  LOP3.LUT P4, RZ, R12, 0x80, RZ, 0xc0, !PT ;  /* 0x000000800cff7812 */ /* 0x000fe4000788c0ff */
[----:B------:R-:W-:-:S02]  /*3f80*/  PRMT R26, RZ, 0x7610, R26 ;  /* 0x00007610ff1a7816 */ /* 0x000fc4000000001a */
[----:B------:R-:W-:Y:S02]  /*3f90*/  PRMT R25, R25, 0x5410, RZ ;  /* 0x0000541019197816 */ /* 0x000fe400000000ff */
[----:B0-----:R-:W-:Y:S02]  /*3fa0*/  PRMT R18, RZ, 0x7610, R18 ;  /* 0x00007610ff127816 */ /* 0x001fe40000000012 */
[----:B------:R-:W-:Y:S02]  /*3fb0*/  PRMT R24, R24, 0x5410, RZ ;  /* 0x0000541018187816 */ /* 0x000fe400000000ff */
[C---:B------:R-:W-:Y:S02]  /*3fc0*/  @!P2 PRMT R18, R0.reuse, 0x7610, R18 ;  /* 0x000076100012a816 */ /* 0x040fe40000000012 */
[----:B------:R-:W-:Y:S02]  /*3fd0*/  @!P2 PRMT R26, R0, 0x7632, R26 ;  /* 0x00007632001aa816 */ /* 0x000fe4000000001a */
[----:B---3--:R-:W-:-:S02]  /*3fe0*/  @!P2 PRMT R25, R25, 0x5410, R83 ;  /* 0x000054101919a816 */ /* 0x008fc40000000053 */
[----:B------:R-:W-:Y:S02]  /*3ff0*/  @!P2 PRMT R24, R24, 0x7610, R83 ;  /* 0x000076101818a816 */ /* 0x000fe40000000053 */
[----:B------:R-:W-:Y:S01]  /*4000*/  ISETP.NE.AND P2, PT, R22, RZ, PT ;  /* 0x000000ff1600720c */ /* 0x000fe20003f45270 */
[----:B------:R0:W-:Y:S01]  /*4010*/  STL [R1+0x40], R16 ;  /* 0x0000401001007387 */ /* 0x0001e20000100800 */
[----:B------:R-:W-:Y:S02]  /*4020*/  PRMT R22, RZ, 0x5410, RZ ;  /* 0x00005410ff167816 */ /* 0x000fe400000000ff */
[----:B------:R-:W-:Y:S01]  /*4030*/  PRMT R24, RZ, 0x7610, R24 ;  /* 0x00007610ff187816 */ /* 0x000fe20000000018 */
[----:B------:R1:W-:Y:S01]  /*4040*/  STL [R1+0xc0], R14 ;  /* 0x0000c00e01007387 */ /* 0x0003e20000100800 */
[----:B------:R-:W-:Y:S02]  /*4050*/  PRMT R23, R23, 0x5410, RZ ;  /* 0x0000541017177816 */ /* 0x000fe400000000ff */
[----:B------:R-:W-:-:S02]  /*4060*/  PRMT R40, RZ, 0x7610, R40 ;  /* 0x00007610ff287816 */ /* 0x000fc40000000028 */
[----:B0-----:R-:W-:Y:S01]  /*4070*/  PRMT R16, RZ, 0x7610, R16 ;  /* 0x00007610ff107816 */ /* 0x001fe20000000010 */
[----:B------:R0:W-:Y:S01]  /*4080*/  STL [R1+0x44], R20 ;  /* 0x0000441401007387 */ /* 0x0001e20000100800 */
[----:B------:R-:W-:Y:S02]  /*4090*/  PRMT R21, RZ, 0x7610, R21 ;  /* 0x00007610ff157816 */ /* 0x000fe40000000015 */
[----:B-1----:R-:W-:Y:S02]  /*40a0*/  PRMT R14, R14, 0x5410, RZ ;  /* 0x000054100e0e7816 */ /* 0x002fe400000000ff */
[----:B------:R-:W-:Y:S02]  /*40b0*/  @!P5 PRMT R22, R22, 0x7610, R52 ;  /* 0x000076101616d816 */ /* 0x000fe40000000034 */
[C---:B------:R-:W-:Y:S02]  /*40c0*/  @!P4 PRMT R16, R76.reuse, 0x7610, R16 ;  /* 0x000076104c10c816 */ /* 0x040fe40000000010 */
[----:B------:R-:W-:-:S02]  /*40d0*/  @!P4 PRMT R24, R76, 0x7632, R24 ;  /* 0x000076324c18c816 */ /* 0x000fc40000000018 */
[----:B------:R-:W-:Y:S02]  /*40e0*/  @!P4 PRMT R23, R23, 0x5410, R54 ;  /* 0x000054101717c816 */ /* 0x000fe40000000036 */
[----:B------:R-:W-:Y:S02]  /*40f0*/  @!P4 PRMT R40, R54, 0x7632, R40 ;  /* 0x000076323628c816 */ /* 0x000fe40000000028 */
[----:B0-----:R-:W-:Y:S02]  /*4100*/  PRMT R20, RZ, 0x5410, RZ ;  /* 0x00005410ff147816 */ /* 0x001fe400000000ff */
[----:B------:R-:W-:Y:S02]  /*4110*/  LOP3.LUT P4, RZ, R12, 0x10, RZ, 0xc0, !PT ;  /* 0x000000100cff7812 */ /* 0x000fe4000788c0ff */
[----:B------:R-:W-:Y:S02]  /*4120*/  @!P5 PRMT R14, R14, 0x5410, R52 ;  /* 0x000054100e0ed816 */ /* 0x000fe40000000034 */
[----:B------:R-:W-:-:S02]  /*4130*/  @!P5 PRMT R22, R5, 0x7610, R22 ;  /* 0x000076100516d816 */ /* 0x000fc40000000016 */
[----:B------:R-:W-:Y:S02]  /*4140*/  @!P5 PRMT R21, R5, 0x7632, R21 ;  /* 0x000076320515d816 */ /* 0x000fe40000000015 */
[C---:B------:R-:W-:Y:S02]  /*4150*/  ISETP.NE.AND P1, PT, R39.reuse, RZ, PT ;  /* 0x000000ff2700720c */ /* 0x040fe40003f25270 */
[C---:B------:R-:W-:Y:S02]  /*4160*/  LOP3.LUT P5, RZ, R12.reuse, 0x4, RZ, 0xc0, !PT ;  /* 0x000000040cff7812 */ /* 0x040fe400078ac0ff */
[----:B------:R-:W-:Y:S02]  /*4170*/  PRMT R12, R12, 0x5410, RZ ;  /* 0x000054100c0c7816 */ /* 0x000fe400000000ff */
[----:B------:R-:W-:Y:S02]  /*4180*/  PRMT R39, R39, 0x5410, RZ ;  /* 0x0000541027277816 */ /* 0x000fe400000000ff */
[--C-:B------:R-:W-:Y:S01]  /*4190*/  @!P3 PRMT R20, R20, 0x7610, R75.reuse ;  /* 0x000076101414b816 */ /* 0x100fe2000000004b */
[----:B------:R-:W0:Y:S01]  /*41a0*/  S2R R51, SR_TID.X ;  /* 0x0000000000337919 */ /* 0x000e220000002100 */
[----:B------:R-:W-:-:S02]  /*41b0*/  @!P3 PRMT R12, R12, 0x5410, R75 ;  /* 0x000054100c0cb816 */ /* 0x000fc4000000004b */
[----:B------:R-:W-:Y:S01]  /*41c0*/  @!P3 PRMT R20, R74, 0x7610, R20 ;  /* 0x000076104a14b816 */ /* 0x000fe20000000014 */
[----:B------:R1:W-:Y:S01]  /*41d0*/  STL [R1+0xc4], R11 ;  /* 0x0000c40b01007387 */ /* 0x0003e20000100800 */
[----:B------:R-:W-:Y:S02]  /*41e0*/  @!P3 PRMT R39, R39, 0x7610, R74 ;  /* 0x000076102727b816 */ /* 0x000fe4000000004a */
[C---:B------:R-:W-:Y:S01]  /*41f0*/  ISETP.NE.AND P3, PT, R17.reuse, RZ, PT ;  /* 0x000000ff1100720c */ /* 0x040fe20003f65270 */
[----:B------:R3:W-:Y:S01]  /*4200*/  STL [R1+0x4c], R10 ;  /* 0x00004c0a01007387 */ /* 0x0007e20000100800 */
[----:B------:R-:W-:Y:S02]  /*4210*/  PRMT R19, RZ, 0x7610, R19 ;  /* 0x00007610ff137816 */ /* 0x000fe40000000013 */
[----:B------:R-:W-:Y:S01]  /*4220*/  PRMT R18, R18, 0x5410, RZ ;  /* 0x0000541012127816 */ /* 0x000fe200000000ff */
[----:B------:R-:W-:Y:S01]  /*4230*/  UIMAD.WIDE UR6, UR8, 0x8, UR6 ;  /* 0x00000008080678a5 */ /* 0x000fe2000f8e0206 */
[----:B------:R-:W-:Y:S01]  /*4240*/  PRMT R17, R17, 0x5410, RZ ;  /* 0x0000541011117816 */ /* 0x000fe200000000ff */
[----:B------:R4:W-:Y:S01]  /*4250*/  STL [R1+0x48], R9 ;  /* 0x0000480901007387 */ /* 0x0009e20000100800 */
[----:B-1----:R-:W-:-:S02]  /*4260*/  PRMT R11, RZ, 0x7610, R11 ;  /* 0x00007610ff0b7816 */ /* 0x002fc4000000000b */
[C---:B------:R-:W-:Y:S01]  /*4270*/  @!P4 PRMT R19, R73.reuse, 0x7632, R19 ;  /* 0x000076324913c816 */ /* 0x040fe20000000013 */
[----:B------:R1:W-:Y:S01]  /*4280*/  STL [R1+0xcc], R3 ;  /* 0x0000cc0301007387 */ /* 0x0003e20000100800 */
[----:B------:R-:W-:Y:S02]  /*4290*/  @!P4 PRMT R11, R73, 0x7610, R11 ;  /* 0x00007610490bc816 */ /* 0x000fe4000000000b */
[--C-:B------:R-:W-:Y:S01]  /*42a0*/  @!P4 PRMT R18, R18, 0x5410, R69.reuse ;  /* 0x000054101212c816 */ /* 0x100fe20000000045 */
[----:B------:R0:W-:Y:S01]  /*42b0*/  STL [R1+0xc8], R8 ;  /* 0x0000c80801007387 */ /* 0x0001e20000100800 */
[----:B------:R-:W-:Y:S02]  /*42c0*/  @!P4 PRMT R17, R17, 0x7610, R69 ;  /* 0x000076101111c816 */ /* 0x000fe40000000045 */
[----:B------:R-:W-:Y:S01]  /*42d0*/  ISETP.NE.AND P4, PT, R49, RZ, PT ;  /* 0x000000ff3100720c */ /* 0x000fe20003f85270 */
[----:B------:R0:W-:Y:S01]  /*42e0*/  STL [R1+0x50], R0 ;  /* 0x0000500001007387 */ /* 0x0001e20000100800 */
[----:B------:R-:W-:-:S02]  /*42f0*/  PRMT R7, RZ, 0x7610, R7 ;  /* 0x00007610ff077816 */ /* 0x000fc40000000007 */
[----:B------:R-:W-:Y:S01]  /*4300*/  PRMT R12, RZ, 0x7610, R12 ;  /* 0x00007610ff0c7816 */ /* 0x000fe2000000000c */
[----:B------:R-:W2:Y:S01]  /*4310*/  @!P1 LDG.E R61, desc[UR10][R112.64] ;  /* 0x0000000a703d9981 */ /* 0x000ea2000c1e1900 */
[----:B------:R-:W-:Y:S02]  /*4320*/  PRMT R11, R11, 0x5410, RZ ;  /* 0x000054100b0b7816 */ /* 0x000fe400000000ff */
[----:B---3--:R-:W-:Y:S01]  /*4330*/  PRMT R10, R10, 0x5410, RZ ;  /* 0x000054100a0a7816 */ /* 0x008fe200000000ff */
[----:B------:R3:W2:Y:S01]  /*4340*/  @!P1 LDG.E R64, desc[UR10][R46.64] ;  /* 0x0000000a2e409981 */ /* 0x0006a2000c1e1900 */
[----:B----4-:R-:W-:Y:S02]  /*4350*/  PRMT R9, RZ, 0x7610, R9 ;  /* 0x00007610ff097816 */ /* 0x010fe40000000009 */
[----:B------:R-:W-:Y:S02]  /*4360*/  PRMT R17, RZ, 0x7610, R17 ;  /* 0x00007610ff117816 */ /* 0x000fe40000000011 */
[----:B------:R-:W-:-:S02]  /*4370*/  PRMT R16, R16, 0x5410, RZ ;  /* 0x0000541010107816 */ /* 0x000fc400000000ff */
[----:B------:R-:W-:Y:S02]  /*4380*/  PRMT R39, RZ, 0x7610, R39 ;  /* 0x00007610ff277816 */ /* 0x000fe40000000027 */
[----:B-1----:R-:W-:Y:S02]  /*4390*/  MOV R3, UR7 ;  /* 0x0000000700037c02 */ /* 0x002fe40008000f00 */
[C---:B------:R-:W-:Y:S02]  /*43a0*/  @!P4 PRMT R9, R43.reuse, 0x7610, R9 ;  /* 0x000076102b09c816 */ /* 0x040fe40000000009 */
[----:B------:R-:W-:Y:S02]  /*43b0*/  @!P4 PRMT R17, R43, 0x7632, R17 ;  /* 0x000076322b11c816 */ /* 0x000fe40000000011 */
[----:B------:R-:W-:Y:S02]  /*43c0*/  @!P4 PRMT R16, R16, 0x5410, R42 ;  /* 0x000054101010c816 */ /* 0x000fe4000000002a */
[----:B------:R-:W-:-:S02]  /*43d0*/  @!P4 PRMT R39, R42, 0x7632, R39 ;  /* 0x000076322a27c816 */ /* 0x000fc40000000027 */
[----:B------:R-:W-:Y:S02]  /*43e0*/  ISETP.NE.AND P4, PT, R15, RZ, PT ;  /* 0x000000ff0f00720c */ /* 0x000fe40003f85270 */
[----:B------:R-:W-:Y:S02]  /*43f0*/  PRMT R15, RZ, 0x5410, RZ ;  /* 0x00005410ff0f7816 */ /* 0x000fe400000000ff */
[----:B0-----:R-:W-:Y:S02]  /*4400*/  PRMT R8, R8, 0x5410, RZ ;  /* 0x0000541008087816 */ /* 0x001fe400000000ff */
[----:B------:R-:W-:Y:S02]  /*4410*/  PRMT R14, RZ, 0x7610, R14 ;  /* 0x00007610ff0e7816 */ /* 0x000fe4000000000e */
[----:B------:R-:W-:Y:S02]  /*4420*/  LOP3.LUT R0, R51, 0xffff, RZ, 0xc0, !PT ;  /* 0x0000ffff33007812 */ /* 0x000fe400078ec0ff */
[----:B------:R-:W-:-:S03]  /*4430*/  PRMT R6, RZ, 0x7610, R6 ;  /* 0x00007610ff067816 */ /* 0x000fc60000000006 */
[----:B------:R-:W-:Y:S01]  /*4440*/  IMAD R0, R0, 0x889, RZ ;  /* 0x0000088900007824 */ /* 0x000fe200078e02ff */
[----:B------:R-:W-:Y:S02]  /*4450*/  PRMT R9, R9, 0x5410, RZ ;  /* 0x0000541009097816 */ /* 0x000fe400000000ff */
[----:B------:R-:W-:Y:S02]  /*4460*/  PRMT R33, R33, 0x5410, RZ ;  /* 0x0000541021217816 */ /* 0x000fe400000000ff */
[----:B------:R-:W-:Y:S02]  /*4470*/  PRMT R38, R38, 0x5410, RZ ;  /* 0x0000541026267816 */ /* 0x000fe400000000ff */
[C---:B-----5:R-:W-:Y:S02]  /*4480*/  @!P6 PRMT R7, R44.reuse, 0x7610, R7 ;  /* 0x000076102c07e816 */ /* 0x060fe40000000007 */
[----:B------:R-:W-:Y:S02]  /*4490*/  @!P6 PRMT R12, R44, 0x7632, R12 ;  /* 0x000076322c0ce816 */ /* 0x000fe4000000000c */
[----:B------:R-:W-:-:S02]  /*44a0*/  @!P6 PRMT R11, R11, 0x5410, R45 ;  /* 0x000054100b0be816 */ /* 0x000fc4000000002d */
[----:B------:R-:W-:Y:S01]  /*44b0*/  @!P6 PRMT R10, R10, 0x7610, R45 ;  /* 0x000076100a0ae816 */ /* 0x000fe2000000002d */
[----:B------:R0:W-:Y:S01]  /*44c0*/  STL [R1+0x58], R52 ;  /* 0x0000583401007387 */ /* 0x0001e20000100800 */
[----:B------:R-:W-:Y:S02]  /*44d0*/  ISETP.NE.AND P6, PT, R2, RZ, PT ;  /* 0x000000ff0200720c */ /* 0x000fe40003fc5270 */
[----:B------:R-:W-:Y:S01]  /*44e0*/  MOV R2, UR6 ;  /* 0x0000000600027c02 */ /* 0x000fe20008000f00 */
[----:B------:R-:W1:Y:S01]  /*44f0*/  LDCU.U8 UR6, c[0x0][0x414] ;  /* 0x00008280ff0677ac */ /* 0x000e620008000000 */
[--C-:B------:R-:W-:Y:S01]  /*4500*/  @!P5 PRMT R15, R15, 0x7610, R68.reuse ;  /* 0x000076100f0fd816 */ /* 0x100fe20000000044 */
[----:B------:R4:W-:Y:S04]  /*4510*/  STL [R1+0x2c], R53 ;  /* 0x00002c3501007387 */ /* 0x0009e80000100800 */
[----:B------:R-:W5:Y:S01]  /*4520*/  LDG.E.64 R2, desc[UR10][R2.64] ;  /* 0x0000000a02027981 */ /* 0x000f62000c1e1b00 */
[----:B------:R-:W-:-:S02]  /*4530*/  @!P5 PRMT R8, R8, 0x5410, R68 ;  /* 0x000054100808d816 */ /* 0x000fc40000000044 */
[C---:B------:R-:W-:Y:S01]  /*4540*/  @!P5 PRMT R15, R67.reuse, 0x7610, R15 ;  /* 0x00007610430fd816 */ /* 0x040fe2000000000f */
[----:B------:R-:W-:Y:S01]  /*4550*/  STL [R1+0xd8], R5 ;  /* 0x0000d80501007387 */ /* 0x000fe20000100800 */
[----:B------:R-:W-:Y:S02]  /*4560*/  @!P5 PRMT R14, R67, 0x7632, R14 ;  /* 0x00007632430ed816 */ /* 0x000fe4000000000e */
[----:B------:R-:W-:Y:S02]  /*4570*/  ISETP.NE.AND P5, PT, R13, RZ, PT ;  /* 0x000000ff0d00720c */ /* 0x000fe40003fa5270 */
[----:B---3--:R-:W-:Y:S02]  /*4580*/  CS2R R46, SRZ ;  /* 0x00000000002e7805 */ /* 0x008fe4000001ff00 */
[----:B------:R-:W-:Y:S01]  /*4590*/  PRMT R10, RZ, 0x7610, R10 ;  /* 0x00007610ff0a7816 */ /* 0x000fe2000000000a */
[----:B------:R3:W-:Y:S01]  /*45a0*/  STL [R1+0xa8], R55 ;  /* 0x0000a83701007387 */ /* 0x0007e20000100800 */
[----:B------:R-:W-:-:S02]  /*45b0*/  PRMT R13, RZ, 0x5410, RZ ;  /* 0x00005410ff0d7816 */ /* 0x000fc400000000ff */
[----:B------:R-:W-:Y:S01]  /*45c0*/  SHF.R.U32.HI R0, RZ, 0x10, R0 ;  /* 0x00000010ff007819 */ /* 0x000fe20000011600 */
[----:B------:R3:W5:Y:S01]  /*45d0*/  @!P4 LDG.E R58, desc[UR10][R56.64] ;  /* 0x0000000a383ac981 */ /* 0x000762000c1e1900 */
[----:B------:R-:W-:Y:S02]  /*45e0*/  PRMT R8, RZ, 0x7610, R8 ;  /* 0x00007610ff087816 */ /* 0x000fe40000000008 */
[----:B------:R-:W-:Y:S02]  /*45f0*/  PRMT R0, R0, 0x9910, RZ ;  /* 0x0000991000007816 */ /* 0x000fe400000000ff */
[----:B--2---:R-:W-:Y:S02]  /*4600*/  @!P0 PRMT R6, R59, 0x7610, R6 ;  /* 0x000076103b068816 */ /* 0x004fe40000000006 */
[--C-:B------:R-:W-:Y:S02]  /*4610*/  @!P0 PRMT R9, R9, 0x5410, R60.reuse ;  /* 0x0000541009098816 */ /* 0x100fe4000000003c */
[----:B------:R-:W-:-:S02]  /*4620*/  @!P0 PRMT R33, R33, 0x7610, R60 ;  /* 0x0000761021218816 */ /* 0x000fc4000000003c */
[----:B0-----:R-:W-:Y:S01]  /*4630*/  MOV R52, UR13 ;  /* 0x0000000d00347c02 */ /* 0x001fe20008000f00 */
[----:B----4-:R-:W-:Y:S01]  /*4640*/  HFMA2 R53, -RZ, RZ, 0, 0 ;  /* 0x00000000ff357431 */ /* 0x010fe200000001ff */
[----:B------:R-:W-:Y:S01]  /*4650*/  @!P0 PRMT R10, R59, 0x7632, R10 ;  /* 0x000076323b0a8816 */ /* 0x000fe2000000000a */
[----:B------:R-:W-:Y:S01]  /*4660*/  HFMA2 R49, -RZ, RZ, 0, 0 ;  /* 0x00000000ff317431 */ /* 0x000fe200000001ff */
[----:B------:R-:W-:Y:S01]  /*4670*/  @!P5 PRMT R13, R13, 0x7610, R66 ;  /* 0x000076100d0dd816 */ /* 0x000fe20000000042 */
[----:B------:R-:W2:Y:S01]  /*4680*/  @!P2 LDG.E R46, desc[UR10][R110.64] ;  /* 0x0000000a6e2ea981 */ /* 0x000ea2000c1e1900 */
[----:B-1----:R-:W-:Y:S02]  /*4690*/  ISETP.NE.AND P0, PT, RZ, UR6, PT ;  /* 0x00000006ff007c0c */ /* 0x002fe4000bf05270 */
[----:B------:R-:W-:Y:S01]  /*46a0*/  @!P5 PRMT R8, R66, 0x7610, R8 ;  /* 0x000076104208d816 */ /* 0x000fe20000000008 */
[----:B------:R-:W4:Y:S01]  /*46b0*/  @!P2 LDG.E R47, desc[UR10][R108.64] ;  /* 0x0000000a6c2fa981 */ /* 0x000f22000c1e1900 */
[----:B------:R-:W-:-:S02]  /*46c0*/  @!P5 PRMT R13, R65, 0x7610, R13 ;  /* 0x00007610410dd816 */ /* 0x000fc4000000000d */
[----:B------:R-:W-:Y:S01]  /*46d0*/  @!P5 PRMT R38, R38, 0x7610, R65 ;  /* 0x000076102626d816 */ /* 0x000fe20000000041 */
[----:B------:R-:W-:Y:S01]  /*46e0*/  IMAD R0, R0, 0x1e, RZ ;  /* 0x0000001e00007824 */ /* 0x000fe200078e02ff */
[----:B------:R-:W-:Y:S02]  /*46f0*/  ISETP.NE.AND P5, PT, R4, RZ, PT ;  /* 0x000000ff0400720c */ /* 0x000fe40003fa5270 */
[----:B---3--:R-:W-:Y:S02]  /*4700*/  CS2R R56, SRZ ;  /* 0x0000000000387805 */ /* 0x008fe4000001ff00 */
[----:B------:R-:W-:Y:S01]  /*4710*/  MOV R4, RZ ;  /* 0x000000ff00047202 */ /* 0x000fe20000000f00 */
[----:B------:R0:W-:Y:S01]  /*4720*/  STL [R1+0xac], R48 ;  /* 0x0000ac3001007387 */ /* 0x0001e20000100800 */
[----:B------:R-:W-:Y:S02]  /*4730*/  IADD3 R0, PT, PT, RZ, -R0, RZ ;  /* 0x80000000ff007210 */ /* 0x000fe40007ffe0ff */
[----:B------:R-:W-:Y:S01]  /*4740*/  MOV R55, RZ ;  /* 0x000000ff00377202 */ /* 0x000fe20000000f00 */
[----:B------:R-:W3:Y:S04]  /*4750*/  @!P4 LDG.E R57, desc[UR10][R102.64] ;  /* 0x0000000a6639c981 */ /* 0x000ee8000c1e1900 */
[----:B------:R1:W3:Y:S01]  /*4760*/  @!P6 LDG.E R4, desc[UR10][R88.64] ;  /* 0x0000000a5804e981 */ /* 0x0002e2000c1e1900 */
[----:B------:R-:W-:-:S02]  /*4770*/  PRMT R0, R0, 0x7710, RZ ;  /* 0x0000771000007816 */ /* 0x000fc400000000ff */
[----:B0-----:R-:W-:Y:S01]  /*4780*/  MOV R48, RZ ;  /* 0x000000ff00307202 */ /* 0x001fe20000000f00 */
[----:B------:R-:W3:Y:S04]  /*4790*/  @!P5 LDG.E R56, desc[UR10][R98.64] ;  /* 0x0000000a6238d981 */ /* 0x000ee8000c1e1900 */
[----:B------:R-:W3:Y:S01]  /*47a0*/  @!P5 LDG.E R55, desc[UR10][R96.64] ;  /* 0x0000000a6037d981 */ /* 0x000ee2000c1e1900 */
[----:B-1----:R-:W0:Y:S01]  /*47b0*/  @P0 LDC.64 R88, c[0x0][0x3b0] ;  /* 0x0000ec00ff580b82 */ /* 0x002e220000000a00 */
[----:B------:R-:W-:Y:S02]  /*47c0*/  IADD3 R0, PT, PT, R0, R51, RZ ;  /* 0x0000003300007210 */ /* 0x000fe40007ffe0ff */
[----:B------:R-:W3:Y:S02]  /*47d0*/  @!P6 LDG.E R53, desc[UR10][R94.64] ;  /* 0x0000000a5e35e981 */ /* 0x000ee4000c1e1900 */
[----:B------:R-:W-:-:S02]  /*47e0*/  SHF.L.U32 R0, R0, 0x1, RZ ;  /* 0x0000000100007819 */ /* 0x000fc400000006ff */
[----:B------:R-:W3:Y:S02]  /*47f0*/  @!P3 LDG.E R48, desc[UR10][R106.64] ;  /* 0x0000000a6a30b981 */ /* 0x000ee4000c1e1900 */
[----:B------:R-:W-:Y:S02]  /*4800*/  LOP3.LUT R0, R0, 0xffff, RZ, 0xc0, !PT ;  /* 0x0000ffff00007812 */ /* 0x000fe400078ec0ff */
[----:B------:R-:W3:Y:S03]  /*4810*/  @!P3 LDG.E R49, desc[UR10][R104.64] ;  /* 0x0000000a6831b981 */ /* 0x000ee6000c1e1900 */
[----:B------:R-:W-:-:S04]  /*4820*/  IMAD R52, R52, 0x3c, R0 ;  /* 0x0000003c34347824 */ /* 0x000fc800078e0200 */
[----:B0-----:R-:W-:-:S05]  /*4830*/  @P0 IMAD.WIDE R88, R52, 0x2, R88 ;  /* 0x0000000234580825 */ /* 0x001fca00078e0258 */
[----:B------:R-:W3:Y:S04]  /*4840*/  @P0 LDG.E.U16 R51, desc[UR10][R88.64] ;  /* 0x0000000a58330981 */ /* 0x000ee8000c1e1500 */
[----:B------:R0:W3:Y:S02]  /*4850*/  @P0 LDG.E.U16 R5, desc[UR10][R88.64+0x2] ;  /* 0x0000020a58050981 */ /* 0x0000e4000c1e1500 */
[----:B0-----:R-:W0:Y:S02]  /*4860*/  LDC.64 R88, c[0x0][0x3a8] ;  /* 0x0000ea00ff587b82 */ /* 0x001e240000000a00 */
[----:B------:R1:W-:Y:S01]  /*4870*/  STL [R1+0xd4], R54 ;  /* 0x0000d43601007387 */ /* 0x0003e20000100800 */
[----:B0-----:R-:W-:-:S05]  /*4880*/  IMAD.WIDE R88, R52, 0x2, R88 ;  /* 0x0000000234587825 */ /* 0x001fca00078e0258 */
[----:B-1----:R-:W3:Y:S04]  /*4890*/  LDG.E.U16 R54, desc[UR10][R88.64] ;  /* 0x0000000a58367981 */ /* 0x002ee8000c1e1500 */
[----:B------:R0:W3:Y:S04]  /*48a0*/  LDG.E.U16 R52, desc[UR10][R88.64+0x2] ;  /* 0x0000020a58347981 */ /* 0x0000e8000c1e1500 */
[----:B------:R1:W-:Y:S04]  /*48b0*/  STL [R1+0x64], R43 ;  /* 0x0000642b01007387 */ /* 0x0003e80000100800 */
[----:B------:R0:W-:Y:S01]  /*48c0*/  STL [R1+0xe4], R42 ;  /* 0x0000e42a01007387 */ /* 0x0001e20000100800 */
[----:B-1----:R-:W-:-:S02]  /*48d0*/  PRMT R43, RZ, 0x5410, RZ ;  /* 0x00005410ff2b7816 */ /* 0x002fc400000000ff */
[----:B0-----:R-:W-:-:S04]  /*48e0*/  PRMT R42, RZ, 0x5410, RZ ;  /* 0x00005410ff2a7816 */ /* 0x001fc800000000ff */
[----:B------:R-:W-:Y:S02]  /*48f0*/  @!P1 PRMT R42, R61, 0x7610, R42 ;  /* 0x000076103d2a9816 */ /* 0x000fe4000000002a */
[----:B------:R-:W-:Y:S02]  /*4900*/  @!P1 PRMT R43, R64, 0x7610, R43 ;  /* 0x00007610402b9816 */ /* 0x000fe4000000002b */
[----:B------:R-:W-:Y:S02]  /*4910*/  @!P1 PRMT R42, R42, 0x7610, R61 ;  /* 0x000076102a2a9816 */ /* 0x000fe4000000003d */
[----:B------:R-:W-:Y:S01]  /*4920*/  @!P1 PRMT R43, R43, 0x7610, R64 ;  /* 0x000076102b2b9816 */ /* 0x000fe20000000040 */
[----:B------:R0:W-:Y:S04]  /*4930*/  STL [R1+0x70], R44 ;  /* 0x0000702c01007387 */ /* 0x0001e80000100800 */
[----:B------:R1:W-:Y:S01]  /*4940*/  STL [R1+0xf0], R45 ;  /* 0x0000f02d01007387 */ /* 0x0003e20000100800 */
[----:B0-----:R-:W-:-:S02]  /*4950*/  PRMT R44, RZ, 0x5410, RZ ;  /* 0x00005410ff2c7816 */ /* 0x001fc400000000ff */
[----:B-----5:R-:W-:-:S13]  /*4960*/  R2UR UR28, R2 ;  /* 0x00000000021c72ca */ /* 0x020fda00000e0000 */
[----:B------:R-:W-:-:S05]  /*4970*/  MOV R2, UR28 ;  /* 0x0000001c00027c02 */ /* 0x000fca0008000f00 */
[----:B------:R-:W-:-:S05]  /*4980*/  FFMA.FTZ R3, -R2, UR28, R3 ;  /* 0x0000001c02037c23 */ /* 0x000fca0008010103 */
[----:B------:R-:W-:-:S13]  /*4990*/  FSETP.GTU.FTZ.AND P1, PT, R3, RZ, PT ;  /* 0x000000ff0300720b */ /* 0x000fda0003f3c000 */
[----:B------:R-:W-:-:S05]  /*49a0*/  VOTEU.ANY UP0, P1 ;  /* 0x0000000000ff7886 */ /* 0x000fca0000800100 */
[----:B------:R-:W0:Y:S01]  /*49b0*/  @UP0 LDCU UR5, c[0x0][0x3c0] ;  /* 0x00007800ff0507ac */ /* 0x000e220008000800 */
[----:B------:R-:W-:Y:S02]  /*49c0*/  PLOP3.LUT P1, PT, PT, PT, UP0, 0x80, 0x8 ;  /* 0x000000000008781c */ /* 0x000fe40003f2f008 */
[----:B-1----:R-:W-:Y:S01]  /*49d0*/  PRMT R45, RZ, 0x5410, RZ ;  /* 0x00005410ff2d7816 */ /* 0x002fe200000000ff */
[----:B------:R-:W-:Y:S10]  /*49e0*/  STL [R1+0xd0], R83 ;  /* 0x0000d05301007387 */ /* 0x000ff40000100800 */
[----:B0-----:R-:W-:Y:S01]  /*49f0*/  @P1 FADD.FTZ R2, R3, UR5 ;  /* 0x0000000503021e21 */ /* 0x001fe20008010000 */
[----:B--2---:R-:W-:-:S05]  /*4a00*/  @!P2 PRMT R44, R46, 0x7610, R44 ;  /* 0x000076102e2ca816 */ /* 0x004fca000000002c */
[----:B------:R-:W0:Y:S01]  /*4a10*/  @P1 MUFU.RSQ R2, R2 ;  /* 0x0000000200021308 */ /* 0x000e220000001400 */
[----:B----4-:R-:W-:Y:S01]  /*4a20*/  @!P2 PRMT R45, R47, 0x7610, R45 ;  /* 0x000076102f2da816 */ /* 0x010fe2000000002d */
[----:B------:R-:W-:Y:S01]  /*4a30*/  STL [R1+0x54], R76 ;  /* 0x0000544c01007387 */ /* 0x000fe20000100800 */
[----:B------:R-:W-:-:S03]  /*4a40*/  @!P2 PRMT R44, R44, 0x7610, R46 ;  /* 0x000076102c2ca816 */ /* 0x000fc6000000002e */
[----:B------:R-:W-:Y:S01]  /*4a50*/  STL [R1+0x5c], R75 ;  /* 0x00005c4b01007387 */ /* 0x000fe20000100800 */
[----:B------:R-:W-:-:S03]  /*4a60*/  @!P2 PRMT R45, R45, 0x7610, R47 ;  /* 0x000076102d2da816 */ /* 0x000fc6000000002f */
        /* <DEDUP_REMOVED lines=12> */
[----:B---3--:R-:W-:Y:S04]  /*4b30*/  STL [R1+0x104], R57 ;  /* 0x0001043901007387 */ /* 0x008fe80000100800 */
        /* <DEDUP_REMOVED lines=16> */
[----:B------:R-:W-:-:S02]  /*4c40*/  PRMT R87, RZ, 0x5410, RZ ;  /* 0x00005410ff577816 */ /* 0x000fc400000000ff */
[----:B------:R-:W-:Y:S02]  /*4c50*/  PRMT R88, RZ, 0x5410, RZ ;  /* 0x00005410ff587816 */ /* 0x000fe400000000ff */
[----:B------:R-:W-:Y:S02]  /*4c60*/  PRMT R89, RZ, 0x5410, RZ ;  /* 0x00005410ff597816 */ /* 0x000fe400000000ff */
[----:B0-----:R-:W-:Y:S02]  /*4c70*/  PRMT R48, RZ, 0x5410, RZ ;  /* 0x00005410ff307816 */ /* 0x001fe400000000ff */
[----:B------:R-:W-:Y:S02]  /*4c80*/  PRMT R90, RZ, 0x5410, RZ ;  /* 0x00005410ff5a7816 */ /* 0x000fe400000000ff */
[----:B-1----:R-:W-:Y:S01]  /*4c90*/  PRMT R49, RZ, 0x5410, RZ ;  /* 0x00005410ff317816 */ /* 0x002fe200000000ff */
[----:B------:R-:W-:Y:S01]  /*4ca0*/  HFMA2 R2, -RZ, RZ, 0, 0 ;  /* 0x00000000ff027431 */ /* 0x000fe200000001ff */
[----:B------:R-:W-:-:S02]  /*4cb0*/  @!P4 PRMT R48, R58, 0x7610, R48 ;  /* 0x000076103a30c816 */ /* 0x000fc40000000030 */
[----:B------:R-:W-:Y:S02]  /*4cc0*/  @!P4 PRMT R49, R57, 0x7610, R49 ;  /* 0x000076103931c816 */ /* 0x000fe40000000031 */
[----:B------:R-:W-:Y:S02]  /*4cd0*/  @!P5 PRMT R87, R56, 0x7610, R87 ;  /* 0x000076103857d816 */ /* 0x000fe40000000057 */
[----:B------:R-:W-:Y:S02]  /*4ce0*/  @!P5 PRMT R88, R55, 0x7610, R88 ;  /* 0x000076103758d816 */ /* 0x000fe40000000058 */
[----:B------:R-:W-:Y:S02]  /*4cf0*/  @!P6 PRMT R89, R53, 0x7610, R89 ;  /* 0x000076103559e816 */ /* 0x000fe40000000059 */
[----:B------:R-:W-:Y:S01]  /*4d00*/  @!P6 PRMT R90, R4, 0x7610, R90 ;  /* 0x00007610045ae816 */ /* 0x000fe2000000005a */
[----:B------:R-:W-:Y:S01]  /*4d10*/  @P0 HADD2.F32 R2, -RZ, R51.H0_H0 ;  /* 0x20000033ff020230 */ /* 0x000fe20000004100 */
[----:B------:R-:W-:Y:S01]  /*4d20*/  MOV R3, RZ ;  /* 0x000000ff00037202 */ /* 0x000fe20000000f00 */
[----:B------:R-:W-:Y:S01]  /*4d30*/  @P0 HADD2.F32 R3, -RZ, R5.H0_H0 ;  /* 0x20000005ff030230 */ /* 0x000fe20000004100 */
[----:B------:R-:W-:Y:S01]  /*4d40*/  @!P4 PRMT R48, R48, 0x7610, R58 ;  /* 0x000076103030c816 */ /* 0x000fe2000000003a */
[----:B------:R-:W-:Y:S01]  /*4d50*/  HADD2.F32 R51, -RZ, R54.H0_H0 ;  /* 0x20000036ff337230 */ /* 0x000fe20000004100 */
[----:B------:R-:W-:Y:S01]  /*4d60*/  @!P4 PRMT R49, R49, 0x7610, R57 ;  /* 0x000076103131c816 */ /* 0x000fe20000000039 */
[----:B------:R-:W-:Y:S01]  /*4d70*/  HADD2.F32 R52, -RZ, R52.H0_H0 ;  /* 0x20000034ff347230 */ /* 0x000fe20000004100 */
[----:B------:R-:W-:-:S02]  /*4d80*/  @!P5 PRMT R87, R87, 0x7610, R56 ;  /* 0x000076105757d816 */ /* 0x000fc40000000038 */
[----:B------:R-:W-:Y:S02]  /*4d90*/  @!P5 PRMT R88, R88, 0x7610, R55 ;  /* 0x000076105858d816 */ /* 0x000fe40000000037 */
[----:B------:R-:W-:Y:S02]  /*4da0*/  @!P6 PRMT R89, R89, 0x7610, R53 ;  /* 0x000076105959e816 */ /* 0x000fe40000000035 */
[----:B------:R-:W-:Y:S01]  /*4db0*/  @!P6 PRMT R90, R90, 0x7610, R4 ;  /* 0x000076105a5ae816 */ /* 0x000fe20000000004 */
        /* <DEDUP_REMOVED lines=580> */
.L_x_1211:
        /* <DEDUP_REMOVED lines=66> */
[----:B------:R-:W-:-:S02]  /*7620*/  HADD2.F32 R57, -RZ, R70.H1_H1 ;  /* 0x30000046ff397230 */ /* 0x000fc40000004100 */
[----:B------:R-:W-:Y:S01]  /*7630*/  FADD.FTZ R82, R82, R74 ;  /* 0x0000004a52527221 */ /* 0x000fe20000010000 */
[----:B---3--:R-:W-:Y:S01]  /*7640*/  FMUL.FTZ R54, R54, R65 ;  /* 0x0000004136367220 */ /* 0x008fe20000410000 */
[----:B------:R-:W-:Y:S01]  /*7650*/  FADD.FTZ R65, -R65, 1 ;  /* 0x3f80000041417421 */ /* 0x000fe20000010100 */
[----:B------:R-:W-:Y:S01]  /*7660*/  FMUL.FTZ R67, R58, R67 ;  /* 0x000000433a437220 */ /* 0x000fe20000410000 */
[----:B------:R-:W-:Y:S02]  /*7670*/  HADD2.F32 R70, -RZ, R70.H0_H0 ;  /* 0x20000046ff467230 */ /* 0x000fe40000004100 */
[----:B------:R-:W-:Y:S01]  /*7680*/  FFMA.FTZ R65, R55, R65, 1 ;  /* 0x3f80000037417423 */ /* 0x000fe20000010041 */
[----:B------:R-:W-:Y:S01]  /*7690*/  FMUL.FTZ R55, R61, -1.4426950216293334961 ;  /* 0xbfb8aa3b3d377820 */ /* 0x000fe20000410000 */
[----:B0-----:R-:W-:Y:S02]  /*76a0*/  FADD.FTZ R83, R83, 1 ;  /* 0x3f80000053537421 */ /* 0x001fe40000010000 */
[----:B------:R-:W-:Y:S01]  /*76b0*/  FMUL.FTZ R65, R54, R65 ;  /* 0x0000004136417220 */ /* 0x000fe20000410000 */
[----:B------:R-:W-:-:S02]  /*76c0*/  HADD2.F32 R54, -RZ, R81.H1_H1 ;  /* 0x30000051ff367230 */ /* 0x000fc40000004100 */
        /* <DEDUP_REMOVED lines=1075> */
.L_x_1212:
        /* <DEDUP_REMOVED lines=48> */
.L_x_1214:
[----:B------:R-:W-:Y:S05]  /*bd00*/  BSYNC.RECONVERGENT B0 ;  /* 0x0000000000007941 */ /* 0x000fea0003800200 */
.L_x_1213:
        /* <DEDUP_REMOVED lines=40> */
.L_x_1216:
[----:B------:R-:W-:Y:S05]  /*bf90*/  BSYNC.RECONVERGENT B0 ;  /* 0x0000000000007941 */ /* 0x000fea0003800200 */
.L_x_1215:
        /* <DEDUP_REMOVED lines=78> */
.L_x_1218:
[----:B------:R-:W-:Y:S05]  /*c480*/  BSYNC.RECONVERGENT B0 ;  /* 0x0000000000007941 */ /* 0x000fea0003800200 */
.L_x_1217:
        /* <DEDUP_REMOVED lines=30> */
.L_x_1220:
[----:B------:R-:W-:Y:S05]  /*c670*/  BSYNC.RECONVERGENT B0 ;  /* 0x0000000000007941 */ /* 0x000fea0003800200 */
.L_x_1219:
        /* <DEDUP_REMOVED lines=34> */
.L_x_1224:
[----:B------:R-:W2:Y:S04]  /*c8a0*/  LDG.E.STRONG.GPU R4, desc[UR10][R12.64] ;  /* 0x0000000a0c047981 */ /* 0x000ea8000c1ef900 */
[----:B--2---:R-:W-:Y:S04]  /*c8b0*/  CCTL.IVALL ;  /* 0x00000000ff00798f */ /* 0x004fe80002000000 */
[----:B------:R0:W-:Y:S01]  /*c8c0*/  STL [R1], R4 ;  /* 0x0000000401007387 */ /* 0x0001e20000100800 */
[----:B------:R-:W-:-:S13]  /*c8d0*/  ISETP.NE.AND P0, PT, R4, UR5, PT ;  /* 0x0000000504007c0c */ /* 0x000fda000bf05270 */
[----:B0-----:R-:W-:Y:S05]  /*c8e0*/  @P0 BRA `(.L_x_1224) ;  /* 0xfffffffc00ec0947 */ /* 0x001fea000383ffff */
.L_x_1223:
[----:B------:R-:W-:Y:S05]  /*c8f0*/  BSYNC.RECONVERGENT B0 ;  /* 0x0000000000007941 */ /* 0x000fea0003800200 */
.L_x_1222:
        /* <DEDUP_REMOVED lines=15> */
.L_x_1226:
        /* <DEDUP_REMOVED lines=77> */
.L_x_1225:
        /* <DEDUP_REMOVED lines=52> */
.L_x_1227:
        /* <DEDUP_REMOVED lines=27> */
.L_x_1228:
        /* <DEDUP_REMOVED lines=12> */
.L_x_1229:
[----:B------:R-:W-:Y:S05]  /*d470*/  BSYNC.RECONVERGENT B0 ;  /* 0x0000000000007941 */ /* 0x000fea0003800200 */
.L_x_1221:
        /* <DEDUP_REMOVED lines=17> */
.L_x_1235:
        /* <DEDUP_REMOVED lines=62> */
.L_x_1231:
[----:B------:R-:W-:Y:S05]  /*d970*/  BSYNC.RECONVERGENT B0 ;  /* 0x0000000000007941 */ /* 0x000fea0003800200 */
.L_x_1230:
        /* <DEDUP_REMOVED lines=23> */
.L_x_1232:
        /* <DEDUP_REMOVED lines=16> */
.L_x_1234:
[----:B------:R-:W-:Y:S05]  /*dbf0*/  BSYNC.RECONVERGENT B0 ;  /* 0x0000000000007941 */ /* 0x000fea0003800200 */
.L_x_1233:
        /* <DEDUP_REMOVED lines=10> */
.L_x_1210:
        /* <DEDUP_REMOVED lines=16> */
.L_x_1238:
[----:B------:R-:W-:Y:S05]  /*dda0*/  BSYNC.RECONVERGENT B0 ;  /* 0x0000000000007941 */ /* 0x000fea0003800200 */
.L_x_1237:
        /* <DEDUP_REMOVED lines=11> */
.L_x_1240:
[----:B------:R-:W2:Y:S04]  /*de60*/  LDG.E.STRONG.GPU R5, desc[UR10][R2.64] ;  /* 0x0000000a02057981 */ /* 0x000ea8000c1ef900 */
[----:B--2---:R-:W-:Y:S01]  /*de70*/  CCTL.IVALL ;  /* 0x00000000ff00798f */ /* 0x004fe20002000000 */
[----:B------:R-:W-:Y:S05]  /*de80*/  YIELD ;  /* 0x0000000000007946 */ /* 0x000fea0003800000 */
[----:B------:R-:W-:-:S13]  /*de90*/  ISETP.NE.AND P0, PT, R5, R0, PT ;  /* 0x000000000500720c */ /* 0x000fda0003f05270 */
[----:B------:R-:W-:Y:S05]  /*dea0*/  @P0 BRA `(.L_x_1240) ;  /* 0xfffffffc00ec0947 */ /* 0x000fea000383ffff */
.L_x_1239:
        /* <DEDUP_REMOVED lines=75> */
.L_x_1243:
        /* <DEDUP_REMOVED lines=31> */
.L_x_1242:
[----:B------:R-:W-:Y:S05]  /*e550*/  BSYNC.RECONVERGENT B0 ;  /* 0x0000000000007941 */ /* 0x000fea0003800200 */
.L_x_1241:
        /* <DEDUP_REMOVED lines=10> */
.L_x_1244:
        /* <DEDUP_REMOVED lines=87> */
.L_x_1245:
        /* <DEDUP_REMOVED lines=9> */
.L_x_4519:


//--------------------- .text._Z35group_norm_nhwc_bwd_one_pass_kernelI11Fp32IOFp32WLi64ELi60ELi480EEv26Group_norm_nhwc_bwd_params --------------------------
	.section	.text._Z35group_norm_nhwc_bwd_one_pass_kernelI11Fp32IOFp32WLi64ELi60ELi480EEv26Group_norm_nhwc_bwd_params,"ax",@progbits
	.align	128
        .global         _Z35group_norm_nhwc_bwd_one_pass_kernelI11Fp32IOFp32WLi64ELi60ELi480EEv26Group_norm_nhwc_bwd_params
        .type           _Z35group_norm_nhwc_bwd_one_pass_kernelI11Fp32IOFp32WLi64ELi60ELi480EEv26Group_norm_nhwc_bwd_params,@function
        .size           _Z35group_norm_nhwc_bwd_one_pass_kernelI11Fp32IOFp32WLi64ELi60ELi480EEv26Group_norm_nhwc_bwd_params,(.L_x_4520 - _Z35group_norm_nhwc_bwd_one_pass_kernelI11Fp32IOFp32WLi64ELi60ELi480EEv26Group_norm_nhwc_bwd_params)
        .other          _Z35group_norm_nhwc_bwd_one_pass_kernelI11Fp32IOFp32WLi64ELi60ELi480EEv26Group_norm_nhwc_bwd_params,@"STO_CUDA_ENTRY STV_DEFAULT"
_Z35group_norm_nhwc_bwd_one_pass_kernelI11Fp32IOFp32WLi64ELi60ELi480EEv26Group_norm_nhwc_bwd_params:
.text._Z35group_norm_nhwc_bwd_one_pass_kernelI11Fp32IOFp32WLi64ELi60ELi480EEv26Group_norm_nhwc_bwd_params:
        /* <DEDUP_REMOVED lines=14> */
[----:B------:R-:W-:Y:S01]  /*00e0*/  MOV R49, R47 ;  /* 0x0000002f00317202 */ /* 0x000fe20000000f00 */
[----:B------:R-:W-:Y:S01]  /*00f0*/  IMAD R0, R0, 0x889, RZ ;  /* 0x0000088900007824 */ /* 0x000fe200078e02ff */
[----:B------:R-:W2:Y:S03]  /*0100*/  LDCU.U8 UR10, c[0x0][0x414] ;  /* 0x00008280ff0a77ac */ /* 0x000ea60008000000 */
[----:B------:R-:W3:Y:S01]  /*0110*/  LDC R46, c[0x0][0x374] ;  /* 0x0000dd00ff2e7b82 */ /* 0x000ee20000000800 */
[----:B------:R-:W-:-:S04]  /*0120*/  SHF.R.U32.HI R55, RZ, 0x10, R0 ;  /* 0x00000010ff377819 */ /* 0x000fc80000011600 */
[----:B------:R-:W-:-:S03]  /*0130*/  PRMT R0, R55, 0x9910, RZ ;  /* 0x0000991037007816 */ /* 0x000fc600000000ff */
[----:B------:R-:W4:Y:S02]  /*0140*/  LDC R44, c[0x0][0x370] ;  /* 0x0000dc00ff2c7b82 */ /* 0x000f240000000800 */
[----:B------:R-:W-:-:S05]  /*0150*/  IMAD R0, R0, 0x1e, RZ ;  /* 0x0000001e00007824 */ /* 0x000fca00078e02ff */
[----:B------:R-:W-:Y:S01]  /*0160*/  IADD3 R0, PT, PT, RZ, -R0, RZ ;  /* 0x80000000ff007210 */ /* 0x000fe20007ffe0ff */
[----:B0-----:R-:W-:-:S03]  /*0170*/  IMAD R55, R2, UR7, R55 ;  /* 0x0000000702377c24 */ /* 0x001fc6000f8e0237 */
[----:B------:R-:W-:Y:S02]  /*0180*/  PRMT R51, R0, 0x7710, RZ ;  /* 0x0000771000337816 */ /* 0x000fe400000000ff */
[C---:B------:R-:W-:Y:S02]  /*0190*/  IADD3 R53, PT, PT, R55.reuse, 0x20, RZ ;  /* 0x0000002037357810 */ /* 0x040fe40007ffe0ff */
[----:B------:R-:W-:Y:S02]  /*01a0*/  IADD3 R52, PT, PT, R55, 0x30, RZ ;  /* 0x0000003037347810 */ /* 0x000fe40007ffe0ff */
[----:B------:R-:W-:Y:S02]  /*01b0*/  IADD3 R51, PT, PT, R51, R48, RZ ;  /* 0x0000003033337210 */ /* 0x000fe40007ffe0ff */
[----:B------:R-:W-:Y:S02]  /*01c0*/  IADD3 R54, PT, PT, R55, 0x10, RZ ;  /* 0x0000001037367810 */ /* 0x000fe40007ffe0ff */
[----:B------:R-:W-:-:S02]  /*01d0*/  SHF.R.S32.HI R43, RZ, 0x1f, R53 ;  /* 0x0000001fff2b7819 */ /* 0x000fc40000011435 */
[----:B------:R-:W-:Y:S02]  /*01e0*/  SHF.R.S32.HI R42, RZ, 0x1f, R52 ;  /* 0x0000001fff2a7819 */ /* 0x000fe40000011434 */
[----:B-1234-:R-:W-:-:S07]  /*01f0*/  SHF.L.U32 R51, R51, 0x1, RZ ;  /* 0x0000000133337819 */ /* 0x01efce00000006ff */
.L_x_1277:
[----:B01----:R-:W0:Y:S01]  /*0200*/  LDC R6, c[0x0][0x410] ;  /* 0x00010400ff067b82 */ /* 0x003e220000000800 */
[----:B------:R-:W1:Y:S01]  /*0210*/  LDCU.128 UR12, c[0x0][0x400] ;  /* 0x00008000ff0c77ac */ /* 0x000e620008000c00 */
[----:B------:R-:W-:Y:S02]  /*0220*/  ISETP.GE.AND P0, PT, R49, RZ, PT ;  /* 0x000000ff3100720c */ /* 0x000fe40003f06270 */
[----:B------:R-:W-:-:S04]  /*0230*/  SHF.R.S32.HI R15, RZ, 0x1f, R55 ;  /* 0x0000001fff0f7819 */ /* 0x000fc80000011437 */
[----:B--2---:R-:W2:Y:S08]  /*0240*/  LDC.64 R8, c[0x0][0x3b8] ;  /* 0x0000ee00ff087b82 */ /* 0x004eb00000000a00 */
[----:B---3--:R-:W3:Y:S01]  /*0250*/  LDC.64 R28, c[0x0][0x3a8] ;  /* 0x0000ea00ff1c7b82 */ /* 0x008ee20000000a00 */
[----:B0-----:R-:W-:-:S04]  /*0260*/  IABS R5, R6 ;  /* 0x0000000600057213 */ /* 0x001fc80000000000 */
[----:B------:R-:W0:Y:S01]  /*0270*/  I2F.RP R0, R5 ;  /* 0x0000000500007306 */ /* 0x000e220000209400 */
[----:B--2---:R-:W-:-:S06]  /*0280*/  IMAD.WIDE R8, R49, 0x8, R8 ;  /* 0x0000000831087825 */ /* 0x004fcc00078e0208 */
[----:B------:R-:W2:Y:S01]  /*0290*/  LDG.E.64 R8, desc[UR8][R8.64] ;  /* 0x0000000808087981 */ /* 0x000ea2000c1e1b00 */
[----:B0-----:R-:W0:Y:S02]  /*02a0*/  MUFU.RCP R0, R0 ;  /* 0x0000000000007308 */ /* 0x001e240000001000 */
[----:B0-----:R-:W-:-:S06]  /*02b0*/  IADD3 R2, PT, PT, R0, 0xffffffe, RZ ;  /* 0x0ffffffe00027810 */ /* 0x001fcc0007ffe0ff */
[----:B------:R0:W4:Y:S02]  /*02c0*/  F2I.FTZ.U32.TRUNC.NTZ R3, R2 ;  /* 0x0000000200037305 */ /* 0x000124000021f000 */
[----:B0-----:R-:W-:Y:S02]  /*02d0*/  MOV R2, RZ ;  /* 0x000000ff00027202 */ /* 0x001fe40000000f00 */
[----:B----4-:R-:W-:-:S05]  /*02e0*/  IADD3 R4, PT, PT, RZ, -R3, RZ ;  /* 0x80000003ff047210 */ /* 0x010fca0007ffe0ff */
[----:B------:R-:W-:Y:S01]  /*02f0*/  IMAD R7, R4, R5, RZ ;  /* 0x0000000504077224 */ /* 0x000fe200078e02ff */
[----:B------:R-:W-:-:S03]  /*0300*/  IABS R4, R49 ;  /* 0x0000003100047213 */ /* 0x000fc60000000000 */
[----:B------:R-:W-:Y:S01]  /*0310*/  IMAD.HI.U32 R3, R3, R7, R2 ;  /* 0x0000000703037227 */ /* 0x000fe200078e0002 */
[----:B------:R-:W-:Y:S02]  /*0320*/  LOP3.LUT R2, R49, R6, RZ, 0x3c, !PT ;  /* 0x0000000631027212 */ /* 0x000fe400078e3cff */
[----:B------:R-:W-:Y:S02]  /*0330*/  SHF.R.S32.HI R7, RZ, 0x1f, R54 ;  /* 0x0000001fff077819 */ /* 0x000fe40000011436 */
[----:B------:R-:W-:Y:S01]  /*0340*/  ISETP.GE.AND P2, PT, R2, RZ, PT ;  /* 0x000000ff0200720c */ /* 0x000fe20003f46270 */
[----:B------:R-:W-:-:S05]  /*0350*/  IMAD.HI.U32 R3, R3, R4, RZ ;  /* 0x0000000403037227 */ /* 0x000fca00078e00ff */
[----:B------:R-:W-:-:S05]  /*0360*/  IADD3 R0, PT, PT, -R3, RZ, RZ ;  /* 0x000000ff03007210 */ /* 0x000fca0007ffe1ff */
[----:B------:R-:W-:-:S05]  /*0370*/  IMAD R0, R5, R0, R4 ;  /* 0x0000000005007224 */ /* 0x000fca00078e0204 */
[----:B------:R-:W-:-:S13]  /*0380*/  ISETP.GT.U32.AND P1, PT, R5, R0, PT ;  /* 0x000000000500720c */ /* 0x000fda0003f24070 */
[-C--:B------:R-:W-:Y:S02]  /*0390*/  @!P1 IADD3 R0, PT, PT, R0, -R5.reuse, RZ ;  /* 0x8000000500009210 */ /* 0x080fe40007ffe0ff */
[----:B------:R-:W-:Y:S02]  /*03a0*/  @!P1 IADD3 R3, PT, PT, R3, 0x1, RZ ;  /* 0x0000000103039810 */ /* 0x000fe40007ffe0ff */
[-C--:B------:R-:W-:Y:S02]  /*03b0*/  ISETP.GE.U32.AND P3, PT, R0, R5.reuse, PT ;  /* 0x000000050000720c */ /* 0x080fe40003f66070 */
[----:B-1----:R-:W-:Y:S02]  /*03c0*/  ISETP.GE.U32.AND P1, PT, R54, UR12, PT ;  /* 0x0000000c36007c0c */ /* 0x002fe4000bf26070 */
[----:B------:R-:W-:Y:S02]  /*03d0*/  ISETP.GT.U32.AND P4, PT, R5, R0, PT ;  /* 0x000000000500720c */ /* 0x000fe40003f84070 */
[----:B------:R-:W-:-:S02]  /*03e0*/  IADD3 R5, PT, PT, R0, -R5, RZ ;  /* 0x8000000500057210 */ /* 0x000fc40007ffe0ff */
[----:B------:R-:W-:Y:S02]  /*03f0*/  ISETP.GE.AND.EX P1, PT, R7, UR13, PT, P1 ;  /* 0x0000000d07007c0c */ /* 0x000fe4000bf26310 */
[----:B------:R-:W-:-:S03]  /*0400*/  SEL R0, R5, R0, !P4 ;  /* 0x0000000005007207 */ /* 0x000fc60006000000 */
[----:B------:R-:W-:Y:S02]  /*0410*/  @P3 IADD3 R3, PT, PT, R3, 0x1, RZ ;  /* 0x0000000103033810 */ /* 0x000fe40007ffe0ff */
[----:B------:R-:W-:Y:S02]  /*0420*/  ISETP.NE.AND P3, PT, R6, RZ, PT ;  /* 0x000000ff0600720c */ /* 0x000fe40003f65270 */
[----:B------:R-:W-:Y:S02]  /*0430*/  MOV R2, R3 ;  /* 0x0000000300027202 */ /* 0x000fe40000000f00 */
[----:B------:R-:W-:Y:S02]  /*0440*/  LOP3.LUT R3, RZ, R6, RZ, 0x33, !PT ;  /* 0x00000006ff037212 */ /* 0x000fe400078e33ff */
[----:B------:R-:W-:Y:S01]  /*0450*/  @!P0 IADD3 R0, PT, PT, -R0, RZ, RZ ;  /* 0x000000ff00008210 */ /* 0x000fe20007ffe1ff */
[----:B------:R-:W0:Y:S01]  /*0460*/  @!P1 LDC.64 R4, c[0x0][0x3f8] ;  /* 0x0000fe00ff049b82 */ /* 0x000e220000000a00 */
[----:B------:R-:W-:-:S02]  /*0470*/  ISETP.GE.U32.AND P0, PT, R55, UR12, PT ;  /* 0x0000000c37007c0c */ /* 0x000fc4000bf06070 */
[----:B------:R-:W-:Y:S02]  /*0480*/  SEL R0, R3, R0, !P3 ;  /* 0x0000000003007207 */ /* 0x000fe40005800000 */
[----:B------:R-:W-:Y:S02]  /*0490*/  @!P2 IADD3 R2, PT, PT, -R2, RZ, RZ ;  /* 0x000000ff0202a210 */ /* 0x000fe40007ffe1ff */
[----:B------:R-:W-:Y:S01]  /*04a0*/  ISETP.GE.AND.EX P0, PT, R15, UR13, PT, P0 ;  /* 0x0000000d0f007c0c */ /* 0x000fe2000bf06300 */
[----:B------:R-:W-:Y:S01]  /*04b0*/  IMAD R13, R0, 0x3c, RZ ;  /* 0x0000003c000d7824 */ /* 0x000fe200078e02ff */
[----:B------:R-:W-:Y:S01]  /*04c0*/  SEL R3, R3, R2, !P3 ;  /* 0x0000000203037207 */ /* 0x000fe20005800000 */
[----:B------:R-:W1:Y:S01]  /*04d0*/  @!P1 LDC.64 R10, c[0x0][0x3a0] ;  /* 0x0000e800ff0a9b82 */ /* 0x000e620000000a00 */
[----:B------:R-:W-:Y:S02]  /*04e0*/  LOP3.LUT R6, R51, 0xffff, RZ, 0xc0, !PT ;  /* 0x0000ffff33067812 */ /* 0x000fe400078ec0ff */
[----:B------:R-:W-:-:S02]  /*04f0*/  SHF.R.S32.HI R2, RZ, 0x1f, R3 ;  /* 0x0000001fff027819 */ /* 0x000fc40000011403 */
[C---:B------:R-:W-:Y:S02]  /*0500*/  IADD3 R60, P2, PT, R13.reuse, R6, RZ ;  /* 0x000000060d3c7210 */ /* 0x040fe40007f5e0ff */
[----:B------:R-:W-:Y:S01]  /*0510*/  ISETP.GE.U32.AND P3, PT, R52, UR12, PT ;  /* 0x0000000c34007c0c */ /* 0x000fe2000bf66070 */
[----:B------:R-:W-:Y:S01]  /*0520*/  IMAD R2, R2, UR14, RZ ;  /* 0x0000000e02027c24 */ /* 0x000fe2000f8e02ff */
[----:B------:R-:W-:Y:S01]  /*0530*/  LEA.HI.X.SX32 R61, R13, RZ, 0x1, P2 ;  /* 0x000000ff0d3d7211 */ /* 0x000fe200010f0eff */
[----:B------:R-:W4:Y:S01]  /*0540*/  @!P0 LDC.64 R32, c[0x0][0x3f8] ;  /* 0x0000fe00ff208b82 */ /* 0x000f220000000a00 */
[----:B------:R-:W-:Y:S01]  /*0550*/  ISETP.GE.U32.AND P2, PT, R53, UR12, PT ;  /* 0x0000000c35007c0c */ /* 0x000fe2000bf46070 */
[C---:B------:R-:W-:Y:S01]  /*0560*/  IMAD R59, R3.reuse, UR15, R2 ;  /* 0x0000000f033b7c24 */ /* 0x040fe2000f8e0202 */
[----:B------:R-:W-:Y:S01]  /*0570*/  ISETP.GE.AND.EX P3, PT, R42, UR13, PT, P3 ;  /* 0x0000000d2a007c0c */ /* 0x000fe2000bf66330 */
[----:B------:R-:W-:Y:S01]  /*0580*/  IMAD.WIDE.U32 R60, R3, UR14, R60 ;  /* 0x0000000e033c7c25 */ /* 0x000fe2000f8e003c */
[----:B------:R-:W-:-:S02]  /*0590*/  ISETP.GE.AND.EX P2, PT, R43, UR13, PT, P2 ;  /* 0x0000000d2b007c0c */ /* 0x000fc4000bf46320 */
[----:B------:R-:W-:Y:S01]  /*05a0*/  IADD3 R6, PT, PT, R13, R6, RZ ;  /* 0x000000060d067210 */ /* 0x000fe20007ffe0ff */
[----:B------:R-:W3:Y:S01]  /*05b0*/  @!P1 LDC.64 R2, c[0x0][0x398] ;  /* 0x0000e600ff029b82 */ /* 0x000ee20000000a00 */
[----:B0-----:R-:W-:Y:S01]  /*05c0*/  @!P1 IMAD R7, R7, R4, RZ ;  /* 0x0000000407079224 */ /* 0x001fe200078e02ff */
[----:B------:R-:W-:Y:S02]  /*05d0*/  IADD3 R59, PT, PT, R61, R59, RZ ;  /* 0x0000003b3d3b7210 */ /* 0x000fe40007ffe0ff */
[----:B------:R-:W-:Y:S01]  /*05e0*/  @!P1 MOV R58, R60 ;  /* 0x0000003c003a9202 */ /* 0x000fe20000000f00 */
[----:B------:R-:W-:-:S03]  /*05f0*/  @!P1 IMAD R7, R54, R5, R7 ;  /* 0x0000000536079224 */ /* 0x000fc600078e0207 */
[----:B------:R-:W0:Y:S01]  /*0600*/  @!P0 LDC.64 R12, c[0x0][0x3a0] ;  /* 0x0000e800ff0c8b82 */ /* 0x000e220000000a00 */
[----:B------:R-:W-:Y:S01]  /*0610*/  @!P1 IMAD.WIDE.U32 R4, R54, R4, R58 ;  /* 0x0000000436049225 */ /* 0x000fe200078e003a */
[----:B------:R-:W-:Y:S02]  /*0620*/  @!P2 MOV R26, R60 ;  /* 0x0000003c001aa202 */ /* 0x000fe40000000f00 */
[----:B------:R-:W-:Y:S02]  /*0630*/  @!P2 MOV R27, R59 ;  /* 0x0000003b001ba202 */ /* 0x000fe40000000f00 */
[----:B------:R-:W-:Y:S02]  /*0640*/  @!P1 IADD3 R5, PT, PT, R5, R7, RZ ;  /* 0x0000000705059210 */ /* 0x000fe40007ffe0ff */
[----:B------:R-:W0:Y:S01]  /*0650*/  @!P2 LDC.64 R22, c[0x0][0x3f8] ;  /* 0x0000fe00ff16ab82 */ /* 0x000e220000000a00 */
[C---:B------:R-:W-:Y:S01]  /*0660*/  @!P1 SHF.L.U32 R7, R4.reuse, 0x2, RZ ;  /* 0x0000000204079819 */ /* 0x040fe200000006ff */
[----:B----4-:R-:W-:Y:S01]  /*0670*/  @!P0 IMAD R14, R15, R32, RZ ;  /* 0x000000200f0e8224 */ /* 0x010fe200078e02ff */
[----:B------:R-:W-:-:S02]  /*0680*/  @!P1 SHF.L.U64.HI R16, R4, 0x2, R5 ;  /* 0x0000000204109819 */ /* 0x000fc40000010205 */
[C---:B-1----:R-:W-:Y:S02]  /*0690*/  @!P1 IADD3 R10, P4, PT, R7.reuse, R10, RZ ;  /* 0x0000000a070a9210 */ /* 0x042fe40007f9e0ff */
[----:B------:R-:W-:Y:S01]  /*06a0*/  @!P0 MOV R15, R59 ;  /* 0x0000003b000f8202 */ /* 0x000fe20000000f00 */
[----:B------:R-:W1:Y:S01]  /*06b0*/  @!P3 LDC.64 R4, c[0x0][0x3f8] ;  /* 0x0000fe00ff04bb82 */ /* 0x000e620000000a00 */
[----:B---3--:R-:W-:Y:S01]  /*06c0*/  @!P1 IADD3 R2, P5, PT, R7, R2, RZ ;  /* 0x0000000207029210 */ /* 0x008fe20007fbe0ff */
[C---:B------:R-:W-:Y:S01]  /*06d0*/  @!P0 IMAD R7, R55.reuse, R33, R14 ;  /* 0x0000002137078224 */ /* 0x040fe200078e020e */
[----:B------:R-:W-:Y:S02]  /*06e0*/  @!P0 MOV R14, R60 ;  /* 0x0000003c000e8202 */ /* 0x000fe40000000f00 */
[C---:B------:R-:W-:Y:S02]  /*06f0*/  @!P1 IADD3.X R11, PT, PT, R16.reuse, R11, RZ, P4, !PT ;  /* 0x0000000b100b9210 */ /* 0x040fe400027fe4ff */
[----:B------:R-:W-:Y:S01]  /*0700*/  ISETP.NE.AND P4, PT, RZ, UR10, PT ;  /* 0x0000000aff007c0c */ /* 0x000fe2000bf85270 */
[----:B------:R-:W3:Y:S01]  /*0710*/  @!P0 LDC.64 R18, c[0x0][0x398] ;  /* 0x0000e600ff128b82 */ /* 0x000ee20000000a00 */
[----:B------:R-:W-:Y:S01]  /*0720*/  @!P0 IMAD.WIDE.U32 R32, R55, R32, R14 ;  /* 0x0000002037208225 */ /* 0x000fe200078e000e */
[----:B------:R-:W-:-:S04]  /*0730*/  @!P1 IADD3.X R3, PT, PT, R16, R3, RZ, P5, !PT ;  /* 0x0000000310039210 */ /* 0x000fc80002ffe4ff */
[----:B------:R-:W-:Y:S02]  /*0740*/  @!P0 IADD3 R7, PT, PT, R33, R7, RZ ;  /* 0x0000000721078210 */ /* 0x000fe40007ffe0ff */
[----:B------:R-:W4:Y:S01]  /*0750*/  @!P2 LDC.64 R14, c[0x0][0x3a0] ;  /* 0x0000e800ff0eab82 */ /* 0x000f220000000a00 */
[-C--:B0-----:R-:W-:Y:S01]  /*0760*/  @!P2 IMAD R20, R43, R22.reuse, RZ ;  /* 0x000000162b14a224 */ /* 0x081fe200078e02ff */
[C---:B------:R-:W-:Y:S02]  /*0770*/  @!P0 SHF.L.U32 R31, R32.reuse, 0x2, RZ ;  /* 0x00000002201f8819 */ /* 0x040fe400000006ff */
[----:B------:R-:W-:Y:S01]  /*0780*/  @!P0 SHF.L.U64.HI R32, R32, 0x2, R7 ;  /* 0x0000000220208819 */ /* 0x000fe20000010207 */
[C---:B------:R-:W-:Y:S02]  /*0790*/  @!P2 IMAD R7, R53.reuse, R23, R20 ;  /* 0x000000173507a224 */ /* 0x040fe400078e0214 */
[----:B------:R-:W-:Y:S01]  /*07a0*/  @!P2 IMAD.WIDE.U32 R22, R53, R22, R26 ;  /* 0x000000163516a225 */ /* 0x000fe200078e001a */
[----:B------:R-:W0:Y:S03]  /*07b0*/  @!P2 LDC.64 R16, c[0x0][0x398] ;  /* 0x0000e600ff10ab82 */ /* 0x000e260000000a00 */
[----:B-1----:R-:W-:-:S05]  /*07c0*/  @!P3 IMAD R30, R42, R4, RZ ;  /* 0x000000042a1eb224 */ /* 0x002fca00078e02ff */
[----:B------:R-:W1:Y:S08]  /*07d0*/  @!P3 LDC.64 R20, c[0x0][0x3a0] ;  /* 0x0000e800ff14bb82 */ /* 0x000e700000000a00 */
[----:B------:R-:W1:Y:S01]  /*07e0*/  @!P3 LDC.64 R24, c[0x0][0x398] ;  /* 0x0000e600ff18bb82 */ /* 0x000e620000000a00 */
[C---:B------:R-:W-:Y:S01]  /*07f0*/  @!P0 IADD3 R12, P5, PT, R31.reuse, R12, RZ ;  /* 0x0000000c1f0c8210 */ /* 0x040fe20007fbe0ff */
[----:B------:R-:W-:Y:S01]  /*0800*/  @!P3 IMAD R33, R52, R5, R30 ;  /* 0x000000053421b224 */ /* 0x000fe200078e021e */
[----:B---3--:R-:W-:-:S05]  /*0810*/  @!P0 IADD3 R18, P6, PT, R31, R18, RZ ;  /* 0x000000121f128210 */ /* 0x008fca0007fde0ff */
[----:B------:R-:W3:Y:S01]  /*0820*/  @P4 LDC.64 R26, c[0x0][0x3b0] ;  /* 0x0000ec00ff1a4b82 */ /* 0x000ee20000000a00 */
[----:B------:R-:W-:Y:S02]  /*0830*/  @!P3 MOV R30, R60 ;  /* 0x0000003c001eb202 */ /* 0x000fe40000000f00 */
[----:B------:R-:W-:Y:S02]  /*0840*/  @!P3 MOV R31, R59 ;  /* 0x0000003b001fb202 */ /* 0x000fe40000000f00 */
[----:B------:R-:W-:Y:S02]  /*0850*/  @!P2 IADD3 R23, PT, PT, R23, R7, RZ ;  /* 0x000000071717a210 */ /* 0x000fe40007ffe0ff */
[----:B------:R-:W-:Y:S01]  /*0860*/  @!P2 SHF.L.U32 R7, R22, 0x2, RZ ;  /* 0x000000021607a819 */ /* 0x000fe200000006ff */
[----:B------:R-:W-:Y:S01]  /*0870*/  @!P3 IMAD.WIDE.U32 R4, R52, R4, R30 ;  /* 0x000000043404b225 */ /* 0x000fe200078e001e */
[C---:B------:R-:W-:Y:S02]  /*0880*/  @!P0 IADD3.X R13, PT, PT, R32.reuse, R13, RZ, P5, !PT ;  /* 0x0000000d200d8210 */ /* 0x040fe40002ffe4ff */
[----:B------:R-:W-:-:S02]  /*0890*/  @!P0 IADD3.X R19, PT, PT, R32, R19, RZ, P6, !PT ;  /* 0x0000001320138210 */ /* 0x000fc400037fe4ff */
[C---:B----4-:R-:W-:Y:S02]  /*08a0*/  @!P2 IADD3 R14, P5, PT, R7.reuse, R14, RZ ;  /* 0x0000000e070ea210 */ /* 0x050fe40007fbe0ff */
[----:B0-----:R-:W-:Y:S02]  /*08b0*/  @!P2 IADD3 R16, P6, PT, R7, R16, RZ ;  /* 0x000000100710a210 */ /* 0x001fe40007fde0ff */
[----:B------:R-:W-:Y:S02]  /*08c0*/  @!P2 SHF.L.U64.HI R22, R22, 0x2, R23 ;  /* 0x000000021616a819 */ /* 0x000fe40000010217 */
[----:B------:R-:W-:Y:S02]  /*08d0*/  @!P3 IADD3 R7, PT, PT, R5, R33, RZ ;  /* 0x000000210507b210 */ /* 0x000fe40007ffe0ff */
[----:B------:R-:W-:Y:S02]  /*08e0*/  @!P3 SHF.L.U32 R5, R4, 0x2, RZ ;  /* 0x000000020405b819 */ /* 0x000fe400000006ff */
[----:B------:R-:W-:-:S02]  /*08f0*/  @!P2 IADD3.X R15, PT, PT, R22, R15, RZ, P5, !PT ;  /* 0x0000000f160fa210 */ /* 0x000fc40002ffe4ff */
[----:B------:R-:W-:Y:S02]  /*0900*/  @!P2 IADD3.X R17, PT, PT, R22, R17, RZ, P6, !PT ;  /* 0x000000111611a210 */ /* 0x000fe400037fe4ff */
[----:B------:R-:W-:Y:S02]  /*0910*/  @!P3 SHF.L.U64.HI R4, R4, 0x2, R7 ;  /* 0x000000020404b819 */ /* 0x000fe40000010207 */
[C---:B-1----:R-:W-:Y:S02]  /*0920*/  @!P3 IADD3 R20, P5, PT, R5.reuse, R20, RZ ;  /* 0x000000140514b210 */ /* 0x042fe40007fbe0ff */
[----:B------:R-:W-:Y:S01]  /*0930*/  @!P3 IADD3 R24, P6, PT, R5, R24, RZ ;  /* 0x000000180518b210 */ /* 0x000fe20007fde0ff */
[----:B------:R-:W-:Y:S01]  /*0940*/  IMAD.WIDE R28, R6, 0x4, R28 ;  /* 0x00000004061c7825 */ /* 0x000fe200078e021c */
[----:B------:R-:W-:Y:S02]  /*0950*/  @!P3 IADD3.X R21, PT, PT, R4, R21, RZ, P5, !PT ;  /* 0x000000150415b210 */ /* 0x000fe40002ffe4ff */
[----:B------:R-:W-:-:S02]  /*0960*/  CS2R R22, SRZ ;  /* 0x0000000000167805 */ /* 0x000fc4000001ff00 */
[----:B------:R-:W-:Y:S01]  /*0970*/  @!P3 IADD3.X R25, PT, PT, R4, R25, RZ, P6, !PT ;  /* 0x000000190419b210 */ /* 0x000fe200037fe4ff */
[----:B---3--:R-:W-:Y:S01]  /*0980*/  @P4 IMAD.WIDE R26, R6, 0x4, R26 ;  /* 0x00000004061a4825 */ /* 0x008fe200078e021a */
[----:B------:R-:W-:Y:S02]  /*0990*/  CS2R R6, SRZ ;  /* 0x0000000000067805 */ /* 0x000fe4000001ff00 */
[----:B------:R-:W-:Y:S01]  /*09a0*/  CS2R R4, SRZ ;  /* 0x0000000000047805 */ /* 0x000fe2000001ff00 */
[----:B------:R0:W5:Y:S04]  /*09b0*/  @!P0 LDG.E.64 R22, desc[UR8][R12.64] ;  /* 0x000000080c168981 */ /* 0x000168000c1e1b00 */
[----:B------:R1:W5:Y:S04]  /*09c0*/  @!P1 LDG.E.64 R6, desc[UR8][R10.64] ;  /* 0x000000080a069981 */ /* 0x000368000c1e1b00 */
[----:B------:R3:W5:Y:S01]  /*09d0*/  @!P1 LDG.E.64 R4, desc[UR8][R2.64] ;  /* 0x0000000802049981 */ /* 0x000762000c1e1b00 */
[----:B0-----:R-:W-:-:S02]  /*09e0*/  CS2R R12, SRZ ;  /* 0x00000000000c7805 */ /* 0x001fc4000001ff00 */
[----:B-1----:R-:W-:-:S04]  /*09f0*/  CS2R R10, SRZ ;  /* 0x00000000000a7805 */ /* 0x002fc8000001ff00 */
[----:B------:R0:W5:Y:S01]  /*0a00*/  @!P2 LDG.E.64 R12, desc[UR8][R16.64] ;  /* 0x00000008100ca981 */ /* 0x000162000c1e1b00 */
[----:B---3--:R-:W-:Y:S02]  /*0a10*/  MOV R3, RZ ;  /* 0x000000ff00037202 */ /* 0x008fe40000000f00 */
[----:B------:R-:W-:Y:S01]  /*0a20*/  MOV R2, RZ ;  /* 0x000000ff00027202 */ /* 0x000fe20000000f00 */
[----:B------:R1:W5:Y:S05]  /*0a30*/  @!P2 LDG.E.64 R10, desc[UR8][R14.64] ;  /* 0x000000080e0aa981 */ /* 0x00036a000c1e1b00 */
[----:B------:R3:W5:Y:S01]  /*0a40*/  @!P0 LDG.E.64 R2, desc[UR8][R18.64] ;  /* 0x0000000812028981 */ /* 0x000762000c1e1b00 */
[----:B0-----:R-:W-:-:S02]  /*0a50*/  CS2R R16, SRZ ;  /* 0x0000000000107805 */ /* 0x001fc4000001ff00 */
[----:B-1----:R-:W-:-:S04]  /*0a60*/  CS2R R14, SRZ ;  /* 0x00000000000e7805 */ /* 0x002fc8000001ff00 */
[----:B------:R0:W5:Y:S01]  /*0a70*/  @!P3 LDG.E.64 R16, desc[UR8][R24.64] ;  /* 0x000000081810b981 */ /* 0x000162000c1e1b00 */
[----:B---3--:R-:W-:-:S03]  /*0a80*/  CS2R R18, SRZ ;  /* 0x0000000000127805 */ /* 0x008fc6000001ff00 */
[----:B------:R0:W5:Y:S04]  /*0a90*/  @!P3 LDG.E.64 R14, desc[UR8][R20.64] ;  /* 0x00000008140eb981 */ /* 0x000168000c1e1b00 */
[----:B------:R0:W5:Y:S04]  /*0aa0*/  @P4 LDG.E.64 R18, desc[UR8][R26.64] ;  /* 0x000000081a124981 */ /* 0x000168000c1e1b00 */
[----:B------:R0:W5:Y:S01]  /*0ab0*/  LDG.E.64 R20, desc[UR8][R28.64] ;  /* 0x000000081c147981 */ /* 0x000162000c1e1b00 */
[----:B--2---:R-:W-:-:S05]  /*0ac0*/  FFMA.FTZ R9, -R8, R8, R9 ;  /* 0x0000000808097223 */ /* 0x004fca0000010109 */
[----:B------:R-:W-:-:S13]  /*0ad0*/  FSETP.GTU.FTZ.AND P1, PT, R9, RZ, PT ;  /* 0x000000ff0900720b */ /* 0x000fda0003f3c000 */
[----:B------:R-:W1:Y:S01]  /*0ae0*/  @P1 LDC R30, c[0x0][0x3c0] ;  /* 0x0000f000ff1e1b82 */ /* 0x000e620000000800 */
[----:B------:R-:W-:Y:S01]  /*0af0*/  UISETP.NE.AND UP0, UPT, UR10, URZ, UPT ;  /* 0x000000ff0a00728c */ /* 0x000fe2000bf05270 */
[----:B-1----:R-:W-:Y:S01]  /*0b00*/  @P1 FADD.FTZ R30, R9, R30 ;  /* 0x0000001e091e1221 */ /* 0x002fe20000010000 */
[----:B------:R-:W-:-:S06]  /*0b10*/  MOV R9, 0x3f800000 ;  /* 0x3f80000000097802 */ /* 0x000fcc0000000f00 */
[----:B------:R0:W1:Y:S01]  /*0b20*/  @P1 MUFU.RSQ R9, R30 ;  /* 0x0000001e00091308 */ /* 0x0000620000001400 */
[----:B------:R-:W-:Y:S05]  /*0b30*/  BRA.U UP0, `(.L_x_1247) ;  /* 0x0000000100e47547 */ /* 0x000fea000b800000 */
[C---:B0----5:R-:W-:Y:S01]  /*0b40*/  FADD.FTZ R24, -R8.reuse, R22 ;  /* 0x0000001608187221 */ /* 0x061fe20000010100 */
[----:B------:R-:W-:Y:S01]  /*0b50*/  FADD.FTZ R26, -R8, R23 ;  /* 0x00000017081a7221 */ /* 0x000fe20000010100 */
[----:B------:R-:W-:Y:S01]  /*0b60*/  FMUL.FTZ R28, R2, R20 ;  /* 0x00000014021c7220 */ /* 0x000fe20000410000 */
[----:B------:R-:W-:Y:S01]  /*0b70*/  FMUL.FTZ R27, R3, R21 ;  /* 0x00000015031b7220 */ /* 0x000fe20000410000 */
[-C--:B-1----:R-:W-:Y:S01]  /*0b80*/  FMUL.FTZ R25, R24, R9.reuse ;  /* 0x0000000918197220 */ /* 0x082fe20000410000 */
[----:B------:R-:W-:Y:S01]  /*0b90*/  FMUL.FTZ R24, R26, R9 ;  /* 0x000000091a187220 */ /* 0x000fe20000410000 */
[----:B------:R-:W-:Y:S01]  /*0ba0*/  FADD.FTZ R26, RZ, R28 ;  /* 0x0000001cff1a7221 */ /* 0x000fe20000010000 */
[C---:B------:R-:W-:Y:S01]  /*0bb0*/  FADD.FTZ R34, -R8.reuse, R14 ;  /* 0x0000000e08227221 */ /* 0x040fe20000010100 */
[----:B------:R-:W-:Y:S01]  /*0bc0*/  FFMA.FTZ R29, R25, R28, RZ ;  /* 0x0000001c191d7223 */ /* 0x000fe200000100ff */
[----:B------:R-:W-:Y:S01]  /*0bd0*/  FADD.FTZ R28, -R8, R6 ;  /* 0x00000006081c7221 */ /* 0x000fe20000010100 */
[----:B------:R-:W-:Y:S01]  /*0be0*/  FADD.FTZ R26, R27, R26 ;  /* 0x0000001a1b1a7221 */ /* 0x000fe20000010000 */
[----:B------:R-:W-:Y:S01]  /*0bf0*/  FFMA.FTZ R25, R2, R25, RZ ;  /* 0x0000001902197223 */ /* 0x000fe200000100ff */
[----:B------:R-:W-:Y:S01]  /*0c00*/  FFMA.FTZ R29, R24, R27, R29 ;  /* 0x0000001b181d7223 */ /* 0x000fe2000001001d */
[----:B------:R-:W-:Y:S01]  /*0c10*/  FMUL.FTZ R27, R4, R20 ;  /* 0x00000014041b7220 */ /* 0x000fe20000410000 */
[----:B------:R-:W-:Y:S01]  /*0c20*/  FMUL.FTZ R30, R28, R9 ;  /* 0x000000091c1e7220 */ /* 0x000fe20000410000 */
[----:B------:R-:W-:Y:S01]  /*0c30*/  FADD.FTZ R28, -R8, R7 ;  /* 0x00000007081c7221 */ /* 0x000fe20000010100 */
[----:B------:R-:W-:Y:S01]  /*0c40*/  FFMA.FTZ R24, R3, R24, RZ ;  /* 0x0000001803187223 */ /* 0x000fe200000100ff */
[----:B------:R-:W-:Y:S01]  /*0c50*/  FADD.FTZ R26, R26, R27 ;  /* 0x0000001b1a1a7221 */ /* 0x000fe20000010000 */
[----:B------:R-:W-:Y:S01]  /*0c60*/  FFMA.FTZ R29, R30, R27, R29 ;  /* 0x0000001b1e1d7223 */ /* 0x000fe2000001001d */
[----:B------:R-:W-:Y:S01]  /*0c70*/  FMUL.FTZ R27, R5, R21 ;  /* 0x00000015051b7220 */ /* 0x000fe20000410000 */
[----:B------:R-:W-:Y:S01]  /*0c80*/  FMUL.FTZ R28, R28, R9 ;  /* 0x000000091c1c7220 */ /* 0x000fe20000410000 */
[----:B------:R-:W-:Y:S01]  /*0c90*/  FFMA.FTZ R25, R4, R30, R25 ;  /* 0x0000001e04197223 */ /* 0x000fe20000010019 */
[----:B------:R-:W-:Y:S01]  /*0ca0*/  FADD.FTZ R30, -R8, R10 ;  /* 0x0000000a081e7221 */ /* 0x000fe20000010100 */
[----:B------:R-:W-:Y:S01]  /*0cb0*/  FADD.FTZ R26, R27, R26 ;  /* 0x0000001a1b1a7221 */ /* 0x000fe20000010000 */
[----:B------:R-:W-:Y:S01]  /*0cc0*/  FFMA.FTZ R29, R28, R27, R29 ;  /* 0x0000001b1c1d7223 */ /* 0x000fe2000001001d */
[----:B------:R-:W-:Y:S01]  /*0cd0*/  FMUL.FTZ R27, R12, R20 ;  /* 0x000000140c1b7220 */ /* 0x000fe20000410000 */
[----:B------:R-:W-:Y:S01]  /*0ce0*/  FMUL.FTZ R32, R30, R9 ;  /* 0x000000091e207220 */ /* 0x000fe20000410000 */
[----:B------:R-:W-:Y:S01]  /*0cf0*/  FADD.FTZ R30, -R8, R11 ;  /* 0x0000000b081e7221 */ /* 0x000fe20000010100 */
[----:B------:R-:W-:Y:S01]  /*0d00*/  FFMA.FTZ R24, R5, R28, R24 ;  /* 0x0000001c05187223 */ /* 0x000fe20000010018 */
[----:B------:R-:W-:Y:S01]  /*0d10*/  FADD.FTZ R26, R26, R27 ;  /* 0x0000001b1a1a7221 */ /* 0x000fe20000010000 */
[----:B------:R-:W-:Y:S01]  /*0d20*/  FFMA.FTZ R29, R32, R27, R29 ;  /* 0x0000001b201d7223 */ /* 0x000fe2000001001d */
[----:B------:R-:W-:Y:S01]  /*0d30*/  FMUL.FTZ R27, R13, R21 ;  /* 0x000000150d1b7220 */ /* 0x000fe20000410000 */
[----:B------:R-:W-:Y:S01]  /*0d40*/  FMUL.FTZ R30, R30, R9 ;  /* 0x000000091e1e7220 */ /* 0x000fe20000410000 */
[----:B------:R-:W-:Y:S01]  /*0d50*/  FFMA.FTZ R25, R12, R32, R25 ;  /* 0x000000200c197223 */ /* 0x000fe20000010019 */
[----:B------:R-:W-:Y:S01]  /*0d60*/  FMUL.FTZ R32, R17, R21 ;  /* 0x0000001511207220 */ /* 0x000fe20000410000 */
[----:B------:R-:W-:Y:S01]  /*0d70*/  FADD.FTZ R28, R27, R26 ;  /* 0x0000001a1b1c7221 */ /* 0x000fe20000010000 */
[----:B------:R-:W-:Y:S01]  /*0d80*/  FFMA.FTZ R26, R30, R27, R29 ;  /* 0x0000001b1e1a7223 */ /* 0x000fe2000001001d */
[----:B------:R-:W-:Y:S01]  /*0d90*/  FMUL.FTZ R29, R16, R20 ;  /* 0x00000014101d7220 */ /* 0x000fe20000410000 */
[----:B------:R-:W-:Y:S01]  /*0da0*/  FMUL.FTZ R27, R34, R9 ;  /* 0x00000009221b7220 */ /* 0x000fe20000410000 */
[----:B------:R-:W-:Y:S01]  /*0db0*/  FFMA.FTZ R30, R13, R30, R24 ;  /* 0x0000001e0d1e7223 */ /* 0x000fe20000010018 */
[----:B------:R-:W-:Y:S01]  /*0dc0*/  FADD.FTZ R24, RZ, R3 ;  /* 0x00000003ff187221 */ /* 0x000fe20000010000 */
[----:B------:R-:W-:Y:S01]  /*0dd0*/  FADD.FTZ R31, R28, R29 ;  /* 0x0000001d1c1f7221 */ /* 0x000fe20000010000 */
[----:B------:R-:W-:Y:S01]  /*0de0*/  FFMA.FTZ R28, R27, R29, R26 ;  /* 0x0000001d1b1c7223 */ /* 0x000fe2000001001a */
[----:B------:R-:W-:Y:S01]  /*0df0*/  FADD.FTZ R29, RZ, R2 ;  /* 0x00000002ff1d7221 */ /* 0x000fe20000010000 */
[----:B------:R-:W-:Y:S01]  /*0e00*/  FADD.FTZ R26, -R8, R15 ;  /* 0x0000000f081a7221 */ /* 0x000fe20000010100 */
[----:B------:R-:W-:-:S02]  /*0e10*/  FADD.FTZ R24, R5, R24 ;  /* 0x0000001805187221 */ /* 0x000fc40000010000 */
[----:B------:R-:W-:Y:S01]  /*0e20*/  FADD.FTZ R29, R4, R29 ;  /* 0x0000001d041d7221 */ /* 0x000fe20000010000 */
[----:B------:R-:W-:Y:S01]  /*0e30*/  FMUL.FTZ R33, R26, R9 ;  /* 0x000000091a217220 */ /* 0x000fe20000410000 */
[----:B------:R-:W-:Y:S01]  /*0e40*/  FADD.FTZ R26, R32, R31 ;  /* 0x0000001f201a7221 */ /* 0x000fe20000010000 */
[----:B------:R-:W-:Y:S01]  /*0e50*/  FADD.FTZ R24, R13, R24 ;  /* 0x000000180d187221 */ /* 0x000fe20000010000 */
[----:B------:R-:W-:Y:S01]  /*0e60*/  FADD.FTZ R31, R12, R29 ;  /* 0x0000001d0c1f7221 */ /* 0x000fe20000010000 */
[----:B------:R-:W-:Y:S01]  /*0e70*/  FFMA.FTZ R29, R17, R33, R30 ;  /* 0x00000021111d7223 */ /* 0x000fe2000001001e */
[----:B------:R-:W-:Y:S01]  /*0e80*/  FFMA.FTZ R32, R33, R32, R28 ;  /* 0x0000002021207223 */ /* 0x000fe2000001001c */
[C---:B------:R-:W-:Y:S01]  /*0e90*/  FFMA.FTZ R28, R16.reuse, R27, R25 ;  /* 0x0000001b101c7223 */ /* 0x040fe20000010019 */
[----:B------:R-:W-:Y:S01]  /*0ea0*/  FADD.FTZ R30, R16, R31 ;  /* 0x0000001f101e7221 */ /* 0x000fe20000010000 */
[----:B------:R-:W-:Y:S01]  /*0eb0*/  FADD.FTZ R31, R17, R24 ;  /* 0x00000018111f7221 */ /* 0x000fe20000010000 */
[----:B------:R-:W-:Y:S06]  /*0ec0*/  BRA `(.L_x_1248) ;  /* 0x0000000800007947 */ /* 0x000fec0003800000 */
.L_x_1247:
[C---:B0----5:R-:W-:Y:S01]  /*0ed0*/  FADD.FTZ R24, -R8.reuse, R22 ;  /* 0x0000001608187221 */ /* 0x061fe20000010100 */
[----:B------:R-:W-:-:S03]  /*0ee0*/  FADD.FTZ R26, -R8, R6 ;  /* 0x00000006081a7221 */ /* 0x000fc60000010100 */
[-C--:B-1----:R-:W-:Y:S01]  /*0ef0*/  FMUL.FTZ R25, R24, R9.reuse ;  /* 0x0000000918197220 */ /* 0x082fe20000410000 */
[----:B------:R-:W-:Y:S01]  /*0f00*/  FADD.FTZ R24, -R8, R23 ;  /* 0x0000001708187221 */ /* 0x000fe20000010100 */
[----:B------:R-:W-:Y:S01]  /*0f10*/  FMUL.FTZ R27, R26, R9 ;  /* 0x000000091a1b7220 */ /* 0x000fe20000410000 */
[----:B------:R-:W-:Y:S01]  /*0f20*/  FADD.FTZ R26, -R8, R7 ;  /* 0x00000007081a7221 */ /* 0x000fe20000010100 */
[--C-:B------:R-:W-:Y:S01]  /*0f30*/  FFMA.FTZ R30, R20, R25, R18.reuse ;  /* 0x00000019141e7223 */ /* 0x100fe20000010012 */
[----:B------:R-:W-:Y:S01]  /*0f40*/  FMUL.FTZ R24, R24, R9 ;  /* 0x0000000918187220 */ /* 0x000fe20000410000 */
[----:B------:R-:W-:Y:S01]  /*0f50*/  FFMA.FTZ R28, R20, R27, R18 ;  /* 0x0000001b141c7223 */ /* 0x000fe20000010012 */
[----:B------:R-:W-:Y:S01]  /*0f60*/  FMUL.FTZ R26, R26, R9 ;  /* 0x000000091a1a7220 */ /* 0x000fe20000410000 */
[----:B------:R-:W-:Y:S01]  /*0f70*/  FMUL.FTZ R32, R30, -1.4426950216293334961 ;  /* 0xbfb8aa3b1e207820 */ /* 0x000fe20000410000 */
[C-C-:B------:R-:W-:Y:S01]  /*0f80*/  FFMA.FTZ R29, R21.reuse, R24, R19.reuse ;  /* 0x00000018151d7223 */ /* 0x140fe20000010013 */
[----:B------:R-:W-:Y:S01]  /*0f90*/  FMUL.FTZ R36, R28, -1.4426950216293334961 ;  /* 0xbfb8aa3b1c247820 */ /* 0x000fe20000410000 */
[----:B------:R-:W-:-:S02]  /*0fa0*/  FFMA.FTZ R31, R21, R26, R19 ;  /* 0x0000001a151f7223 */ /* 0x000fc40000010013 */
[----:B------:R-:W-:Y:S01]  /*0fb0*/  FMUL.FTZ R33, R29, -1.4426950216293334961 ;  /* 0xbfb8aa3b1d217820 */ /* 0x000fe20000410000 */
[----:B------:R-:W0:Y:S01]  /*0fc0*/  MUFU.EX2 R32, R32 ;  /* 0x0000002000207308 */ /* 0x000e220000000800 */
[----:B------:R-:W-:-:S07]  /*0fd0*/  FMUL.FTZ R38, R31, -1.4426950216293334961 ;  /* 0xbfb8aa3b1f267820 */ /* 0x000fce0000410000 */
[----:B------:R-:W1:Y:S08]  /*0fe0*/  MUFU.EX2 R33, R33 ;  /* 0x0000002100217308 */ /* 0x000e700000000800 */
[----:B------:R-:W2:Y:S01]  /*0ff0*/  MUFU.EX2 R36, R36 ;  /* 0x0000002400247308 */ /* 0x000ea20000000800 */
[----:B0-----:R-:W-:-:S07]  /*1000*/  FADD.FTZ R35, R32, 1 ;  /* 0x3f80000020237421 */ /* 0x001fce0000010000 */
[----:B------:R-:W0:Y:S01]  /*1010*/  MUFU.EX2 R38, R38 ;  /* 0x0000002600267308 */ /* 0x000e220000000800 */
[----:B-1----:R-:W-:-:S07]  /*1020*/  FADD.FTZ R34, R33, 1 ;  /* 0x3f80000021227421 */ /* 0x002fce0000010000 */
[----:B------:R-:W1:Y:S01]  /*1030*/  MUFU.RCP R35, R35 ;  /* 0x0000002300237308 */ /* 0x000e620000001000 */
[----:B--2---:R-:W-:Y:S01]  /*1040*/  FADD.FTZ R33, R36, 1 ;  /* 0x3f80000024217421 */ /* 0x004fe20000010000 */
[----:B------:R-:W-:-:S06]  /*1050*/  FADD.FTZ R36, -R8, R10 ;  /* 0x0000000a08247221 */ /* 0x000fcc0000010100 */
[----:B------:R-:W2:Y:S01]  /*1060*/  MUFU.RCP R34, R34 ;  /* 0x0000002200227308 */ /* 0x000ea20000001000 */
[----:B0-----:R-:W-:-:S07]  /*1070*/  FADD.FTZ R32, R38, 1 ;  /* 0x3f80000026207421 */ /* 0x001fce0000010000 */
[----:B------:R-:W0:Y:S01]  /*1080*/  MUFU.RCP R33, R33 ;  /* 0x0000002100217308 */ /* 0x000e220000001000 */
[----:B-1----:R-:W-:Y:S01]  /*1090*/  FADD.FTZ R37, -R35, 1 ;  /* 0x3f80000023257421 */ /* 0x002fe20000010100 */
[----:B------:R-:W-:-:S03]  /*10a0*/  FMUL.FTZ R38, R2, R35 ;  /* 0x0000002302267220 */ /* 0x000fc60000410000 */
[----:B------:R-:W-:-:S03]  /*10b0*/  FFMA.FTZ R37, R30, R37, 1 ;  /* 0x3f8000001e257423 */ /* 0x000fc60000010025 */
[----:B------:R-:W1:Y:S01]  /*10c0*/  MUFU.RCP R32, R32 ;  /* 0x0000002000207308 */ /* 0x000e620000001000 */
[----:B--2---:R-:W-:Y:S01]  /*10d0*/  FADD.FTZ R30, -R34, 1 ;  /* 0x3f800000221e7421 */ /* 0x004fe20000010100 */
[----:B------:R-:W-:Y:S01]  /*10e0*/  FMUL.FTZ R35, R3, R34 ;  /* 0x0000002203237220 */ /* 0x000fe20000410000 */
[----:B------:R-:W-:Y:S01]  /*10f0*/  FADD.FTZ R34, -R8, R11 ;  /* 0x0000000b08227221 */ /* 0x000fe20000010100 */
[----:B------:R-:W-:Y:S01]  /*1100*/  FMUL.FTZ R38, R38, R37 ;  /* 0x0000002526267220 */ /* 0x000fe20000410000 */
[----:B------:R-:W-:Y:S01]  /*1110*/  FFMA.FTZ R30, R29, R30, 1 ;  /* 0x3f8000001d1e7423 */ /* 0x000fe2000001001e */
[----:B------:R-:W-:Y:S01]  /*1120*/  FMUL.FTZ R29, R36, R9 ;  /* 0x00000009241d7220 */ /* 0x000fe20000410000 */
[----:B0-----:R-:W-:Y:S01]  /*1130*/  FADD.FTZ R39, -R33, 1 ;  /* 0x3f80000021277421 */ /* 0x001fe20000010100 */
[----:B------:R-:W-:Y:S02]  /*1140*/  FMUL.FTZ R36, R4, R33 ;  /* 0x0000002104247220 */ /* 0x000fe40000410000 */
[----:B------:R-:W-:Y:S01]  /*1150*/  FFMA.FTZ R33, R20, R29, R18 ;  /* 0x0000001d14217223 */ /* 0x000fe20000010012 */
[----:B------:R-:W-:Y:S01]  /*1160*/  FFMA.FTZ R39, R28, R39, 1 ;  /* 0x3f8000001c277423 */ /* 0x000fe20000010027 */
[----:B------:R-:W-:Y:S01]  /*1170*/  FMUL.FTZ R28, R35, R30 ;  /* 0x0000001e231c7220 */ /* 0x000fe20000410000 */
[----:B------:R-:W-:Y:S01]  /*1180*/  FMUL.FTZ R30, R34, R9 ;  /* 0x00000009221e7220 */ /* 0x000fe20000410000 */
[----:B------:R-:W-:Y:S01]  /*1190*/  FMUL.FTZ R35, R33, -1.4426950216293334961 ;  /* 0xbfb8aa3b21237820 */ /* 0x000fe20000410000 */
[----:B-1----:R-:W-:Y:S01]  /*11a0*/  FADD.FTZ R40, -R32, 1 ;  /* 0x3f80000020287421 */ /* 0x002fe20000010100 */
[----:B------:R-:W-:Y:S01]  /*11b0*/  FMUL.FTZ R36, R36, R39 ;  /* 0x0000002724247220 */ /* 0x000fe20000410000 */
[----:B------:R-:W-:Y:S01]  /*11c0*/  FFMA.FTZ R34, R21, R30, R19 ;  /* 0x0000001e15227223 */ /* 0x000fe20000010013 */
[----:B------:R-:W-:Y:S01]  /*11d0*/  FMUL.FTZ R32, R5, R32 ;  /* 0x0000002005207220 */ /* 0x000fe20000410000 */
[----:B------:R-:W-:Y:S01]  /*11e0*/  FFMA.FTZ R41, R31, R40, 1 ;  /* 0x3f8000001f297423 */ /* 0x000fe20000010028 */
[----:B------:R-:W-:Y:S01]  /*11f0*/  FADD.FTZ R40, -R8, R14 ;  /* 0x0000000e08287221 */ /* 0x000fe20000010100 */
[----:B------:R-:W-:Y:S01]  /*1200*/  FMUL.FTZ R57, R34, -1.4426950216293334961 ;  /* 0xbfb8aa3b22397820 */ /* 0x000fe20000410000 */
[----:B------:R-:W0:Y:S01]  /*1210*/  MUFU.EX2 R35, R35 ;  /* 0x0000002300237308 */ /* 0x000e220000000800 */
[----:B------:R-:W-:Y:S01]  /*1220*/  FMUL.FTZ R32, R32, R41 ;  /* 0x0000002920207220 */ /* 0x000fe20000410000 */
[----:B------:R-:W-:-:S04]  /*1230*/  FMUL.FTZ R31, R40, R9 ;  /* 0x00000009281f7220 */ /* 0x000fc80000410000 */
[----:B------:R-:W-:Y:S02]  /*1240*/  FFMA.FTZ R37, R20, R31, R18 ;  /* 0x0000001f14257223 */ /* 0x000fe40000010012 */
[----:B------:R-:W1:Y:S02]  /*1250*/  MUFU.EX2 R40, R57 ;  /* 0x0000003900287308 */ /* 0x000e640000000800 */
[----:B------:R-:W-:-:S06]  /*1260*/  FMUL.FTZ R39, R37, -1.4426950216293334961 ;  /* 0xbfb8aa3b25277820 */ /* 0x000fcc0000410000 */
[----:B------:R-:W2:Y:S01]  /*1270*/  MUFU.EX2 R39, R39 ;  /* 0x0000002700277308 */ /* 0x000ea20000000800 */
[----:B0-----:R-:W-:-:S07]  /*1280*/  FADD.FTZ R56, R35, 1 ;  /* 0x3f80000023387421 */ /* 0x001fce0000010000 */
[----:B------:R-:W0:Y:S01]  /*1290*/  MUFU.RCP R35, R56 ;  /* 0x0000003800237308 */ /* 0x000e220000001000 */
[----:B-1----:R-:W-:-:S07]  /*12a0*/  FADD.FTZ R40, R40, 1 ;  /* 0x3f80000028287421 */ /* 0x002fce0000010000 */
[----:B------:R-:W1:Y:S01]  /*12b0*/  MUFU.RCP R40, R40 ;  /* 0x0000002800287308 */ /* 0x000e620000001000 */
[----:B--2---:R-:W-:-:S07]  /*12c0*/  FADD.FTZ R57, R39, 1 ;  /* 0x3f80000027397421 */ /* 0x004fce0000010000 */
[----:B------:R2:W3:Y:S01]  /*12d0*/  MUFU.RCP R39, R57 ;  /* 0x0000003900277308 */ /* 0x0004e20000001000 */
[----:B0-----:R-:W-:-:S04]  /*12e0*/  FADD.FTZ R41, -R35, 1 ;  /* 0x3f80000023297421 */ /* 0x001fc80000010100 */
[----:B------:R-:W-:Y:S01]  /*12f0*/  FFMA.FTZ R33, R33, R41, 1 ;  /* 0x3f80000021217423 */ /* 0x000fe20000010029 */
[----:B-1----:R-:W-:Y:S01]  /*1300*/  FADD.FTZ R41, -R40, 1 ;  /* 0x3f80000028297421 */ /* 0x002fe20000010100 */
[----:B------:R-:W-:Y:S01]  /*1310*/  FMUL.FTZ R56, R13, R40 ;  /* 0x000000280d387220 */ /* 0x000fe20000410000 */
[----:B------:R-:W-:Y:S01]  /*1320*/  FMUL.FTZ R40, R20, R38 ;  /* 0x0000002614287220 */ /* 0x000fe20000410000 */
[----:B--2---:R-:W-:Y:S01]  /*1330*/  FADD.FTZ R57, RZ, R28 ;  /* 0x0000001cff397221 */ /* 0x004fe20000010000 */
[----:B------:R-:W-:Y:S01]  /*1340*/  FFMA.FTZ R41, R34, R41, 1 ;  /* 0x3f80000022297423 */ /* 0x000fe20000010029 */
[----:B------:R-:W-:Y:S01]  /*1350*/  FMUL.FTZ R34, R12, R35 ;  /* 0x000000230c227220 */ /* 0x000fe20000410000 */
[----:B------:R-:W-:-:S03]  /*1360*/  FMUL.FTZ R35, R21, R28 ;  /* 0x0000001c15237220 */ /* 0x000fc60000410000 */
[----:B------:R-:W-:Y:S01]  /*1370*/  FMUL.FTZ R34, R34, R33 ;  /* 0x0000002122227220 */ /* 0x000fe20000410000 */
[----:B------:R-:W-:Y:S01]  /*1380*/  FMUL.FTZ R33, R56, R41 ;  /* 0x0000002938217220 */ /* 0x000fe20000410000 */
[----:B------:R-:W-:Y:S01]  /*1390*/  FFMA.FTZ R41, R25, R40, RZ ;  /* 0x0000002819297223 */ /* 0x000fe200000100ff */
[----:B------:R-:W-:-:S03]  /*13a0*/  FADD.FTZ R56, RZ, R40 ;  /* 0x00000028ff387221 */ /* 0x000fc60000010000 */
[----:B------:R-:W-:Y:S01]  /*13b0*/  FFMA.FTZ R40, R24, R35, R41 ;  /* 0x0000002318287223 */ /* 0x000fe20000010029 */
[----:B------:R-:W-:Y:S01]  /*13c0*/  FADD.FTZ R35, R35, R56 ;  /* 0x0000003823237221 */ /* 0x000fe20000010000 */
[----:B---3--:R-:W-:Y:S01]  /*13d0*/  FADD.FTZ R56, -R39, 1 ;  /* 0x3f80000027387421 */ /* 0x008fe20000010100 */
[----:B------:R-:W-:-:S03]  /*13e0*/  FMUL.FTZ R39, R16, R39 ;  /* 0x0000002710277220 */ /* 0x000fc60000410000 */
[----:B------:R-:W-:Y:S01]  /*13f0*/  FFMA.FTZ R41, R37, R56, 1 ;  /* 0x3f80000025297423 */ /* 0x000fe20000010038 */
[----:B------:R-:W-:Y:S01]  /*1400*/  FFMA.FTZ R56, R25, R38, RZ ;  /* 0x0000002619387223 */ /* 0x000fe200000100ff */
[----:B------:R-:W-:Y:S01]  /*1410*/  FADD.FTZ R37, RZ, R38 ;  /* 0x00000026ff257221 */ /* 0x000fe20000010000 */
[----:B------:R-:W-:Y:S01]  /*1420*/  FADD.FTZ R38, -R8, R15 ;  /* 0x0000000f08267221 */ /* 0x000fe20000010100 */
[----:B------:R-:W-:Y:S01]  /*1430*/  FMUL.FTZ R25, R39, R41 ;  /* 0x0000002927197220 */ /* 0x000fe20000410000 */
[-C--:B------:R-:W-:Y:S01]  /*1440*/  FFMA.FTZ R39, R27, R36.reuse, R56 ;  /* 0x000000241b277223 */ /* 0x080fe20000010038 */
[----:B------:R-:W-:Y:S01]  /*1450*/  FADD.FTZ R37, R37, R36 ;  /* 0x0000002425257221 */ /* 0x000fe20000010000 */
[----:B------:R-:W-:Y:S01]  /*1460*/  FMUL.FTZ R41, R20, R36 ;  /* 0x0000002414297220 */ /* 0x000fe20000410000 */
[----:B------:R-:W-:-:S03]  /*1470*/  FMUL.FTZ R36, R38, R9 ;  /* 0x0000000926247220 */ /* 0x000fc60000410000 */
[----:B------:R-:W-:Y:S01]  /*1480*/  FFMA.FTZ R27, R27, R41, R40 ;  /* 0x000000291b1b7223 */ /* 0x000fe20000010028 */
[----:B------:R-:W-:Y:S01]  /*1490*/  FFMA.FTZ R40, R21, R36, R19 ;  /* 0x0000002415287223 */ /* 0x000fe20000010013 */
[----:B------:R-:W-:Y:S01]  /*14a0*/  FADD.FTZ R35, R35, R41 ;  /* 0x0000002923237221 */ /* 0x000fe20000010000 */
[----:B------:R-:W-:Y:S01]  /*14b0*/  FFMA.FTZ R41, R24, R28, RZ ;  /* 0x0000001c18297223 */ /* 0x000fe200000100ff */
[----:B------:R-:W-:Y:S01]  /*14c0*/  FADD.FTZ R28, R57, R32 ;  /* 0x00000020391c7221 */ /* 0x000fe20000010000 */
[----:B------:R-:W-:Y:S02]  /*14d0*/  FMUL.FTZ R56, R40, -1.4426950216293334961 ;  /* 0xbfb8aa3b28387820 */ /* 0x000fe40000410000 */
[-C--:B------:R-:W-:Y:S01]  /*14e0*/  FFMA.FTZ R41, R26, R32.reuse, R41 ;  /* 0x000000201a297223 */ /* 0x080fe20000010029 */
[----:B------:R-:W-:-:S03]  /*14f0*/  FMUL.FTZ R32, R21, R32 ;  /* 0x0000002015207220 */ /* 0x000fc60000410000 */
[----:B------:R-:W0:Y:S01]  /*1500*/  MUFU.EX2 R56, R56 ;  /* 0x0000003800387308 */ /* 0x000e220000000800 */
[----:B------:R-:W-:Y:S01]  /*1510*/  FFMA.FTZ R26, R26, R32, R27 ;  /* 0x000000201a1a7223 */ /* 0x000fe2000001001b */
[----:B------:R-:W-:Y:S01]  /*1520*/  FADD.FTZ R35, R32, R35 ;  /* 0x0000002320237221 */ /* 0x000fe20000010000 */
[----:B------:R-:W-:Y:S01]  /*1530*/  FMUL.FTZ R32, R20, R34 ;  /* 0x0000002214207220 */ /* 0x000fe20000410000 */
[-C--:B------:R-:W-:Y:S01]  /*1540*/  FMUL.FTZ R27, R21, R33.reuse ;  /* 0x00000021151b7220 */ /* 0x080fe20000410000 */
[----:B------:R-:W-:Y:S01]  /*1550*/  FFMA.FTZ R41, R30, R33, R41 ;  /* 0x000000211e297223 */ /* 0x000fe20000010029 */
[----:B------:R-:W-:Y:S01]  /*1560*/  FADD.FTZ R33, R28, R33 ;  /* 0x000000211c217221 */ /* 0x000fe20000010000 */
[----:B------:R-:W-:Y:S01]  /*1570*/  FFMA.FTZ R57, R29, R32, R26 ;  /* 0x000000201d397223 */ /* 0x000fe2000001001a */
[----:B------:R-:W-:-:S03]  /*1580*/  FADD.FTZ R32, R35, R32 ;  /* 0x0000002023207221 */ /* 0x000fc60000010000 */
[----:B------:R-:W-:Y:S01]  /*1590*/  FFMA.FTZ R26, R30, R27, R57 ;  /* 0x0000001b1e1a7223 */ /* 0x000fe20000010039 */
[----:B------:R-:W-:Y:S01]  /*15a0*/  FADD.FTZ R32, R27, R32 ;  /* 0x000000201b207221 */ /* 0x000fe20000010000 */
[----:B------:R-:W-:Y:S01]  /*15b0*/  FMUL.FTZ R27, R20, R25 ;  /* 0x00000019141b7220 */ /* 0x000fe20000410000 */
[----:B0-----:R-:W-:-:S03]  /*15c0*/  FADD.FTZ R38, R56, 1 ;  /* 0x3f80000038267421 */ /* 0x001fc60000010000 */
[----:B------:R-:W-:Y:S01]  /*15d0*/  FFMA.FTZ R35, R31, R27, R26 ;  /* 0x0000001b1f237223 */ /* 0x000fe2000001001a */
[----:B------:R-:W-:Y:S02]  /*15e0*/  FADD.FTZ R26, R32, R27 ;  /* 0x0000001b201a7221 */ /* 0x000fe40000010000 */
[----:B------:R-:W0:Y:S02]  /*15f0*/  MUFU.RCP R38, R38 ;  /* 0x0000002600267308 */ /* 0x000e240000001000 */
[----:B0-----:R-:W-:-:S04]  /*1600*/  FADD.FTZ R24, -R38, 1 ;  /* 0x3f80000026187421 */ /* 0x001fc80000010100 */
[----:B------:R-:W-:Y:S01]  /*1610*/  FFMA.FTZ R24, R40, R24, 1 ;  /* 0x3f80000028187423 */ /* 0x000fe20000010018 */
[----:B------:R-:W-:Y:S01]  /*1620*/  FMUL.FTZ R40, R17, R38 ;  /* 0x0000002611287220 */ /* 0x000fe20000410000 */
[----:B------:R-:W-:Y:S01]  /*1630*/  FFMA.FTZ R38, R29, R34, R39 ;  /* 0x000000221d267223 */ /* 0x000fe20000010027 */
[----:B------:R-:W-:Y:S02]  /*1640*/  FADD.FTZ R34, R37, R34 ;  /* 0x0000002225227221 */ /* 0x000fe40000010000 */
[----:B------:R-:W-:Y:S01]  /*1650*/  FMUL.FTZ R24, R40, R24 ;  /* 0x0000001828187220 */ /* 0x000fe20000410000 */
[----:B------:R-:W-:Y:S01]  /*1660*/  FFMA.FTZ R28, R31, R25, R38 ;  /* 0x000000191f1c7223 */ /* 0x000fe20000010026 */
[----:B------:R-:W-:Y:S02]  /*1670*/  FADD.FTZ R30, R34, R25 ;  /* 0x00000019221e7221 */ /* 0x000fe40000010000 */
[----:B------:R-:W-:Y:S01]  /*1680*/  FMUL.FTZ R29, R21, R24 ;  /* 0x00000018151d7220 */ /* 0x000fe20000410000 */
[----:B------:R-:W-:-:S03]  /*1690*/  FADD.FTZ R31, R33, R24 ;  /* 0x00000018211f7221 */ /* 0x000fc60000010000 */
[C---:B------:R-:W-:Y:S01]  /*16a0*/  FFMA.FTZ R32, R36.reuse, R29, R35 ;  /* 0x0000001d24207223 */ /* 0x040fe20000010023 */
[----:B------:R-:W-:Y:S01]  /*16b0*/  FADD.FTZ R26, R29, R26 ;  /* 0x0000001a1d1a7221 */ /* 0x000fe20000010000 */
[----:B------:R-:W-:-:S07]  /*16c0*/  FFMA.FTZ R29, R36, R24, R41 ;  /* 0x00000018241d7223 */ /* 0x000fce0000010029 */
.L_x_1248:
[----:B------:R-:W0:Y:S01]  /*16d0*/  SHFL.DOWN PT, R24, R32, 0x1, 0x1f ;  /* 0x08201f0020187f89 */ /* 0x000e2200000e0000 */
[C---:B------:R-:W-:Y:S01]  /*16e0*/  ISETP.GT.AND P1, PT, R45.reuse, 0x1e, PT ;  /* 0x0000001e2d00780c */ /* 0x040fe20003f24270 */
[----:B------:R-:W1:Y:S01]  /*16f0*/  S2UR UR6, SR_CgaCtaId ;  /* 0x00000000000679c3 */ /* 0x000e620000008800 */
[----:B------:R-:W-:Y:S01]  /*1700*/  UMOV UR5, 0x400 ;  /* 0x0000040000057882 */ /* 0x000fe20000000000 */
[----:B------:R-:W2:Y:S01]  /*1710*/  SHFL.DOWN PT, R25, R26, 0x1, 0x1f ;  /* 0x08201f001a197f89 */ /* 0x000ea200000e0000 */
[----:B------:R-:W-:Y:S01]  /*1720*/  UIADD3 UR5, UPT, UPT, UR5, 0xa0, URZ ;  /* 0x000000a005057890 */ /* 0x000fe2000fffe0ff */
[C---:B------:R-:W-:Y:S01]  /*1730*/  ISETP.GT.AND P6, PT, R45.reuse, 0xf, PT ;  /* 0x0000000f2d00780c */ /* 0x040fe20003fc4270 */
[----:B------:R-:W-:Y:S01]  /*1740*/  UMOV UR11, 0x400 ;  /* 0x00000400000b7882 */ /* 0x000fe20000000000 */
[----:B------:R-:W-:Y:S01]  /*1750*/  ISETP.GT.AND P5, PT, R45, 0x17, PT ;  /* 0x000000172d00780c */ /* 0x000fe20003fa4270 */
[----:B------:R-:W-:Y:S01]  /*1760*/  BSSY.RECONVERGENT B0, `(.L_x_1249) ;  /* 0x0000024000007945 */ /* 0x000fe20003800200 */
        /* <DEDUP_REMOVED lines=35> */
.L_x_1250:
[----:B------:R-:W-:Y:S05]  /*19a0*/  BSYNC.RECONVERGENT B0 ;  /* 0x0000000000007941 */ /* 0x000fea0003800200 */
.L_x_1249:
[----:B------:R-:W-:Y:S06]  /*19b0*/  BAR.SYNC.DEFER_BLOCKING 0x0 ;  /* 0x0000000000007b1d */ /* 0x000fec0000010000 */
[----:B------:R-:W-:Y:S04]  /*19c0*/  BSSY.RECONVERGENT B0, `(.L_x_1251) ;  /* 0x0000027000007945 */ /* 0x000fe80003800200 */
[----:B------:R-:W-:Y:S05]  /*19d0*/  @P2 BRA `(.L_x_1252) ;  /* 0x0000000000942947 */ /* 0x000fea0003800000 */
[----:B------:R-:W-:-:S09]  /*19e0*/  ULEA UR5, UR6, UR11, 0x18 ;  /* 0x0000000b06057291 */ /* 0x000fd2000f8ec0ff */
[----:B---3--:R-:W3:Y:S04]  /*19f0*/  LDS.64 R24, [UR5+0x18] ;  /* 0x00001805ff187984 */ /* 0x008ee80008000a00 */
[----:B------:R-:W0:Y:S04]  /*1a00*/  LDS.128 R36, [UR5+0x20] ;  /* 0x00002005ff247984 */ /* 0x000e280008000c00 */
[----:B--2---:R-:W2:Y:S01]  /*1a10*/  LDS.128 R32, [UR5+0x30] ;  /* 0x00003005ff207984 */ /* 0x004ea20008000c00 */
[----:B---3--:R-:W-:Y:S01]  /*1a20*/  FADD.FTZ R27, R40, R24 ;  /* 0x00000018281b7221 */ /* 0x008fe20000010000 */
[----:B------:R-:W-:-:S03]  /*1a30*/  FADD.FTZ R24, R41, R25 ;  /* 0x0000001929187221 */ /* 0x000fc60000010000 */
[----:B0-----:R-:W-:Y:S01]  /*1a40*/  FADD.FTZ R41, R27, R36 ;  /* 0x000000241b297221 */ /* 0x001fe20000010000 */
[----:B------:R-:W-:Y:S02]  /*1a50*/  FADD.FTZ R36, R24, R37 ;  /* 0x0000002518247221 */ /* 0x000fe40000010000 */
[----:B-1----:R-:W0:Y:S01]  /*1a60*/  LDS.128 R24, [UR5+0x40] ;  /* 0x00004005ff187984 */ /* 0x002e220008000c00 */
[----:B------:R-:W-:Y:S01]  /*1a70*/  FADD.FTZ R41, R41, R38 ;  /* 0x0000002629297221 */ /* 0x000fe20000010000 */
[----:B------:R-:W-:Y:S02]  /*1a80*/  FADD.FTZ R40, R36, R39 ;  /* 0x0000002724287221 */ /* 0x000fe40000010000 */
[----:B------:R-:W1:Y:S01]  /*1a90*/  LDS.128 R36, [UR5+0x50] ;  /* 0x00005005ff247984 */ /* 0x000e620008000c00 */
[----:B--2---:R-:W-:Y:S01]  /*1aa0*/  FADD.FTZ R41, R41, R32 ;  /* 0x0000002029297221 */ /* 0x004fe20000010000 */
[----:B------:R-:W-:-:S03]  /*1ab0*/  FADD.FTZ R40, R40, R33 ;  /* 0x0000002128287221 */ /* 0x000fc60000010000 */
[----:B------:R-:W-:Y:S01]  /*1ac0*/  FADD.FTZ R41, R41, R34 ;  /* 0x0000002229297221 */ /* 0x000fe20000010000 */
[----:B------:R-:W-:Y:S02]  /*1ad0*/  FADD.FTZ R40, R40, R35 ;  /* 0x0000002328287221 */ /* 0x000fe40000010000 */
[----:B------:R-:W-:Y:S01]  /*1ae0*/  LDS.128 R32, [UR5+0x70] ;  /* 0x00007005ff207984 */ /* 0x000fe20008000c00 */
        /* <DEDUP_REMOVED lines=19> */
[----:B------:R-:W-:-:S07]  /*1c20*/  FADD.FTZ R41, R36, R41 ;  /* 0x0000002924297221 */ /* 0x000fce0000010000 */
.L_x_1252:
[----:B------:R-:W-:Y:S05]  /*1c30*/  BSYNC.RECONVERGENT B0 ;  /* 0x0000000000007941 */ /* 0x000fea0003800200 */
.L_x_1251:
        /* <DEDUP_REMOVED lines=78> */
.L_x_1254:
[----:B------:R-:W-:Y:S05]  /*2120*/  BSYNC.RECONVERGENT B0 ;  /* 0x0000000000007941 */ /* 0x000fea0003800200 */
.L_x_1253:
[----:B------:R-:W-:Y:S04]  /*2130*/  BSSY.RECONVERGENT B0, `(.L_x_1255) ;  /* 0x000001d000007945 */ /* 0x000fe80003800200 */
[----:B------:R-:W-:Y:S05]  /*2140*/  @P1 BRA `(.L_x_1256) ;  /* 0x00000000006c1947 */ /* 0x000fea0003800000 */
[----:B---3--:R-:W2:Y:S01]  /*2150*/  LDC.64 R24, c[0x0][0x3f8] ;  /* 0x0000fe00ff187b82 */ /* 0x008ea20000000a00 */
[----:B------:R-:W-:-:S07]  /*2160*/  IMAD R39, R0, 0x1e, R48 ;  /* 0x0000001e00277824 */ /* 0x000fce00078e0230 */
[----:B-1----:R-:W1:Y:S01]  /*2170*/  LDC.64 R26, c[0x0][0x3d8] ;  /* 0x0000f600ff1a7b82 */ /* 0x002e620000000a00 */
        /* <DEDUP_REMOVED lines=24> */
.L_x_1256:
[----:B------:R-:W-:Y:S05]  /*2300*/  BSYNC.RECONVERGENT B0 ;  /* 0x0000000000007941 */ /* 0x000fea0003800200 */
.L_x_1255:
        /* <DEDUP_REMOVED lines=9> */
[----:B---3--:R-:W3:Y:S01]  /*23a0*/  LDC.64 R24, c[0x0][0x3c8] ;  /* 0x0000f200ff187b82 */ /* 0x008ee20000000a00 */
[----:B------:R-:W-:Y:S01]  /*23b0*/  LOP3.LUT P1, R0, R50, 0x2, RZ, 0xc0, !PT ;  /* 0x0000000232007812 */ /* 0x000fe2000782c0ff */
[----:B------:R-:W-:Y:S01]  /*23c0*/  IMAD R29, R46, UR7, R47 ;  /* 0x000000072e1d7c24 */ /* 0x000fe2000f8e022f */
[----:B------:R-:W-:Y:S02]  /*23d0*/  IADD3 R27, PT, PT, R27, R47, RZ ;  /* 0x0000002f1b1b7210 */ /* 0x000fe40007ffe0ff */
[----:B------:R-:W-:-:S04]  /*23e0*/  SEL R31, R44, RZ, !P1 ;  /* 0x000000ff2c1f7207 */ /* 0x000fc80004800000 */
[----:B------:R-:W-:Y:S01]  /*23f0*/  ISETP.NE.AND P1, PT, R31, -0x1, PT ;  /* 0xffffffff1f00780c */ /* 0x000fe20003f25270 */
[----:B---3--:R-:W-:-:S04]  /*2400*/  IMAD.WIDE.U32 R24, R27, 0x4, R24 ;  /* 0x000000041b187825 */ /* 0x008fc800078e0018 */
[----:B-1----:R-:W-:Y:S01]  /*2410*/  IMAD.WIDE.U32 R26, R29, 0x8, R56 ;  /* 0x000000081d1a7825 */ /* 0x002fe200078e0038 */
[----:B------:R-:W-:-:S04]  /*2420*/  IADD3 R29, PT, PT, -R0, 0x1, RZ ;  /* 0x00000001001d7810 */ /* 0x000fc80007ffe1ff */
[----:B------:R4:W-:Y:S01]  /*2430*/  STG.E.64 desc[UR8][R26.64], R40 ;  /* 0x000000281a007986 */ /* 0x0009e2000c101b08 */
[----:B------:R-:W-:Y:S06]  /*2440*/  MEMBAR.ALL.GPU ;  /* 0x0000000000007992 */ /* 0x000fec000000a000 */
[----:B------:R-:W-:-:S00]  /*2450*/  ERRBAR ;  /* 0x00000000000079ab */ /* 0x000fc00000000000 */
[----:B------:R-:W-:Y:S06]  /*2460*/  CGAERRBAR ;  /* 0x00000000000075ab */ /* 0x000fec0000000000 */
[----:B------:R4:W-:Y:S01]  /*2470*/  REDG.E.ADD.S32.STRONG.GPU desc[UR8][R24.64], R29 ;  /* 0x0000001d1800798e */ /* 0x0009e2000c12e308 */
[----:B------:R-:W-:Y:S05]  /*2480*/  @!P1 BRA `(.L_x_1258) ;  /* 0x0000000000149947 */ /* 0x000fea0003800000 */
.L_x_1259:
[----:B------:R-:W3:Y:S04]  /*2490*/  LDG.E.STRONG.GPU R0, desc[UR8][R24.64] ;  /* 0x0000000818007981 */ /* 0x000ee8000c1ef900 */
[----:B---3--:R-:W-:Y:S01]  /*24a0*/  CCTL.IVALL ;  /* 0x00000000ff00798f */ /* 0x008fe20002000000 */
[----:B------:R-:W-:Y:S05]  /*24b0*/  YIELD ;  /* 0x0000000000007946 */ /* 0x000fea0003800000 */
[----:B------:R-:W-:-:S13]  /*24c0*/  ISETP.NE.AND P1, PT, R0, R31, PT ;  /* 0x0000001f0000720c */ /* 0x000fda0003f25270 */
[----:B------:R-:W-:Y:S05]  /*24d0*/  @P1 BRA `(.L_x_1259) ;  /* 0xfffffffc00ec1947 */ /* 0x000fea000383ffff */
.L_x_1258:
        /* <DEDUP_REMOVED lines=9> */
[----:B--2---:R-:W-:Y:S01]  /*2570*/  IADD3 R32, PT, PT, R47, R46, RZ ;  /* 0x0000002e2f207210 */ /* 0x004fe20007ffe0ff */
[----:B------:R-:W-:Y:S01]  /*2580*/  IMAD R34, R46, 0x6, R47 ;  /* 0x000000062e227824 */ /* 0x000fe200078e022f */
[----:B------:R-:W-:Y:S01]  /*2590*/  MOV R0, RZ ;  /* 0x000000ff00007202 */ /* 0x000fe20000000f00 */
[----:B------:R-:W-:Y:S01]  /*25a0*/  UIADD3 UR5, UPT, UPT, -UR7, URZ, URZ ;  /* 0x000000ff07057290 */ /* 0x000fe2000fffe1ff */
[----:B------:R-:W-:Y:S02]  /*25b0*/  MOV R30, R47 ;  /* 0x0000002f001e7202 */ /* 0x000fe40000000f00 */
[----:B------:R-:W-:-:S09]  /*25c0*/  LOP3.LUT R31, R44, 0x7ffffff8, RZ, 0xc0, !PT ;  /* 0x7ffffff82c1f7812 */ /* 0x000fd200078ec0ff */
.L_x_1261:
[----:B------:R-:W-:Y:S02]  /*25d0*/  ISETP.EQ.OR P5, PT, RZ, UR5, P2 ;  /* 0x00000005ff007c0c */ /* 0x000fe400097a2670 */
[----:B---34-:R-:W-:-:S04]  /*25e0*/  IADD3 R24, PT, PT, R0, 0x1, RZ ;  /* 0x0000000100187810 */ /* 0x018fc80007ffe0ff */
[----:B------:R-:W-:-:S07]  /*25f0*/  ISETP.EQ.OR P6, PT, R24, UR7, P2 ;  /* 0x0000000718007c0c */ /* 0x000fce00097c2670 */
[----:B------:R-:W-:-:S06]  /*2600*/  @!P5 IMAD.WIDE.U32 R24, R30, 0x8, R56 ;  /* 0x000000081e18d825 */ /* 0x000fcc00078e0038 */
[----:B------:R-:W0:Y:S01]  /*2610*/  @!P5 LDG.E.64 R24, desc[UR8][R24.64] ;  /* 0x000000081818d981 */ /* 0x000e22000c1e1b00 */
[----:B-1----:R-:W-:Y:S01]  /*2620*/  @!P6 IMAD.WIDE.U32 R26, R32, 0x8, R56 ;  /* 0x00000008201ae825 */ /* 0x002fe200078e0038 */
[----:B------:R-:W-:-:S04]  /*2630*/  IADD3 R28, PT, PT, R0, 0x2, RZ ;  /* 0x00000002001c7810 */ /* 0x000fc80007ffe0ff */
[----:B------:R-:W-:Y:S01]  /*2640*/  ISETP.EQ.OR P1, PT, R28, UR7, P2 ;  /* 0x000000071c007c0c */ /* 0x000fe20009722670 */
[----:B------:R-:W2:Y:S01]  /*2650*/  @!P6 LDG.E.64 R26, desc[UR8][R26.64] ;  /* 0x000000081a1ae981 */ /* 0x000ea2000c1e1b00 */
[----:B------:R-:W-:-:S04]  /*2660*/  IADD3 R28, PT, PT, R0, 0x3, RZ ;  /* 0x00000003001c7810 */ /* 0x000fc80007ffe0ff */
[----:B------:R-:W-:-:S07]  /*2670*/  ISETP.EQ.OR P3, PT, R28, UR7, P2 ;  /* 0x000000071c007c0c */ /* 0x000fce0009762670 */
[----:B------:R-:W-:-:S06]  /*2680*/  @!P1 IMAD.WIDE.U32 R28, R37, 0x8, R56 ;  /* 0x00000008251c9825 */ /* 0x000fcc00078e0038 */
        /* <DEDUP_REMOVED lines=47> */
.L_x_1260:
[----:B------:R-:W-:-:S04]  /*2980*/  LOP3.LUT R0, R44, 0x7, RZ, 0xc0, !PT ;  /* 0x000000072c007812 */ /* 0x000fc800078ec0ff */
[----:B------:R-:W-:-:S13]  /*2990*/  ISETP.NE.AND P1, PT, R0, RZ, PT ;  /* 0x000000ff0000720c */ /* 0x000fda0003f25270 */
[----:B------:R-:W-:Y:S05]  /*29a0*/  @!P1 BRA `(.L_x_1257) ;  /* 0x0000000000f09947 */ /* 0x000fea0003800000 */
[----:B------:R-:W-:-:S04]  /*29b0*/  IADD3 R0, PT, PT, R0, -0x1, RZ ;  /* 0xffffffff00007810 */ /* 0x000fc80007ffe0ff */
[----:B------:R-:W-:Y:S02]  /*29c0*/  ISETP.GE.U32.AND P3, PT, R0, 0x3, PT ;  /* 0x000000030000780c */ /* 0x000fe40003f66070 */
[----:B------:R-:W-:-:S11]  /*29d0*/  LOP3.LUT P1, R0, R44, 0x3, RZ, 0xc0, !PT ;  /* 0x000000032c007812 */ /* 0x000fd6000782c0ff */
[----:B------:R-:W-:Y:S05]  /*29e0*/  @!P3 BRA `(.L_x_1262) ;  /* 0x000000000070b947 */ /* 0x000fea0003800000 */
[----:B------:R-:W-:-:S13]  /*29f0*/  ISETP.EQ.OR P6, PT, R31, UR7, P2 ;  /* 0x000000071f007c0c */ /* 0x000fda00097c2670 */
[----:B----4-:R-:W-:-:S04]  /*2a00*/  @!P6 IMAD R25, R31, R46, R47 ;  /* 0x0000002e1f19e224 */ /* 0x010fc800078e022f */
[----:B---3--:R-:W-:-:S06]  /*2a10*/  @!P6 IMAD.WIDE.U32 R24, R25, 0x8, R56 ;  /* 0x000000081918e825 */ /* 0x008fcc00078e0038 */
[----:B------:R-:W0:Y:S01]  /*2a20*/  @!P6 LDG.E.64 R24, desc[UR8][R24.64] ;  /* 0x000000081818e981 */ /* 0x000e22000c1e1b00 */
[C---:B------:R-:W-:Y:S02]  /*2a30*/  IADD3 R27, PT, PT, R31.reuse, 0x1, RZ ;  /* 0x000000011f1b7810 */ /* 0x040fe40007ffe0ff */
[----:B------:R-:W-:Y:S02]  /*2a40*/  IADD3 R29, PT, PT, R31, 0x2, RZ ;  /* 0x000000021f1d7810 */ /* 0x000fe40007ffe0ff */
        /* <DEDUP_REMOVED lines=9> */
[----:B-1----:R-:W-:Y:S02]  /*2ae0*/  @!P3 IMAD.WIDE.U32 R26, R29, 0x8, R56 ;  /* 0x000000081d1ab825 */ /* 0x002fe400078e0038 */
[----:B------:R-:W3:Y:S04]  /*2af0*/  @!P5 LDG.E.64 R24, desc[UR8][R24.64] ;  /* 0x000000081818d981 */ /* 0x000ee8000c1e1b00 */
[----:B------:R-:W4:Y:S02]  /*2b00*/  @!P3 LDG.E.64 R26, desc[UR8][R26.64] ;  /* 0x000000081a1ab981 */ /* 0x000f24000c1e1b00 */
[----:B------:R-:W-:-:S04]  /*2b10*/  @!P6 IMAD R33, R33, R46, R47 ;  /* 0x0000002e2121e224 */ /* 0x000fc800078e022f */
[----:B------:R-:W-:-:S06]  /*2b20*/  @!P6 IMAD.WIDE.U32 R28, R33, 0x8, R56 ;  /* 0x00000008211ce825 */ /* 0x000fcc00078e0038 */
[----:B------:R-:W5:Y:S01]  /*2b30*/  @!P6 LDG.E.64 R28, desc[UR8][R28.64] ;  /* 0x000000081c1ce981 */ /* 0x000f62000c1e1b00 */
[----:B------:R-:W-:Y:S01]  /*2b40*/  IADD3 R31, PT, PT, R31, 0x4, RZ ;  /* 0x000000041f1f7810 */ /* 0x000fe20007ffe0ff */
[----:B---3--:R-:W-:Y:S01]  /*2b50*/  @!P5 FADD.FTZ R40, R40, R24 ;  /* 0x000000182828d221 */ /* 0x008fe20000010000 */
[----:B------:R-:W-:-:S03]  /*2b60*/  @!P5 FADD.FTZ R41, R41, R25 ;  /* 0x000000192929d221 */ /* 0x000fc60000010000 */
[----:B----4-:R-:W-:Y:S01]  /*2b70*/  @!P3 FADD.FTZ R40, R40, R26 ;  /* 0x0000001a2828b221 */ /* 0x010fe20000010000 */
[----:B------:R-:W-:-:S03]  /*2b80*/  @!P3 FADD.FTZ R41, R41, R27 ;  /* 0x0000001b2929b221 */ /* 0x000fc60000010000 */
[----:B-----5:R-:W-:Y:S01]  /*2b90*/  @!P6 FADD.FTZ R40, R40, R28 ;  /* 0x0000001c2828e221 */ /* 0x020fe20000010000 */
[----:B------:R-:W-:-:S07]  /*2ba0*/  @!P6 FADD.FTZ R41, R41, R29 ;  /* 0x0000001d2929e221 */ /* 0x000fce0000010000 */
.L_x_1262:
[----:B------:R-:W-:Y:S05]  /*2bb0*/  @!P1 BRA `(.L_x_1257) ;  /* 0x00000000006c9947 */ /* 0x000fea0003800000 */
[----:B------:R-:W-:Y:S02]  /*2bc0*/  ISETP.NE.AND P1, PT, R0, 0x1, PT ;  /* 0x000000010000780c */ /* 0x000fe40003f25270 */
[----:B------:R-:W-:-:S11]  /*2bd0*/  LOP3.LUT R0, R44, 0x1, RZ, 0xc0, !PT ;  /* 0x000000012c007812 */ /* 0x000fd600078ec0ff */
[----:B------:R-:W-:Y:S05]  /*2be0*/  @!P1 BRA `(.L_x_1263) ;  /* 0x0000000000389947 */ /* 0x000fea0003800000 */
[C---:B----4-:R-:W-:Y:S02]  /*2bf0*/  IADD3 R27, PT, PT, R31.reuse, 0x1, RZ ;  /* 0x000000011f1b7810 */ /* 0x050fe40007ffe0ff */
[----:B------:R-:W-:Y:S02]  /*2c00*/  ISETP.EQ.OR P3, PT, R31, UR7, P2 ;  /* 0x000000071f007c0c */ /* 0x000fe40009762670 */
[----:B------:R-:W-:-:S11]  /*2c10*/  ISETP.EQ.OR P1, PT, R27, UR7, P2 ;  /* 0x000000071b007c0c */ /* 0x000fd60009722670 */
[-CC-:B------:R-:W-:Y:S02]  /*2c20*/  @!P3 IMAD R25, R31, R46.reuse, R47.reuse ;  /* 0x0000002e1f19b224 */ /* 0x180fe400078e022f */
[----:B------:R-:W-:Y:S02]  /*2c30*/  @!P1 IMAD R27, R27, R46, R47 ;  /* 0x0000002e1b1b9224 */ /* 0x000fe400078e022f */
[----:B---3--:R-:W-:-:S04]  /*2c40*/  @!P3 IMAD.WIDE.U32 R24, R25, 0x8, R56 ;  /* 0x000000081918b825 */ /* 0x008fc800078e0038 */
[----:B-1----:R-:W-:Y:S02]  /*2c50*/  @!P1 IMAD.WIDE.U32 R26, R27, 0x8, R56 ;  /* 0x000000081b1a9825 */ /* 0x002fe400078e0038 */
[----:B------:R-:W0:Y:S04]  /*2c60*/  @!P3 LDG.E.64 R24, desc[UR8][R24.64] ;  /* 0x000000081818b981 */ /* 0x000e28000c1e1b00 */
[----:B------:R-:W3:Y:S01]  /*2c70*/  @!P1 LDG.E.64 R26, desc[UR8][R26.64] ;  /* 0x000000081a1a9981 */ /* 0x000ee2000c1e1b00 */
[----:B------:R-:W-:Y:S01]  /*2c80*/  IADD3 R31, PT, PT, R31, 0x2, RZ ;  /* 0x000000021f1f7810 */ /* 0x000fe20007ffe0ff */
[----:B0-----:R-:W-:Y:S01]  /*2c90*/  @!P3 FADD.FTZ R40, R40, R24 ;  /* 0x000000182828b221 */ /* 0x001fe20000010000 */
[----:B------:R-:W-:-:S03]  /*2ca0*/  @!P3 FADD.FTZ R41, R41, R25 ;  /* 0x000000192929b221 */ /* 0x000fc60000010000 */
[----:B---3--:R-:W-:Y:S01]  /*2cb0*/  @!P1 FADD.FTZ R40, R40, R26 ;  /* 0x0000001a28289221 */ /* 0x008fe20000010000 */
[----:B------:R-:W-:-:S07]  /*2cc0*/  @!P1 FADD.FTZ R41, R41, R27 ;  /* 0x0000001b29299221 */ /* 0x000fce0000010000 */
.L_x_1263:
[----:B------:R-:W-:Y:S01]  /*2cd0*/  ISETP.EQ.OR P1, PT, R31, UR7, P2 ;  /* 0x000000071f007c0c */ /* 0x000fe20009722670 */
[----:B------:R-:W-:Y:S03]  /*2ce0*/  BSSY.RECONVERGENT B0, `(.L_x_1257) ;  /* 0x0000008000007945 */ /* 0x000fe60003800200 */
[----:B------:R-:W-:-:S13]  /*2cf0*/  ISETP.NE.U32.OR P1, PT, R0, 0x1, P1 ;  /* 0x000000010000780c */ /* 0x000fda0000f25470 */
[----:B------:R-:W-:Y:S05]  /*2d00*/  @P1 BRA `(.L_x_1264) ;  /* 0x0000000000141947 */ /* 0x000fea0003800000 */
[----:B------:R-:W-:-:S04]  /*2d10*/  IMAD R31, R46, R31, R47 ;  /* 0x0000001f2e1f7224 */ /* 0x000fc800078e022f */
[----:B------:R-:W-:-:S06]  /*2d20*/  IMAD.WIDE.U32 R56, R31, 0x8, R56 ;  /* 0x000000081f387825 */ /* 0x000fcc00078e0038 */
[----:B------:R-:W0:Y:S02]  /*2d30*/  LDG.E.64 R56, desc[UR8][R56.64] ;  /* 0x0000000838387981 */ /* 0x000e24000c1e1b00 */
[----:B0--34-:R-:W-:Y:S01]  /*2d40*/  FADD.FTZ R40, R40, R56 ;  /* 0x0000003828287221 */ /* 0x019fe20000010000 */
[----:B------:R-:W-:-:S07]  /*2d50*/  FADD.FTZ R41, R41, R57 ;  /* 0x0000003929297221 */ /* 0x000fce0000010000 */
.L_x_1264:
[----:B------:R-:W-:Y:S05]  /*2d60*/  BSYNC.RECONVERGENT B0 ;  /* 0x0000000000007941 */ /* 0x000fea0003800200 */
.L_x_1257:
[----:B------:R-:W5:Y:S01]  /*2d70*/  S2UR UR6, SR_CgaCtaId ;  /* 0x00000000000679c3 */ /* 0x000f620000008800 */
[----:B------:R-:W-:Y:S01]  /*2d80*/  UMOV UR5, 0x400 ;  /* 0x0000040000057882 */ /* 0x000fe20000000000 */
[C---:B----4-:R-:W-:Y:S01]  /*2d90*/  FADD.FTZ R30, -R8.reuse, R22 ;  /* 0x00000016081e7221 */ /* 0x050fe20000010100 */
[C---:B--2---:R-:W-:Y:S01]  /*2da0*/  FADD.FTZ R32, -R8.reuse, R23 ;  /* 0x0000001708207221 */ /* 0x044fe20000010100 */
[----:B------:R-:W2:Y:S01]  /*2db0*/  LDCU.64 UR16, c[0x0][0x400] ;  /* 0x00008000ff1077ac */ /* 0x000ea20008000a00 */
[C---:B------:R-:W-:Y:S01]  /*2dc0*/  FADD.FTZ R0, -R8.reuse, R6 ;  /* 0x0000000608007221 */ /* 0x040fe20000010100 */
[C---:B------:R-:W-:Y:S01]  /*2dd0*/  FADD.FTZ R22, -R8.reuse, R7 ;  /* 0x0000000708167221 */ /* 0x040fe20000010100 */
[C---:B-1----:R-:W-:Y:S01]  /*2de0*/  FADD.FTZ R26, -R8.reuse, R10 ;  /* 0x0000000a081a7221 */ /* 0x042fe20000010100 */
[C---:B------:R-:W-:Y:S01]  /*2df0*/  FADD.FTZ R28, -R8.reuse, R11 ;  /* 0x0000000b081c7221 */ /* 0x040fe20000010100 */
[C---:B------:R-:W-:Y:S01]  /*2e00*/  FADD.FTZ R14, -R8.reuse, R14 ;  /* 0x0000000e080e7221 */ /* 0x040fe20000010100 */
[----:B------:R-:W-:Y:S01]  /*2e10*/  FADD.FTZ R8, -R8, R15 ;  /* 0x0000000f08087221 */ /* 0x000fe20000010100 */
[-C--:B------:R-:W-:Y:S01]  /*2e20*/  FMUL.FTZ R31, R30, R9.reuse ;  /* 0x000000091e1f7220 */ /* 0x080fe20000410000 */
[----:B------:R-:W-:Y:S01]  /*2e30*/  FMUL.FTZ R10, R32, R9 ;  /* 0x00000009200a7220 */ /* 0x000fe20000410000 */
[----:B-----5:R-:W-:-:S09]  /*2e40*/  ULEA UR5, UR6, UR5, 0x18 ;  /* 0x0000000506057291 */ /* 0x020fd2000f8ec0ff */
[----:B------:R-:W-:Y:S01]  /*2e50*/  @!P2 STS.64 [UR5+0x90], R40 ;  /* 0x00009028ff00a988 */ /* 0x000fe20008000a05 */
[----:B------:R-:W-:Y:S06]  /*2e60*/  BAR.SYNC.DEFER_BLOCKING 0x0 ;  /* 0x0000000000007b1d */ /* 0x000fec0000010000 */
[----:B---3--:R-:W1:Y:S01]  /*2e70*/  LDS.64 R24, [UR5+0x90] ;  /* 0x00009005ff187984 */ /* 0x008e620008000a00 */
[----:B------:R-:W1:Y:S02]  /*2e80*/  LDCU UR5, c[0x0][0x42c] ;  /* 0x00008580ff0577ac */ /* 0x000e640008000800 */
[----:B-1----:R-:W-:Y:S01]  /*2e90*/  FMUL.FTZ R24, R24, UR5 ;  /* 0x0000000518187c20 */ /* 0x002fe20008410000 */
[----:B------:R-:W-:Y:S01]  /*2ea0*/  FMUL.FTZ R25, R25, UR5 ;  /* 0x0000000519197c20 */ /* 0x000fe20008410000 */
[----:B--2---:R-:W-:Y:S06]  /*2eb0*/  @!P4 BRA `(.L_x_1265) ;  /* 0x000000000048c947 */ /* 0x004fec0003800000 */
        /* <DEDUP_REMOVED lines=18> */
.L_x_1265:
[----:B------:R-:W-:Y:S04]  /*2fe0*/  BSSY.RECONVERGENT B0, `(.L_x_1266) ;  /* 0x0000014000007945 */ /* 0x000fe80003800200 */
[----:B------:R-:W-:Y:S05]  /*2ff0*/  @P0 BRA `(.L_x_1267) ;  /* 0x0000000000480947 */ /* 0x000fea0003800000 */
[----:B------:R-:W1:Y:S01]  /*3000*/  LDCU.64 UR14, c[0x0][0x3f8] ;  /* 0x00007f00ff0e77ac */ /* 0x000e620008000a00 */
[----:B------:R-:W-:Y:S01]  /*3010*/  SHF.R.S32.HI R30, RZ, 0x1f, R55 ;  /* 0x0000001fff1e7819 */ /* 0x000fe20000011437 */
[----:B------:R-:W-:Y:S01]  /*3020*/  FFMA.FTZ R11, R24, R31, R25 ;  /* 0x0000001f180b7223 */ /* 0x000fe20000010019 */
[----:B------:R-:W-:Y:S01]  /*3030*/  MOV R6, R60 ;  /* 0x0000003c00067202 */ /* 0x000fe20000000f00 */
[----:B------:R-:W2:Y:S01]  /*3040*/  LDCU.64 UR12, c[0x0][0x380] ;  /* 0x00007000ff0c77ac */ /* 0x000ea20008000a00 */
[----:B------:R-:W-:Y:S01]  /*3050*/  MOV R7, R59 ;  /* 0x0000003b00077202 */ /* 0x000fe20000000f00 */
[----:B-1----:R-:W-:Y:S02]  /*3060*/  IMAD R30, R30, UR14, RZ ;  /* 0x0000000e1e1e7c24 */ /* 0x002fe4000f8e02ff */
[----:B------:R-:W-:-:S04]  /*3070*/  IMAD.WIDE.U32 R6, R55, UR14, R6 ;  /* 0x0000000e37067c25 */ /* 0x000fc8000f8e0006 */
[----:B------:R-:W-:Y:S02]  /*3080*/  IMAD R15, R55, UR15, R30 ;  /* 0x0000000f370f7c24 */ /* 0x000fe4000f8e021e */
[----:B------:R-:W-:Y:S01]  /*3090*/  FFMA.FTZ R30, R24, R10, R25 ;  /* 0x0000000a181e7223 */ /* 0x000fe20000010019 */
[----:B------:R-:W-:Y:S01]  /*30a0*/  FFMA.FTZ R10, R20, R2, -R11 ;  /* 0x00000002140a7223 */ /* 0x000fe2000001080b */
[----:B--2---:R-:W-:Y:S02]  /*30b0*/  LEA R2, P0, R6, UR12, 0x2 ;  /* 0x0000000c06027c11 */ /* 0x004fe4000f8010ff */
[----:B------:R-:W-:Y:S01]  /*30c0*/  IADD3 R15, PT, PT, R7, R15, RZ ;  /* 0x0000000f070f7210 */ /* 0x000fe20007ffe0ff */
[----:B------:R-:W-:Y:S01]  /*30d0*/  FFMA.FTZ R30, R21, R3, -R30 ;  /* 0x00000003151e7223 */ /* 0x000fe2000001081e */
[-C--:B------:R-:W-:Y:S02]  /*30e0*/  FMUL.FTZ R10, R10, R9.reuse ;  /* 0x000000090a0a7220 */ /* 0x080fe40000410000 */
[----:B------:R-:W-:Y:S01]  /*30f0*/  LEA.HI.X R3, R6, UR13, R15, 0x2, P0 ;  /* 0x0000000d06037c11 */ /* 0x000fe200080f140f */
[----:B------:R-:W-:-:S05]  /*3100*/  FMUL.FTZ R11, R30, R9 ;  /* 0x000000091e0b7220 */ /* 0x000fca0000410000 */
[----:B------:R1:W-:Y:S02]  /*3110*/  STG.E.64 desc[UR8][R2.64], R10 ;  /* 0x0000000a02007986 */ /* 0x0003e4000c101b08 */
.L_x_1267:
[----:B------:R-:W-:Y:S05]  /*3120*/  BSYNC.RECONVERGENT B0 ;  /* 0x0000000000007941 */ /* 0x000fea0003800200 */
.L_x_1266:
[----:B------:R-:W-:Y:S01]  /*3130*/  UISETP.NE.AND UP0, UPT, UR10, URZ, UPT ;  /* 0x000000ff0a00728c */ /* 0x000fe2000bf05270 */
[-C--:B-1----:R-:W-:Y:S01]  /*3140*/  FMUL.FTZ R3, R0, R9.reuse ;  /* 0x0000000900037220 */ /* 0x082fe20000410000 */
[-C--:B------:R-:W-:Y:S01]  /*3150*/  FMUL.FTZ R22, R22, R9.reuse ;  /* 0x0000000916167220 */ /* 0x080fe20000410000 */
[-C--:B------:R-:W-:Y:S01]  /*3160*/  FMUL.FTZ R26, R26, R9.reuse ;  /* 0x000000091a1a7220 */ /* 0x080fe20000410000 */
[-C--:B------:R-:W-:Y:S01]  /*3170*/  FMUL.FTZ R28, R28, R9.reuse ;  /* 0x000000091c1c7220 */ /* 0x080fe20000410000 */
[-C--:B------:R-:W-:Y:S01]  /*3180*/  FMUL.FTZ R14, R14, R9.reuse ;  /* 0x000000090e0e7220 */ /* 0x080fe20000410000 */
[----:B------:R-:W-:Y:S01]  /*3190*/  SHF.R.S32.HI R2, RZ, 0x1f, R54 ;  /* 0x0000001fff027819 */ /* 0x000fe20000011436 */
[----:B------:R-:W-:Y:S01]  /*31a0*/  FMUL.FTZ R8, R8, R9 ;  /* 0x0000000908087220 */ /* 0x000fe20000410000 */
[----:B------:R-:W-:Y:S01]  /*31b0*/  ISETP.GE.U32.AND P0, PT, R54, UR16, PT ;  /* 0x0000001036007c0c */ /* 0x000fe2000bf06070 */
[C-C-:B------:R-:W-:Y:S01]  /*31c0*/  FFMA.FTZ R29, R24.reuse, R3, R25.reuse ;  /* 0x00000003181d7223 */ /* 0x140fe20000010019 */
[----:B------:R-:W-:Y:S01]  /*31d0*/  ISETP.GE.U32.AND P1, PT, R53, UR16, PT ;  /* 0x0000001035007c0c */ /* 0x000fe2000bf26070 */
[C-C-:B------:R-:W-:Y:S01]  /*31e0*/  FFMA.FTZ R34, R24.reuse, R22, R25.reuse ;  /* 0x0000001618227223 */ /* 0x140fe20000010019 */
[C-C-:B------:R-:W-:Y:S01]  /*31f0*/  FFMA.FTZ R15, R24.reuse, R26, R25.reuse ;  /* 0x0000001a180f7223 */ /* 0x140fe20000010019 */
[C-C-:B------:R-:W-:Y:S01]  /*3200*/  FFMA.FTZ R0, R24.reuse, R28, R25.reuse ;  /* 0x0000001c18007223 */ /* 0x140fe20000010019 */
[--C-:B------:R-:W-:Y:S01]  /*3210*/  FFMA.FTZ R11, R24, R14, R25.reuse ;  /* 0x0000000e180b7223 */ /* 0x100fe20000010019 */
[----:B------:R-:W-:Y:S01]  /*3220*/  ISETP.GE.U32.AND P2, PT, R52, UR16, PT ;  /* 0x0000001034007c0c */ /* 0x000fe2000bf46070 */
[----:B------:R-:W-:Y:S01]  /*3230*/  FFMA.FTZ R24, R24, R8, R25 ;  /* 0x0000000818187223 */ /* 0x000fe20000010019 */
[----:B------:R-:W-:-:S02]  /*3240*/  ISETP.GE.AND.EX P0, PT, R2, UR17, PT, P0 ;  /* 0x0000001102007c0c */ /* 0x000fc4000bf06300 */
[----:B------:R-:W-:Y:S01]  /*3250*/  ISETP.GE.AND.EX P1, PT, R43, UR17, PT, P1 ;  /* 0x000000112b007c0c */ /* 0x000fe2000bf26310 */
[----:B------:R-:W-:-:S12]  /*3260*/  BRA.U !UP0, `(.L_x_1268) ;  /* 0x0000000108487547 */ /* 0x000fd8000b800000 */
        /* <DEDUP_REMOVED lines=18> */
.L_x_1268:
[----:B------:R-:W-:Y:S01]  /*3390*/  BSSY.RECONVERGENT B0, `(.L_x_1269) ;  /* 0x0000011000007945 */ /* 0x000fe20003800200 */
[----:B------:R-:W-:Y:S01]  /*33a0*/  FFMA.FTZ R6, R20, R4, -R29 ;  /* 0x0000000414067223 */ /* 0x000fe2000001081d */
[----:B------:R-:W-:Y:S02]  /*33b0*/  FFMA.FTZ R34, R21, R5, -R34 ;  /* 0x0000000515227223 */ /* 0x000fe40000010822 */
[----:B------:R-:W-:Y:S05]  /*33c0*/  @P0 BRA `(.L_x_1270) ;  /* 0x0000000000340947 */ /* 0x000fea0003800000 */
[----:B------:R-:W1:Y:S01]  /*33d0*/  LDCU.64 UR12, c[0x0][0x3f8] ;  /* 0x00007f00ff0c77ac */ /* 0x000e620008000a00 */
[----:B------:R-:W-:Y:S01]  /*33e0*/  MOV R3, R59 ;  /* 0x0000003b00037202 */ /* 0x000fe20000000f00 */
[-C--:B------:R-:W-:Y:S01]  /*33f0*/  FMUL.FTZ R6, R6, R9.reuse ;  /* 0x0000000906067220 */ /* 0x080fe20000410000 */
[----:B------:R-:W-:Y:S01]  /*3400*/  FMUL.FTZ R7, R34, R9 ;  /* 0x0000000922077220 */ /* 0x000fe20000410000 */
[----:B------:R-:W2:Y:S01]  /*3410*/  LDCU.64 UR14, c[0x0][0x380] ;  /* 0x00007000ff0e77ac */ /* 0x000ea20008000a00 */
[----:B-1----:R-:W-:Y:S01]  /*3420*/  IMAD R5, R2, UR12, RZ ;  /* 0x0000000c02057c24 */ /* 0x002fe2000f8e02ff */
[----:B------:R-:W-:-:S03]  /*3430*/  MOV R2, R60 ;  /* 0x0000003c00027202 */ /* 0x000fc60000000f00 */
[C---:B------:R-:W-:Y:S02]  /*3440*/  IMAD R5, R54.reuse, UR13, R5 ;  /* 0x0000000d36057c24 */ /* 0x040fe4000f8e0205 */
[----:B------:R-:W-:-:S03]  /*3450*/  IMAD.WIDE.U32 R2, R54, UR12, R2 ;  /* 0x0000000c36027c25 */ /* 0x000fc6000f8e0002 */
[----:B--2---:R-:W-:Y:S02]  /*3460*/  LEA R4, P0, R2, UR14, 0x2 ;  /* 0x0000000e02047c11 */ /* 0x004fe4000f8010ff */
[----:B------:R-:W-:-:S04]  /*3470*/  IADD3 R5, PT, PT, R3, R5, RZ ;  /* 0x0000000503057210 */ /* 0x000fc80007ffe0ff */
[----:B------:R-:W-:-:S05]  /*3480*/  LEA.HI.X R5, R2, UR15, R5, 0x2, P0 ;  /* 0x0000000f02057c11 */ /* 0x000fca00080f1405 */
[----:B------:R1:W-:Y:S02]  /*3490*/  STG.E.64 desc[UR8][R4.64], R6 ;  /* 0x0000000604007986 */ /* 0x0003e4000c101b08 */
.L_x_1270:
[----:B------:R-:W-:Y:S05]  /*34a0*/  BSYNC.RECONVERGENT B0 ;  /* 0x0000000000007941 */ /* 0x000fea0003800200 */
.L_x_1269:
[----:B------:R-:W-:Y:S05]  /*34b0*/  BRA.U !UP0, `(.L_x_1271) ;  /* 0x0000000108487547 */ /* 0x000fea000b800000 */
        /* <DEDUP_REMOVED lines=18> */
.L_x_1271:
        /* <DEDUP_REMOVED lines=9> */
[----:B------:R-:W-:Y:S01]  /*3670*/  FMUL.FTZ R13, R0, R9 ;  /* 0x00000009000d7220 */ /* 0x000fe20000410000 */
[----:B-1----:R-:W-:Y:S02]  /*3680*/  IMAD R4, R43, UR12, RZ ;  /* 0x0000000c2b047c24 */ /* 0x002fe4000f8e02ff */
[----:B------:R-:W-:-:S04]  /*3690*/  IMAD.WIDE.U32 R2, R53, UR12, R2 ;  /* 0x0000000c35027c25 */ /* 0x000fc8000f8e0002 */
[----:B------:R-:W-:Y:S01]  /*36a0*/  IMAD R5, R53, UR13, R4 ;  /* 0x0000000d35057c24 */ /* 0x000fe2000f8e0204 */
[----:B--2---:R-:W-:-:S04]  /*36b0*/  LEA R4, P0, R2, UR14, 0x2 ;  /* 0x0000000e02047c11 */ /* 0x004fc8000f8010ff */
[----:B------:R-:W-:-:S04]  /*36c0*/  IADD3 R5, PT, PT, R3, R5, RZ ;  /* 0x0000000503057210 */ /* 0x000fc80007ffe0ff */
[----:B------:R-:W-:-:S05]  /*36d0*/  LEA.HI.X R5, R2, UR15, R5, 0x2, P0 ;  /* 0x0000000f02057c11 */ /* 0x000fca00080f1405 */
[----:B------:R2:W-:Y:S02]  /*36e0*/  STG.E.64 desc[UR8][R4.64], R12 ;  /* 0x0000000c04007986 */ /* 0x0005e4000c101b08 */
.L_x_1273:
[----:B------:R-:W-:Y:S05]  /*36f0*/  BSYNC.RECONVERGENT B0 ;  /* 0x0000000000007941 */ /* 0x000fea0003800200 */
.L_x_1272:
[----:B------:R-:W-:Y:S05]  /*3700*/  BRA.U !UP0, `(.L_x_1274) ;  /* 0x0000000108487547 */ /* 0x000fea000b800000 */
[----:B------:R-:W-:Y:S01]  /*3710*/  FFMA.FTZ R14, R20, R14, R18 ;  /* 0x0000000e140e7223 */ /* 0x000fe20000010012 */
[----:B------:R-:W-:-:S03]  /*3720*/  FFMA.FTZ R8, R21, R8, R19 ;  /* 0x0000000815087223 */ /* 0x000fc60000010013 */
[----:B------:R-:W-:Y:S01]  /*3730*/  FMUL.FTZ R0, R14, -1.4426950216293334961 ;  /* 0xbfb8aa3b0e007820 */ /* 0x000fe20000410000 */
[----:B-12---:R-:W-:-:S05]  /*3740*/  FMUL.FTZ R4, R8, -1.4426950216293334961 ;  /* 0xbfb8aa3b08047820 */ /* 0x006fca0000410000 */
        /* <DEDUP_REMOVED lines=14> */
.L_x_1274:
[----:B------:R-:W-:Y:S01]  /*3830*/  ISETP.GE.AND.EX P2, PT, R42, UR17, PT, P2 ;  /* 0x000000112a007c0c */ /* 0x000fe2000bf46320 */
[----:B------:R-:W-:Y:S01]  /*3840*/  FFMA.FTZ R16, R20, R16, -R11 ;  /* 0x0000001014107223 */ /* 0x000fe2000001080b */
[----:B------:R-:W-:Y:S01]  /*3850*/  FFMA.FTZ R24, R21, R17, -R24 ;  /* 0x0000001115187223 */ /* 0x000fe20000010818 */
[----:B------:R-:W-:Y:S02]  /*3860*/  BSSY.RECONVERGENT B0, `(.L_x_1275) ;  /* 0x000000e000007945 */ /* 0x000fe40003800200 */
[-C--:B------:R-:W-:Y:S01]  /*3870*/  FMUL.FTZ R16, R16, R9.reuse ;  /* 0x0000000910107220 */ /* 0x080fe20000410000 */
[----:B------:R-:W-:-:S07]  /*3880*/  FMUL.FTZ R17, R24, R9 ;  /* 0x0000000918117220 */ /* 0x000fce0000410000 */
[----:B------:R-:W-:Y:S05]  /*3890*/  @P2 BRA `(.L_x_1276) ;  /* 0x0000000000282947 */ /* 0x000fea0003800000 */
[----:B------:R-:W3:Y:S01]  /*38a0*/  LDCU.64 UR12, c[0x0][0x3f8] ;  /* 0x00007f00ff0c77ac */ /* 0x000ee20008000a00 */
[----:B------:R-:W-:Y:S01]  /*38b0*/  MOV R58, R60 ;  /* 0x0000003c003a7202 */ /* 0x000fe20000000f00 */
[----:B------:R-:W4:Y:S01]  /*38c0*/  LDCU.64 UR14, c[0x0][0x380] ;  /* 0x00007000ff0e77ac */ /* 0x000f220008000a00 */
[----:B---3--:R-:W-:-:S03]  /*38d0*/  IMAD R3, R42, UR12, RZ ;  /* 0x0000000c2a037c24 */ /* 0x008fc6000f8e02ff */
[----:B------:R-:W-:-:S04]  /*38e0*/  IMAD.WIDE.U32 R58, R52, UR12, R58 ;  /* 0x0000000c343a7c25 */ /* 0x000fc8000f8e003a */
[----:B------:R-:W-:Y:S01]  /*38f0*/  IMAD R3, R52, UR13, R3 ;  /* 0x0000000d34037c24 */ /* 0x000fe2000f8e0203 */
[----:B----4-:R-:W-:-:S04]  /*3900*/  LEA R2, P0, R58, UR14, 0x2 ;  /* 0x0000000e3a027c11 */ /* 0x010fc8000f8010ff */
[----:B------:R-:W-:-:S04]  /*3910*/  IADD3 R3, PT, PT, R59, R3, RZ ;  /* 0x000000033b037210 */ /* 0x000fc80007ffe0ff */
[----:B------:R-:W-:-:S05]  /*3920*/  LEA.HI.X R3, R58, UR15, R3, 0x2, P0 ;  /* 0x0000000f3a037c11 */ /* 0x000fca00080f1403 */
[----:B------:R3:W-:Y:S02]  /*3930*/  STG.E.64 desc[UR8][R2.64], R16 ;  /* 0x0000001002007986 */ /* 0x0007e4000c101b08 */
.L_x_1276:
[----:B------:R-:W-:Y:S05]  /*3940*/  BSYNC.RECONVERGENT B0 ;  /* 0x0000000000007941 */ /* 0x000fea0003800200 */
.L_x_1275:
[----:B------:R-:W-:Y:S02]  /*3950*/  IADD3 R49, PT, PT, R46, R49, RZ ;  /* 0x000000312e317210 */ /* 0x000fe40007ffe0ff */
[----:B------:R-:W-:Y:S02]  /*3960*/  IADD3 R50, PT, PT, R50, 0x1, RZ ;  /* 0x0000000132327810 */ /* 0x000fe40007ffe0ff */
[----:B------:R-:W-:-:S13]  /*3970*/  ISETP.GE.AND P0, PT, R49, UR4, PT ;  /* 0x0000000431007c0c */ /* 0x000fda000bf06270 */
[----:B------:R-:W-:Y:S05]  /*3980*/  @!P0 BRA `(.L_x_1277) ;  /* 0xffffffc8001c8947 */ /* 0x000fea000383ffff */
.L_x_1246:
[----:B-12---:R-:W1:Y:S01]  /*3990*/  LDC R4, c[0x0][0x370] ;  /* 0x0000dc00ff047b82 */ /* 0x006e620000000800 */
[----:B------:R-:W-:Y:S01]  /*39a0*/  ISETP.NE.AND P2, PT, R48, RZ, PT ;  /* 0x000000ff3000720c */ /* 0x000fe20003f45270 */
[----:B------:R-:W-:Y:S06]  /*39b0*/  BSSY.RECONVERGENT B0, `(.L_x_1278) ;  /* 0x0000011000007945 */ /* 0x000fec0003800200 */
[----:B------:R-:W2:Y:S08]  /*39c0*/  LDC R7, c[0x0][0x374] ;  /* 0x0000dd00ff077b82 */ /* 0x000eb00000000800 */
[----:B---3--:R-:W3:Y:S01]  /*39d0*/  LDC.64 R2, c[0x0][0x3c8] ;  /* 0x0000f200ff027b82 */ /* 0x008ee20000000a00 */
[----:B-1----:R-:W-:-:S02]  /*39e0*/  IADD3 R5, PT, PT, R4, -0x1, RZ ;  /* 0xffffffff04057810 */ /* 0x002fc40007ffe0ff */
[----:B------:R-:W-:Y:S02]  /*39f0*/  ISETP.NE.AND P1, PT, R4, 0x1, PT ;  /* 0x000000010400780c */ /* 0x000fe40003f25270 */
[----:B--2---:R-:W-:-:S04]  /*3a00*/  IADD3 R0, PT, PT, R7, -0x1, RZ ;  /* 0xffffffff07007810 */ /* 0x004fc80007ffe0ff */
[----:B------:R-:W-:Y:S02]  /*3a10*/  ISETP.NE.AND P0, PT, R47, R0, PT ;  /* 0x000000002f00720c */ /* 0x000fe40003f05270 */
[----:B------:R-:W-:Y:S02]  /*3a20*/  SHF.L.U32 R0, R7, 0x1, RZ ;  /* 0x0000000107007819 */ /* 0x000fe400000006ff */
[----:B------:R-:W-:Y:S02]  /*3a30*/  ISETP.NE.OR P0, PT, R5, UR7, P0 ;  /* 0x0000000705007c0c */ /* 0x000fe40008705670 */
[----:B------:R-:W-:-:S05]  /*3a40*/  SEL R5, R0, RZ, P1 ;  /* 0x000000ff00057207 */ /* 0x000fca0000800000 */
[----:B---3--:R-:W-:Y:S01]  /*3a50*/  IMAD.WIDE.U32 R2, R5, 0x4, R2 ;  /* 0x0000000405027825 */ /* 0x008fe200078e0002 */
[----:B------:R-:W-:Y:S06]  /*3a60*/  @P2 BRA `(.L_x_1279) ;  /* 0x0000000000142947 */ /* 0x000fec0003800000 */
[----:B------:R-:W-:Y:S01]  /*3a70*/  HFMA2 R5, -RZ, RZ, 0, 5.9604644775390625e-08 ;  /* 0x00000001ff057431 */ /* 0x000fe200000001ff */
[----:B------:R-:W-:Y:S06]  /*3a80*/  MEMBAR.ALL.GPU ;  /* 0x0000000000007992 */ /* 0x000fec000000a000 */
[----:B------:R-:W-:-:S00]  /*3a90*/  ERRBAR ;  /* 0x00000000000079ab */ /* 0x000fc00000000000 */
[----:B------:R-:W-:Y:S06]  /*3aa0*/  CGAERRBAR ;  /* 0x00000000000075ab */ /* 0x000fec0000000000 */
[----:B------:R1:W-:Y:S02]  /*3ab0*/  REDG.E.ADD.S32.STRONG.GPU desc[UR8][R2.64], R5 ;  /* 0x000000050200798e */ /* 0x0003e4000c12e308 */
.L_x_1279:
[----:B------:R-:W-:Y:S05]  /*3ac0*/  BSYNC.RECONVERGENT B0 ;  /* 0x0000000000007941 */ /* 0x000fea0003800200 */
.L_x_1278:
[----:B------:R-:W-:Y:S05]  /*3ad0*/  @P0 EXIT ;  /* 0x000000000000094d */ /* 0x000fea0003800000 */
[----:B------:R-:W-:Y:S05]  /*3ae0*/  @P2 BRA `(.L_x_1280) ;  /* 0x0000000000202947 */ /* 0x000fea0003800000 */
[----:B------:R-:W-:-:S05]  /*3af0*/  IMAD R0, R4, R7, RZ ;  /* 0x0000000704007224 */ /* 0x000fca00078e02ff */
[----:B------:R-:W-:-:S13]  /*3b00*/  ISETP.NE.AND P0, PT, R0, -0x1, PT ;  /* 0xffffffff0000780c */ /* 0x000fda0003f05270 */
[----:B------:R-:W-:Y:S05]  /*3b10*/  @!P0 BRA `(.L_x_1280) ;  /* 0x0000000000148947 */ /* 0x000fea0003800000 */
.L_x_1281:
[----:B-1----:R-:W2:Y:S04]  /*3b20*/  LDG.E.STRONG.GPU R5, desc[UR8][R2.64] ;  /* 0x0000000802057981 */ /* 0x002ea8000c1ef900 */
[----:B--2---:R-:W-:Y:S01]  /*3b30*/  CCTL.IVALL ;  /* 0x00000000ff00798f */ /* 0x004fe20002000000 */
[----:B------:R-:W-:Y:S05]  /*3b40*/  YIELD ;  /* 0x0000000000007946 */ /* 0x000fea0003800000 */
[----:B------:R-:W-:-:S13]  /*3b50*/  ISETP.NE.AND P0, PT, R5, R0, PT ;  /* 0x000000000500720c */ /* 0x000fda0003f05270 */
[----:B------:R-:W-:Y:S05]  /*3b60*/  @P0 BRA `(.L_x_1281) ;  /* 0xfffffffc00ec0947 */ /* 0x000fea000383ffff */
.L_x_1280:
        /* <DEDUP_REMOVED lines=48> */
[----:B------:R-:W1:Y:S01]  /*3e70*/  LDCU.64 UR4, c[0x0][0x3d8] ;  /* 0x00007b00ff0477ac */ /* 0x000e620008000a00 */
[----:B------:R-:W-:Y:S02]  /*3e80*/  IADD3 R9, PT, PT, R2, 0x1, RZ ;  /* 0x0000000102097810 */ /* 0x000fe40007ffe0ff */
[C---:B------:R-:W-:Y:S01]  /*3e90*/  SHF.L.U32 R21, R48.reuse, 0x3, RZ ;  /* 0x0000000330157819 */ /* 0x040fe200000006ff */
[----:B------:R-:W2:Y:S01]  /*3ea0*/  LDCU.64 UR6, c[0x0][0x390] ;  /* 0x00007200ff0677ac */ /* 0x000ea20008000a00 */
[----:B------:R-:W-:Y:S02]  /*3eb0*/  LOP3.LUT R9, R9, 0x3, RZ, 0xc0, !PT ;  /* 0x0000000309097812 */ /* 0x000fe400078ec0ff */
[--C-:B------:R-:W-:Y:S01]  /*3ec0*/  SHF.L.U64.HI R22, R48, 0x3, R49.reuse ;  /* 0x0000000330167819 */ /* 0x100fe20000010231 */
[----:B------:R-:W3:Y:S01]  /*3ed0*/  LDCU.64 UR10, c[0x0][0x388] ;  /* 0x00007100ff0a77ac */ /* 0x000ee20008000a00 */
[----:B------:R-:W-:Y:S01]  /*3ee0*/  SHF.L.U32 R29, R7, 0x2, RZ ;  /* 0x00000002071d7819 */ /* 0x000fe200000006ff */
[----:B------:R-:W-:Y:S01]  /*3ef0*/  IMAD.WIDE.U32 R4, R9, 0x1e0, R48 ;  /* 0x000001e009047825 */ /* 0x000fe200078e0030 */
[----:B------:R-:W-:-:S02]  /*3f00*/  SHF.L.U64.HI R31, R3, 0x2, R0 ;  /* 0x00000002031f7819 */ /* 0x000fc40000010200 */
[----:B------:R-:W-:Y:S02]  /*3f10*/  SHF.L.U64.HI R27, R28, 0x2, R33 ;  /* 0x000000021c1b7819 */ /* 0x000fe40000010221 */
[C---:B-1----:R-:W-:Y:S01]  /*3f20*/  LEA R25, P1, R48.reuse, UR4, 0x2 ;  /* 0x0000000430197c11 */ /* 0x042fe2000f8210ff */
[----:B------:R-:W-:Y:S01]  /*3f30*/  UMOV UR4, URZ ;  /* 0x000000ff00047c82 */ /* 0x000fe20008000000 */
[----:B--2---:R-:W-:Y:S02]  /*3f40*/  IADD3 R23, P2, PT, R21, UR6, RZ ;  /* 0x0000000615177c10 */ /* 0x004fe4000ff5e0ff */
[----:B------:R-:W-:Y:S02]  /*3f50*/  LEA.HI.X R26, R48, UR5, R49, 0x2, P1 ;  /* 0x00000005301a7c11 */ /* 0x000fe400088f1431 */
[----:B------:R-:W-:Y:S02]  /*3f60*/  IADD3 R49, PT, PT, R5, UR4, RZ ;  /* 0x0000000405317c10 */ /* 0x000fe4000fffe0ff */
[----:B------:R-:W-:Y:S01]  /*3f70*/  MOV R48, R4 ;  /* 0x0000000400307202 */ /* 0x000fe20000000f00 */
[----:B------:R-:W-:Y:S01]  /*3f80*/  IMAD.WIDE.U32 R4, R6, 0x4, RZ ;  /* 0x0000000406047825 */ /* 0x000fe200078e00ff */
[----:B------:R-:W-:-:S02]  /*3f90*/  IADD3.X R24, PT, PT, R22, UR7, RZ, P2, !PT ;  /* 0x0000000716187c10 */ /* 0x000fc400097fe4ff */
[----:B---3--:R-:W-:Y:S02]  /*3fa0*/  IADD3 R21, P1, PT, R21, UR10, RZ ;  /* 0x0000000a15157c10 */ /* 0x008fe4000ff3e0ff */
[----:B------:R-:W-:Y:S02]  /*3fb0*/  IADD3 R2, P2, PT, RZ, -R9, RZ ;  /* 0x80000009ff027210 */ /* 0x000fe40007f5e0ff */
[----:B------:R-:W-:Y:S02]  /*3fc0*/  IADD3.X R22, PT, PT, R22, UR11, RZ, P1, !PT ;  /* 0x0000000b16167c10 */ /* 0x000fe40008ffe4ff */
[----:B------:R-:W-:Y:S02]  /*3fd0*/  IADD3 R29, PT, PT, R5, R29, RZ ;  /* 0x0000001d051d7210 */ /* 0x000fe40007ffe0ff */
[----:B------:R-:W-:-:S07]  /*3fe0*/  IADD3.X R20, PT, PT, RZ, -0x1, RZ, P2, !PT ;  /* 0xffffffffff147810 */ /* 0x000fce00017fe4ff */
.L_x_1284:
[-C--:B-1----:R-:W-:Y:S02]  /*3ff0*/  LEA R10, P1, R3, R25.reuse, 0x2 ;  /* 0x00000019030a7211 */ /* 0x082fe400078210ff */
        /* <DEDUP_REMOVED lines=11> */
[----:B-1----:R-:W-:-:S02]  /*40b0*/  MOV R10, R23 ;  /* 0x00000017000a7202 */ /* 0x002fc40000000f00 */
        /* <DEDUP_REMOVED lines=16> */
.L_x_1283:
[----:B------:R-:W-:Y:S05]  /*41c0*/  BSYNC.RECONVERGENT B0 ;  /* 0x0000000000007941 */ /* 0x000fea0003800200 */
.L_x_1282:
[----:B------:R-:W-:Y:S05]  /*41d0*/  @!P0 EXIT ;  /* 0x000000000000894d */ /* 0x000fea0003800000 */
[C---:B------:R-:W-:Y:S01]  /*41e0*/  SHF.L.U64.HI R2, R6.reuse, 0x2, R7 ;  /* 0x0000000206027819 */ /* 0x040fe20000010207 */
[----:B------:R-:W2:Y:S01]  /*41f0*/  LDCU.64 UR4, c[0x0][0x3d8] ;  /* 0x00007b00ff0477ac */ /* 0x000ea20008000a00 */
[----:B------:R-:W-:Y:S02]  /*4200*/  SHF.L.U32 R6, R6, 0x2, RZ ;  /* 0x0000000206067819 */ /* 0x000fe400000006ff */
[C---:B------:R-:W-:Y:S01]  /*4210*/  SHF.L.U64.HI R7, R28.reuse, 0x2, R33 ;  /* 0x000000021c077819 */ /* 0x040fe20000010221 */
[----:B------:R-:W3:Y:S01]  /*4220*/  LDCU.64 UR6, c[0x0][0x388] ;  /* 0x00007100ff0677ac */ /* 0x000ee20008000a00 */
[----:B-1----:R-:W-:Y:S02]  /*4230*/  SHF.L.U32 R8, R28, 0x2, RZ ;  /* 0x000000021c087819 */ /* 0x002fe400000006ff */
[C---:B------:R-:W-:Y:S01]  /*4240*/  SHF.L.U64.HI R4, R3.reuse, 0x2, R0 ;  /* 0x0000000203047819 */ /* 0x040fe20000010200 */
[----:B------:R-:W1:Y:S01]  /*4250*/  LDCU.64 UR10, c[0x0][0x390] ;  /* 0x00007200ff0a77ac */ /* 0x000e620008000a00 */
[----:B------:R-:W-:-:S07]  /*4260*/  SHF.L.U32 R5, R3, 0x2, RZ ;  /* 0x0000000203057819 */ /* 0x000fce00000006ff */
.L_x_1285:
[C---:B----4-:R-:W-:Y:S02]  /*4270*/  SHF.L.U32 R19, R48.reuse, 0x2, RZ ;  /* 0x0000000230137819 */ /* 0x050fe400000006ff */
[----:B------:R-:W-:Y:S02]  /*4280*/  SHF.L.U64.HI R21, R48, 0x2, R49 ;  /* 0x0000000230157819 */ /* 0x000fe40000010231 */
[----:B--2---:R-:W-:-:S04]  /*4290*/  IADD3 R10, P0, PT, R19, UR4, RZ ;  /* 0x00000004130a7c10 */ /* 0x004fc8000ff1e0ff */
        /* <DEDUP_REMOVED lines=9> */
[----:B------:R-:W4:Y:S04]  /*4330*/  LDG.E R27, desc[UR8][R16.64] ;  /* 0x00000008101b7981 */ /* 0x000f28000c1e1900 */
[----:B------:R0:W4:Y:S01]  /*4340*/  LDG.E R26, desc[UR8][R14.64] ;  /* 0x000000080e1a7981 */ /* 0x000122000c1e1900 */
[C---:B------:R-:W-:Y:S02]  /*4350*/  SHF.L.U32 R9, R48.reuse, 0x3, RZ ;  /* 0x0000000330097819 */ /* 0x040fe400000006ff */
[----:B------:R-:W-:Y:S02]  /*4360*/  SHF.L.U64.HI R18, R48, 0x3, R49 ;  /* 0x0000000330127819 */ /* 0x000fe40000010231 */
[----:B------:R-:W-:Y:S02]  /*4370*/  LOP3.LUT R22, R9, 0xfffffff8, RZ, 0xc0, !PT ;  /* 0xfffffff809167812 */ /* 0x000fe400078ec0ff */
[----:B------:R-:W-:-:S02]  /*4380*/  LOP3.LUT R19, R19, 0xfffffffc, RZ, 0xc0, !PT ;  /* 0xfffffffc13137812 */ /* 0x000fc400078ec0ff */
[----:B--2---:R-:W-:Y:S02]  /*4390*/  LOP3.LUT R11, R18, 0x3, RZ, 0xc0, !PT ;  /* 0x00000003120b7812 */ /* 0x004fe400078ec0ff */
[C---:B---3--:R-:W-:Y:S02]  /*43a0*/  IADD3 R20, P0, PT, R22.reuse, UR6, RZ ;  /* 0x0000000616147c10 */ /* 0x048fe4000ff1e0ff */
[----:B------:R-:W-:Y:S02]  /*43b0*/  LOP3.LUT R10, R21, 0x3, RZ, 0xc0, !PT ;  /* 0x00000003150a7812 */ /* 0x000fe400078ec0ff */
[----:B-1----:R-:W-:Y:S02]  /*43c0*/  IADD3 R22, P1, PT, R22, UR10, RZ ;  /* 0x0000000a16167c10 */ /* 0x002fe4000ff3e0ff */
[----:B-----5:R-:W-:Y:S02]  /*43d0*/  IADD3 R12, P2, PT, R19, UR4, RZ ;  /* 0x00000004130c7c10 */ /* 0x020fe4000ff5e0ff */
[----:B------:R-:W-:-:S02]  /*43e0*/  IADD3.X R21, PT, PT, R11, UR7, RZ, P0, !PT ;  /* 0x000000070b157c10 */ /* 0x000fc400087fe4ff */
[----:B------:R-:W-:Y:S02]  /*43f0*/  IADD3.X R23, PT, PT, R11, UR11, RZ, P1, !PT ;  /* 0x0000000b0b177c10 */ /* 0x000fe40008ffe4ff */
[----:B------:R-:W-:Y:S02]  /*4400*/  IADD3.X R13, PT, PT, R10, UR5, RZ, P2, !PT ;  /* 0x000000050a0d7c10 */ /* 0x000fe400097fe4ff */
[C---:B0-----:R-:W-:Y:S02]  /*4410*/  IADD3 R14, P0, PT, R12.reuse, R5, RZ ;  /* 0x000000050c0e7210 */ /* 0x041fe40007f1e0ff */
[C---:B------:R-:W-:Y:S02]  /*4420*/  IADD3 R16, P1, PT, R12.reuse, R6, RZ ;  /* 0x000000060c107210 */ /* 0x040fe40007f3e0ff */
[----:B------:R-:W-:Y:S02]  /*4430*/  IADD3 R10, P2, PT, R12, R8, RZ ;  /* 0x000000080c0a7210 */ /* 0x000fe40007f5e0ff */
[----:B------:R-:W-:-:S02]  /*4440*/  IADD3.X R15, PT, PT, R13, R4, RZ, P0, !PT ;  /* 0x000000040d0f7210 */ /* 0x000fc400007fe4ff */
[C---:B------:R-:W-:Y:S02]  /*4450*/  IADD3.X R17, PT, PT, R13.reuse, R2, RZ, P1, !PT ;  /* 0x000000020d117210 */ /* 0x040fe40000ffe4ff */
[----:B------:R-:W-:Y:S01]  /*4460*/  IADD3.X R11, PT, PT, R13, R7, RZ, P2, !PT ;  /* 0x000000070d0b7210 */ /* 0x000fe200017fe4ff */
[----:B----4-:R0:W-:Y:S04]  /*4470*/  STG.E.64 desc[UR8][R20.64], R24 ;  /* 0x0000001814007986 */ /* 0x0101e8000c101b08 */
[----:B------:R1:W-:Y:S04]  /*4480*/  STG.E.64 desc[UR8][R22.64], R26 ;  /* 0x0000001a16007986 */ /* 0x0003e8000c101b08 */
        /* <DEDUP_REMOVED lines=28> */
[----:B--2---:R-:W2:Y:S04]  /*4650*/  LDG.E R24, desc[UR8][R12.64+0x1680] ;  /* 0x001680080c187981 */ /* 0x004ea8000c1e1900 */
        /* <DEDUP_REMOVED lines=15> */
[----:B--2---:R4:W-:Y:S04]  /*4750*/  STG.E.64 desc[UR8][R18.64], R24 ;  /* 0x0000001812007986 */ /* 0x0049e8000c101b08 */
[----:B---3--:R4:W-:Y:S07]  /*4760*/  STG.E.64 desc[UR8][R22.64], R28 ;  /* 0x0000001c16007986 */ /* 0x0089ee000c101b08 */
[----:B------:R-:W-:Y:S05]  /*4770*/  @P0 BRA `(.L_x_1285) ;  /* 0xfffffff800bc0947 */ /* 0x000fea000383ffff */
[----:B------:R-:W-:Y:S05]  /*4780*/  EXIT ;  /* 0x000000000000794d */ /* 0x000fea0003800000 */
.L_x_1286:
        /* <DEDUP_REMOVED lines=15> */
.L_x_4520:


//--------------------- .text._Z35group_norm_nhwc_bwd_one_pass_kernelI11Fp32IOFp32WLi128ELi60ELi480EEv26Group_norm_nhwc_bwd_params --------------------------
	.section	.text._Z35group_norm_nhwc_bwd_one_pass_kernelI11Fp32IOFp32WLi128ELi60ELi480EEv26Group_norm_nhwc_bwd_params,"ax",@progbits
	.align	128
        .global         _Z35group_norm_nhwc_bwd_one_pass_kernelI11Fp32IOFp32WLi128ELi60ELi480EEv26Group_norm_nhwc_bwd_params
        .type           _Z35group_norm_nhwc_bwd_one_pass_kernelI11Fp32IOFp32WLi128ELi60ELi480EEv26Group_norm_nhwc_bwd_params,@function
        .size           _Z35group_norm_nhwc_bwd_one_pass_kernelI11Fp32IOFp32WLi128ELi60ELi480EEv26Group_norm_nhwc_bwd_params,(.L_x_4521 - _Z35group_norm_nhwc_bwd_one_pass_kernelI11Fp32IOFp32WLi128ELi60ELi480EEv26Group_norm_nhwc_bwd_params)
        .other          _Z35group_norm_nhwc_bwd_one_pass_kernelI11Fp32IOFp32WLi128ELi60ELi480EEv26Group_norm_nhwc_bwd_params,@"STO_CUDA_ENTRY STV_DEFAULT"
_Z35group_norm_nhwc_bwd_one_pass_kernelI11Fp32IOFp32WLi128ELi60ELi480EEv26Group_norm_nhwc_bwd_params:
.text._Z35group_norm_nhwc_bwd_one_pass_kernelI11Fp32IOFp32WLi128ELi60ELi480EEv26Group_norm_nhwc_bwd_params:
[----:B------:R-:W0:Y:S08]  /*0000*/  LDC R1, c[0x0][0x37c] ;  /* 0x0000df00ff017b82 */ /* 0x000e300000000800 */
[----:B------:R-:W1:Y:S01]  /*0010*/  S2UR UR5, SR_CTAID.Y ;  /* 0x00000000000579c3 */ /* 0x000e620000002600 */
[----:B------:R-:W2:Y:S01]  /*0020*/  LDCU UR4, c[0x0][0x410] ;  /* 0x00008200ff0477ac */ /* 0x000ea20008000800 */
[----:B------:R-:W3:Y:S01]  /*0030*/  S2R R0, SR_TID.X ;  /* 0x0000000000007919 */ /* 0x000ee20000002100 */
[----:B0-----:R-:W-:Y:S01]  /*0040*/  IADD3 R1, PT, PT, R1, -0x8, RZ ;  /* 0xfffffff801017810 */ /* 0x001fe20007ffe0ff */
[----:B------:R-:W2:Y:S01]  /*0050*/  LDCU UR6, c[0x0][0x3e0] ;  /* 0x00007c00ff0677ac */ /* 0x000ea20008000800 */
[----:B------:R-:W0:Y:S01]  /*0060*/  LDCU.64 UR14, c[0x0][0x358] ;  /* 0x00006b00ff0e77ac */ /* 0x000e220008000a00 */
[----:B--2---:R-:W-:-:S04]  /*0070*/  UIMAD UR4, UR4, UR6, URZ ;  /* 0x00000006040472a4 */ /* 0x004fc8000f8e02ff */
[----:B-1----:R-:W-:-:S09]  /*0080*/  UISETP.GE.AND UP0, UPT, UR5, UR4, UPT ;  /* 0x000000040500728c */ /* 0x002fd2000bf06270 */
[----:B0--3--:R-:W-:Y:S05]  /*0090*/  BRA.U UP0, `(.L_x_1287) ;  /* 0x0000005d00d47547 */ /* 0x009fea000b800000 */
[----:B------:R-:W-:Y:S01]  /*00a0*/  LOP3.LUT R2, R0, 0xffff, RZ, 0xc0, !PT ;  /* 0x0000ffff00027812 */ /* 0x000fe200078ec0ff */
[----:B------:R-:W-:-:S04]  /*00b0*/  UMOV UR4, URZ ;  /* 0x000000ff00047c82 */ /* 0x000fc80008000000 */
        /* <DEDUP_REMOVED lines=8> */
[----:B------:R-:W-:Y:S01]  /*0140*/  LOP3.LUT R60, R4, 0xffff, RZ, 0xc0, !PT ;  /* 0x0000ffff043c7812 */ /* 0x000fe200078ec0ff */
[----:B------:R0:W-:Y:S06]  /*0150*/  STL [R1], R4 ;  /* 0x0000000401007387 */ /* 0x0001ec0000100800 */
.L_x_1330:
[----:B------:R-:W2:Y:S01]  /*0160*/  LDL R26, [R1] ;  /* 0x00000000011a7983 */ /* 0x000ea20000100800 */
[----:B-1----:R-:W1:Y:S01]  /*0170*/  LDC R6, c[0x0][0x410] ;  /* 0x00010400ff067b82 */ /* 0x002e620000000800 */
[----:B------:R-:W3:Y:S01]  /*0180*/  LDCU.128 UR16, c[0x0][0x400] ;  /* 0x00008000ff1077ac */ /* 0x000ee20008000c00 */
[----:B------:R-:W-:Y:S01]  /*0190*/  ISETP.LE.AND P2, PT, RZ, UR5, PT ;  /* 0x00000005ff007c0c */ /* 0x000fe2000bf43270 */
[----:B------:R-:W4:Y:S05]  /*01a0*/  LDCU.U8 UR8, c[0x0][0x414] ;  /* 0x00008280ff0877ac */ /* 0x000f2a0008000000 */
[----:B------:R-:W3:Y:S01]  /*01b0*/  S2UR UR11, SR_CTAID.X ;  /* 0x00000000000b79c3 */ /* 0x000ee20000002500 */
[----:B------:R-:W-:Y:S01]  /*01c0*/  CS2R R58, SRZ ;  /* 0x00000000003a7805 */ /* 0x000fe2000001ff00 */
[----:B------:R-:W4:Y:S01]  /*01d0*/  LDCU.64 UR6, c[0x0][0x3b8] ;  /* 0x00007700ff0677ac */ /* 0x000f220008000a00 */
[----:B-1----:R-:W-:-:S04]  /*01e0*/  IABS R5, R6 ;  /* 0x0000000600057213 */ /* 0x002fc80000000000 */
[----:B------:R-:W1:Y:S08]  /*01f0*/  I2F.RP R0, R5 ;  /* 0x0000000500007306 */ /* 0x000e700000209400 */
[----:B-1----:R-:W1:Y:S02]  /*0200*/  MUFU.RCP R0, R0 ;  /* 0x0000000000007308 */ /* 0x002e640000001000 */
[----:B01----:R-:W-:-:S06]  /*0210*/  IADD3 R2, PT, PT, R0, 0xffffffe, RZ ;  /* 0x0ffffffe00027810 */ /* 0x003fcc0007ffe0ff */
[----:B------:R1:W0:Y:S02]  /*0220*/  F2I.FTZ.U32.TRUNC.NTZ R3, R2 ;  /* 0x0000000200037305 */ /* 0x000224000021f000 */
[----:B-1----:R-:W-:Y:S01]  /*0230*/  HFMA2 R2, -RZ, RZ, 0, 0 ;  /* 0x00000000ff027431 */ /* 0x002fe200000001ff */
[----:B0-----:R-:W-:-:S05]  /*0240*/  IADD3 R4, PT, PT, RZ, -R3, RZ ;  /* 0x80000003ff047210 */ /* 0x001fca0007ffe0ff */
[----:B------:R-:W-:Y:S01]  /*0250*/  IMAD R7, R4, R5, RZ ;  /* 0x0000000504077224 */ /* 0x000fe200078e02ff */
[----:B------:R-:W-:-:S03]  /*0260*/  IABS R4, UR5 ;  /* 0x0000000500047c13 */ /* 0x000fc60008000000 */
[----:B------:R-:W-:Y:S02]  /*0270*/  IMAD.HI.U32 R3, R3, R7, R2 ;  /* 0x0000000703037227 */ /* 0x000fe400078e0002 */
[----:B------:R-:W3:Y:S04]  /*0280*/  LDC R2, c[0x0][0x41c] ;  /* 0x00010700ff027b82 */ /* 0x000ee80000000800 */
[----:B------:R-:W-:-:S05]  /*0290*/  IMAD.HI.U32 R3, R3, R4, RZ ;  /* 0x0000000403037227 */ /* 0x000fca00078e00ff */
[----:B------:R-:W-:-:S05]  /*02a0*/  IADD3 R0, PT, PT, -R3, RZ, RZ ;  /* 0x000000ff03007210 */ /* 0x000fca0007ffe1ff */
[----:B------:R-:W-:-:S05]  /*02b0*/  IMAD R0, R5, R0, R4 ;  /* 0x0000000005007224 */ /* 0x000fca00078e0204 */
[----:B------:R-:W-:Y:S01]  /*02c0*/  ISETP.GT.U32.AND P4, PT, R5, R0, PT ;  /* 0x000000000500720c */ /* 0x000fe20003f84070 */
[----:B---3--:R-:W-:Y:S01]  /*02d0*/  IMAD R51, R2, UR11, R61 ;  /* 0x0000000b02337c24 */ /* 0x008fe2000f8e023d */
[----:B------:R-:W-:-:S04]  /*02e0*/  LOP3.LUT R2, R6, UR5, RZ, 0x3c, !PT ;  /* 0x0000000506027c12 */ /* 0x000fc8000f8e3cff */
[----:B------:R-:W-:Y:S02]  /*02f0*/  ISETP.GE.U32.AND P3, PT, R51, UR16, PT ;  /* 0x0000001033007c0c */ /* 0x000fe4000bf66070 */
[----:B------:R-:W-:-:S05]  /*0300*/  SHF.R.S32.HI R9, RZ, 0x1f, R51 ;  /* 0x0000001fff097819 */ /* 0x000fca0000011433 */
[-C--:B------:R-:W-:Y:S02]  /*0310*/  @!P4 IADD3 R0, PT, PT, R0, -R5.reuse, RZ ;  /* 0x800000050000c210 */ /* 0x080fe40007ffe0ff */
[----:B------:R-:W-:Y:S02]  /*0320*/  ISETP.GE.AND.EX P3, PT, R9, UR17, PT, P3 ;  /* 0x0000001109007c0c */ /* 0x000fe4000bf66330 */
[CC--:B------:R-:W-:Y:S02]  /*0330*/  ISETP.GE.U32.AND P1, PT, R0.reuse, R5.reuse, PT ;  /* 0x000000050000720c */ /* 0x0c0fe40003f26070 */
[----:B------:R-:W-:Y:S02]  /*0340*/  ISETP.GT.U32.AND P5, PT, R5, R0, PT ;  /* 0x000000000500720c */ /* 0x000fe40003fa4070 */
[----:B------:R-:W-:Y:S02]  /*0350*/  IADD3 R5, PT, PT, R0, -R5, RZ ;  /* 0x8000000500057210 */ /* 0x000fe40007ffe0ff */
[----:B------:R-:W-:-:S02]  /*0360*/  ISETP.GE.AND P0, PT, R2, RZ, PT ;  /* 0x000000ff0200720c */ /* 0x000fc40003f06270 */
[----:B------:R-:W-:Y:S02]  /*0370*/  SEL R0, R5, R0, !P5 ;  /* 0x0000000005007207 */ /* 0x000fe40006800000 */
[----:B------:R-:W-:Y:S01]  /*0380*/  @!P4 IADD3 R3, PT, PT, R3, 0x1, RZ ;  /* 0x000000010303c810 */ /* 0x000fe20007ffe0ff */
[----:B------:R-:W0:Y:S01]  /*0390*/  @!P3 LDC.64 R28, c[0x0][0x3f8] ;  /* 0x0000fe00ff1cbb82 */ /* 0x000e220000000a00 */
[----:B------:R-:W-:Y:S02]  /*03a0*/  IADD3 R25, PT, PT, R51, 0x10, RZ ;  /* 0x0000001033197810 */ /* 0x000fe40007ffe0ff */
[----:B------:R-:W-:Y:S02]  /*03b0*/  ISETP.NE.AND P5, PT, R6, RZ, PT ;  /* 0x000000ff0600720c */ /* 0x000fe40003fa5270 */
[----:B------:R-:W-:Y:S02]  /*03c0*/  LOP3.LUT R5, RZ, R6, RZ, 0x33, !PT ;  /* 0x00000006ff057212 */ /* 0x000fe400078e33ff */
[----:B------:R-:W-:Y:S01]  /*03d0*/  @!P2 IADD3 R0, PT, PT, -R0, RZ, RZ ;  /* 0x000000ff0000a210 */ /* 0x000fe20007ffe1ff */
[----:B------:R-:W1:Y:S01]  /*03e0*/  @!P3 LDC.64 R12, c[0x0][0x3a0] ;  /* 0x0000e800ff0cbb82 */ /* 0x000e620000000a00 */
[----:B------:R-:W-:-:S02]  /*03f0*/  @P1 IADD3 R3, PT, PT, R3, 0x1, RZ ;  /* 0x0000000103031810 */ /* 0x000fc40007ffe0ff */
[----:B------:R-:W-:Y:S02]  /*0400*/  ISETP.GE.U32.AND P4, PT, R25, UR16, PT ;  /* 0x0000001019007c0c */ /* 0x000fe4000bf86070 */
[----:B------:R-:W-:Y:S02]  /*0410*/  SHF.R.S32.HI R19, RZ, 0x1f, R25 ;  /* 0x0000001fff137819 */ /* 0x000fe40000011419 */
[----:B------:R-:W-:Y:S01]  /*0420*/  SEL R43, R5, R0, !P5 ;  /* 0x00000000052b7207 */ /* 0x000fe20006800000 */
[----:B------:R-:W3:Y:S01]  /*0430*/  @!P3 LDC.64 R16, c[0x0][0x398] ;  /* 0x0000e600ff10bb82 */ /* 0x000ee20000000a00 */
[----:B------:R-:W-:Y:S02]  /*0440*/  @!P0 IADD3 R3, PT, PT, -R3, RZ, RZ ;  /* 0x000000ff03038210 */ /* 0x000fe40007ffe1ff */
[----:B------:R-:W-:Y:S01]  /*0450*/  ISETP.GE.AND.EX P4, PT, R19, UR17, PT, P4 ;  /* 0x0000001113007c0c */ /* 0x000fe2000bf86340 */
[----:B------:R-:W-:Y:S01]  /*0460*/  IMAD R7, R43, 0x3c, RZ ;  /* 0x0000003c2b077824 */ /* 0x000fe200078e02ff */
[----:B------:R-:W-:-:S02]  /*0470*/  SEL R3, R5, R3, !P5 ;  /* 0x0000000305037207 */ /* 0x000fc40006800000 */
[----:B------:R-:W-:Y:S02]  /*0480*/  IADD3 R0, PT, PT, R51, 0x20, RZ ;  /* 0x0000002033007810 */ /* 0x000fe40007ffe0ff */
[C---:B------:R-:W-:Y:S02]  /*0490*/  IADD3 R4, P0, PT, R7.reuse, R60, RZ ;  /* 0x0000003c07047210 */ /* 0x040fe40007f1e0ff */
[----:B------:R-:W-:Y:S02]  /*04a0*/  SHF.R.S32.HI R2, RZ, 0x1f, R3 ;  /* 0x0000001fff027819 */ /* 0x000fe40000011403 */
[----:B------:R-:W-:Y:S02]  /*04b0*/  ISETP.GE.U32.AND P2, PT, R0, UR16, PT ;  /* 0x0000001000007c0c */ /* 0x000fe4000bf46070 */
[----:B------:R-:W-:Y:S01]  /*04c0*/  SHF.R.S32.HI R27, RZ, 0x1f, R0 ;  /* 0x0000001fff1b7819 */ /* 0x000fe20000011400 */
[----:B------:R-:W-:Y:S01]  /*04d0*/  IMAD R2, R2, UR18, RZ ;  /* 0x0000001202027c24 */ /* 0x000fe2000f8e02ff */
[----:B------:R-:W-:Y:S01]  /*04e0*/  LEA.HI.X.SX32 R5, R7, RZ, 0x1, P0 ;  /* 0x000000ff07057211 */ /* 0x000fe200000f0eff */
[----:B------:R-:W1:Y:S01]  /*04f0*/  @!P4 LDC.64 R10, c[0x0][0x3f8] ;  /* 0x0000fe00ff0acb82 */ /* 0x000e620000000a00 */
[----:B------:R-:W-:Y:S01]  /*0500*/  ISETP.GE.AND.EX P2, PT, R27, UR17, PT, P2 ;  /* 0x000000111b007c0c */ /* 0x000fe2000bf46320 */
[C---:B------:R-:W-:Y:S01]  /*0510*/  IMAD R7, R3.reuse, UR19, R2 ;  /* 0x0000001303077c24 */ /* 0x040fe2000f8e0202 */
[----:B----4-:R-:W-:Y:S01]  /*0520*/  ISETP.NE.AND P0, PT, RZ, UR8, PT ;  /* 0x00000008ff007c0c */ /* 0x010fe2000bf05270 */
[----:B------:R-:W-:Y:S01]  /*0530*/  IMAD.WIDE.U32 R4, R3, UR18, R4 ;  /* 0x0000001203047c25 */ /* 0x000fe2000f8e0004 */
[----:B------:R-:W-:-:S02]  /*0540*/  IADD3 R14, PT, PT, R51, 0x30, RZ ;  /* 0x00000030330e7810 */ /* 0x000fc40007ffe0ff */
[----:B------:R-:W-:Y:S01]  /*0550*/  IADD3 R33, PT, PT, R51, 0x40, RZ ;  /* 0x0000004033217810 */ /* 0x000fe20007ffe0ff */
[----:B0-----:R-:W-:Y:S01]  /*0560*/  @!P3 IMAD R2, R9, R28, RZ ;  /* 0x0000001c0902b224 */ /* 0x001fe200078e02ff */
[----:B------:R-:W-:Y:S01]  /*0570*/  IADD3 R7, PT, PT, R5, R7, RZ ;  /* 0x0000000705077210 */ /* 0x000fe20007ffe0ff */
[----:B------:R-:W0:Y:S01]  /*0580*/  @!P4 LDC.64 R22, c[0x0][0x3a0] ;  /* 0x0000e800ff16cb82 */ /* 0x000e220000000a00 */
[-C--:B------:R-:W-:Y:S01]  /*0590*/  @!P3 MOV R6, R4.reuse ;  /* 0x000000040006b202 */ /* 0x080fe20000000f00 */
[C---:B------:R-:W-:Y:S01]  /*05a0*/  @!P3 IMAD R29, R51.reuse, R29, R2 ;  /* 0x0000001d331db224 */ /* 0x040fe200078e0202 */
[----:B------:R-:W-:Y:S02]  /*05b0*/  @!P4 MOV R18, R4 ;  /* 0x000000040012c202 */ /* 0x000fe40000000f00 */
[----:B------:R-:W-:Y:S01]  /*05c0*/  ISETP.GE.U32.AND P1, PT, R14, UR16, PT ;  /* 0x000000100e007c0c */ /* 0x000fe2000bf26070 */
[----:B------:R-:W-:Y:S01]  /*05d0*/  @!P3 IMAD.WIDE.U32 R2, R51, R28, R6 ;  /* 0x0000001c3302b225 */ /* 0x000fe200078e0006 */
[----:B------:R-:W-:Y:S01]  /*05e0*/  SHF.R.S32.HI R15, RZ, 0x1f, R14 ;  /* 0x0000001fff0f7819 */ /* 0x000fe2000001140e */
[----:B------:R-:W4:Y:S03]  /*05f0*/  @!P2 LDC.64 R8, c[0x0][0x3f8] ;  /* 0x0000fe00ff08ab82 */ /* 0x000f260000000a00 */
[----:B------:R-:W-:-:S02]  /*0600*/  @!P3 IADD3 R29, PT, PT, R3, R29, RZ ;  /* 0x0000001d031db210 */ /* 0x000fc40007ffe0ff */
[C---:B------:R-:W-:Y:S02]  /*0610*/  @!P3 SHF.L.U32 R3, R2.reuse, 0x2, RZ ;  /* 0x000000020203b819 */ /* 0x040fe400000006ff */
[----:B------:R-:W-:Y:S01]  /*0620*/  @!P3 SHF.L.U64.HI R24, R2, 0x2, R29 ;  /* 0x000000020218b819 */ /* 0x000fe2000001021d */
[----:B-1----:R-:W-:Y:S01]  /*0630*/  @!P4 IMAD R2, R19, R10, RZ ;  /* 0x0000000a1302c224 */ /* 0x002fe200078e02ff */
[----:B------:R-:W1:Y:S01]  /*0640*/  @!P4 LDC.64 R20, c[0x0][0x398] ;  /* 0x0000e600ff14cb82 */ /* 0x000e620000000a00 */
[C---:B------:R-:W-:Y:S02]  /*0650*/  @!P3 IADD3 R12, P5, PT, R3.reuse, R12, RZ ;  /* 0x0000000c030cb210 */ /* 0x040fe40007fbe0ff */
[----:B---3--:R-:W-:Y:S01]  /*0660*/  @!P3 IADD3 R16, P6, PT, R3, R16, RZ ;  /* 0x000000100310b210 */ /* 0x008fe20007fde0ff */
[----:B------:R-:W-:Y:S01]  /*0670*/  @!P4 IMAD R29, R25, R11, R2 ;  /* 0x0000000b191dc224 */ /* 0x000fe200078e0202 */
[----:B------:R-:W-:Y:S02]  /*0680*/  @!P4 MOV R19, R7 ;  /* 0x000000070013c202 */ /* 0x000fe40000000f00 */
[----:B------:R-:W-:Y:S01]  /*0690*/  ISETP.GE.AND.EX P1, PT, R15, UR17, PT, P1 ;  /* 0x000000110f007c0c */ /* 0x000fe2000bf26310 */
[----:B------:R-:W3:Y:S01]  /*06a0*/  @P0 LDC.64 R2, c[0x0][0x3b0] ;  /* 0x0000ec00ff020b82 */ /* 0x000ee20000000a00 */
[----:B------:R-:W-:Y:S01]  /*06b0*/  @!P3 IADD3.X R13, PT, PT, R24, R13, RZ, P5, !PT ;  /* 0x0000000d180db210 */ /* 0x000fe20002ffe4ff */
[----:B------:R-:W-:Y:S01]  /*06c0*/  @!P4 IMAD.WIDE.U32 R10, R25, R10, R18 ;  /* 0x0000000a190ac225 */ /* 0x000fe200078e0012 */
[----:B------:R-:W-:-:S02]  /*06d0*/  @!P2 MOV R18, R4 ;  /* 0x000000040012a202 */ /* 0x000fc40000000f00 */
[----:B------:R-:W-:Y:S01]  /*06e0*/  @!P2 MOV R19, R7 ;  /* 0x000000070013a202 */ /* 0x000fe20000000f00 */
[----:B------:R-:W5:Y:S01]  /*06f0*/  @!P3 LDG.E.64 R58, desc[UR14][R12.64] ;  /* 0x0000000e0c3ab981 */ /* 0x000f62000c1e1b00 */
[-C--:B----4-:R-:W-:Y:S01]  /*0700*/  @!P2 IMAD R27, R27, R8.reuse, RZ ;  /* 0x000000081b1ba224 */ /* 0x090fe200078e02ff */
[----:B------:R-:W-:Y:S01]  /*0710*/  @!P4 IADD3 R25, PT, PT, R11, R29, RZ ;  /* 0x0000001d0b19c210 */ /* 0x000fe20007ffe0ff */
[----:B------:R-:W4:Y:S01]  /*0720*/  @!P2 LDC.64 R46, c[0x0][0x3a0] ;  /* 0x0000e800ff2eab82 */ /* 0x000f220000000a00 */
[----:B------:R-:W-:Y:S01]  /*0730*/  @!P4 SHF.L.U32 R11, R10, 0x2, RZ ;  /* 0x000000020a0bc819 */ /* 0x000fe200000006ff */
[----:B------:R-:W-:Y:S01]  /*0740*/  @!P2 IMAD R27, R0, R9, R27 ;  /* 0x00000009001ba224 */ /* 0x000fe200078e021b */
[----:B------:R-:W-:Y:S01]  /*0750*/  @!P3 IADD3.X R17, PT, PT, R24, R17, RZ, P6, !PT ;  /* 0x000000111811b210 */ /* 0x000fe200037fe4ff */
[----:B------:R-:W-:Y:S01]  /*0760*/  @!P2 IMAD.WIDE.U32 R8, R0, R8, R18 ;  /* 0x000000080008a225 */ /* 0x000fe200078e0012 */
[C---:B0-----:R-:W-:Y:S02]  /*0770*/  @!P4 IADD3 R22, P5, PT, R11.reuse, R22, RZ ;  /* 0x000000160b16c210 */ /* 0x041fe40007fbe0ff */
[----:B-1----:R-:W-:Y:S01]  /*0780*/  @!P4 IADD3 R20, P6, PT, R11, R20, RZ ;  /* 0x000000140b14c210 */ /* 0x002fe20007fde0ff */
[----:B------:R-:W0:Y:S01]  /*0790*/  @!P1 LDC.64 R36, c[0x0][0x3f8] ;  /* 0x0000fe00ff249b82 */ /* 0x000e220000000a00 */
[----:B------:R-:W-:-:S02]  /*07a0*/  @!P2 IADD3 R9, PT, PT, R9, R27, RZ ;  /* 0x0000001b0909a210 */ /* 0x000fc40007ffe0ff */
[----:B------:R-:W-:Y:S02]  /*07b0*/  @!P4 SHF.L.U64.HI R10, R10, 0x2, R25 ;  /* 0x000000020a0ac819 */ /* 0x000fe40000010219 */
[C---:B------:R-:W-:Y:S02]  /*07c0*/  @!P2 SHF.L.U32 R25, R8.reuse, 0x2, RZ ;  /* 0x000000020819a819 */ /* 0x040fe400000006ff */
[----:B------:R-:W-:Y:S02]  /*07d0*/  @!P2 SHF.L.U64.HI R0, R8, 0x2, R9 ;  /* 0x000000020800a819 */ /* 0x000fe40000010209 */
[----:B------:R-:W-:Y:S02]  /*07e0*/  CS2R R8, SRZ ;  /* 0x0000000000087805 */ /* 0x000fe4000001ff00 */
[----:B------:R-:W-:Y:S01]  /*07f0*/  SHF.R.S32.HI R39, RZ, 0x1f, R33 ;  /* 0x0000001fff277819 */ /* 0x000fe20000011421 */
[----:B------:R-:W1:Y:S01]  /*0800*/  @!P2 LDC.64 R44, c[0x0][0x398] ;  /* 0x0000e600ff2cab82 */ /* 0x000e620000000a00 */
[----:B------:R-:W-:-:S02]  /*0810*/  @!P4 IADD3.X R21, PT, PT, R10, R21, RZ, P6, !PT ;  /* 0x000000150a15c210 */ /* 0x000fc400037fe4ff */
[----:B------:R-:W-:Y:S01]  /*0820*/  IADD3 R53, PT, PT, R51, 0x50, RZ ;  /* 0x0000005033357810 */ /* 0x000fe20007ffe0ff */
[----:B------:R-:W-:Y:S01]  /*0830*/  UIMAD.WIDE UR6, UR5, 0x8, UR6 ;  /* 0x00000008050678a5 */ /* 0x000fe2000f8e0206 */
[----:B------:R-:W-:Y:S01]  /*0840*/  @!P4 IADD3.X R23, PT, PT, R10, R23, RZ, P5, !PT ;  /* 0x000000170a17c210 */ /* 0x000fe20002ffe4ff */
[----:B0-----:R-:W-:-:S04]  /*0850*/  @!P1 IMAD R15, R15, R36, RZ ;  /* 0x000000240f0f9224 */ /* 0x001fc800078e02ff */
[----:B------:R-:W-:Y:S01]  /*0860*/  @!P1 IMAD R37, R14, R37, R15 ;  /* 0x000000250e259224 */ /* 0x000fe200078e020f */
[----:B--2---:R-:W-:-:S05]  /*0870*/  LOP3.LUT R60, R26, 0xffff, RZ, 0xc0, !PT ;  /* 0x0000ffff1a3c7812 */ /* 0x004fca00078ec0ff */
[----:B------:R-:W-:-:S04]  /*0880*/  IMAD R11, R43, 0x3c, R60 ;  /* 0x0000003c2b0b7824 */ /* 0x000fc800078e023c */
[----:B---3--:R-:W-:Y:S01]  /*0890*/  @P0 IMAD.WIDE R18, R11, 0x4, R2 ;  /* 0x000000040b120825 */ /* 0x008fe200078e0202 */
[----:B------:R-:W-:Y:S02]  /*08a0*/  @!P1 MOV R2, R4 ;  /* 0x0000000400029202 */ /* 0x000fe40000000f00 */
[----:B------:R-:W-:Y:S02]  /*08b0*/  @!P1 MOV R3, R7 ;  /* 0x0000000700039202 */ /* 0x000fe40000000f00 */
[----:B------:R0:W5:Y:S01]  /*08c0*/  @P0 LDG.E.64 R8, desc[UR14][R18.64] ;  /* 0x0000000e12080981 */ /* 0x000162000c1e1b00 */
[----:B------:R-:W-:Y:S01]  /*08d0*/  ISETP.GE.U32.AND P0, PT, R33, UR16, PT ;  /* 0x0000001021007c0c */ /* 0x000fe2000bf06070 */
[----:B------:R-:W-:-:S03]  /*08e0*/  @!P1 IMAD.WIDE.U32 R14, R14, R36, R2 ;  /* 0x000000240e0e9225 */ /* 0x000fc600078e0002 */
[----:B------:R-:W-:Y:S01]  /*08f0*/  ISETP.GE.AND.EX P0, PT, R39, UR17, PT, P0 ;  /* 0x0000001127007c0c */ /* 0x000fe2000bf06300 */
[----:B------:R-:W-:Y:S01]  /*0900*/  HFMA2 R3, -RZ, RZ, 0, 0 ;  /* 0x00000000ff037431 */ /* 0x000fe200000001ff */
[----:B----4-:R-:W-:Y:S02]  /*0910*/  @!P2 IADD3 R46, P6, PT, R25, R46, RZ ;  /* 0x0000002e192ea210 */ /* 0x010fe40007fde0ff */
[----:B------:R-:W-:Y:S02]  /*0920*/  SHF.R.S32.HI R35, RZ, 0x1f, R53 ;  /* 0x0000001fff237819 */ /* 0x000fe40000011435 */
[----:B------:R-:W-:Y:S02]  /*0930*/  CS2R R56, SRZ ;  /* 0x0000000000387805 */ /* 0x000fe4000001ff00 */
[----:B------:R-:W-:Y:S02]  /*0940*/  CS2R R40, SRZ ;  /* 0x0000000000287805 */ /* 0x000fe4000001ff00 */
[----:B------:R-:W-:Y:S01]  /*0950*/  IADD3 R31, PT, PT, R51, 0x60, RZ ;  /* 0x00000060331f7810 */ /* 0x000fe20007ffe0ff */
[----:B0-----:R-:W0:Y:S08]  /*0960*/  @!P1 LDC.64 R18, c[0x0][0x398] ;  /* 0x0000e600ff129b82 */ /* 0x001e300000000a00 */
[----:B------:R-:W2:Y:S01]  /*0970*/  @!P0 LDC.64 R12, c[0x0][0x3f8] ;  /* 0x0000fe00ff0c8b82 */ /* 0x000ea20000000a00 */
[----:B------:R-:W-:Y:S01]  /*0980*/  MOV R2, RZ ;  /* 0x000000ff00027202 */ /* 0x000fe20000000f00 */
[----:B------:R-:W5:Y:S01]  /*0990*/  @!P4 LDG.E.64 R56, desc[UR14][R22.64] ;  /* 0x0000000e1638c981 */ /* 0x000f62000c1e1b00 */
[----:B------:R-:W-:-:S02]  /*09a0*/  @!P2 IADD3.X R47, PT, PT, R0, R47, RZ, P6, !PT ;  /* 0x0000002f002fa210 */ /* 0x000fc400037fe4ff */
[----:B-1----:R-:W-:Y:S01]  /*09b0*/  @!P2 IADD3 R44, P6, PT, R25, R44, RZ ;  /* 0x0000002c192ca210 */ /* 0x002fe20007fde0ff */
[----:B------:R1:W5:Y:S01]  /*09c0*/  @!P4 LDG.E.64 R40, desc[UR14][R20.64] ;  /* 0x0000000e1428c981 */ /* 0x000362000c1e1b00 */
[----:B------:R-:W-:-:S03]  /*09d0*/  @!P0 MOV R24, R4 ;  /* 0x0000000400188202 */ /* 0x000fc60000000f00 */
[----:B------:R3:W5:Y:S01]  /*09e0*/  @!P3 LDG.E.64 R2, desc[UR14][R16.64] ;  /* 0x0000000e1002b981 */ /* 0x000762000c1e1b00 */
[----:B------:R-:W-:Y:S02]  /*09f0*/  ISETP.GE.U32.AND P3, PT, R53, UR16, PT ;  /* 0x0000001035007c0c */ /* 0x000fe4000bf66070 */
[----:B------:R-:W-:Y:S02]  /*0a00*/  @!P0 MOV R25, R7 ;  /* 0x0000000700198202 */ /* 0x000fe40000000f00 */
[----:B------:R-:W-:Y:S01]  /*0a10*/  ISETP.GE.AND.EX P3, PT, R35, UR17, PT, P3 ;  /* 0x0000001123007c0c */ /* 0x000fe2000bf66330 */
[----:B-1----:R-:W1:Y:S01]  /*0a20*/  @!P0 LDC.64 R20, c[0x0][0x3a0] ;  /* 0x0000e800ff148b82 */ /* 0x002e620000000a00 */
[----:B--2---:R-:W-:-:S07]  /*0a30*/  @!P0 IMAD R10, R39, R12, RZ ;  /* 0x0000000c270a8224 */ /* 0x004fce00078e02ff */
[----:B---3--:R-:W2:Y:S01]  /*0a40*/  @!P1 LDC.64 R16, c[0x0][0x3a0] ;  /* 0x0000e800ff109b82 */ /* 0x008ea20000000a00 */
[C---:B------:R-:W-:Y:S02]  /*0a50*/  @!P0 IMAD R49, R33.reuse, R13, R10 ;  /* 0x0000000d21318224 */ /* 0x040fe400078e020a */
[----:B------:R-:W-:Y:S01]  /*0a60*/  @!P0 IMAD.WIDE.U32 R12, R33, R12, R24 ;  /* 0x0000000c210c8225 */ /* 0x000fe200078e0018 */
[----:B------:R-:W-:Y:S02]  /*0a70*/  MOV R24, UR6 ;  /* 0x0000000600187c02 */ /* 0x000fe40008000f00 */
[----:B------:R-:W-:Y:S02]  /*0a80*/  MOV R25, UR7 ;  /* 0x0000000700197c02 */ /* 0x000fe40008000f00 */
[----:B------:R-:W3:Y:S01]  /*0a90*/  @!P3 LDC.64 R26, c[0x0][0x3f8] ;  /* 0x0000fe00ff1abb82 */ /* 0x000ee20000000a00 */
[----:B------:R-:W-:Y:S02]  /*0aa0*/  ISETP.GE.U32.AND P4, PT, R31, UR16, PT ;  /* 0x000000101f007c0c */ /* 0x000fe4000bf86070 */
[----:B------:R-:W-:Y:S01]  /*0ab0*/  SHF.R.S32.HI R29, RZ, 0x1f, R31 ;  /* 0x0000001fff1d7819 */ /* 0x000fe2000001141f */
[----:B------:R-:W4:Y:S03]  /*0ac0*/  LDG.E.64 R24, desc[UR14][R24.64] ;  /* 0x0000000e18187981 */ /* 0x000f26000c1e1b00 */
[----:B------:R-:W-:Y:S01]  /*0ad0*/  ISETP.GE.AND.EX P4, PT, R29, UR17, PT, P4 ;  /* 0x000000111d007c0c */ /* 0x000fe2000bf86340 */
[----:B------:R-:W1:Y:S01]  /*0ae0*/  @!P0 LDC.64 R38, c[0x0][0x398] ;  /* 0x0000e600ff268b82 */ /* 0x000e620000000a00 */
[----:B------:R-:W-:-:S02]  /*0af0*/  @!P1 IADD3 R15, PT, PT, R15, R37, RZ ;  /* 0x000000250f0f9210 */ /* 0x000fc40007ffe0ff */
[----:B------:R-:W-:Y:S02]  /*0b00*/  IADD3 R51, PT, PT, R51, 0x70, RZ ;  /* 0x0000007033337810 */ /* 0x000fe40007ffe0ff */
[----:B------:R-:W-:Y:S02]  /*0b10*/  @!P1 SHF.L.U32 R37, R14, 0x2, RZ ;  /* 0x000000020e259819 */ /* 0x000fe400000006ff */
[----:B------:R-:W-:Y:S01]  /*0b20*/  @!P2 IADD3.X R45, PT, PT, R0, R45, RZ, P6, !PT ;  /* 0x0000002d002da210 */ /* 0x000fe200037fe4ff */
[----:B------:R-:W1:Y:S01]  /*0b30*/  @!P3 LDC.64 R32, c[0x0][0x3a0] ;  /* 0x0000e800ff20bb82 */ /* 0x000e620000000a00 */
[----:B------:R-:W-:Y:S02]  /*0b40*/  ISETP.GE.U32.AND P5, PT, R51, UR16, PT ;  /* 0x0000001033007c0c */ /* 0x000fe4000bfa6070 */
[----:B------:R-:W-:Y:S02]  /*0b50*/  SHF.R.S32.HI R23, RZ, 0x1f, R51 ;  /* 0x0000001fff177819 */ /* 0x000fe40000011433 */
[----:B------:R-:W-:-:S02]  /*0b60*/  @!P1 SHF.L.U64.HI R0, R14, 0x2, R15 ;  /* 0x000000020e009819 */ /* 0x000fc4000001020f */
[----:B--2---:R-:W-:Y:S01]  /*0b70*/  @!P1 IADD3 R16, P6, PT, R37, R16, RZ ;  /* 0x0000001025109210 */ /* 0x004fe20007fde0ff */
[----:B------:R-:W2:Y:S01]  /*0b80*/  @!P4 LDC.64 R14, c[0x0][0x3f8] ;  /* 0x0000fe00ff0ecb82 */ /* 0x000ea20000000a00 */
[----:B------:R-:W-:Y:S02]  /*0b90*/  ISETP.GE.AND.EX P5, PT, R23, UR17, PT, P5 ;  /* 0x0000001117007c0c */ /* 0x000fe4000bfa6350 */
[C---:B------:R-:W-:Y:S02]  /*0ba0*/  @!P1 IADD3.X R17, PT, PT, R0.reuse, R17, RZ, P6, !PT ;  /* 0x0000001100119210 */ /* 0x040fe400037fe4ff */
[----:B0-----:R-:W-:Y:S02]  /*0bb0*/  @!P1 IADD3 R18, P6, PT, R37, R18, RZ ;  /* 0x0000001225129210 */ /* 0x001fe40007fde0ff */
[----:B------:R-:W-:Y:S02]  /*0bc0*/  @!P0 IADD3 R13, PT, PT, R13, R49, RZ ;  /* 0x000000310d0d8210 */ /* 0x000fe40007ffe0ff */
[----:B------:R-:W-:Y:S01]  /*0bd0*/  @!P1 IADD3.X R19, PT, PT, R0, R19, RZ, P6, !PT ;  /* 0x0000001300139210 */ /* 0x000fe200037fe4ff */
[----:B---3--:R-:W-:Y:S01]  /*0be0*/  @!P3 IMAD R10, R35, R26, RZ ;  /* 0x0000001a230ab224 */ /* 0x008fe200078e02ff */
[C---:B------:R-:W-:Y:S01]  /*0bf0*/  @!P0 SHF.L.U32 R37, R12.reuse, 0x2, RZ ;  /* 0x000000020c258819 */ /* 0x040fe200000006ff */
[----:B------:R-:W0:Y:S01]  /*0c00*/  @!P3 LDC.64 R34, c[0x0][0x398] ;  /* 0x0000e600ff22bb82 */ /* 0x000e220000000a00 */
[----:B------:R-:W-:-:S02]  /*0c10*/  @!P0 SHF.L.U64.HI R0, R12, 0x2, R13 ;  /* 0x000000020c008819 */ /* 0x000fc4000001020d */
[----:B------:R-:W-:Y:S02]  /*0c20*/  @!P3 MOV R12, R4 ;  /* 0x00000004000cb202 */ /* 0x000fe40000000f00 */
[----:B------:R-:W-:Y:S01]  /*0c30*/  @!P3 MOV R13, R7 ;  /* 0x00000007000db202 */ /* 0x000fe20000000f00 */
[C---:B------:R-:W-:Y:S02]  /*0c40*/  @!P3 IMAD R49, R53.reuse, R27, R10 ;  /* 0x0000001b3531b224 */ /* 0x040fe400078e020a */
[----:B------:R-:W-:-:S03]  /*0c50*/  @!P3 IMAD.WIDE.U32 R26, R53, R26, R12 ;  /* 0x0000001a351ab225 */ /* 0x000fc600078e000c */
[----:B------:R-:W3:Y:S01]  /*0c60*/  @!P5 LDC.64 R12, c[0x0][0x3f8] ;  /* 0x0000fe00ff0cdb82 */ /* 0x000ee20000000a00 */
[----:B-1----:R-:W-:Y:S01]  /*0c70*/  @!P0 IADD3 R20, P6, PT, R37, R20, RZ ;  /* 0x0000001425148210 */ /* 0x002fe20007fde0ff */
[----:B--2---:R-:W-:Y:S01]  /*0c80*/  @!P4 IMAD R22, R29, R14, RZ ;  /* 0x0000000e1d16c224 */ /* 0x004fe200078e02ff */
[----:B------:R-:W-:Y:S02]  /*0c90*/  @!P3 IADD3 R27, PT, PT, R27, R49, RZ ;  /* 0x000000311b1bb210 */ /* 0x000fe40007ffe0ff */
[----:B------:R-:W-:Y:S02]  /*0ca0*/  @!P0 IADD3.X R21, PT, PT, R0, R21, RZ, P6, !PT ;  /* 0x0000001500158210 */ /* 0x000fe400037fe4ff */
[----:B------:R-:W-:Y:S02]  /*0cb0*/  @!P0 IADD3 R38, P6, PT, R37, R38, RZ ;  /* 0x0000002625268210 */ /* 0x000fe40007fde0ff */
[----:B------:R-:W-:Y:S01]  /*0cc0*/  @!P4 MOV R28, R4 ;  /* 0x00000004001cc202 */ /* 0x000fe20000000f00 */
[----:B------:R-:W1:Y:S01]  /*0cd0*/  @!P4 LDC.64 R36, c[0x0][0x3a0] ;  /* 0x0000e800ff24cb82 */ /* 0x000e620000000a00 */
[----:B------:R-:W-:Y:S01]  /*0ce0*/  @!P4 MOV R29, R7 ;  /* 0x00000007001dc202 */ /* 0x000fe20000000f00 */
[----:B------:R-:W-:Y:S01]  /*0cf0*/  @!P4 IMAD R53, R31, R15, R22 ;  /* 0x0000000f1f35c224 */ /* 0x000fe200078e0216 */
[----:B------:R-:W-:-:S02]  /*0d00*/  @!P3 SHF.L.U32 R49, R26, 0x2, RZ ;  /* 0x000000021a31b819 */ /* 0x000fc400000006ff */
[----:B------:R-:W-:Y:S01]  /*0d10*/  @!P3 SHF.L.U64.HI R10, R26, 0x2, R27 ;  /* 0x000000021a0ab819 */ /* 0x000fe2000001021b */
[----:B------:R-:W-:Y:S01]  /*0d20*/  @!P4 IMAD.WIDE.U32 R14, R31, R14, R28 ;  /* 0x0000000e1f0ec225 */ /* 0x000fe200078e001c */
[----:B------:R-:W-:Y:S01]  /*0d30*/  @!P0 IADD3.X R39, PT, PT, R0, R39, RZ, P6, !PT ;  /* 0x0000002700278210 */ /* 0x000fe200037fe4ff */
[----:B------:R-:W2:Y:S01]  /*0d40*/  @!P4 LDC.64 R26, c[0x0][0x398] ;  /* 0x0000e600ff1acb82 */ /* 0x000ea20000000a00 */
[----:B------:R-:W-:Y:S02]  /*0d50*/  @!P3 IADD3 R32, P6, PT, R49, R32, RZ ;  /* 0x000000203120b210 */ /* 0x000fe40007fde0ff */
[----:B------:R-:W-:Y:S02]  /*0d60*/  @!P4 IADD3 R15, PT, PT, R15, R53, RZ ;  /* 0x000000350f0fc210 */ /* 0x000fe40007ffe0ff */
[----:B------:R-:W-:-:S03]  /*0d70*/  @!P3 IADD3.X R33, PT, PT, R10, R33, RZ, P6, !PT ;  /* 0x000000210a21b210 */ /* 0x000fc600037fe4ff */
[----:B------:R-:W2:Y:S01]  /*0d80*/  @!P5 LDC.64 R28, c[0x0][0x3a0] ;  /* 0x0000e800ff1cdb82 */ /* 0x000ea20000000a00 */
[----:B0-----:R-:W-:Y:S02]  /*0d90*/  @!P3 IADD3 R34, P6, PT, R49, R34, RZ ;  /* 0x000000223122b210 */ /* 0x001fe40007fde0ff */
[C---:B------:R-:W-:Y:S02]  /*0da0*/  @!P4 SHF.L.U32 R49, R14.reuse, 0x2, RZ ;  /* 0x000000020e31c819 */ /* 0x040fe400000006ff */
[----:B------:R-:W-:Y:S01]  /*0db0*/  @!P4 SHF.L.U64.HI R0, R14, 0x2, R15 ;  /* 0x000000020e00c819 */ /* 0x000fe2000001020f */
[----:B---3--:R-:W-:Y:S02]  /*0dc0*/  @!P5 IMAD R14, R23, R12, RZ ;  /* 0x0000000c170ed224 */ /* 0x008fe400078e02ff */
[----:B------:R-:W0:Y:S01]  /*0dd0*/  @!P5 LDC.64 R30, c[0x0][0x398] ;  /* 0x0000e600ff1edb82 */ /* 0x000e220000000a00 */
[----:B------:R-:W-:Y:S01]  /*0de0*/  @!P5 MOV R15, R7 ;  /* 0x00000007000fd202 */ /* 0x000fe20000000f00 */
[----:B------:R-:W-:Y:S01]  /*0df0*/  @!P5 IMAD R13, R51, R13, R14 ;  /* 0x0000000d330dd224 */ /* 0x000fe200078e020e */
[----:B------:R-:W-:-:S05]  /*0e00*/  @!P5 MOV R14, R4 ;  /* 0x00000004000ed202 */ /* 0x000fca0000000f00 */
[----:B------:R-:W3:Y:S01]  /*0e10*/  LDC.64 R22, c[0x0][0x3a8] ;  /* 0x0000ea00ff167b82 */ /* 0x000ee20000000a00 */
[----:B------:R-:W-:Y:S01]  /*0e20*/  @!P3 IADD3.X R35, PT, PT, R10, R35, RZ, P6, !PT ;  /* 0x000000230a23b210 */ /* 0x000fe200037fe4ff */
[----:B------:R-:W-:Y:S01]  /*0e30*/  @!P5 IMAD.WIDE.U32 R14, R51, R12, R14 ;  /* 0x0000000c330ed225 */ /* 0x000fe200078e000e */
[----:B-1----:R-:W-:-:S04]  /*0e40*/  @!P4 IADD3 R36, P6, PT, R49, R36, RZ ;  /* 0x000000243124c210 */ /* 0x002fc80007fde0ff */
[----:B------:R-:W-:Y:S02]  /*0e50*/  @!P4 IADD3.X R37, PT, PT, R0, R37, RZ, P6, !PT ;  /* 0x000000250025c210 */ /* 0x000fe400037fe4ff */
[----:B--2---:R-:W-:Y:S02]  /*0e60*/  @!P4 IADD3 R26, P6, PT, R49, R26, RZ ;  /* 0x0000001a311ac210 */ /* 0x004fe40007fde0ff */
[----:B------:R-:W-:Y:S02]  /*0e70*/  @!P5 IADD3 R15, PT, PT, R15, R13, RZ ;  /* 0x0000000d0f0fd210 */ /* 0x000fe40007ffe0ff */
[----:B------:R-:W-:Y:S02]  /*0e80*/  @!P5 SHF.L.U32 R13, R14, 0x2, RZ ;  /* 0x000000020e0dd819 */ /* 0x000fe400000006ff */
[----:B------:R-:W-:Y:S02]  /*0e90*/  @!P4 IADD3.X R27, PT, PT, R0, R27, RZ, P6, !PT ;  /* 0x0000001b001bc210 */ /* 0x000fe400037fe4ff */
[----:B------:R-:W-:-:S02]  /*0ea0*/  @!P5 SHF.L.U64.HI R14, R14, 0x2, R15 ;  /* 0x000000020e0ed819 */ /* 0x000fc4000001020f */
[----:B------:R-:W-:Y:S02]  /*0eb0*/  @!P5 IADD3 R28, P6, PT, R13, R28, RZ ;  /* 0x0000001c0d1cd210 */ /* 0x000fe40007fde0ff */
[----:B------:R-:W-:Y:S02]  /*0ec0*/  CS2R R54, SRZ ;  /* 0x0000000000367805 */ /* 0x000fe4000001ff00 */
[----:B------:R-:W-:Y:S02]  /*0ed0*/  CS2R R52, SRZ ;  /* 0x0000000000347805 */ /* 0x000fe4000001ff00 */
[----:B------:R-:W-:Y:S01]  /*0ee0*/  @!P5 IADD3.X R29, PT, PT, R14, R29, RZ, P6, !PT ;  /* 0x0000001d0e1dd210 */ /* 0x000fe200037fe4ff */
[----:B---3--:R-:W-:Y:S01]  /*0ef0*/  IMAD.WIDE R22, R11, 0x4, R22 ;  /* 0x000000040b167825 */ /* 0x008fe200078e0216 */
[----:B0-----:R-:W-:Y:S02]  /*0f00*/  @!P5 IADD3 R30, P6, PT, R13, R30, RZ ;  /* 0x0000001e0d1ed210 */ /* 0x001fe40007fde0ff */
[----:B------:R-:W-:-:S02]  /*0f10*/  CS2R R10, SRZ ;  /* 0x00000000000a7805 */ /* 0x000fc4000001ff00 */
[----:B------:R-:W-:Y:S02]  /*0f20*/  CS2R R12, SRZ ;  /* 0x00000000000c7805 */ /* 0x000fe4000001ff00 */
[----:B------:R-:W-:Y:S01]  /*0f30*/  CS2R R50, SRZ ;  /* 0x0000000000327805 */ /* 0x000fe2000001ff00 */
[----:B------:R0:W5:Y:S01]  /*0f40*/  @!P2 LDG.E.64 R54, desc[UR14][R46.64] ;  /* 0x0000000e2e36a981 */ /* 0x000162000c1e1b00 */
[----:B------:R-:W-:Y:S02]  /*0f50*/  CS2R R48, SRZ ;  /* 0x0000000000307805 */ /* 0x000fe4000001ff00 */
[----:B------:R-:W-:Y:S01]  /*0f60*/  @!P5 IADD3.X R31, PT, PT, R14, R31, RZ, P6, !PT ;  /* 0x0000001f0e1fd210 */ /* 0x000fe200037fe4ff */
[----:B------:R1:W5:Y:S04]  /*0f70*/  @!P2 LDG.E.64 R10, desc[UR14][R44.64] ;  /* 0x0000000e2c0aa981 */ /* 0x000368000c1e1b00 */
[----:B------:R2:W5:Y:S01]  /*0f80*/  @!P1 LDG.E.64 R52, desc[UR14][R16.64] ;  /* 0x0000000e10349981 */ /* 0x000562000c1e1b00 */
[----:B0-----:R-:W-:-:S03]  /*0f90*/  CS2R R46, SRZ ;  /* 0x00000000002e7805 */ /* 0x001fc6000001ff00 */
[----:B------:R0:W5:Y:S01]  /*0fa0*/  @!P1 LDG.E.64 R12, desc[UR14][R18.64] ;  /* 0x0000000e120c9981 */ /* 0x000162000c1e1b00 */
[----:B-1----:R-:W-:-:S03]  /*0fb0*/  CS2R R44, SRZ ;  /* 0x00000000002c7805 */ /* 0x002fc6000001ff00 */
[----:B------:R1:W5:Y:S01]  /*0fc0*/  @!P0 LDG.E.64 R50, desc[UR14][R20.64] ;  /* 0x0000000e14328981 */ /* 0x000362000c1e1b00 */
[----:B--2---:R-:W-:-:S03]  /*0fd0*/  CS2R R16, SRZ ;  /* 0x0000000000107805 */ /* 0x004fc6000001ff00 */
[----:B------:R2:W5:Y:S01]  /*0fe0*/  @!P3 LDG.E.64 R48, desc[UR14][R32.64] ;  /* 0x0000000e2030b981 */ /* 0x000562000c1e1b00 */
[----:B0-----:R-:W-:-:S03]  /*0ff0*/  CS2R R18, SRZ ;  /* 0x0000000000127805 */ /* 0x001fc6000001ff00 */
[----:B------:R2:W5:Y:S01]  /*1000*/  @!P3 LDG.E.64 R16, desc[UR14][R34.64] ;  /* 0x0000000e2210b981 */ /* 0x000562000c1e1b00 */
[----:B-1----:R-:W-:-:S03]  /*1010*/  CS2R R20, SRZ ;  /* 0x0000000000147805 */ /* 0x002fc6000001ff00 */
[----:B------:R2:W5:Y:S04]  /*1020*/  @!P4 LDG.E.64 R46, desc[UR14][R36.64] ;  /* 0x0000000e242ec981 */ /* 0x000568000c1e1b00 */
[----:B------:R2:W5:Y:S04]  /*1030*/  @!P4 LDG.E.64 R18, desc[UR14][R26.64] ;  /* 0x0000000e1a12c981 */ /* 0x000568000c1e1b00 */
[----:B------:R2:W5:Y:S04]  /*1040*/  @!P5 LDG.E.64 R44, desc[UR14][R28.64] ;  /* 0x0000000e1c2cd981 */ /* 0x000568000c1e1b00 */
[----:B------:R2:W5:Y:S04]  /*1050*/  @!P5 LDG.E.64 R20, desc[UR14][R30.64] ;  /* 0x0000000e1e14d981 */ /* 0x000568000c1e1b00 */
[----:B------:R-:W5:Y:S01]  /*1060*/  LDG.E.64 R22, desc[UR14][R22.64] ;  /* 0x0000000e16167981 */ /* 0x000f62000c1e1b00 */
[----:B------:R-:W-:-:S06]  /*1070*/  CS2R R14, SRZ ;  /* 0x00000000000e7805 */ /* 0x000fcc000001ff00 */
[----:B------:R2:W5:Y:S01]  /*1080*/  @!P0 LDG.E.64 R14, desc[UR14][R38.64] ;  /* 0x0000000e260e8981 */ /* 0x000562000c1e1b00 */
[----:B------:R-:W-:Y:S01]  /*1090*/  UISETP.NE.AND UP1, UPT, UR8, URZ, UPT ;  /* 0x000000ff0800728c */ /* 0x000fe2000bf25270 */
[----:B------:R-:W-:Y:S01]  /*10a0*/  UMOV UR16, 0x3f800000 ;  /* 0x3f80000000107882 */ /* 0x000fe20000000000 */
[----:B----4-:R-:W-:-:S13]  /*10b0*/  R2UR UR13, R24 ;  /* 0x00000000180d72ca */ /* 0x010fda00000e0000 */
        /* <DEDUP_REMOVED lines=10> */
[----:B--2---:R-:W-:Y:S05]  /*1160*/  BRA.U UP1, `(.L_x_1288) ;  /* 0x0000000501c47547 */ /* 0x004fea000b800000 */
[----:B-----5:R-:W-:Y:S01]  /*1170*/  FADD.FTZ R25, R58, -UR13 ;  /* 0x8000000d3a197e21 */ /* 0x020fe20008010000 */
[----:B------:R-:W-:Y:S01]  /*1180*/  FMUL.FTZ R24, R2, R22 ;  /* 0x0000001602187220 */ /* 0x000fe20000410000 */
[----:B------:R-:W-:Y:S01]  /*1190*/  FADD.FTZ R0, R59, -UR13 ;  /* 0x8000000d3b007e21 */ /* 0x000fe20008010000 */
[----:B------:R-:W-:Y:S01]  /*11a0*/  FMUL.FTZ R27, R3, R23 ;  /* 0x00000017031b7220 */ /* 0x000fe20000410000 */
[----:B------:R-:W-:Y:S01]  /*11b0*/  FMUL.FTZ R25, R25, UR16 ;  /* 0x0000001019197c20 */ /* 0x000fe20008410000 */
[----:B------:R-:W-:Y:S01]  /*11c0*/  FADD.FTZ R28, R56, -UR13 ;  /* 0x8000000d381c7e21 */ /* 0x000fe20008010000 */
[----:B------:R-:W-:Y:S01]  /*11d0*/  FMUL.FTZ R0, R0, UR16 ;  /* 0x0000001000007c20 */ /* 0x000fe20008410000 */
[----:B------:R-:W-:Y:S01]  /*11e0*/  FADD.FTZ R26, RZ, R24 ;  /* 0x00000018ff1a7221 */ /* 0x000fe20000010000 */
[----:B------:R-:W-:Y:S01]  /*11f0*/  FFMA.FTZ R29, R25, R24, RZ ;  /* 0x00000018191d7223 */ /* 0x000fe200000100ff */
[----:B------:R-:W-:Y:S01]  /*1200*/  FMUL.FTZ R31, R40, R22 ;  /* 0x00000016281f7220 */ /* 0x000fe20000410000 */
[----:B------:R-:W-:Y:S01]  /*1210*/  FMUL.FTZ R28, R28, UR16 ;  /* 0x000000101c1c7c20 */ /* 0x000fe20008410000 */
[----:B------:R-:W-:Y:S01]  /*1220*/  FFMA.FTZ R25, R2, R25, RZ ;  /* 0x0000001902197223 */ /* 0x000fe200000100ff */
[----:B------:R-:W-:Y:S01]  /*1230*/  FFMA.FTZ R29, R0, R27, R29 ;  /* 0x0000001b001d7223 */ /* 0x000fe2000001001d */
[----:B------:R-:W-:Y:S01]  /*1240*/  FADD.FTZ R24, R57, -UR13 ;  /* 0x8000000d39187e21 */ /* 0x000fe20008010000 */
[----:B------:R-:W-:Y:S01]  /*1250*/  FADD.FTZ R26, R27, R26 ;  /* 0x0000001a1b1a7221 */ /* 0x000fe20000010000 */
[----:B------:R-:W-:Y:S01]  /*1260*/  FFMA.FTZ R25, R40, R28, R25 ;  /* 0x0000001c28197223 */ /* 0x000fe20000010019 */
[----:B------:R-:W-:Y:S01]  /*1270*/  FFMA.FTZ R29, R28, R31, R29 ;  /* 0x0000001f1c1d7223 */ /* 0x000fe2000001001d */
[----:B------:R-:W-:Y:S01]  /*1280*/  FMUL.FTZ R24, R24, UR16 ;  /* 0x0000001018187c20 */ /* 0x000fe20008410000 */
[----:B------:R-:W-:Y:S01]  /*1290*/  FFMA.FTZ R0, R3, R0, RZ ;  /* 0x0000000003007223 */ /* 0x000fe200000100ff */
[C---:B------:R-:W-:Y:S01]  /*12a0*/  FMUL.FTZ R27, R41.reuse, R23 ;  /* 0x00000017291b7220 */ /* 0x040fe20000410000 */
[----:B------:R-:W-:Y:S01]  /*12b0*/  FADD.FTZ R28, R54, -UR13 ;  /* 0x8000000d361c7e21 */ /* 0x000fe20008010000 */
[----:B------:R-:W-:Y:S01]  /*12c0*/  FADD.FTZ R26, R26, R31 ;  /* 0x0000001f1a1a7221 */ /* 0x000fe20000010000 */
[----:B------:R-:W-:Y:S01]  /*12d0*/  FFMA.FTZ R0, R41, R24, R0 ;  /* 0x0000001829007223 */ /* 0x000fe20000010000 */
[----:B------:R-:W-:Y:S01]  /*12e0*/  FFMA.FTZ R29, R24, R27, R29 ;  /* 0x0000001b181d7223 */ /* 0x000fe2000001001d */
[----:B------:R-:W-:Y:S01]  /*12f0*/  FMUL.FTZ R31, R10, R22 ;  /* 0x000000160a1f7220 */ /* 0x000fe20000410000 */
[----:B------:R-:W-:Y:S01]  /*1300*/  FMUL.FTZ R28, R28, UR16 ;  /* 0x000000101c1c7c20 */ /* 0x000fe20008410000 */
[----:B------:R-:W-:Y:S01]  /*1310*/  FADD.FTZ R24, R55, -UR13 ;  /* 0x8000000d37187e21 */ /* 0x000fe20008010000 */
[----:B------:R-:W-:Y:S01]  /*1320*/  FADD.FTZ R26, R27, R26 ;  /* 0x0000001a1b1a7221 */ /* 0x000fe20000010000 */
[C---:B------:R-:W-:Y:S01]  /*1330*/  FMUL.FTZ R27, R11.reuse, R23 ;  /* 0x000000170b1b7220 */ /* 0x040fe20000410000 */
[----:B------:R-:W-:Y:S01]  /*1340*/  FFMA.FTZ R25, R10, R28, R25 ;  /* 0x0000001c0a197223 */ /* 0x000fe20000010019 */
[----:B------:R-:W-:Y:S01]  /*1350*/  FFMA.FTZ R29, R28, R31, R29 ;  /* 0x0000001f1c1d7223 */ /* 0x000fe2000001001d */
[----:B------:R-:W-:Y:S01]  /*1360*/  FMUL.FTZ R24, R24, UR16 ;  /* 0x0000001018187c20 */ /* 0x000fe20008410000 */
[----:B------:R-:W-:Y:S01]  /*1370*/  FADD.FTZ R28, R52, -UR13 ;  /* 0x8000000d341c7e21 */ /* 0x000fe20008010000 */
[----:B------:R-:W-:Y:S01]  /*1380*/  FADD.FTZ R26, R26, R31 ;  /* 0x0000001f1a1a7221 */ /* 0x000fe20000010000 */
[----:B------:R-:W-:Y:S01]  /*1390*/  FMUL.FTZ R31, R12, R22 ;  /* 0x000000160c1f7220 */ /* 0x000fe20000410000 */
[----:B------:R-:W-:Y:S01]  /*13a0*/  FFMA.FTZ R0, R11, R24, R0 ;  /* 0x000000180b007223 */ /* 0x000fe20000010000 */
[----:B------:R-:W-:Y:S01]  /*13b0*/  FFMA.FTZ R29, R24, R27, R29 ;  /* 0x0000001b181d7223 */ /* 0x000fe2000001001d */
        /* <DEDUP_REMOVED lines=19> */
[----:B------:R-:W-:Y:S01]  /*14f0*/  FADD.FTZ R26, R26, R31 ;  /* 0x0000001f1a1a7221 */ /* 0x000fe20000010000 */
[----:B------:R-:W-:Y:S01]  /*1500*/  FADD.FTZ R28, R48, -UR13 ;  /* 0x8000000d301c7e21 */ /* 0x000fe20008010000 */
[----:B------:R-:W-:Y:S01]  /*1510*/  FMUL.FTZ R31, R16, R22 ;  /* 0x00000016101f7220 */ /* 0x000fe20000410000 */
[----:B------:R-:W-:Y:S01]  /*1520*/  FFMA.FTZ R0, R15, R24, R0 ;  /* 0x000000180f007223 */ /* 0x000fe20000010000 */
[----:B------:R-:W-:Y:S01]  /*1530*/  FFMA.FTZ R29, R24, R27, R29 ;  /* 0x0000001b181d7223 */ /* 0x000fe2000001001d */
[----:B------:R-:W-:Y:S01]  /*1540*/  FMUL.FTZ R28, R28, UR16 ;  /* 0x000000101c1c7c20 */ /* 0x000fe20008410000 */
[----:B------:R-:W-:Y:S01]  /*1550*/  FADD.FTZ R26, R27, R26 ;  /* 0x0000001a1b1a7221 */ /* 0x000fe20000010000 */
[----:B------:R-:W-:Y:S01]  /*1560*/  FADD.FTZ R24, R49, -UR13 ;  /* 0x8000000d31187e21 */ /* 0x000fe20008010000 */
[----:B------:R-:W-:Y:S01]  /*1570*/  FMUL.FTZ R27, R17, R23 ;  /* 0x00000017111b7220 */ /* 0x000fe20000410000 */
[----:B------:R-:W-:Y:S01]  /*1580*/  FFMA.FTZ R25, R16, R28, R25 ;  /* 0x0000001c10197223 */ /* 0x000fe20000010019 */
[----:B------:R-:W-:Y:S01]  /*1590*/  FADD.FTZ R26, R26, R31 ;  /* 0x0000001f1a1a7221 */ /* 0x000fe20000010000 */
[----:B------:R-:W-:Y:S01]  /*15a0*/  FFMA.FTZ R29, R28, R31, R29 ;  /* 0x0000001f1c1d7223 */ /* 0x000fe2000001001d */
[----:B------:R-:W-:Y:S01]  /*15b0*/  FMUL.FTZ R24, R24, UR16 ;  /* 0x0000001018187c20 */ /* 0x000fe20008410000 */
[----:B------:R-:W-:Y:S01]  /*15c0*/  FADD.FTZ R28, R46, -UR13 ;  /* 0x8000000d2e1c7e21 */ /* 0x000fe20008010000 */
[----:B------:R-:W-:Y:S01]  /*15d0*/  FMUL.FTZ R31, R18, R22 ;  /* 0x00000016121f7220 */ /* 0x000fe20000410000 */
[----:B------:R-:W-:Y:S01]  /*15e0*/  FADD.FTZ R26, R27, R26 ;  /* 0x0000001a1b1a7221 */ /* 0x000fe20000010000 */
[----:B------:R-:W-:Y:S01]  /*15f0*/  FFMA.FTZ R29, R24, R27, R29 ;  /* 0x0000001b181d7223 */ /* 0x000fe2000001001d */
[----:B------:R-:W-:Y:S01]  /*1600*/  FMUL.FTZ R30, R28, UR16 ;  /* 0x000000101c1e7c20 */ /* 0x000fe20008410000 */
[----:B------:R-:W-:Y:S01]  /*1610*/  FFMA.FTZ R0, R17, R24, R0 ;  /* 0x0000001811007223 */ /* 0x000fe20000010000 */
[----:B------:R-:W-:Y:S01]  /*1620*/  FADD.FTZ R27, RZ, R2 ;  /* 0x00000002ff1b7221 */ /* 0x000fe20000010000 */
[----:B------:R-:W-:Y:S01]  /*1630*/  FADD.FTZ R28, R47, -UR13 ;  /* 0x8000000d2f1c7e21 */ /* 0x000fe20008010000 */
[----:B------:R-:W-:Y:S01]  /*1640*/  FADD.FTZ R24, RZ, R3 ;  /* 0x00000003ff187221 */ /* 0x000fe20000010000 */
[----:B------:R-:W-:Y:S01]  /*1650*/  FADD.FTZ R32, R26, R31 ;  /* 0x0000001f1a207221 */ /* 0x000fe20000010000 */
[----:B------:R-:W-:Y:S01]  /*1660*/  FFMA.FTZ R31, R30, R31, R29 ;  /* 0x0000001f1e1f7223 */ /* 0x000fe2000001001d */
[----:B------:R-:W-:Y:S01]  /*1670*/  FADD.FTZ R27, R40, R27 ;  /* 0x0000001b281b7221 */ /* 0x000fe20000010000 */
[----:B------:R-:W-:Y:S01]  /*1680*/  FMUL.FTZ R28, R28, UR16 ;  /* 0x000000101c1c7c20 */ /* 0x000fe20008410000 */
[----:B------:R-:W-:Y:S01]  /*1690*/  FMUL.FTZ R29, R19, R23 ;  /* 0x00000017131d7220 */ /* 0x000fe20000410000 */
[----:B------:R-:W-:Y:S01]  /*16a0*/  FADD.FTZ R26, R41, R24 ;  /* 0x00000018291a7221 */ /* 0x000fe20000010000 */
[----:B------:R-:W-:Y:S01]  /*16b0*/  FADD.FTZ R27, R10, R27 ;  /* 0x0000001b0a1b7221 */ /* 0x000fe20000010000 */
[----:B------:R-:W-:Y:S01]  /*16c0*/  FFMA.FTZ R24, R19, R28, R0 ;  /* 0x0000001c13187223 */ /* 0x000fe20000010000 */
[----:B------:R-:W-:Y:S01]  /*16d0*/  FFMA.FTZ R31, R28, R29, R31 ;  /* 0x0000001d1c1f7223 */ /* 0x000fe2000001001f */
[----:B------:R-:W-:Y:S01]  /*16e0*/  FADD.FTZ R26, R11, R26 ;  /* 0x0000001a0b1a7221 */ /* 0x000fe20000010000 */
[----:B------:R-:W-:Y:S01]  /*16f0*/  FADD.FTZ R28, R44, -UR13 ;  /* 0x8000000d2c1c7e21 */ /* 0x000fe20008010000 */
[----:B------:R-:W-:Y:S01]  /*1700*/  FADD.FTZ R27, R12, R27 ;  /* 0x0000001b0c1b7221 */ /* 0x000fe20000010000 */
[----:B------:R-:W-:Y:S01]  /*1710*/  FADD.FTZ R32, R29, R32 ;  /* 0x000000201d207221 */ /* 0x000fe20000010000 */
[----:B------:R-:W-:Y:S01]  /*1720*/  FADD.FTZ R26, R13, R26 ;  /* 0x0000001a0d1a7221 */ /* 0x000fe20000010000 */
[----:B------:R-:W-:Y:S01]  /*1730*/  FMUL.FTZ R29, R20, R22 ;  /* 0x00000016141d7220 */ /* 0x000fe20000410000 */
[----:B------:R-:W-:Y:S01]  /*1740*/  FMUL.FTZ R28, R28, UR16 ;  /* 0x000000101c1c7c20 */ /* 0x000fe20008410000 */
[----:B------:R-:W-:Y:S01]  /*1750*/  FADD.FTZ R0, R45, -UR13 ;  /* 0x8000000d2d007e21 */ /* 0x000fe20008010000 */
[----:B------:R-:W-:Y:S01]  /*1760*/  FADD.FTZ R27, R14, R27 ;  /* 0x0000001b0e1b7221 */ /* 0x000fe20000010000 */
[----:B------:R-:W-:Y:S01]  /*1770*/  FADD.FTZ R26, R15, R26 ;  /* 0x0000001a0f1a7221 */ /* 0x000fe20000010000 */
[----:B------:R-:W-:Y:S01]  /*1780*/  FFMA.FTZ R25, R18, R30, R25 ;  /* 0x0000001e12197223 */ /* 0x000fe20000010019 */
[----:B------:R-:W-:Y:S01]  /*1790*/  FFMA.FTZ R33, R28, R29, R31 ;  /* 0x0000001d1c217223 */ /* 0x000fe2000001001f */
[----:B------:R-:W-:Y:S01]  /*17a0*/  FADD.FTZ R32, R32, R29 ;  /* 0x0000001d20207221 */ /* 0x000fe20000010000 */
[----:B------:R-:W-:Y:S01]  /*17b0*/  FMUL.FTZ R31, R21, R23 ;  /* 0x00000017151f7220 */ /* 0x000fe20000410000 */
[----:B------:R-:W-:Y:S01]  /*17c0*/  FMUL.FTZ R30, R0, UR16 ;  /* 0x00000010001e7c20 */ /* 0x000fe20008410000 */
[----:B------:R-:W-:Y:S01]  /*17d0*/  FADD.FTZ R29, R16, R27 ;  /* 0x0000001b101d7221 */ /* 0x000fe20000010000 */
[----:B------:R-:W-:Y:S01]  /*17e0*/  FADD.FTZ R26, R17, R26 ;  /* 0x0000001a111a7221 */ /* 0x000fe20000010000 */
[----:B------:R-:W-:Y:S01]  /*17f0*/  FADD.FTZ R0, R31, R32 ;  /* 0x000000201f007221 */ /* 0x000fe20000010000 */
[----:B------:R-:W-:Y:S01]  /*1800*/  FFMA.FTZ R27, R30, R31, R33 ;  /* 0x0000001f1e1b7223 */ /* 0x000fe20000010021 */
[----:B------:R-:W-:Y:S01]  /*1810*/  FADD.FTZ R31, R18, R29 ;  /* 0x0000001d121f7221 */ /* 0x000fe20000010000 */
[----:B------:R-:W-:Y:S01]  /*1820*/  FADD.FTZ R26, R19, R26 ;  /* 0x0000001a131a7221 */ /* 0x000fe20000010000 */
[C---:B------:R-:W-:Y:S01]  /*1830*/  FFMA.FTZ R29, R21.reuse, R30, R24 ;  /* 0x0000001e151d7223 */ /* 0x040fe20000010018 */
[C---:B------:R-:W-:Y:S01]  /*1840*/  FFMA.FTZ R28, R20.reuse, R28, R25 ;  /* 0x0000001c141c7223 */ /* 0x040fe20000010019 */
[----:B------:R-:W-:Y:S01]  /*1850*/  FADD.FTZ R30, R20, R31 ;  /* 0x0000001f141e7221 */ /* 0x000fe20000010000 */
[----:B------:R-:W-:Y:S01]  /*1860*/  FADD.FTZ R31, R21, R26 ;  /* 0x0000001a151f7221 */ /* 0x000fe20000010000 */
[----:B------:R-:W-:Y:S06]  /*1870*/  BRA `(.L_x_1289) ;  /* 0x0000001000007947 */ /* 0x000fec0003800000 */
.L_x_1288:
[----:B-----5:R-:W-:Y:S01]  /*1880*/  FADD.FTZ R25, R58, -UR13 ;  /* 0x8000000d3a197e21 */ /* 0x020fe20008010000 */
[----:B------:R-:W-:Y:S01]  /*1890*/  FADD.FTZ R0, R59, -UR13 ;  /* 0x8000000d3b007e21 */ /* 0x000fe20008010000 */
[----:B------:R-:W-:Y:S02]  /*18a0*/  FADD.FTZ R33, R56, -UR13 ;  /* 0x8000000d38217e21 */ /* 0x000fe40008010000 */
[----:B------:R-:W-:Y:S01]  /*18b0*/  FMUL.FTZ R25, R25, UR16 ;  /* 0x0000001019197c20 */ /* 0x000fe20008410000 */
[----:B------:R-:W-:Y:S01]  /*18c0*/  FMUL.FTZ R0, R0, UR16 ;  /* 0x0000001000007c20 */ /* 0x000fe20008410000 */
[----:B------:R-:W-:Y:S02]  /*18d0*/  FMUL.FTZ R33, R33, UR16 ;  /* 0x0000001021217c20 */ /* 0x000fe40008410000 */
[----:B------:R-:W-:Y:S01]  /*18e0*/  FFMA.FTZ R24, R22, R25, R8 ;  /* 0x0000001916187223 */ /* 0x000fe20000010008 */
[----:B------:R-:W-:-:S03]  /*18f0*/  FFMA.FTZ R27, R23, R0, R9 ;  /* 0x00000000171b7223 */ /* 0x000fc60000010009 */
[----:B------:R-:W-:Y:S01]  /*1900*/  FMUL.FTZ R26, R24, -1.4426950216293334961 ;  /* 0xbfb8aa3b181a7820 */ /* 0x000fe20000410000 */
[----:B------:R-:W-:-:S05]  /*1910*/  FMUL.FTZ R30, R27, -1.4426950216293334961 ;  /* 0xbfb8aa3b1b1e7820 */ /* 0x000fca0000410000 */
[----:B------:R-:W0:Y:S08]  /*1920*/  MUFU.EX2 R26, R26 ;  /* 0x0000001a001a7308 */ /* 0x000e300000000800 */
[----:B------:R-:W1:Y:S01]  /*1930*/  MUFU.EX2 R30, R30 ;  /* 0x0000001e001e7308 */ /* 0x000e620000000800 */
[----:B0-----:R-:W-:Y:S01]  /*1940*/  FADD.FTZ R28, R26, 1 ;  /* 0x3f8000001a1c7421 */ /* 0x001fe20000010000 */
[----:B------:R-:W-:-:S06]  /*1950*/  FADD.FTZ R26, R57, -UR13 ;  /* 0x8000000d391a7e21 */ /* 0x000fcc0008010000 */
[----:B------:R-:W0:Y:S01]  /*1960*/  MUFU.RCP R29, R28 ;  /* 0x0000001c001d7308 */ /* 0x000e220000001000 */
[----:B------:R-:W-:Y:S01]  /*1970*/  FMUL.FTZ R26, R26, UR16 ;  /* 0x000000101a1a7c20 */ /* 0x000fe20008410000 */
[----:B-1----:R-:W-:-:S03]  /*1980*/  FADD.FTZ R32, R30, 1 ;  /* 0x3f8000001e207421 */ /* 0x002fc60000010000 */
[----:B------:R-:W-:-:S04]  /*1990*/  FFMA.FTZ R30, R23, R26, R9 ;  /* 0x0000001a171e7223 */ /* 0x000fc80000010009 */
[----:B------:R-:W-:Y:S01]  /*19a0*/  FMUL.FTZ R39, R30, -1.4426950216293334961 ;  /* 0xbfb8aa3b1e277820 */ /* 0x000fe20000410000 */
[----:B------:R-:W1:Y:S01]  /*19b0*/  MUFU.RCP R32, R32 ;  /* 0x0000002000207308 */ /* 0x000e620000001000 */
[----:B0-----:R-:W-:-:S07]  /*19c0*/  FADD.FTZ R31, -R29, 1 ;  /* 0x3f8000001d1f7421 */ /* 0x001fce0000010100 */
[----:B------:R-:W0:Y:S01]  /*19d0*/  MUFU.EX2 R34, R39 ;  /* 0x0000002700227308 */ /* 0x000e220000000800 */
[----:B------:R-:W-:Y:S01]  /*19e0*/  FFMA.FTZ R31, R24, R31, 1 ;  /* 0x3f800000181f7423 */ /* 0x000fe2000001001f */
[----:B------:R-:W-:Y:S01]  /*19f0*/  FMUL.FTZ R24, R2, R29 ;  /* 0x0000001d02187220 */ /* 0x000fe20000410000 */
[----:B------:R-:W-:-:S03]  /*1a00*/  FFMA.FTZ R29, R22, R33, R8 ;  /* 0x00000021161d7223 */ /* 0x000fc60000010008 */
[----:B------:R-:W-:Y:S01]  /*1a10*/  FMUL.FTZ R24, R24, R31 ;  /* 0x0000001f18187220 */ /* 0x000fe20000410000 */
[----:B------:R-:W-:Y:S01]  /*1a20*/  FMUL.FTZ R31, R29, -1.4426950216293334961 ;  /* 0xbfb8aa3b1d1f7820 */ /* 0x000fe20000410000 */
[----:B-1----:R-:W-:Y:S01]  /*1a30*/  FADD.FTZ R36, -R32, 1 ;  /* 0x3f80000020247421 */ /* 0x002fe20000010100 */
[----:B------:R-:W-:-:S03]  /*1a40*/  FMUL.FTZ R37, R3, R32 ;  /* 0x0000002003257220 */ /* 0x000fc60000410000 */
[----:B------:R-:W-:Y:S01]  /*1a50*/  FFMA.FTZ R36, R27, R36, 1 ;  /* 0x3f8000001b247423 */ /* 0x000fe20000010024 */
[----:B------:R-:W1:Y:S01]  /*1a60*/  MUFU.EX2 R31, R31 ;  /* 0x0000001f001f7308 */ /* 0x000e620000000800 */
[----:B------:R-:W-:Y:S01]  /*1a70*/  FADD.FTZ R27, R54, -UR13 ;  /* 0x8000000d361b7e21 */ /* 0x000fe20008010000 */
[----:B0-----:R-:W-:Y:S01]  /*1a80*/  FADD.FTZ R34, R34, 1 ;  /* 0x3f80000022227421 */ /* 0x001fe20000010000 */
[----:B------:R-:W-:Y:S02]  /*1a90*/  FMUL.FTZ R32, R37, R36 ;  /* 0x0000002425207220 */ /* 0x000fe40000410000 */
[----:B------:R-:W-:-:S03]  /*1aa0*/  FMUL.FTZ R27, R27, UR16 ;  /* 0x000000101b1b7c20 */ /* 0x000fc60008410000 */
[----:B------:R-:W-:Y:S01]  /*1ab0*/  MUFU.RCP R34, R34 ;  /* 0x0000002200227308 */ /* 0x000fe20000001000 */
[----:B------:R-:W-:-:S04]  /*1ac0*/  FFMA.FTZ R28, R22, R27, R8 ;  /* 0x0000001b161c7223 */ /* 0x000fc80000010008 */
[----:B------:R-:W-:Y:S01]  /*1ad0*/  FMUL.FTZ R35, R28, -1.4426950216293334961 ;  /* 0xbfb8aa3b1c237820 */ /* 0x000fe20000410000 */
[----:B-1----:R-:W-:-:S05]  /*1ae0*/  FADD.FTZ R38, R31, 1 ;  /* 0x3f8000001f267421 */ /* 0x002fca0000010000 */
[----:B------:R-:W0:Y:S08]  /*1af0*/  MUFU.EX2 R35, R35 ;  /* 0x0000002300237308 */ /* 0x000e300000000800 */
[----:B------:R-:W1:Y:S01]  /*1b00*/  MUFU.RCP R31, R38 ;  /* 0x00000026001f7308 */ /* 0x000e620000001000 */
[----:B0-----:R-:W-:Y:S01]  /*1b10*/  FADD.FTZ R37, R35, 1 ;  /* 0x3f80000023257421 */ /* 0x001fe20000010000 */
[----:B------:R-:W-:-:S06]  /*1b20*/  FMUL.FTZ R35, R23, R32 ;  /* 0x0000002017237220 */ /* 0x000fcc0000410000 */
[----:B------:R-:W0:Y:S01]  /*1b30*/  MUFU.RCP R37, R37 ;  /* 0x0000002500257308 */ /* 0x000e220000001000 */
[----:B-1----:R-:W-:Y:S01]  /*1b40*/  FADD.FTZ R36, -R31, 1 ;  /* 0x3f8000001f247421 */ /* 0x002fe20000010100 */
[----:B------:R-:W-:-:S03]  /*1b50*/  FMUL.FTZ R31, R40, R31 ;  /* 0x0000001f281f7220 */ /* 0x000fc60000410000 */
[----:B------:R-:W-:Y:S01]  /*1b60*/  FFMA.FTZ R36, R29, R36, 1 ;  /* 0x3f8000001d247423 */ /* 0x000fe20000010024 */
[----:B------:R-:W-:-:S03]  /*1b70*/  FADD.FTZ R29, -R34, 1 ;  /* 0x3f800000221d7421 */ /* 0x000fc60000010100 */
[----:B------:R-:W-:Y:S01]  /*1b80*/  FMUL.FTZ R36, R31, R36 ;  /* 0x000000241f247220 */ /* 0x000fe20000410000 */
[----:B------:R-:W-:Y:S01]  /*1b90*/  FFMA.FTZ R29, R30, R29, 1 ;  /* 0x3f8000001e1d7423 */ /* 0x000fe2000001001d */
[----:B------:R-:W-:-:S04]  /*1ba0*/  FMUL.FTZ R30, R41, R34 ;  /* 0x00000022291e7220 */ /* 0x000fc80000410000 */
[----:B------:R-:W-:Y:S01]  /*1bb0*/  FMUL.FTZ R29, R30, R29 ;  /* 0x0000001d1e1d7220 */ /* 0x000fe20000410000 */
[----:B------:R-:W-:-:S04]  /*1bc0*/  FMUL.FTZ R30, R22, R24 ;  /* 0x00000018161e7220 */ /* 0x000fc80000410000 */
[----:B------:R-:W-:Y:S01]  /*1bd0*/  FFMA.FTZ R31, R25, R30, RZ ;  /* 0x0000001e191f7223 */ /* 0x000fe200000100ff */
[----:B------:R-:W-:-:S03]  /*1be0*/  FADD.FTZ R30, RZ, R30 ;  /* 0x0000001eff1e7221 */ /* 0x000fc60000010000 */
[----:B------:R-:W-:Y:S01]  /*1bf0*/  FFMA.FTZ R34, R0, R35, R31 ;  /* 0x0000002300227223 */ /* 0x000fe2000001001f */
[----:B0-----:R-:W-:Y:S01]  /*1c00*/  FADD.FTZ R31, -R37, 1 ;  /* 0x3f800000251f7421 */ /* 0x001fe20000010100 */
[----:B------:R-:W-:Y:S01]  /*1c10*/  FADD.FTZ R35, R35, R30 ;  /* 0x0000001e23237221 */ /* 0x000fe20000010000 */
[----:B------:R-:W-:Y:S01]  /*1c20*/  FFMA.FTZ R30, R25, R24, RZ ;  /* 0x00000018191e7223 */ /* 0x000fe200000100ff */
[-C--:B------:R-:W-:Y:S01]  /*1c30*/  FMUL.FTZ R25, R22, R36.reuse ;  /* 0x0000002416197220 */ /* 0x080fe20000410000 */
[----:B------:R-:W-:Y:S01]  /*1c40*/  FFMA.FTZ R39, R28, R31, 1 ;  /* 0x3f8000001c277423 */ /* 0x000fe2000001001f */
[----:B------:R-:W-:Y:S01]  /*1c50*/  FADD.FTZ R31, RZ, R24 ;  /* 0x00000018ff1f7221 */ /* 0x000fe20000010000 */
[----:B------:R-:W-:Y:S01]  /*1c60*/  FADD.FTZ R24, R55, -UR13 ;  /* 0x8000000d37187e21 */ /* 0x000fe20008010000 */
[----:B------:R-:W-:Y:S01]  /*1c70*/  FMUL.FTZ R28, R10, R37 ;  /* 0x000000250a1c7220 */ /* 0x000fe20000410000 */
[C---:B------:R-:W-:Y:S01]  /*1c80*/  FFMA.FTZ R30, R33.reuse, R36, R30 ;  /* 0x00000024211e7223 */ /* 0x040fe2000001001e */
[----:B------:R-:W-:Y:S01]  /*1c90*/  FFMA.FTZ R37, R33, R25, R34 ;  /* 0x0000001921257223 */ /* 0x000fe20000010022 */
[----:B------:R-:W-:Y:S01]  /*1ca0*/  FMUL.FTZ R24, R24, UR16 ;  /* 0x0000001018187c20 */ /* 0x000fe20008410000 */
[----:B------:R-:W-:Y:S01]  /*1cb0*/  FADD.FTZ R31, R31, R36 ;  /* 0x000000241f1f7221 */ /* 0x000fe20000010000 */
[----:B------:R-:W-:Y:S01]  /*1cc0*/  FADD.FTZ R35, R35, R25 ;  /* 0x0000001923237221 */ /* 0x000fe20000010000 */
[----:B------:R-:W-:Y:S01]  /*1cd0*/  FMUL.FTZ R28, R28, R39 ;  /* 0x000000271c1c7220 */ /* 0x000fe20000410000 */
[----:B------:R-:W-:-:S04]  /*1ce0*/  FFMA.FTZ R33, R23, R24, R9 ;  /* 0x0000001817217223 */ /* 0x000fc80000010009 */
[----:B------:R-:W-:-:S06]  /*1cf0*/  FMUL.FTZ R36, R33, -1.4426950216293334961 ;  /* 0xbfb8aa3b21247820 */ /* 0x000fcc0000410000 */
[----:B------:R-:W0:Y:S02]  /*1d00*/  MUFU.EX2 R36, R36 ;  /* 0x0000002400247308 */ /* 0x000e240000000800 */
[----:B0-----:R-:W-:Y:S01]  /*1d10*/  FADD.FTZ R34, R36, 1 ;  /* 0x3f80000024227421 */ /* 0x001fe20000010000 */
[----:B------:R-:W-:-:S05]  /*1d20*/  FADD.FTZ R36, R52, -UR13 ;  /* 0x8000000d34247e21 */ /* 0x000fca0008010000 */
[----:B------:R-:W0:Y:S02]  /*1d30*/  MUFU.RCP R34, R34 ;  /* 0x0000002200227308 */ /* 0x000e240000001000 */
[----:B0-----:R-:W-:Y:S01]  /*1d40*/  FADD.FTZ R38, -R34, 1 ;  /* 0x3f80000022267421 */ /* 0x001fe20000010100 */
[----:B------:R-:W-:Y:S01]  /*1d50*/  FMUL.FTZ R25, R11, R34 ;  /* 0x000000220b197220 */ /* 0x000fe20000410000 */
[----:B------:R-:W-:Y:S02]  /*1d60*/  FFMA.FTZ R34, R27, R28, R30 ;  /* 0x0000001c1b227223 */ /* 0x000fe4000001001e */
[----:B------:R-:W-:Y:S01]  /*1d70*/  FFMA.FTZ R38, R33, R38, 1 ;  /* 0x3f80000021267423 */ /* 0x000fe20000010026 */
[----:B------:R-:W-:Y:S01]  /*1d80*/  FFMA.FTZ R33, R0, R32, RZ ;  /* 0x0000002000217223 */ /* 0x000fe200000100ff */
[----:B------:R-:W-:Y:S01]  /*1d90*/  FADD.FTZ R32, RZ, R32 ;  /* 0x00000020ff207221 */ /* 0x000fe20000010000 */
[-C--:B------:R-:W-:Y:S01]  /*1da0*/  FMUL.FTZ R0, R23, R29.reuse ;  /* 0x0000001d17007220 */ /* 0x080fe20000410000 */
[----:B------:R-:W-:Y:S01]  /*1db0*/  FMUL.FTZ R25, R25, R38 ;  /* 0x0000002619197220 */ /* 0x000fe20000410000 */
[----:B------:R-:W-:Y:S01]  /*1dc0*/  FFMA.FTZ R33, R26, R29, R33 ;  /* 0x0000001d1a217223 */ /* 0x000fe20000010021 */
[----:B------:R-:W-:Y:S01]  /*1dd0*/  FADD.FTZ R32, R32, R29 ;  /* 0x0000001d20207221 */ /* 0x000fe20000010000 */
[----:B------:R-:W-:Y:S01]  /*1de0*/  FMUL.FTZ R29, R36, UR16 ;  /* 0x00000010241d7c20 */ /* 0x000fe20008410000 */
[----:B------:R-:W-:Y:S01]  /*1df0*/  FFMA.FTZ R36, R26, R0, R37 ;  /* 0x000000001a247223 */ /* 0x000fe20000010025 */
[----:B------:R-:W-:Y:S01]  /*1e00*/  FADD.FTZ R37, R0, R35 ;  /* 0x0000002300257221 */ /* 0x000fe20000010000 */
[----:B------:R-:W-:Y:S01]  /*1e10*/  FADD.FTZ R0, R53, -UR13 ;  /* 0x8000000d35007e21 */ /* 0x000fe20008010000 */
[----:B------:R-:W-:Y:S01]  /*1e20*/  FFMA.FTZ R26, R22, R29, R8 ;  /* 0x0000001d161a7223 */ /* 0x000fe20000010008 */
[----:B------:R-:W-:-:S02]  /*1e30*/  FFMA.FTZ R33, R24, R25, R33 ;  /* 0x0000001918217223 */ /* 0x000fc40000010021 */
[----:B------:R-:W-:Y:S01]  /*1e40*/  FMUL.FTZ R0, R0, UR16 ;  /* 0x0000001000007c20 */ /* 0x000fe20008410000 */
[----:B------:R-:W-:-:S06]  /*1e50*/  FMUL.FTZ R38, R26, -1.4426950216293334961 ;  /* 0xbfb8aa3b1a267820 */ /* 0x000fcc0000410000 */
[----:B------:R-:W0:Y:S02]  /*1e60*/  MUFU.EX2 R38, R38 ;  /* 0x0000002600267308 */ /* 0x000e240000000800 */
[----:B0-----:R-:W-:-:S06]  /*1e70*/  FADD.FTZ R39, R38, 1 ;  /* 0x3f80000026277421 */ /* 0x001fcc0000010000 */
[----:B------:R-:W0:Y:S02]  /*1e80*/  MUFU.RCP R39, R39 ;  /* 0x0000002700277308 */ /* 0x000e240000001000 */
[----:B0-----:R-:W-:-:S04]  /*1e90*/  FADD.FTZ R35, -R39, 1 ;  /* 0x3f80000027237421 */ /* 0x001fc80000010100 */
[----:B------:R-:W-:Y:S01]  /*1ea0*/  FFMA.FTZ R35, R26, R35, 1 ;  /* 0x3f8000001a237423 */ /* 0x000fe20000010023 */
[----:B------:R-:W-:-:S04]  /*1eb0*/  FMUL.FTZ R26, R12, R39 ;  /* 0x000000270c1a7220 */ /* 0x000fc80000410000 */
[----:B------:R-:W-:Y:S01]  /*1ec0*/  FMUL.FTZ R26, R26, R35 ;  /* 0x000000231a1a7220 */ /* 0x000fe20000410000 */
[----:B------:R-:W-:Y:S01]  /*1ed0*/  FADD.FTZ R35, R31, R28 ;  /* 0x0000001c1f237221 */ /* 0x000fe20000010000 */
[----:B------:R-:W-:Y:S01]  /*1ee0*/  FMUL.FTZ R31, R22, R28 ;  /* 0x0000001c161f7220 */ /* 0x000fe20000410000 */
[----:B------:R-:W-:-:S03]  /*1ef0*/  FFMA.FTZ R28, R23, R0, R9 ;  /* 0x00000000171c7223 */ /* 0x000fc60000010009 */
[----:B------:R-:W-:Y:S01]  /*1f00*/  FFMA.FTZ R27, R27, R31, R36 ;  /* 0x0000001f1b1b7223 */ /* 0x000fe20000010024 */
        /* <DEDUP_REMOVED lines=10> */
[----:B------:R-:W-:Y:S01]  /*1fb0*/  FADD.FTZ R31, R32, R25 ;  /* 0x00000019201f7221 */ /* 0x000fe20000010000 */
[----:B------:R-:W-:Y:S01]  /*1fc0*/  FMUL.FTZ R32, R23, R25 ;  /* 0x0000001917207220 */ /* 0x000fe20000410000 */
[----:B------:R-:W-:-:S03]  /*1fd0*/  FMUL.FTZ R25, R28, UR16 ;  /* 0x000000101c197c20 */ /* 0x000fc60008410000 */
[----:B------:R-:W-:Y:S01]  /*1fe0*/  FFMA.FTZ R28, R24, R32, R27 ;  /* 0x00000020181c7223 */ /* 0x000fe2000001001b */
[----:B------:R-:W-:Y:S01]  /*1ff0*/  FFMA.FTZ R24, R22, R25, R8 ;  /* 0x0000001916187223 */ /* 0x000fe20000010008 */
[----:B------:R-:W-:Y:S01]  /*2000*/  FADD.FTZ R37, R32, R37 ;  /* 0x0000002520257221 */ /* 0x000fe20000010000 */
[----:B------:R-:W-:Y:S01]  /*2010*/  FADD.FTZ R32, R35, R26 ;  /* 0x0000001a23207221 */ /* 0x000fe20000010000 */
[----:B------:R-:W-:Y:S01]  /*2020*/  FADD.FTZ R35, R51, -UR13 ;  /* 0x8000000d33237e21 */ /* 0x000fe20008010000 */
[----:B------:R-:W-:-:S06]  /*2030*/  FMUL.FTZ R36, R24, -1.4426950216293334961 ;  /* 0xbfb8aa3b18247820 */ /* 0x000fcc0000410000 */
[----:B------:R-:W0:Y:S02]  /*2040*/  MUFU.EX2 R36, R36 ;  /* 0x0000002400247308 */ /* 0x000e240000000800 */
[----:B0-----:R-:W-:-:S06]  /*2050*/  FADD.FTZ R38, R36, 1 ;  /* 0x3f80000024267421 */ /* 0x001fcc0000010000 */
[----:B------:R0:W1:Y:S02]  /*2060*/  MUFU.RCP R27, R38 ;  /* 0x00000026001b7308 */ /* 0x0000640000001000 */
[----:B0-----:R-:W-:Y:S01]  /*2070*/  FADD.FTZ R38, R48, -UR13 ;  /* 0x8000000d30267e21 */ /* 0x001fe20008010000 */
[----:B-1----:R-:W-:Y:S01]  /*2080*/  FADD.FTZ R39, -R27, 1 ;  /* 0x3f8000001b277421 */ /* 0x002fe20000010100 */
[----:B------:R-:W-:-:S03]  /*2090*/  FMUL.FTZ R27, R14, R27 ;  /* 0x0000001b0e1b7220 */ /* 0x000fc60000410000 */
[----:B------:R-:W-:Y:S01]  /*20a0*/  FFMA.FTZ R24, R24, R39, 1 ;  /* 0x3f80000018187423 */ /* 0x000fe20000010027 */
[----:B------:R-:W-:-:S03]  /*20b0*/  FMUL.FTZ R39, R22, R26 ;  /* 0x0000001a16277220 */ /* 0x000fc60000410000 */
[----:B------:R-:W-:Y:S01]  /*20c0*/  FMUL.FTZ R27, R27, R24 ;  /* 0x000000181b1b7220 */ /* 0x000fe20000410000 */
[----:B------:R-:W-:Y:S01]  /*20d0*/  FFMA.FTZ R24, R29, R26, R34 ;  /* 0x0000001a1d187223 */ /* 0x000fe20000010022 */
        /* <DEDUP_REMOVED lines=14> */
[-C--:B------:R-:W-:Y:S01]  /*21c0*/  FFMA.FTZ R31, R0, R30.reuse, R33 ;  /* 0x0000001e001f7223 */ /* 0x080fe20000010021 */
[----:B------:R-:W-:Y:S01]  /*21d0*/  FMUL.FTZ R30, R23, R30 ;  /* 0x0000001e171e7220 */ /* 0x000fe20000410000 */
[----:B------:R-:W-:Y:S02]  /*21e0*/  FMUL.FTZ R33, R38, UR16 ;  /* 0x0000001026217c20 */ /* 0x000fe40008410000 */
[----:B------:R-:W-:Y:S01]  /*21f0*/  FFMA.FTZ R31, R26, R28, R31 ;  /* 0x0000001c1a1f7223 */ /* 0x000fe2000001001f */
[----:B------:R-:W-:Y:S01]  /*2200*/  FFMA.FTZ R34, R0, R30, R35 ;  /* 0x0000001e00227223 */ /* 0x000fe20000010023 */
[----:B------:R-:W-:Y:S01]  /*2210*/  FFMA.FTZ R0, R22, R33, R8 ;  /* 0x0000002116007223 */ /* 0x000fe20000010008 */
[----:B------:R-:W-:Y:S01]  /*2220*/  FADD.FTZ R37, R30, R37 ;  /* 0x000000251e257221 */ /* 0x000fe20000010000 */
[----:B------:R-:W-:-:S02]  /*2230*/  FADD.FTZ R30, R49, -UR13 ;  /* 0x8000000d311e7e21 */ /* 0x000fc40008010000 */
[----:B------:R-:W-:Y:S02]  /*2240*/  FMUL.FTZ R36, R0, -1.4426950216293334961 ;  /* 0xbfb8aa3b00247820 */ /* 0x000fe40000410000 */
[----:B------:R-:W-:-:S04]  /*2250*/  FMUL.FTZ R30, R30, UR16 ;  /* 0x000000101e1e7c20 */ /* 0x000fc80008410000 */
[----:B------:R-:W0:Y:S02]  /*2260*/  MUFU.EX2 R36, R36 ;  /* 0x0000002400247308 */ /* 0x000e240000000800 */
[----:B0-----:R-:W-:-:S06]  /*2270*/  FADD.FTZ R38, R36, 1 ;  /* 0x3f80000024267421 */ /* 0x001fcc0000010000 */
[----:B------:R-:W0:Y:S02]  /*2280*/  MUFU.RCP R35, R38 ;  /* 0x0000002600237308 */ /* 0x000e240000001000 */
[----:B0-----:R-:W-:-:S04]  /*2290*/  FADD.FTZ R39, -R35, 1 ;  /* 0x3f80000023277421 */ /* 0x001fc80000010100 */
[----:B------:R-:W-:Y:S01]  /*22a0*/  FFMA.FTZ R39, R0, R39, 1 ;  /* 0x3f80000000277423 */ /* 0x000fe20000010027 */
[----:B------:R-:W-:Y:S01]  /*22b0*/  FMUL.FTZ R0, R16, R35 ;  /* 0x0000002310007220 */ /* 0x000fe20000410000 */
[----:B------:R-:W-:Y:S01]  /*22c0*/  FADD.FTZ R35, R32, R27 ;  /* 0x0000001b20237221 */ /* 0x000fe20000010000 */
[----:B------:R-:W-:Y:S02]  /*22d0*/  FMUL.FTZ R27, R22, R27 ;  /* 0x0000001b161b7220 */ /* 0x000fe40000410000 */
[----:B------:R-:W-:Y:S02]  /*22e0*/  FMUL.FTZ R0, R0, R39 ;  /* 0x0000002700007220 */ /* 0x000fe40000410000 */
[----:B------:R-:W-:Y:S01]  /*22f0*/  FFMA.FTZ R39, R25, R27, R34 ;  /* 0x0000001b19277223 */ /* 0x000fe20000010022 */
[----:B------:R-:W-:Y:S01]  /*2300*/  FFMA.FTZ R25, R23, R30, R9 ;  /* 0x0000001e17197223 */ /* 0x000fe20000010009 */
[----:B------:R-:W-:Y:S01]  /*2310*/  FADD.FTZ R37, R37, R27 ;  /* 0x0000001b25257221 */ /* 0x000fe20000010000 */
[----:B------:R-:W-:Y:S01]  /*2320*/  FADD.FTZ R27, R46, -UR13 ;  /* 0x8000000d2e1b7e21 */ /* 0x000fe20008010000 */
[----:B------:R-:W-:Y:S01]  /*2330*/  FADD.FTZ R35, R35, R0 ;  /* 0x0000000023237221 */ /* 0x000fe20000010000 */
[----:B------:R-:W-:Y:S01]  /*2340*/  FMUL.FTZ R34, R25, -1.4426950216293334961 ;  /* 0xbfb8aa3b19227820 */ /* 0x000fe20000410000 */
[----:B------:R-:W-:Y:S01]  /*2350*/  FFMA.FTZ R24, R33, R0, R24 ;  /* 0x0000000021187223 */ /* 0x000fe20000010018 */
[----:B------:R-:W-:-:S04]  /*2360*/  FMUL.FTZ R27, R27, UR16 ;  /* 0x000000101b1b7c20 */ /* 0x000fc80008410000 */
[----:B------:R-:W0:Y:S02]  /*2370*/  MUFU.EX2 R34, R34 ;  /* 0x0000002200227308 */ /* 0x000e240000000800 */
[----:B0-----:R-:W-:Y:S01]  /*2380*/  FADD.FTZ R36, R34, 1 ;  /* 0x3f80000022247421 */ /* 0x001fe20000010000 */
[----:B------:R-:W-:-:S05]  /*2390*/  FMUL.FTZ R34, R23, R28 ;  /* 0x0000001c17227220 */ /* 0x000fca0000410000 */
[----:B------:R-:W0:Y:S01]  /*23a0*/  MUFU.RCP R32, R36 ;  /* 0x0000002400207308 */ /* 0x000e220000001000 */
[----:B------:R-:W-:Y:S01]  /*23b0*/  FADD.FTZ R37, R34, R37 ;  /* 0x0000002522257221 */ /* 0x000fe20000010000 */
[----:B0-----:R-:W-:-:S04]  /*23c0*/  FADD.FTZ R38, -R32, 1 ;  /* 0x3f80000020267421 */ /* 0x001fc80000010100 */
[----:B------:R-:W-:Y:S01]  /*23d0*/  FFMA.FTZ R38, R25, R38, 1 ;  /* 0x3f80000019267423 */ /* 0x000fe20000010026 */
[----:B------:R-:W-:Y:S01]  /*23e0*/  FMUL.FTZ R25, R17, R32 ;  /* 0x0000002011197220 */ /* 0x000fe20000410000 */
[----:B------:R-:W-:Y:S01]  /*23f0*/  FADD.FTZ R32, R29, R28 ;  /* 0x0000001c1d207221 */ /* 0x000fe20000010000 */
[----:B------:R-:W-:Y:S01]  /*2400*/  FFMA.FTZ R28, R26, R34, R39 ;  /* 0x000000221a1c7223 */ /* 0x000fe20000010027 */
[----:B------:R-:W-:Y:S01]  /*2410*/  FFMA.FTZ R26, R22, R27, R8 ;  /* 0x0000001b161a7223 */ /* 0x000fe20000010008 */
[----:B------:R-:W-:Y:S01]  /*2420*/  FMUL.FTZ R25, R25, R38 ;  /* 0x0000002619197220 */ /* 0x000fe20000410000 */
[----:B------:R-:W-:Y:S02]  /*2430*/  FADD.FTZ R34, R47, -UR13 ;  /* 0x8000000d2f227e21 */ /* 0x000fe40008010000 */
[----:B------:R-:W-:Y:S01]  /*2440*/  FMUL.FTZ R36, R26, -1.4426950216293334961 ;  /* 0xbfb8aa3b1a247820 */ /* 0x000fe20000410000 */
[----:B------:R-:W-:-:S05]  /*2450*/  FFMA.FTZ R31, R30, R25, R31 ;  /* 0x000000191e1f7223 */ /* 0x000fca000001001f */
[----:B------:R-:W0:Y:S02]  /*2460*/  MUFU.EX2 R36, R36 ;  /* 0x0000002400247308 */ /* 0x000e240000000800 */
[----:B0-----:R-:W-:-:S06]  /*2470*/  FADD.FTZ R38, R36, 1 ;  /* 0x3f80000024267421 */ /* 0x001fcc0000010000 */
[----:B------:R0:W1:Y:S02]  /*2480*/  MUFU.RCP R29, R38 ;  /* 0x00000026001d7308 */ /* 0x0000640000001000 */
[----:B0-----:R-:W-:Y:S01]  /*2490*/  FADD.FTZ R38, R44, -UR13 ;  /* 0x8000000d2c267e21 */ /* 0x001fe20008010000 */
[----:B-1----:R-:W-:-:S04]  /*24a0*/  FADD.FTZ R39, -R29, 1 ;  /* 0x3f8000001d277421 */ /* 0x002fc80000010100 */
[----:B------:R-:W-:Y:S01]  /*24b0*/  FFMA.FTZ R39, R26, R39, 1 ;  /* 0x3f8000001a277423 */ /* 0x000fe20000010027 */
[----:B------:R-:W-:Y:S01]  /*24c0*/  FMUL.FTZ R26, R18, R29 ;  /* 0x0000001d121a7220 */ /* 0x000fe20000410000 */
[----:B------:R-:W-:Y:S01]  /*24d0*/  FMUL.FTZ R29, R22, R0 ;  /* 0x00000000161d7220 */ /* 0x000fe20000410000 */
[----:B------:R-:W-:Y:S02]  /*24e0*/  FMUL.FTZ R0, R34, UR16 ;  /* 0x0000001022007c20 */ /* 0x000fe40008410000 */
[----:B------:R-:W-:Y:S01]  /*24f0*/  FMUL.FTZ R26, R26, R39 ;  /* 0x000000271a1a7220 */ /* 0x000fe20000410000 */
[----:B------:R-:W-:Y:S01]  /*2500*/  FFMA.FTZ R33, R33, R29, R28 ;  /* 0x0000001d21217223 */ /* 0x000fe2000001001c */
[----:B------:R-:W-:Y:S01]  /*2510*/  FFMA.FTZ R28, R23, R0, R9 ;  /* 0x00000000171c7223 */ /* 0x000fe20000010009 */
[----:B------:R-:W-:Y:S01]  /*2520*/  FADD.FTZ R37, R37, R29 ;  /* 0x0000001d25257221 */ /* 0x000fe20000010000 */
[----:B------:R-:W-:Y:S02]  /*2530*/  FADD.FTZ R35, R35, R26 ;  /* 0x0000001a23237221 */ /* 0x000fe40000010000 */
        /* <DEDUP_REMOVED lines=10> */
[----:B------:R-:W-:Y:S01]  /*25e0*/  FMUL.FTZ R25, R38, UR16 ;  /* 0x0000001026197c20 */ /* 0x000fe20008410000 */
[----:B------:R-:W-:Y:S02]  /*25f0*/  FFMA.FTZ R31, R0, R28, R31 ;  /* 0x0000001c001f7223 */ /* 0x000fe4000001001f */
[----:B------:R-:W-:Y:S01]  /*2600*/  FFMA.FTZ R34, R30, R32, R33 ;  /* 0x000000201e227223 */ /* 0x000fe20000010021 */
[----:B------:R-:W-:Y:S01]  /*2610*/  FFMA.FTZ R30, R22, R25, R8 ;  /* 0x00000019161e7223 */ /* 0x000fe20000010008 */
[----:B------:R-:W-:Y:S01]  /*2620*/  FADD.FTZ R37, R32, R37 ;  /* 0x0000002520257221 */ /* 0x000fe20000010000 */
[----:B------:R-:W-:Y:S02]  /*2630*/  FFMA.FTZ R32, R27, R26, R24 ;  /* 0x0000001a1b207223 */ /* 0x000fe40000010018 */
[----:B------:R-:W-:-:S06]  /*2640*/  FMUL.FTZ R36, R30, -1.4426950216293334961 ;  /* 0xbfb8aa3b1e247820 */ /* 0x000fcc0000410000 */
[----:B------:R-:W0:Y:S02]  /*2650*/  MUFU.EX2 R36, R36 ;  /* 0x0000002400247308 */ /* 0x000e240000000800 */
[----:B0-----:R-:W-:-:S06]  /*2660*/  FADD.FTZ R38, R36, 1 ;  /* 0x3f80000024267421 */ /* 0x001fcc0000010000 */
[----:B------:R-:W0:Y:S02]  /*2670*/  MUFU.RCP R33, R38 ;  /* 0x0000002600217308 */ /* 0x000e240000001000 */
[----:B0-----:R-:W-:-:S04]  /*2680*/  FADD.FTZ R39, -R33, 1 ;  /* 0x3f80000021277421 */ /* 0x001fc80000010100 */
[----:B------:R-:W-:Y:S01]  /*2690*/  FFMA.FTZ R39, R30, R39, 1 ;  /* 0x3f8000001e277423 */ /* 0x000fe20000010027 */
[----:B------:R-:W-:Y:S01]  /*26a0*/  FMUL.FTZ R30, R20, R33 ;  /* 0x00000021141e7220 */ /* 0x000fe20000410000 */
[----:B------:R-:W-:-:S03]  /*26b0*/  FMUL.FTZ R33, R22, R26 ;  /* 0x0000001a16217220 */ /* 0x000fc60000410000 */
[----:B------:R-:W-:Y:S01]  /*26c0*/  FMUL.FTZ R30, R30, R39 ;  /* 0x000000271e1e7220 */ /* 0x000fe20000410000 */
[----:B------:R-:W-:Y:S01]  /*26d0*/  FADD.FTZ R39, R45, -UR13 ;  /* 0x8000000d2d277e21 */ /* 0x000fe20008010000 */
[----:B------:R-:W-:Y:S01]  /*26e0*/  FFMA.FTZ R27, R27, R33, R34 ;  /* 0x000000211b1b7223 */ /* 0x000fe20000010022 */
        /* <DEDUP_REMOVED lines=11> */
[C---:B------:R-:W-:Y:S02]  /*27a0*/  FMUL.FTZ R28, R23.reuse, R28 ;  /* 0x0000001c171c7220 */ /* 0x040fe40000410000 */
[----:B------:R-:W-:Y:S02]  /*27b0*/  FMUL.FTZ R33, R38, R33 ;  /* 0x0000002126217220 */ /* 0x000fe40000410000 */
[----:B------:R-:W-:Y:S01]  /*27c0*/  FFMA.FTZ R0, R0, R28, R27 ;  /* 0x0000001c00007223 */ /* 0x000fe2000001001b */
[----:B------:R-:W-:Y:S01]  /*27d0*/  FADD.FTZ R37, R28, R37 ;  /* 0x000000251c257221 */ /* 0x000fe20000010000 */
[----:B------:R-:W-:Y:S01]  /*27e0*/  FMUL.FTZ R28, R22, R30 ;  /* 0x0000001e161c7220 */ /* 0x000fe20000410000 */
[----:B------:R-:W-:-:S03]  /*27f0*/  FMUL.FTZ R29, R23, R33 ;  /* 0x00000021171d7220 */ /* 0x000fc60000410000 */
[----:B------:R-:W-:Y:S01]  /*2800*/  FFMA.FTZ R27, R25, R28, R0 ;  /* 0x0000001c191b7223 */ /* 0x000fe20000010000 */
[----:B------:R-:W-:Y:S01]  /*2810*/  FADD.FTZ R0, R37, R28 ;  /* 0x0000001c25007221 */ /* 0x000fe20000010000 */
[----:B------:R-:W-:Y:S01]  /*2820*/  FFMA.FTZ R28, R25, R30, R32 ;  /* 0x0000001e191c7223 */ /* 0x000fe20000010020 */
[----:B------:R-:W-:Y:S01]  /*2830*/  FADD.FTZ R30, R35, R30 ;  /* 0x0000001e231e7221 */ /* 0x000fe20000010000 */
[C---:B------:R-:W-:Y:S01]  /*2840*/  FFMA.FTZ R27, R24.reuse, R29, R27 ;  /* 0x0000001d181b7223 */ /* 0x040fe2000001001b */
[----:B------:R-:W-:Y:S01]  /*2850*/  FADD.FTZ R0, R29, R0 ;  /* 0x000000001d007221 */ /* 0x000fe20000010000 */
[----:B------:R-:W-:Y:S01]  /*2860*/  FFMA.FTZ R29, R24, R33, R31 ;  /* 0x00000021181d7223 */ /* 0x000fe2000001001f */
[----:B------:R-:W-:-:S07]  /*2870*/  FADD.FTZ R31, R26, R33 ;  /* 0x000000211a1f7221 */ /* 0x000fce0000010000 */
.L_x_1289:
[----:B------:R-:W0:Y:S01]  /*2880*/  S2R R35, SR_LANEID ;  /* 0x0000000000237919 */ /* 0x000e220000000000 */
[----:B------:R-:W-:Y:S01]  /*2890*/  MOV R25, R0 ;  /* 0x0000000000197202 */ /* 0x000fe20000000f00 */
[----:B------:R-:W1:Y:S01]  /*28a0*/  S2UR UR8, SR_CgaCtaId ;  /* 0x00000000000879c3 */ /* 0x000e620000008800 */
[----:B------:R-:W-:Y:S01]  /*28b0*/  UMOV UR7, 0x400 ;  /* 0x0000040000077882 */ /* 0x000fe20000000000 */
[----:B------:R-:W2:Y:S01]  /*28c0*/  SHFL.DOWN PT, R0, R27, 0x1, 0x1f ;  /* 0x08201f001b007f89 */ /* 0x000ea200000e0000 */
[----:B------:R-:W-:Y:S01]  /*28d0*/  UIADD3 UR6, UPT, UPT, UR7, 0xa0, URZ ;  /* 0x000000a007067890 */ /* 0x000fe2000fffe0ff */
[----:B------:R-:W-:Y:S01]  /*28e0*/  BSSY.RECONVERGENT B0, `(.L_x_1290) ;  /* 0x0000029000007945 */ /* 0x000fe20003800200 */
[----:B------:R-:W3:Y:S01]  /*28f0*/  LDCU UR18, c[0x0][0x370] ;  /* 0x00006e00ff1277ac */ /* 0x000ee20008000800 */
[----:B------:R-:W4:Y:S01]  /*2900*/  SHFL.DOWN PT, R24, R25, 0x1, 0x1f ;  /* 0x08201f0019187f89 */ /* 0x000f2200000e0000 */
[----:B-1----:R-:W-:Y:S01]  /*2910*/  ULEA UR6, UR8, UR6, 0x18 ;  /* 0x0000000608067291 */ /* 0x002fe2000f8ec0ff */
[----:B0-----:R-:W-:-:S02]  /*2920*/  ISETP.GT.AND P0, PT, R35, 0x1e, PT ;  /* 0x0000001e2300780c */ /* 0x001fc40003f04270 */
[C---:B------:R-:W-:Y:S02]  /*2930*/  ISETP.GT.AND P2, PT, R35.reuse, 0xf, PT ;  /* 0x0000000f2300780c */ /* 0x040fe40003f44270 */
[----:B------:R-:W-:-:S09]  /*2940*/  ISETP.GT.AND P1, PT, R35, 0x17, PT ;  /* 0x000000172300780c */ /* 0x000fd20003f24270 */
[----:B--2---:R-:W-:Y:S01]  /*2950*/  @!P0 FADD.FTZ R27, R0, R27 ;  /* 0x0000001b001b8221 */ /* 0x004fe20000010000 */
[----:B----4-:R-:W-:Y:S01]  /*2960*/  @!P0 FADD.FTZ R25, R24, R25 ;  /* 0x0000001918198221 */ /* 0x010fe20000010000 */
[----:B------:R-:W-:-:S03]  /*2970*/  ISETP.GT.AND P0, PT, R35, 0x1d, PT ;  /* 0x0000001d2300780c */ /* 0x000fc60003f04270 */
[----:B------:R-:W0:Y:S04]  /*2980*/  SHFL.DOWN PT, R0, R27, 0x2, 0x1f ;  /* 0x08401f001b007f89 */ /* 0x000e2800000e0000 */
[----:B------:R-:W1:Y:S06]  /*2990*/  SHFL.DOWN PT, R24, R25, 0x2, 0x1f ;  /* 0x08401f0019187f89 */ /* 0x000e6c00000e0000 */
[----:B0-----:R-:W-:-:S02]  /*29a0*/  @!P0 FADD.FTZ R27, R27, R0 ;  /* 0x000000001b1b8221 */ /* 0x001fc40000010000 */
[----:B------:R-:W0:Y:S01]  /*29b0*/  S2R R0, SR_TID.X ;  /* 0x0000000000007919 */ /* 0x000e220000002100 */
[----:B-1----:R-:W-:Y:S01]  /*29c0*/  @!P0 FADD.FTZ R25, R25, R24 ;  /* 0x0000001819198221 */ /* 0x002fe20000010000 */
[----:B------:R-:W-:Y:S01]  /*29d0*/  ISETP.GT.AND P0, PT, R35, 0x1b, PT ;  /* 0x0000001b2300780c */ /* 0x000fe20003f04270 */
[----:B------:R-:W1:Y:S04]  /*29e0*/  SHFL.DOWN PT, R24, R27, 0x4, 0x1f ;  /* 0x08801f001b187f89 */ /* 0x000e6800000e0000 */
[----:B------:R-:W2:Y:S08]  /*29f0*/  SHFL.DOWN PT, R26, R25, 0x4, 0x1f ;  /* 0x08801f00191a7f89 */ /* 0x000eb000000e0000 */
[----:B-1----:R-:W-:Y:S01]  /*2a00*/  @!P0 FADD.FTZ R27, R27, R24 ;  /* 0x000000181b1b8221 */ /* 0x002fe20000010000 */
[----:B--2---:R-:W-:-:S04]  /*2a10*/  @!P0 FADD.FTZ R25, R25, R26 ;  /* 0x0000001a19198221 */ /* 0x004fc80000010000 */
[----:B------:R-:W1:Y:S01]  /*2a20*/  SHFL.DOWN PT, R24, R27, 0x8, 0x1f ;  /* 0x09001f001b187f89 */ /* 0x000e6200000e0000 */
[C---:B0-----:R-:W-:Y:S02]  /*2a30*/  LEA R42, R0.reuse, UR6, 0x4 ;  /* 0x00000006002a7c11 */ /* 0x041fe4000f8e20ff */
[C---:B------:R-:W-:Y:S01]  /*2a40*/  ISETP.NE.AND P0, PT, R0.reuse, RZ, PT ;  /* 0x000000ff0000720c */ /* 0x040fe20003f05270 */
[----:B------:R-:W0:Y:S01]  /*2a50*/  SHFL.DOWN PT, R26, R25, 0x8, 0x1f ;  /* 0x09001f00191a7f89 */ /* 0x000e2200000e0000 */
[----:B------:R-:W-:-:S03]  /*2a60*/  ISETP.GT.U32.AND P3, PT, R0, 0x1d, PT ;  /* 0x0000001d0000780c */ /* 0x000fc60003f64070 */
[----:B------:R2:W-:Y:S01]  /*2a70*/  STS.128 [R42], R28 ;  /* 0x0000001c2a007388 */ /* 0x0005e20000000c00 */
[----:B-1----:R-:W-:Y:S01]  /*2a80*/  FADD.FTZ R32, R27, R24 ;  /* 0x000000181b207221 */ /* 0x002fe20000010000 */
[----:B0-----:R-:W-:-:S04]  /*2a90*/  FADD.FTZ R34, R25, R26 ;  /* 0x0000001a19227221 */ /* 0x001fc80000010000 */
[----:B------:R-:W-:Y:S02]  /*2aa0*/  FSEL R24, R27, R32, P1 ;  /* 0x000000201b187208 */ /* 0x000fe40000800000 */
[----:B------:R-:W-:-:S03]  /*2ab0*/  FSEL R25, R25, R34, P1 ;  /* 0x0000002219197208 */ /* 0x000fc60000800000 */
[----:B------:R2:W0:Y:S04]  /*2ac0*/  SHFL.DOWN PT, R27, R24, 0x10, 0x1f ;  /* 0x0a001f00181b7f89 */ /* 0x00042800000e0000 */
[----:B------:R2:W1:Y:S01]  /*2ad0*/  SHFL.DOWN PT, R33, R25, 0x10, 0x1f ;  /* 0x0a001f0019217f89 */ /* 0x00046200000e0000 */
[----:B---3--:R-:W-:Y:S05]  /*2ae0*/  @P2 BRA `(.L_x_1291) ;  /* 0x0000000000202947 */ /* 0x008fea0003800000 */
        /* <DEDUP_REMOVED lines=8> */
.L_x_1291:
[----:B------:R-:W-:Y:S05]  /*2b70*/  BSYNC.RECONVERGENT B0 ;  /* 0x0000000000007941 */ /* 0x000fea0003800200 */
.L_x_1290:
[----:B------:R-:W-:Y:S06]  /*2b80*/  BAR.SYNC.DEFER_BLOCKING 0x0 ;  /* 0x0000000000007b1d */ /* 0x000fec0000010000 */
[----:B------:R-:W-:Y:S04]  /*2b90*/  BSSY.RECONVERGENT B0, `(.L_x_1292) ;  /* 0x0000027000007945 */ /* 0x000fe80003800200 */
[----:B------:R-:W-:Y:S05]  /*2ba0*/  @P0 BRA `(.L_x_1293) ;  /* 0x0000000000940947 */ /* 0x000fea0003800000 */
[----:B------:R-:W-:-:S09]  /*2bb0*/  ULEA UR6, UR8, UR7, 0x18 ;  /* 0x0000000708067291 */ /* 0x000fd2000f8ec0ff */
[----:B0--3--:R-:W0:Y:S04]  /*2bc0*/  LDS.64 R26, [UR6+0x18] ;  /* 0x00001806ff1a7984 */ /* 0x009e280008000a00 */
[----:B-1----:R-:W1:Y:S01]  /*2bd0*/  LDS.128 R32, [UR6+0x20] ;  /* 0x00002006ff207984 */ /* 0x002e620008000c00 */
[----:B0-----:R-:W-:Y:S01]  /*2be0*/  FADD.FTZ R37, R24, R26 ;  /* 0x0000001a18257221 */ /* 0x001fe20000010000 */
[----:B--2---:R-:W-:-:S03]  /*2bf0*/  FADD.FTZ R24, R25, R27 ;  /* 0x0000001b19187221 */ /* 0x004fc60000010000 */
[----:B-1----:R-:W-:Y:S01]  /*2c00*/  FADD.FTZ R37, R37, R32 ;  /* 0x0000002025257221 */ /* 0x002fe20000010000 */
        /* <DEDUP_REMOVED lines=31> */
.L_x_1293:
[----:B------:R-:W-:Y:S05]  /*2e00*/  BSYNC.RECONVERGENT B0 ;  /* 0x0000000000007941 */ /* 0x000fea0003800200 */
.L_x_1292:
[----:B------:R-:W-:Y:S06]  /*2e10*/  BAR.SYNC.DEFER_BLOCKING 0x0 ;  /* 0x0000000000007b1d */ /* 0x000fec0000010000 */
[----:B------:R-:W-:Y:S04]  /*2e20*/  BSSY.RECONVERGENT B0, `(.L_x_1294) ;  /* 0x000004d000007945 */ /* 0x000fe80003800200 */
[----:B------:R-:W-:Y:S05]  /*2e30*/  @P3 BRA `(.L_x_1295) ;  /* 0x00000004002c3947 */ /* 0x000fea0003800000 */
[----:B-1----:R-:W1:Y:S04]  /*2e40*/  LDS.128 R32, [R42+0x1e0] ;  /* 0x0001e0002a207984 */ /* 0x002e680000000c00 */
[----:B------:R-:W4:Y:S01]  /*2e50*/  LDS.128 R36, [R42+0x3c0] ;  /* 0x0003c0002a247984 */ /* 0x000f220000000c00 */
[----:B-1----:R-:W-:Y:S01]  /*2e60*/  FADD.FTZ R32, R28, R32 ;  /* 0x000000201c207221 */ /* 0x002fe20000010000 */
[----:B------:R-:W-:Y:S01]  /*2e70*/  FADD.FTZ R33, R29, R33 ;  /* 0x000000211d217221 */ /* 0x000fe20000010000 */
[----:B------:R-:W-:Y:S01]  /*2e80*/  FADD.FTZ R34, R30, R34 ;  /* 0x000000221e227221 */ /* 0x000fe20000010000 */
[----:B------:R-:W-:Y:S01]  /*2e90*/  FADD.FTZ R35, R31, R35 ;  /* 0x000000231f237221 */ /* 0x000fe20000010000 */
[----:B----4-:R-:W-:Y:S01]  /*2ea0*/  FADD.FTZ R32, R32, R36 ;  /* 0x0000002420207221 */ /* 0x010fe20000010000 */
[----:B--2---:R-:W1:Y:S01]  /*2eb0*/  LDS.128 R28, [R42+0x5a0] ;  /* 0x0005a0002a1c7984 */ /* 0x004e620000000c00 */
[----:B------:R-:W-:Y:S01]  /*2ec0*/  FADD.FTZ R33, R33, R37 ;  /* 0x0000002521217221 */ /* 0x000fe20000010000 */
[----:B------:R-:W-:Y:S01]  /*2ed0*/  FADD.FTZ R38, R34, R38 ;  /* 0x0000002622267221 */ /* 0x000fe20000010000 */
[----:B------:R-:W-:Y:S01]  /*2ee0*/  FADD.FTZ R39, R35, R39 ;  /* 0x0000002723277221 */ /* 0x000fe20000010000 */
[----:B-1----:R-:W-:Y:S01]  /*2ef0*/  FADD.FTZ R28, R32, R28 ;  /* 0x0000001c201c7221 */ /* 0x002fe20000010000 */
[----:B------:R-:W-:Y:S01]  /*2f00*/  FADD.FTZ R29, R33, R29 ;  /* 0x0000001d211d7221 */ /* 0x000fe20000010000 */
[----:B------:R-:W-:Y:S01]  /*2f10*/  FADD.FTZ R38, R38, R30 ;  /* 0x0000001e26267221 */ /* 0x000fe20000010000 */
[----:B------:R-:W1:Y:S01]  /*2f20*/  LDS.128 R32, [R42+0x780] ;  /* 0x000780002a207984 */ /* 0x000e620000000c00 */
        /* <DEDUP_REMOVED lines=47> */
[----:B---3--:R-:W-:Y:S01]  /*3220*/  FADD.FTZ R26, R29, R33 ;  /* 0x000000211d1a7221 */ /* 0x008fe20000010000 */
[----:B------:R-:W-:Y:S01]  /*3230*/  FADD.FTZ R38, R38, R34 ;  /* 0x0000002226267221 */ /* 0x000fe20000010000 */
[----:B------:R-:W0:Y:S01]  /*3240*/  LDS.128 R28, [R42+0x1a40] ;  /* 0x001a40002a1c7984 */ /* 0x000e220000000c00 */
[----:B------:R-:W-:Y:S01]  /*3250*/  FADD.FTZ R36, R39, R35 ;  /* 0x0000002327247221 */ /* 0x000fe20000010000 */
[----:B0-----:R-:W-:Y:S01]  /*3260*/  FADD.FTZ R27, R32, R28 ;  /* 0x0000001c201b7221 */ /* 0x001fe20000010000 */
[----:B------:R-:W-:Y:S01]  /*3270*/  FADD.FTZ R26, R26, R29 ;  /* 0x0000001d1a1a7221 */ /* 0x000fe20000010000 */
[----:B------:R-:W0:Y:S01]  /*3280*/  LDS.128 R32, [R42+0x1c20] ;  /* 0x001c20002a207984 */ /* 0x000e220000000c00 */
[----:B------:R-:W-:Y:S01]  /*3290*/  FADD.FTZ R37, R38, R30 ;  /* 0x0000001e26257221 */ /* 0x000fe20000010000 */
[----:B------:R-:W-:Y:S01]  /*32a0*/  FADD.FTZ R36, R36, R31 ;  /* 0x0000001f24247221 */ /* 0x000fe20000010000 */
[----:B0-----:R-:W-:Y:S01]  /*32b0*/  FADD.FTZ R28, R27, R32 ;  /* 0x000000201b1c7221 */ /* 0x001fe20000010000 */
[----:B------:R-:W-:Y:S01]  /*32c0*/  FADD.FTZ R29, R26, R33 ;  /* 0x000000211a1d7221 */ /* 0x000fe20000010000 */
[----:B------:R-:W-:Y:S01]  /*32d0*/  FADD.FTZ R30, R37, R34 ;  /* 0x00000022251e7221 */ /* 0x000fe20000010000 */
[----:B------:R-:W-:-:S07]  /*32e0*/  FADD.FTZ R31, R36, R35 ;  /* 0x00000023241f7221 */ /* 0x000fce0000010000 */
.L_x_1295:
[----:B------:R-:W-:Y:S05]  /*32f0*/  BSYNC.RECONVERGENT B0 ;  /* 0x0000000000007941 */ /* 0x000fea0003800200 */
.L_x_1294:
[----:B------:R-:W-:Y:S04]  /*3300*/  BSSY.RECONVERGENT B0, `(.L_x_1296) ;  /* 0x000001d000007945 */ /* 0x000fe80003800200 */
[----:B------:R-:W-:Y:S05]  /*3310*/  @P3 BRA `(.L_x_1297) ;  /* 0x00000000006c3947 */ /* 0x000fea0003800000 */
[----:B0--3--:R-:W0:Y:S01]  /*3320*/  LDC.64 R26, c[0x0][0x3d8] ;  /* 0x0000f600ff1a7b82 */ /* 0x009e220000000a00 */
[----:B------:R-:W-:-:S07]  /*3330*/  IMAD R35, R43, 0x1e, R0 ;  /* 0x0000001e2b237824 */ /* 0x000fce00078e0200 */
[----:B-1----:R-:W1:Y:S01]  /*3340*/  LDC.64 R32, c[0x0][0x3f8] ;  /* 0x0000fe00ff207b82 */ /* 0x002e620000000a00 */
[----:B0-----:R-:W-:-:S05]  /*3350*/  IMAD.WIDE R34, R35, 0x4, R26 ;  /* 0x0000000423227825 */ /* 0x001fca00078e021a */
[----:B------:R0:W-:Y:S01]  /*3360*/  REDG.E.ADD.F32.FTZ.RN.STRONG.GPU desc[UR14][R34.64], R28 ;  /* 0x0000001c220079a6 */ /* 0x0001e2000c12f30e */
[----:B-1----:R-:W-:Y:S01]  /*3370*/  IMAD.WIDE.U32 R26, R32, 0x3, RZ ;  /* 0x00000003201a7825 */ /* 0x002fe200078e00ff */
[----:B------:R-:W-:-:S04]  /*3380*/  LEA R37, R33, R33, 0x1 ;  /* 0x0000002121257211 */ /* 0x000fc800078e08ff */
[----:B------:R-:W-:Y:S02]  /*3390*/  IADD3 R37, PT, PT, R27, R37, RZ ;  /* 0x000000251b257210 */ /* 0x000fe40007ffe0ff */
[----:B------:R-:W-:Y:S02]  /*33a0*/  LEA.HI R43, P1, R33, R32, RZ, 0x1 ;  /* 0x00000020212b7211 */ /* 0x000fe400078308ff */
[----:B------:R-:W-:Y:S02]  /*33b0*/  LEA.HI R36, P3, R37, R26, RZ, 0x1 ;  /* 0x0000001a25247211 */ /* 0x000fe400078708ff */
[----:B------:R-:W-:-:S04]  /*33c0*/  LEA R26, P2, R32, R34, 0x2 ;  /* 0x00000022201a7211 */ /* 0x000fc800078410ff */
[----:B------:R-:W-:Y:S02]  /*33d0*/  LEA.HI.X R27, R32, R35, R33, 0x2, P2 ;  /* 0x00000023201b7211 */ /* 0x000fe400010f1421 */
[----:B------:R-:W-:-:S04]  /*33e0*/  IADD3.X R32, PT, PT, RZ, R33, RZ, P1, !PT ;  /* 0x00000021ff207210 */ /* 0x000fc80000ffe4ff */
[C---:B------:R-:W-:Y:S02]  /*33f0*/  SHF.L.U64.HI R33, R43.reuse, 0x1, R32 ;  /* 0x000000012b217819 */ /* 0x040fe40000010220 */
[----:B------:R-:W-:Y:S02]  /*3400*/  SHF.L.U32 R43, R43, 0x1, RZ ;  /* 0x000000012b2b7819 */ /* 0x000fe400000006ff */
[----:B------:R-:W-:Y:S02]  /*3410*/  SHF.L.U32 R39, R36, 0x1, RZ ;  /* 0x0000000124277819 */ /* 0x000fe400000006ff */
[----:B------:R-:W-:Y:S02]  /*3420*/  LOP3.LUT R43, R43, 0xfffffffc, RZ, 0xc0, !PT ;  /* 0xfffffffc2b2b7812 */ /* 0x000fe400078ec0ff */
[----:B------:R-:W-:Y:S02]  /*3430*/  IADD3.X R37, PT, PT, RZ, R37, RZ, P3, !PT ;  /* 0x00000025ff257210 */ /* 0x000fe40001ffe4ff */
[----:B------:R-:W-:-:S02]  /*3440*/  IADD3 R32, P1, PT, R34, R43, RZ ;  /* 0x0000002b22207210 */ /* 0x000fc40007f3e0ff */
[----:B------:R-:W-:Y:S02]  /*3450*/  LOP3.LUT R39, R39, 0xfffffffc, RZ, 0xc0, !PT ;  /* 0xfffffffc27277812 */ /* 0x000fe400078ec0ff */
[C---:B------:R-:W-:Y:S02]  /*3460*/  IADD3.X R33, PT, PT, R35.reuse, R33, RZ, P1, !PT ;  /* 0x0000002123217210 */ /* 0x040fe40000ffe4ff */
[----:B------:R-:W-:Y:S02]  /*3470*/  SHF.L.U64.HI R37, R36, 0x1, R37 ;  /* 0x0000000124257819 */ /* 0x000fe40000010225 */
[----:B0-----:R-:W-:Y:S01]  /*3480*/  IADD3 R34, P1, PT, R34, R39, RZ ;  /* 0x0000002722227210 */ /* 0x001fe20007f3e0ff */
[----:B------:R4:W-:Y:S03]  /*3490*/  REDG.E.ADD.F32.FTZ.RN.STRONG.GPU desc[UR14][R32.64], R29 ;  /* 0x0000001d200079a6 */ /* 0x0009e6000c12f30e */
[----:B------:R-:W-:Y:S01]  /*34a0*/  IADD3.X R35, PT, PT, R35, R37, RZ, P1, !PT ;  /* 0x0000002523237210 */ /* 0x000fe20000ffe4ff */
[----:B------:R4:W-:Y:S04]  /*34b0*/  REDG.E.ADD.F32.FTZ.RN.STRONG.GPU desc[UR14][R26.64], R30 ;  /* 0x0000001e1a0079a6 */ /* 0x0009e8000c12f30e */
[----:B------:R4:W-:Y:S04]  /*34c0*/  REDG.E.ADD.F32.FTZ.RN.STRONG.GPU desc[UR14][R34.64], R31 ;  /* 0x0000001f220079a6 */ /* 0x0009e8000c12f30e */
.L_x_1297:
[----:B------:R-:W-:Y:S05]  /*34d0*/  BSYNC.RECONVERGENT B0 ;  /* 0x0000000000007941 */ /* 0x000fea0003800200 */
.L_x_1296:
[----:B------:R-:W-:-:S09]  /*34e0*/  UISETP.GE.U32.AND UP0, UPT, UR18, 0x2, UPT ;  /* 0x000000021200788c */ /* 0x000fd2000bf06070 */
[----:B------:R-:W-:Y:S05]  /*34f0*/  BRA.U !UP0, `(.L_x_1298) ;  /* 0x0000001108887547 */ /* 0x000fea000b800000 */
[----:B------:R-:W0:Y:S01]  /*3500*/  LDCU UR12, c[0x0][0x374] ;  /* 0x00006e80ff0c77ac */ /* 0x000e220008000800 */
[----:B------:R-:W-:Y:S01]  /*3510*/  ULOP3.LUT UR19, UR4, 0x1, URZ, 0xc0, !UPT ;  /* 0x0000000104137892 */ /* 0x000fe2000f8ec0ff */
[----:B------:R-:W-:Y:S11]  /*3520*/  @P0 BRA `(.L_x_1299) ;  /* 0x0000000000940947 */ /* 0x000ff60003800000 */
[----:B------:R-:W5:Y:S01]  /*3530*/  S2UR UR9, SR_CTAID.Y ;  /* 0x00000000000979c3 */ /* 0x000f620000002600 */
[----:B------:R-:W1:Y:S01]  /*3540*/  LDCU.64 UR6, c[0x0][0x3d0] ;  /* 0x00007a00ff0677ac */ /* 0x000e620008000a00 */
[----:B0-----:R-:W-:Y:S02]  /*3550*/  UIMAD UR8, UR19, UR12, URZ ;  /* 0x0000000c130872a4 */ /* 0x001fe4000f8e02ff */
[----:B------:R-:W-:-:S04]  /*3560*/  ULOP3.LUT UP0, UR10, UR4, 0x2, URZ, 0xc0, !UPT ;  /* 0x00000002040a7892 */ /* 0x000fc8000f80c0ff */
[----:B---34-:R-:W0:Y:S01]  /*3570*/  LDC.64 R26, c[0x0][0x3c8] ;  /* 0x0000f200ff1a7b82 */ /* 0x018e220000000a00 */
[----:B------:R-:W-:Y:S02]  /*3580*/  UIMAD UR8, UR8, UR18, URZ ;  /* 0x00000012080872a4 */ /* 0x000fe4000f8e02ff */
[----:B------:R-:W-:Y:S02]  /*3590*/  UIADD3 UR10, UPT, UPT, -UR10, 0x1, URZ ;  /* 0x000000010a0a7890 */ /* 0x000fe4000fffe1ff */
[----:B------:R-:W-:-:S03]  /*35a0*/  USHF.L.U32 UR8, UR8, 0x1, URZ ;  /* 0x0000000108087899 */ /* 0x000fc600080006ff */
[----:B--2---:R-:W2:Y:S01]  /*35b0*/  LDC R30, c[0x0][0x370] ;  /* 0x0000dc00ff1e7b82 */ /* 0x004ea20000000800 */
[----:B-----5:R-:W-:Y:S01]  /*35c0*/  UIMAD UR17, UR19, UR12, UR9 ;  /* 0x0000000c131172a4 */ /* 0x020fe2000f8e0209 */
[----:B------:R-:W-:Y:S01]  /*35d0*/  PLOP3.LUT P0, PT, PT, PT, UP0, 0x80, 0x8 ;  /* 0x000000000008781c */ /* 0x000fe20003f0f008 */
[----:B------:R-:W-:Y:S01]  /*35e0*/  UIMAD UR9, UR11, UR12, UR9 ;  /* 0x0000000c0b0972a4 */ /* 0x000fe2000f8e0209 */
[----:B-1----:R-:W-:Y:S01]  /*35f0*/  MOV R33, UR10 ;  /* 0x0000000a00217c02 */ /* 0x002fe20008000f00 */
[----:B------:R-:W-:Y:S02]  /*3600*/  UIMAD.WIDE UR6, UR8, 0x4, UR6 ;  /* 0x00000004080678a5 */ /* 0x000fe4000f8e0206 */
[----:B------:R-:W-:Y:S02]  /*3610*/  MOV R31, UR17 ;  /* 0x00000011001f7c02 */ /* 0x000fe40008000f00 */
[----:B------:R-:W-:-:S03]  /*3620*/  UIMAD.WIDE.U32 UR6, UR9, 0x8, UR6 ;  /* 0x00000008090678a5 */ /* 0x000fc6000f8e0006 */
[----:B0-----:R-:W-:-:S03]  /*3630*/  IMAD.WIDE.U32 R26, R31, 0x4, R26 ;  /* 0x000000041f1a7825 */ /* 0x001fc600078e001a */
[----:B------:R-:W-:Y:S02]  /*3640*/  MOV R28, UR6 ;  /* 0x00000006001c7c02 */ /* 0x000fe40008000f00 */
[----:B--2---:R-:W-:Y:S02]  /*3650*/  SEL R31, R30, RZ, !P0 ;  /* 0x000000ff1e1f7207 */ /* 0x004fe40004000000 */
[----:B------:R-:W-:Y:S02]  /*3660*/  MOV R29, UR7 ;  /* 0x00000007001d7c02 */ /* 0x000fe40008000f00 */
[----:B------:R-:W-:-:S03]  /*3670*/  ISETP.NE.AND P0, PT, R31, -0x1, PT ;  /* 0xffffffff1f00780c */ /* 0x000fc60003f05270 */
[----:B------:R0:W-:Y:S01]  /*3680*/  STG.E.64 desc[UR14][R28.64], R24 ;  /* 0x000000181c007986 */ /* 0x0001e2000c101b0e */
[----:B------:R-:W-:Y:S06]  /*3690*/  MEMBAR.ALL.GPU ;  /* 0x0000000000007992 */ /* 0x000fec000000a000 */
[----:B------:R-:W-:-:S00]  /*36a0*/  ERRBAR ;  /* 0x00000000000079ab */ /* 0x000fc00000000000 */
[----:B------:R-:W-:Y:S06]  /*36b0*/  CGAERRBAR ;  /* 0x00000000000075ab */ /* 0x000fec0000000000 */
[----:B------:R0:W-:Y:S01]  /*36c0*/  REDG.E.ADD.S32.STRONG.GPU desc[UR14][R26.64], R33 ;  /* 0x000000211a00798e */ /* 0x0001e2000c12e30e */
[----:B------:R-:W-:Y:S05]  /*36d0*/  @!P0 BRA `(.L_x_1299) ;  /* 0x0000000000288947 */ /* 0x000fea0003800000 */
[----:B------:R-:W1:Y:S01]  /*36e0*/  LDC R32, c[0x0][0x2f8] ;  /* 0x0000be00ff207b82 */ /* 0x000e620000000800 */
[----:B0-----:R-:W-:-:S07]  /*36f0*/  MOV R28, 0xffffffff ;  /* 0xffffffff001c7802 */ /* 0x001fce0000000f00 */
.L_x_1300:
[----:B------:R-:W2:Y:S04]  /*3700*/  LDG.E.STRONG.GPU R30, desc[UR14][R26.64] ;  /* 0x0000000e1a1e7981 */ /* 0x000ea8000c1ef900 */
[----:B--2---:R-:W-:Y:S01]  /*3710*/  CCTL.IVALL ;  /* 0x00000000ff00798f */ /* 0x004fe20002000000 */
[----:B-1----:R-:W-:Y:S01]  /*3720*/  IADD3 R29, PT, PT, R32, -R32, RZ ;  /* 0x80000020201d7210 */ /* 0x002fe20007ffe0ff */
[----:B------:R-:W-:Y:S05]  /*3730*/  YIELD ;  /* 0x0000000000007946 */ /* 0x000fea0003800000 */
[----:B------:R-:W-:-:S13]  /*3740*/  ISETP.EQ.AND P0, PT, R29, RZ, PT ;  /* 0x000000ff1d00720c */ /* 0x000fda0003f02270 */
[----:B------:R-:W-:-:S04]  /*3750*/  @P0 MOV R28, R30 ;  /* 0x0000001e001c0202 */ /* 0x000fc80000000f00 */
[----:B------:R-:W-:-:S13]  /*3760*/  ISETP.NE.AND P0, PT, R28, R31, PT ;  /* 0x0000001f1c00720c */ /* 0x000fda0003f05270 */
[----:B------:R-:W-:Y:S05]  /*3770*/  @P0 BRA `(.L_x_1300) ;  /* 0xfffffffc00e00947 */ /* 0x000fea000383ffff */
.L_x_1299:
[----:B0--34-:R-:W-:Y:S01]  /*3780*/  MOV R26, UR18 ;  /* 0x00000012001a7c02 */ /* 0x019fe20008000f00 */
[----:B------:R-:W-:Y:S05]  /*3790*/  WARPSYNC.ALL ;  /* 0x0000000000007948 */ /* 0x000fea0003800000 */
[----:B------:R-:W-:Y:S01]  /*37a0*/  ISETP.GE.U32.AND P0, PT, R26, 0x8, PT ;  /* 0x000000081a00780c */ /* 0x000fe20003f06070 */
[----:B------:R-:W-:Y:S01]  /*37b0*/  BAR.SYNC.DEFER_BLOCKING 0x0 ;  /* 0x0000000000007b1d */ /* 0x000fe20000010000 */
[----:B------:R-:W-:-:S11]  /*37c0*/  HFMA2 R38, -RZ, RZ, 0, 0 ;  /* 0x00000000ff267431 */ /* 0x000fd600000001ff */
[----:B------:R-:W-:Y:S05]  /*37d0*/  @!P0 BRA `(.L_x_1301) ;  /* 0x0000000800948947 */ /* 0x000fea0003800000 */
[----:B------:R-:W0:Y:S01]  /*37e0*/  S2UR UR6, SR_CTAID.Y ;  /* 0x00000000000679c3 */ /* 0x000e220000002600 */
[----:B------:R-:W3:Y:S01]  /*37f0*/  S2R R38, SR_TID.X ;  /* 0x0000000000267919 */ /* 0x000ee20000002100 */
[----:B------:R-:W-:Y:S01]  /*3800*/  MOV R26, RZ ;  /* 0x000000ff001a7202 */ /* 0x000fe20000000f00 */
[----:B------:R-:W-:-:S05]  /*3810*/  UIADD3 UR22, UPT, UPT, -UR11, URZ, URZ ;  /* 0x000000ff0b167290 */ /* 0x000fca000fffe1ff */
[----:B------:R-:W4:Y:S01]  /*3820*/  S2UR UR9, SR_CTAID.X ;  /* 0x00000000000979c3 */ /* 0x000f220000002500 */
[----:B0-----:R-:W-:Y:S02]  /*3830*/  ULEA UR10, UR12, UR6, 0x2 ;  /* 0x000000060c0a7291 */ /* 0x001fe4000f8e10ff */
[----:B------:R-:W-:Y:S02]  /*3840*/  UIMAD UR17, UR12, 0x3, UR6 ;  /* 0x000000030c1178a4 */ /* 0x000fe4000f8e0206 */
[----:B------:R-:W-:Y:S02]  /*3850*/  ULEA UR18, UR12, UR6, 0x1 ;  /* 0x000000060c127291 */ /* 0x000fe4000f8e08ff */
[----:B------:R-:W-:Y:S02]  /*3860*/  UIMAD UR19, UR12, 0x6, UR6 ;  /* 0x000000060c1378a4 */ /* 0x000fe4000f8e0206 */
[----:B------:R-:W-:Y:S02]  /*3870*/  UIMAD UR20, UR12, 0x7, UR6 ;  /* 0x000000070c1478a4 */ /* 0x000fe4000f8e0206 */
[----:B------:R-:W-:-:S02]  /*3880*/  UIMAD UR21, UR12, 0x5, UR6 ;  /* 0x000000050c1578a4 */ /* 0x000fc4000f8e0206 */
[----:B---34-:R-:W-:-:S12]  /*3890*/  UIADD3 UR7, UPT, UPT, UR6, UR12, URZ ;  /* 0x0000000c06077290 */ /* 0x018fd8000fffe0ff */
.L_x_1302:
[----:B------:R-:W-:Y:S01]  /*38a0*/  ISETP.NE.AND P5, PT, RZ, UR22, PT ;  /* 0x00000016ff007c0c */ /* 0x000fe2000bfa5270 */
[----:B------:R-:W-:Y:S01]  /*38b0*/  UMOV UR11, UR9 ;  /* 0x00000009000b7c82 */ /* 0x000fe20008000000 */
[----:B--2---:R-:W-:Y:S02]  /*38c0*/  MOV R31, UR4 ;  /* 0x00000004001f7c02 */ /* 0x004fe40008000f00 */
[----:B------:R-:W-:Y:S02]  /*38d0*/  ISETP.NE.OR P5, PT, R0, RZ, !P5 ;  /* 0x000000ff0000720c */ /* 0x000fe40006fa5670 */
[----:B------:R-:W-:Y:S02]  /*38e0*/  IADD3 R30, PT, PT, R26, 0x1, RZ ;  /* 0x000000011a1e7810 */ /* 0x000fe40007ffe0ff */
[----:B-1----:R-:W-:Y:S02]  /*38f0*/  MOV R33, UR6 ;  /* 0x0000000600217c02 */ /* 0x002fe40008000f00 */
[----:B------:R-:W-:-:S07]  /*3900*/  ISETP.NE.AND P4, PT, R30, UR11, PT ;  /* 0x0000000b1e007c0c */ /* 0x000fce000bf85270 */
[----:B------:R-:W0:Y:S01]  /*3910*/  @!P5 LDC R0, c[0x0][0x374] ;  /* 0x0000dd00ff00db82 */ /* 0x000e220000000800 */
[----:B------:R-:W-:-:S07]  /*3920*/  @!P5 LOP3.LUT R31, R31, 0x1, RZ, 0xc0, !PT ;  /* 0x000000011f1fd812 */ /* 0x000fce00078ec0ff */
[----:B------:R-:W1:Y:S08]  /*3930*/  @!P5 LDC R27, c[0x0][0x370] ;  /* 0x0000dc00ff1bdb82 */ /* 0x000e700000000800 */
[----:B------:R-:W2:Y:S01]  /*3940*/  @!P5 LDC.64 R28, c[0x0][0x3d0] ;  /* 0x0000f400ff1cdb82 */ /* 0x000ea20000000a00 */
[----:B0-----:R-:W-:-:S04]  /*3950*/  @!P5 IMAD R0, R0, R31, RZ ;  /* 0x0000001f0000d224 */ /* 0x001fc800078e02ff */
[----:B-1----:R-:W-:Y:S01]  /*3960*/  @!P5 IMAD R27, R0, R27, RZ ;  /* 0x0000001b001bd224 */ /* 0x002fe200078e02ff */
[----:B------:R-:W-:-:S04]  /*3970*/  MOV R0, R38 ;  /* 0x0000002600007202 */ /* 0x000fc80000000f00 */
[----:B------:R-:W-:Y:S02]  /*3980*/  ISETP.NE.OR P4, PT, R0, RZ, !P4 ;  /* 0x000000ff0000720c */ /* 0x000fe40006785670 */
[----:B------:R-:W-:-:S05]  /*3990*/  @!P5 SHF.L.U32 R27, R27, 0x1, RZ ;  /* 0x000000011b1bd819 */ /* 0x000fca00000006ff */
[----:B--2---:R-:W-:Y:S01]  /*39a0*/  @!P5 IMAD.WIDE R28, R27, 0x4, R28 ;  /* 0x000000041b1cd825 */ /* 0x004fe200078e021c */
[----:B------:R-:W-:-:S04]  /*39b0*/  IADD3 R27, PT, PT, R26, 0x2, RZ ;  /* 0x000000021a1b7810 */ /* 0x000fc80007ffe0ff */
[----:B------:R-:W-:Y:S01]  /*39c0*/  ISETP.NE.AND P3, PT, R27, UR11, PT ;  /* 0x0000000b1b007c0c */ /* 0x000fe2000bf65270 */
[----:B------:R-:W-:Y:S02]  /*39d0*/  @!P5 IMAD.WIDE.U32 R32, R33, 0x8, R28 ;  /* 0x000000082120d825 */ /* 0x000fe400078e001c */
[----:B------:R-:W0:Y:S01]  /*39e0*/  @!P4 LDC R29, c[0x0][0x374] ;  /* 0x0000dd00ff1dcb82 */ /* 0x000e220000000800 */
[----:B------:R-:W-:-:S03]  /*39f0*/  ISETP.NE.OR P3, PT, R0, RZ, !P3 ;  /* 0x000000ff0000720c */ /* 0x000fc60005f65670 */
[----:B------:R-:W2:Y:S01]  /*3a00*/  @!P5 LDG.E.64 R32, desc[UR14][R32.64] ;  /* 0x0000000e2020d981 */ /* 0x000ea2000c1e1b00 */
[----:B------:R-:W-:Y:S02]  /*3a10*/  MOV R30, UR4 ;  /* 0x00000004001e7c02 */ /* 0x000fe40008000f00 */
[----:B------:R-:W-:Y:S01]  /*3a20*/  MOV R36, UR4 ;  /* 0x0000000400247c02 */ /* 0x000fe20008000f00 */
[----:B------:R-:W1:Y:S01]  /*3a30*/  @!P4 LDC R28, c[0x0][0x370] ;  /* 0x0000dc00ff1ccb82 */ /* 0x000e620000000800 */
[----:B------:R-:W-:-:S05]  /*3a40*/  @!P4 LOP3.LUT R30, R30, 0x1, RZ, 0xc0, !PT ;  /* 0x000000011e1ec812 */ /* 0x000fca00078ec0ff */
[----:B------:R-:W-:Y:S02]  /*3a50*/  @!P3 LOP3.LUT R36, R36, 0x1, RZ, 0xc0, !PT ;  /* 0x000000012424b812 */ /* 0x000fe400078ec0ff */
[----:B------:R-:W3:Y:S08]  /*3a60*/  @!P3 LDC R27, c[0x0][0x374] ;  /* 0x0000dd00ff1bbb82 */ /* 0x000ef00000000800 */
[----:B------:R-:W4:Y:S01]  /*3a70*/  @!P3 LDC R34, c[0x0][0x370] ;  /* 0x0000dc00ff22bb82 */ /* 0x000f220000000800 */
[----:B0-----:R-:W-:Y:S01]  /*3a80*/  @!P4 IMAD R29, R29, R30, RZ ;  /* 0x0000001e1d1dc224 */ /* 0x001fe200078e02ff */
[----:B------:R-:W-:-:S04]  /*3a90*/  IADD3 R30, PT, PT, R26, 0x3, RZ ;  /* 0x000000031a1e7810 */ /* 0x000fc80007ffe0ff */
[----:B------:R-:W-:Y:S02]  /*3aa0*/  ISETP.NE.AND P2, PT, R30, UR11, PT ;  /* 0x0000000b1e007c0c */ /* 0x000fe4000bf45270 */
[----:B------:R-:W0:Y:S01]  /*3ab0*/  @!P4 LDC.64 R30, c[0x0][0x3d0] ;  /* 0x0000f400ff1ecb82 */ /* 0x000e220000000a00 */
[----:B-1----:R-:W-:Y:S01]  /*3ac0*/  @!P4 IMAD R28, R29, R28, RZ ;  /* 0x0000001c1d1cc224 */ /* 0x002fe200078e02ff */
[----:B------:R-:W-:-:S04]  /*3ad0*/  ISETP.NE.OR P2, PT, R0, RZ, !P2 ;  /* 0x000000ff0000720c */ /* 0x000fc80005745670 */
[----:B------:R-:W-:Y:S01]  /*3ae0*/  @!P4 SHF.L.U32 R35, R28, 0x1, RZ ;  /* 0x000000011c23c819 */ /* 0x000fe200000006ff */
[----:B---3--:R-:W-:Y:S01]  /*3af0*/  @!P3 IMAD R27, R27, R36, RZ ;  /* 0x000000241b1bb224 */ /* 0x008fe200078e02ff */
[----:B------:R-:W1:Y:S01]  /*3b00*/  @!P3 LDC.64 R28, c[0x0][0x3d0] ;  /* 0x0000f400ff1cbb82 */ /* 0x000e620000000a00 */
[----:B------:R-:W-:-:S06]  /*3b10*/  MOV R36, UR4 ;  /* 0x0000000400247c02 */ /* 0x000fcc0008000f00 */
[----:B------:R-:W-:Y:S01]  /*3b20*/  @!P2 LOP3.LUT R36, R36, 0x1, RZ, 0xc0, !PT ;  /* 0x000000012424a812 */ /* 0x000fe200078ec0ff */
[----:B----4-:R-:W-:Y:S02]  /*3b30*/  @!P3 IMAD R34, R27, R34, RZ ;  /* 0x000000221b22b224 */ /* 0x010fe400078e02ff */
[----:B------:R-:W3:Y:S03]  /*3b40*/  @!P2 LDC R27, c[0x0][0x374] ;  /* 0x0000dd00ff1bab82 */ /* 0x000ee60000000800 */
[----:B------:R-:W-:Y:S01]  /*3b50*/  @!P3 SHF.L.U32 R37, R34, 0x1, RZ ;  /* 0x000000012225b819 */ /* 0x000fe200000006ff */
[----:B0-----:R-:W-:Y:S01]  /*3b60*/  @!P4 IMAD.WIDE R30, R35, 0x4, R30 ;  /* 0x00000004231ec825 */ /* 0x001fe200078e021e */
[----:B------:R-:W-:-:S05]  /*3b70*/  MOV R35, UR7 ;  /* 0x0000000700237c02 */ /* 0x000fca0008000f00 */
[----:B------:R-:W-:-:S04]  /*3b80*/  @!P4 IMAD.WIDE.U32 R30, R35, 0x8, R30 ;  /* 0x00000008231ec825 */ /* 0x000fc800078e001e */
[----:B-1----:R-:W-:Y:S01]  /*3b90*/  @!P3 IMAD.WIDE R28, R37, 0x4, R28 ;  /* 0x00000004251cb825 */ /* 0x002fe200078e021c */
[----:B------:R-:W-:Y:S01]  /*3ba0*/  MOV R37, UR18 ;  /* 0x0000001200257c02 */ /* 0x000fe20008000f00 */
[----:B------:R0:W4:Y:S02]  /*3bb0*/  @!P4 LDG.E.64 R34, desc[UR14][R30.64] ;  /* 0x0000000e1e22c981 */ /* 0x000124000c1e1b00 */
[----:B---3--:R-:W-:Y:S02]  /*3bc0*/  @!P2 IMAD R27, R27, R36, RZ ;  /* 0x000000241b1ba224 */ /* 0x008fe400078e02ff */
[----:B------:R-:W1:Y:S01]  /*3bd0*/  @!P2 LDC R36, c[0x0][0x370] ;  /* 0x0000dc00ff24ab82 */ /* 0x000e620000000800 */
[----:B0-----:R-:W-:-:S07]  /*3be0*/  @!P3 IMAD.WIDE.U32 R30, R37, 0x8, R28 ;  /* 0x00000008251eb825 */ /* 0x001fce00078e001c */
[----:B------:R-:W0:Y:S01]  /*3bf0*/  @!P2 LDC.64 R28, c[0x0][0x3d0] ;  /* 0x0000f400ff1cab82 */ /* 0x000e220000000a00 */
[----:B------:R-:W3:Y:S01]  /*3c00*/  @!P3 LDG.E.64 R30, desc[UR14][R30.64] ;  /* 0x0000000e1e1eb981 */ /* 0x000ee2000c1e1b00 */
[----:B-1----:R-:W-:-:S05]  /*3c10*/  @!P2 IMAD R27, R27, R36, RZ ;  /* 0x000000241b1ba224 */ /* 0x002fca00078e02ff */
[----:B------:R-:W-:-:S05]  /*3c20*/  @!P2 SHF.L.U32 R27, R27, 0x1, RZ ;  /* 0x000000011b1ba819 */ /* 0x000fca00000006ff */
[----:B0-----:R-:W-:Y:S01]  /*3c30*/  @!P2 IMAD.WIDE R28, R27, 0x4, R28 ;  /* 0x000000041b1ca825 */ /* 0x001fe200078e021c */
[----:B------:R-:W-:-:S05]  /*3c40*/  MOV R27, UR17 ;  /* 0x00000011001b7c02 */ /* 0x000fca0008000f00 */
[----:B------:R-:W-:-:S06]  /*3c50*/  @!P2 IMAD.WIDE.U32 R28, R27, 0x8, R28 ;  /* 0x000000081b1ca825 */ /* 0x000fcc00078e001c */
[----:B------:R-:W5:Y:S01]  /*3c60*/  @!P2 LDG.E.64 R28, desc[UR14][R28.64] ;  /* 0x0000000e1c1ca981 */ /* 0x000f62000c1e1b00 */
[----:B------:R-:W-:-:S04]  /*3c70*/  IADD3 R27, PT, PT, R26, 0x4, RZ ;  /* 0x000000041a1b7810 */ /* 0x000fc80007ffe0ff */
[----:B------:R-:W-:-:S04]  /*3c80*/  ISETP.NE.AND P1, PT, R27, UR11, PT ;  /* 0x0000000b1b007c0c */ /* 0x000fc8000bf25270 */
[----:B------:R-:W-:-:S13]  /*3c90*/  ISETP.NE.OR P1, PT, R0, RZ, !P1 ;  /* 0x000000ff0000720c */ /* 0x000fda0004f25670 */
[----:B------:R-:W0:Y:S01]  /*3ca0*/  @!P1 LDC R27, c[0x0][0x374] ;  /* 0x0000dd00ff1b9b82 */ /* 0x000e220000000800 */
[----:B------:R-:W-:-:S04]  /*3cb0*/  MOV R36, UR4 ;  /* 0x0000000400247c02 */ /* 0x000fc80008000f00 */
[----:B------:R-:W-:-:S05]  /*3cc0*/  @!P1 LOP3.LUT R36, R36, 0x1, RZ, 0xc0, !PT ;  /* 0x0000000124249812 */ /* 0x000fca00078ec0ff */
[----:B0-----:R-:W-:Y:S02]  /*3cd0*/  @!P1 IMAD R27, R27, R36, RZ ;  /* 0x000000241b1b9224 */ /* 0x001fe400078e02ff */
[----:B------:R-:W0:Y:S02]  /*3ce0*/  @!P1 LDC R36, c[0x0][0x370] ;  /* 0x0000dc00ff249b82 */ /* 0x000e240000000800 */
[----:B0-----:R-:W-:Y:S01]  /*3cf0*/  @!P1 IMAD R27, R27, R36, RZ ;  /* 0x000000241b1b9224 */ /* 0x001fe200078e02ff */
[----:B------:R-:W-:-:S04]  /*3d00*/  IADD3 R36, PT, PT, R26, 0x6, RZ ;  /* 0x000000061a247810 */ /* 0x000fc80007ffe0ff */
[----:B------:R-:W-:Y:S02]  /*3d10*/  ISETP.NE.AND P6, PT, R36, UR11, PT ;  /* 0x0000000b24007c0c */ /* 0x000fe4000bfc5270 */
[----:B------:R-:W-:Y:S01]  /*3d20*/  MOV R37, UR4 ;  /* 0x0000000400257c02 */ /* 0x000fe20008000f00 */
[----:B--2---:R-:W-:Y:S01]  /*3d30*/  @!P5 FADD.FTZ R24, R24, R32 ;  /* 0x000000201818d221 */ /* 0x004fe20000010000 */
[----:B------:R-:W-:-:S04]  /*3d40*/  IADD3 R32, PT, PT, R26, 0x5, RZ ;  /* 0x000000051a207810 */ /* 0x000fc80007ffe0ff */
[----:B------:R-:W-:-:S04]  /*3d50*/  ISETP.NE.AND P0, PT, R32, UR11, PT ;  /* 0x0000000b20007c0c */ /* 0x000fc8000bf05270 */
[----:B------:R-:W-:Y:S01]  /*3d60*/  ISETP.NE.OR P0, PT, R0, RZ, !P0 ;  /* 0x000000ff0000720c */ /* 0x000fe20004705670 */
[----:B------:R-:W-:-:S12]  /*3d70*/  @!P5 FADD.FTZ R25, R25, R33 ;  /* 0x000000211919d221 */ /* 0x000fd80000010000 */
[----:B------:R-:W0:Y:S01]  /*3d80*/  @!P0 LDC R32, c[0x0][0x374] ;  /* 0x0000dd00ff208b82 */ /* 0x000e220000000800 */
[----:B------:R-:W-:Y:S02]  /*3d90*/  ISETP.NE.OR P5, PT, R0, RZ, !P6 ;  /* 0x000000ff0000720c */ /* 0x000fe400077a5670 */
[----:B------:R-:W-:-:S04]  /*3da0*/  MOV R33, UR4 ;  /* 0x0000000400217c02 */ /* 0x000fc80008000f00 */
[----:B------:R-:W-:-:S05]  /*3db0*/  @!P0 LOP3.LUT R33, R33, 0x1, RZ, 0xc0, !PT ;  /* 0x0000000121218812 */ /* 0x000fca00078ec0ff */
[----:B0-----:R-:W-:Y:S02]  /*3dc0*/  @!P0 IMAD R32, R32, R33, RZ ;  /* 0x0000002120208224 */ /* 0x001fe400078e02ff */
[----:B------:R-:W0:Y:S08]  /*3dd0*/  @!P0 LDC R33, c[0x0][0x370] ;  /* 0x0000dc00ff218b82 */ /* 0x000e300000000800 */
[----:B------:R-:W1:Y:S01]  /*3de0*/  @!P5 LDC R36, c[0x0][0x374] ;  /* 0x0000dd00ff24db82 */ /* 0x000e620000000800 */
[----:B------:R-:W-:Y:S01]  /*3df0*/  @!P5 LOP3.LUT R37, R37, 0x1, RZ, 0xc0, !PT ;  /* 0x000000012525d812 */ /* 0x000fe200078ec0ff */
[----:B----4-:R-:W-:Y:S01]  /*3e00*/  @!P4 FADD.FTZ R24, R24, R34 ;  /* 0x000000221818c221 */ /* 0x010fe20000010000 */
[----:B------:R-:W-:-:S03]  /*3e10*/  @!P4 FADD.FTZ R25, R25, R35 ;  /* 0x000000231919c221 */ /* 0x000fc60000010000 */
[----:B-1----:R-:W-:Y:S01]  /*3e20*/  @!P5 IMAD R34, R36, R37, RZ ;  /* 0x000000252422d224 */ /* 0x002fe200078e02ff */
[----:B------:R-:W-:-:S04]  /*3e30*/  IADD3 R36, PT, PT, R26, 0x7, RZ ;  /* 0x000000071a247810 */ /* 0x000fc80007ffe0ff */
[----:B------:R-:W-:Y:S01]  /*3e40*/  ISETP.NE.AND P4, PT, R36, UR11, PT ;  /* 0x0000000b24007c0c */ /* 0x000fe2000bf85270 */
[----:B------:R-:W1:Y:S03]  /*3e50*/  @!P5 LDC R35, c[0x0][0x370] ;  /* 0x0000dc00ff23db82 */ /* 0x000e660000000800 */
[----:B------:R-:W-:Y:S01]  /*3e60*/  ISETP.NE.OR P4, PT, R0, RZ, !P4 ;  /* 0x000000ff0000720c */ /* 0x000fe20006785670 */
[----:B0-----:R-:W-:-:S04]  /*3e70*/  @!P0 IMAD R32, R32, R33, RZ ;  /* 0x0000002120208224 */ /* 0x001fc800078e02ff */
[----:B------:R-:W0:Y:S08]  /*3e80*/  @!P1 LDC.64 R36, c[0x0][0x3d0] ;  /* 0x0000f400ff249b82 */ /* 0x000e300000000a00 */
[----:B------:R-:W2:Y:S01]  /*3e90*/  @!P4 LDC R33, c[0x0][0x374] ;  /* 0x0000dd00ff21cb82 */ /* 0x000ea20000000800 */
[----:B---3--:R-:W-:Y:S01]  /*3ea0*/  @!P3 FADD.FTZ R24, R24, R30 ;  /* 0x0000001e1818b221 */ /* 0x008fe20000010000 */
[----:B------:R-:W-:Y:S01]  /*3eb0*/  @!P3 FADD.FTZ R25, R25, R31 ;  /* 0x0000001f1919b221 */ /* 0x000fe20000010000 */
[----:B------:R-:W-:-:S05]  /*3ec0*/  @!P1 SHF.L.U32 R39, R27, 0x1, RZ ;  /* 0x000000011b279819 */ /* 0x000fca00000006ff */
[----:B------:R-:W3:Y:S01]  /*3ed0*/  @!P0 LDC.64 R30, c[0x0][0x3d0] ;  /* 0x0000f400ff1e8b82 */ /* 0x000ee20000000a00 */
[----:B-----5:R-:W-:Y:S01]  /*3ee0*/  @!P2 FADD.FTZ R24, R24, R28 ;  /* 0x0000001c1818a221 */ /* 0x020fe20000010000 */
[----:B------:R-:W-:-:S04]  /*3ef0*/  MOV R28, UR4 ;  /* 0x00000004001c7c02 */ /* 0x000fc80008000f00 */
[----:B------:R-:W-:Y:S01]  /*3f00*/  @!P4 LOP3.LUT R28, R28, 0x1, RZ, 0xc0, !PT ;  /* 0x000000011c1cc812 */ /* 0x000fe200078ec0ff */
[----:B0-----:R-:W-:-:S04]  /*3f10*/  @!P1 IMAD.WIDE R36, R39, 0x4, R36 ;  /* 0x0000000427249825 */ /* 0x001fc800078e0224 */
[----:B--2---:R-:W-:Y:S01]  /*3f20*/  @!P4 IMAD R27, R33, R28, RZ ;  /* 0x0000001c211bc224 */ /* 0x004fe200078e02ff */
[----:B------:R-:W-:Y:S01]  /*3f30*/  MOV R33, UR10 ;  /* 0x0000000a00217c02 */ /* 0x000fe20008000f00 */
[----:B-1----:R-:W-:Y:S01]  /*3f40*/  @!P5 IMAD R34, R34, R35, RZ ;  /* 0x000000232222d224 */ /* 0x002fe200078e02ff */
[----:B------:R-:W-:-:S03]  /*3f50*/  @!P0 SHF.L.U32 R35, R32, 0x1, RZ ;  /* 0x0000000120238819 */ /* 0x000fc600000006ff */
[----:B------:R-:W-:Y:S02]  /*3f60*/  @!P1 IMAD.WIDE.U32 R36, R33, 0x8, R36 ;  /* 0x0000000821249825 */ /* 0x000fe400078e0024 */
[----:B------:R-:W0:Y:S02]  /*3f70*/  @!P5 LDC.64 R32, c[0x0][0x3d0] ;  /* 0x0000f400ff20db82 */ /* 0x000e240000000a00 */
[----:B---3--:R-:W-:Y:S01]  /*3f80*/  @!P0 IMAD.WIDE R30, R35, 0x4, R30 ;  /* 0x00000004231e8825 */ /* 0x008fe200078e021e */
[----:B------:R-:W-:Y:S01]  /*3f90*/  MOV R35, UR21 ;  /* 0x0000001500237c02 */ /* 0x000fe20008000f00 */
[----:B------:R-:W2:Y:S04]  /*3fa0*/  @!P1 LDG.E.64 R36, desc[UR14][R36.64] ;  /* 0x0000000e24249981 */ /* 0x000ea8000c1e1b00 */
[----:B------:R-:W-:Y:S01]  /*3fb0*/  @!P0 IMAD.WIDE.U32 R30, R35, 0x8, R30 ;  /* 0x00000008231e8825 */ /* 0x000fe200078e001e */
[----:B------:R-:W-:Y:S01]  /*3fc0*/  @!P5 SHF.L.U32 R35, R34, 0x1, RZ ;  /* 0x000000012223d819 */ /* 0x000fe200000006ff */
[----:B------:R-:W1:Y:S04]  /*3fd0*/  @!P4 LDC R28, c[0x0][0x370] ;  /* 0x0000dc00ff1ccb82 */ /* 0x000e680000000800 */
[----:B------:R-:W3:Y:S01]  /*3fe0*/  @!P0 LDG.E.64 R30, desc[UR14][R30.64] ;  /* 0x0000000e1e1e8981 */ /* 0x000ee2000c1e1b00 */
[----:B0-----:R-:W-:Y:S01]  /*3ff0*/  @!P5 IMAD.WIDE R32, R35, 0x4, R32 ;  /* 0x000000042320d825 */ /* 0x001fe200078e0220 */
[----:B------:R-:W-:-:S05]  /*4000*/  MOV R35, UR19 ;  /* 0x0000001300237c02 */ /* 0x000fca0008000f00 */
[----:B------:R-:W-:Y:S02]  /*4010*/  @!P5 IMAD.WIDE.U32 R32, R35, 0x8, R32 ;  /* 0x000000082320d825 */ /* 0x000fe400078e0020 */
[----:B------:R-:W0:Y:S02]  /*4020*/  @!P4 LDC.64 R34, c[0x0][0x3d0] ;  /* 0x0000f400ff22cb82 */ /* 0x000e240000000a00 */
[----:B-1----:R-:W-:Y:S02]  /*4030*/  @!P4 IMAD R27, R27, R28, RZ ;  /* 0x0000001c1b1bc224 */ /* 0x002fe400078e02ff */
[----:B------:R-:W4:Y:S03]  /*4040*/  @!P5 LDG.E.64 R32, desc[UR14][R32.64] ;  /* 0x0000000e2020d981 */ /* 0x000f26000c1e1b00 */
[----:B------:R-:W-:-:S05]  /*4050*/  @!P4 SHF.L.U32 R27, R27, 0x1, RZ ;  /* 0x000000011b1bc819 */ /* 0x000fca00000006ff */
[----:B0-----:R-:W-:Y:S01]  /*4060*/  @!P4 IMAD.WIDE R34, R27, 0x4, R34 ;  /* 0x000000041b22c825 */ /* 0x001fe200078e0222 */
[----:B------:R-:W-:-:S05]  /*4070*/  MOV R27, UR20 ;  /* 0x00000014001b7c02 */ /* 0x000fca0008000f00 */
[----:B------:R-:W-:-:S06]  /*4080*/  @!P4 IMAD.WIDE.U32 R34, R27, 0x8, R34 ;  /* 0x000000081b22c825 */ /* 0x000fcc00078e0022 */
[----:B------:R-:W5:Y:S01]  /*4090*/  @!P4 LDG.E.64 R34, desc[UR14][R34.64] ;  /* 0x0000000e2222c981 */ /* 0x000f62000c1e1b00 */
[----:B------:R-:W0:Y:S01]  /*40a0*/  LDCU UR8, c[0x0][0x374] ;  /* 0x00006e80ff0877ac */ /* 0x000e220008000800 */
[----:B------:R-:W1:Y:S01]  /*40b0*/  LDC R27, c[0x0][0x370] ;  /* 0x0000dc00ff1b7b82 */ /* 0x000e620000000800 */
[----:B------:R-:W-:Y:S01]  /*40c0*/  @!P2 FADD.FTZ R25, R25, R29 ;  /* 0x0000001d1919a221 */ /* 0x000fe20000010000 */
[----:B------:R-:W-:Y:S01]  /*40d0*/  IADD3 R26, PT, PT, R26, 0x8, RZ ;  /* 0x000000081a1a7810 */ /* 0x000fe20007ffe0ff */
[----:B------:R-:W-:Y:S01]  /*40e0*/  UIADD3 UR22, UPT, UPT, UR22, 0x8, URZ ;  /* 0x0000000816167890 */ /* 0x000fe2000fffe0ff */
[----:B-1----:R-:W-:Y:S01]  /*40f0*/  LOP3.LUT R27, R27, 0x7ffffff8, RZ, 0xc0, !PT ;  /* 0x7ffffff81b1b7812 */ /* 0x002fe200078ec0ff */
[----:B0-----:R-:W-:Y:S02]  /*4100*/  ULEA UR20, UR8, UR20, 0x3 ;  /* 0x0000001408147291 */ /* 0x001fe4000f8e18ff */
[----:B------:R-:W-:Y:S02]  /*4110*/  ULEA UR19, UR8, UR19, 0x3 ;  /* 0x0000001308137291 */ /* 0x000fe4000f8e18ff */
[----:B------:R-:W-:-:S02]  /*4120*/  ULEA UR21, UR8, UR21, 0x3 ;  /* 0x0000001508157291 */ /* 0x000fc4000f8e18ff */
[----:B------:R-:W-:Y:S02]  /*4130*/  ULEA UR10, UR8, UR10, 0x3 ;  /* 0x0000000a080a7291 */ /* 0x000fe4000f8e18ff */
[----:B------:R-:W-:Y:S02]  /*4140*/  ULEA UR17, UR8, UR17, 0x3 ;  /* 0x0000001108117291 */ /* 0x000fe4000f8e18ff */
[----:B------:R-:W-:Y:S02]  /*4150*/  ULEA UR18, UR8, UR18, 0x3 ;  /* 0x0000001208127291 */ /* 0x000fe4000f8e18ff */
[----:B------:R-:W-:Y:S02]  /*4160*/  ULEA UR7, UR8, UR7, 0x3 ;  /* 0x0000000708077291 */ /* 0x000fe4000f8e18ff */
[----:B------:R-:W-:Y:S01]  /*4170*/  ULEA UR6, UR8, UR6, 0x3 ;  /* 0x0000000608067291 */ /* 0x000fe2000f8e18ff */
[----:B--2---:R-:W-:Y:S01]  /*4180*/  @!P1 FADD.FTZ R24, R24, R36 ;  /* 0x0000002418189221 */ /* 0x004fe20000010000 */
[----:B------:R-:W-:-:S03]  /*4190*/  @!P1 FADD.FTZ R25, R25, R37 ;  /* 0x0000002519199221 */ /* 0x000fc60000010000 */
[----:B---3--:R-:W-:Y:S01]  /*41a0*/  @!P0 FADD.FTZ R24, R24, R30 ;  /* 0x0000001e18188221 */ /* 0x008fe20000010000 */
[----:B------:R-:W-:Y:S01]  /*41b0*/  @!P0 FADD.FTZ R25, R25, R31 ;  /* 0x0000001f19198221 */ /* 0x000fe20000010000 */
[----:B------:R-:W-:Y:S02]  /*41c0*/  ISETP.NE.AND P0, PT, R26, R27, PT ;  /* 0x0000001b1a00720c */ /* 0x000fe40003f05270 */
[----:B----4-:R-:W-:Y:S01]  /*41d0*/  @!P5 FADD.FTZ R24, R24, R32 ;  /* 0x000000201818d221 */ /* 0x010fe20000010000 */
[----:B------:R-:W-:-:S03]  /*41e0*/  @!P5 FADD.FTZ R25, R25, R33 ;  /* 0x000000211919d221 */ /* 0x000fc60000010000 */
[----:B-----5:R-:W-:Y:S01]  /*41f0*/  @!P4 FADD.FTZ R24, R24, R34 ;  /* 0x000000221818c221 */ /* 0x020fe20000010000 */
[----:B------:R-:W-:-:S06]  /*4200*/  @!P4 FADD.FTZ R25, R25, R35 ;  /* 0x000000231919c221 */ /* 0x000fcc0000010000 */
[----:B------:R-:W-:Y:S05]  /*4210*/  @P0 BRA `(.L_x_1302) ;  /* 0xfffffff400a00947 */ /* 0x000fea000383ffff */
[----:B------:R-:W-:-:S07]  /*4220*/  MOV R38, R27 ;  /* 0x0000001b00267202 */ /* 0x000fce0000000f00 */
.L_x_1301:
[----:B------:R-:W2:Y:S02]  /*4230*/  LDC R26, c[0x0][0x370] ;  /* 0x0000dc00ff1a7b82 */ /* 0x000ea40000000800 */
[----:B--2---:R-:W-:-:S13]  /*4240*/  LOP3.LUT P0, R28, R26, 0x7, RZ, 0xc0, !PT ;  /* 0x000000071a1c7812 */ /* 0x004fda000780c0ff */
[----:B------:R-:W-:Y:S05]  /*4250*/  @!P0 BRA `(.L_x_1298) ;  /* 0x0000000400308947 */ /* 0x000fea0003800000 */
[----:B------:R-:W0:Y:S01]  /*4260*/  LDC R27, c[0x0][0x374] ;  /* 0x0000dd00ff1b7b82 */ /* 0x000e220000000800 */
[----:B------:R-:W-:Y:S01]  /*4270*/  ULOP3.LUT UR6, UR4, 0x1, URZ, 0xc0, !UPT ;  /* 0x0000000104067892 */ /* 0x000fe2000f8ec0ff */
[----:B------:R-:W-:-:S04]  /*4280*/  IADD3 R28, PT, PT, R28, -0x1, RZ ;  /* 0xffffffff1c1c7810 */ /* 0x000fc80007ffe0ff */
[----:B------:R-:W-:Y:S02]  /*4290*/  ISETP.GE.U32.AND P0, PT, R28, 0x3, PT ;  /* 0x000000031c00780c */ /* 0x000fe40003f06070 */
[----:B------:R-:W2:Y:S01]  /*42a0*/  LDC.64 R30, c[0x0][0x3d0] ;  /* 0x0000f400ff1e7b82 */ /* 0x000ea20000000a00 */
[----:B0-----:R-:W-:-:S04]  /*42b0*/  IMAD R29, R27, UR6, RZ ;  /* 0x000000061b1d7c24 */ /* 0x001fc8000f8e02ff */
[----:B------:R-:W-:-:S05]  /*42c0*/  IMAD R29, R29, R26, RZ ;  /* 0x0000001a1d1d7224 */ /* 0x000fca00078e02ff */
[----:B------:R-:W-:-:S05]  /*42d0*/  SHF.L.U32 R29, R29, 0x1, RZ ;  /* 0x000000011d1d7819 */ /* 0x000fca00000006ff */
[----:B--2---:R-:W-:Y:S01]  /*42e0*/  IMAD.WIDE R30, R29, 0x4, R30 ;  /* 0x000000041d1e7825 */ /* 0x004fe200078e021e */
[----:B------:R-:W-:Y:S06]  /*42f0*/  @!P0 BRA `(.L_x_1303) ;  /* 0x00000000007c8947 */ /* 0x000fec0003800000 */
[----:B------:R-:W0:Y:S01]  /*4300*/  S2UR UR6, SR_CTAID.Y ;  /* 0x00000000000679c3 */ /* 0x000e220000002600 */
[----:B------:R-:W-:Y:S02]  /*4310*/  ISETP.NE.AND P0, PT, R0, RZ, PT ;  /* 0x000000ff0000720c */ /* 0x000fe40003f05270 */
[C---:B------:R-:W-:Y:S02]  /*4320*/  IADD3 R32, PT, PT, R38.reuse, 0x1, RZ ;  /* 0x0000000126207810 */ /* 0x040fe40007ffe0ff */
[----:B------:R-:W-:Y:S02]  /*4330*/  ISETP.EQ.OR P1, PT, R38, UR11, P0 ;  /* 0x0000000b26007c0c */ /* 0x000fe40008722670 */
[----:B------:R-:W-:Y:S02]  /*4340*/  ISETP.EQ.OR P2, PT, R32, UR11, P0 ;  /* 0x0000000b20007c0c */ /* 0x000fe40008742670 */
[C---:B------:R-:W-:Y:S02]  /*4350*/  IADD3 R34, PT, PT, R38.reuse, 0x2, RZ ;  /* 0x0000000226227810 */ /* 0x040fe40007ffe0ff */
[----:B------:R-:W-:-:S02]  /*4360*/  IADD3 R36, PT, PT, R38, 0x3, RZ ;  /* 0x0000000326247810 */ /* 0x000fc40007ffe0ff */
[----:B------:R-:W-:Y:S02]  /*4370*/  ISETP.EQ.OR P3, PT, R34, UR11, P0 ;  /* 0x0000000b22007c0c */ /* 0x000fe40008762670 */
[----:B------:R-:W-:-:S05]  /*4380*/  ISETP.EQ.OR P0, PT, R36, UR11, P0 ;  /* 0x0000000b24007c0c */ /* 0x000fca0008702670 */
[CC--:B------:R-:W-:Y:S02]  /*4390*/  @!P2 IMAD R32, R38.reuse, R27.reuse, R27 ;  /* 0x0000001b2620a224 */ /* 0x0c0fe400078e021b */
[----:B0-----:R-:W-:-:S03]  /*43a0*/  @!P1 IMAD R29, R38, R27, UR6 ;  /* 0x00000006261d9e24 */ /* 0x001fc6000f8e021b */
[----:B------:R-:W-:Y:S01]  /*43b0*/  @!P2 IADD3 R35, PT, PT, R32, UR6, RZ ;  /* 0x000000062023ac10 */ /* 0x000fe2000fffe0ff */
[----:B------:R-:W-:-:S04]  /*43c0*/  @!P1 IMAD.WIDE.U32 R28, R29, 0x8, R30 ;  /* 0x000000081d1c9825 */ /* 0x000fc800078e001e */
[-C--:B-1----:R-:W-:Y:S02]  /*43d0*/  @!P3 IMAD R33, R34, R27.reuse, UR6 ;  /* 0x000000062221be24 */ /* 0x082fe4000f8e021b */
[--C-:B------:R-:W-:Y:S01]  /*43e0*/  @!P2 IMAD.WIDE.U32 R34, R35, 0x8, R30.reuse ;  /* 0x000000082322a825 */ /* 0x100fe200078e001e */
[----:B------:R-:W2:Y:S03]  /*43f0*/  @!P1 LDG.E.64 R28, desc[UR14][R28.64] ;  /* 0x0000000e1c1c9981 */ /* 0x000ea6000c1e1b00 */
[----:B------:R-:W-:Y:S02]  /*4400*/  @!P3 IMAD.WIDE.U32 R32, R33, 0x8, R30 ;  /* 0x000000082120b825 */ /* 0x000fe400078e001e */
[----:B------:R-:W3:Y:S02]  /*4410*/  @!P2 LDG.E.64 R34, desc[UR14][R34.64] ;  /* 0x0000000e2222a981 */ /* 0x000ee4000c1e1b00 */
[----:B------:R-:W-:-:S02]  /*4420*/  @!P0 IMAD R36, R36, R27, UR6 ;  /* 0x0000000624248e24 */ /* 0x000fc4000f8e021b */
        /* <DEDUP_REMOVED lines=12> */
.L_x_1303:
[----:B------:R-:W-:-:S13]  /*44f0*/  LOP3.LUT P0, R28, R26, 0x3, RZ, 0xc0, !PT ;  /* 0x000000031a1c7812 */ /* 0x000fda000780c0ff */
[----:B------:R-:W-:Y:S05]  /*4500*/  @!P0 BRA `(.L_x_1298) ;  /* 0x0000000000848947 */ /* 0x000fea0003800000 */
[----:B------:R-:W-:-:S13]  /*4510*/  ISETP.NE.AND P0, PT, R28, 0x1, PT ;  /* 0x000000011c00780c */ /* 0x000fda0003f05270 */
[----:B------:R-:W-:Y:S05]  /*4520*/  @!P0 BRA `(.L_x_1304) ;  /* 0x0000000000488947 */ /* 0x000fea0003800000 */
[----:B------:R-:W-:Y:S02]  /*4530*/  ISETP.NE.AND P0, PT, R0, RZ, PT ;  /* 0x000000ff0000720c */ /* 0x000fe40003f05270 */
[C---:B------:R-:W-:Y:S02]  /*4540*/  IADD3 R28, PT, PT, R38.reuse, 0x1, RZ ;  /* 0x00000001261c7810 */ /* 0x040fe40007ffe0ff */
[----:B------:R-:W-:Y:S02]  /*4550*/  ISETP.EQ.OR P1, PT, R38, UR11, P0 ;  /* 0x0000000b26007c0c */ /* 0x000fe40008722670 */
[----:B------:R-:W-:-:S11]  /*4560*/  ISETP.EQ.OR P0, PT, R28, UR11, P0 ;  /* 0x0000000b1c007c0c */ /* 0x000fd60008702670 */
[----:B------:R-:W1:Y:S02]  /*4570*/  @!P1 S2R R28, SR_CTAID.Y ;  /* 0x00000000001c9919 */ /* 0x000e640000002600 */
[CC--:B------:R-:W-:Y:S01]  /*4580*/  @!P0 IMAD R29, R38.reuse, R27.reuse, R27 ;  /* 0x0000001b261d8224 */ /* 0x0c0fe200078e021b */
[----:B------:R-:W0:Y:S01]  /*4590*/  @!P0 S2R R32, SR_CTAID.Y ;  /* 0x0000000000208919 */ /* 0x000e220000002600 */
[----:B-1----:R-:W-:-:S03]  /*45a0*/  @!P1 IMAD R33, R38, R27, R28 ;  /* 0x0000001b26219224 */ /* 0x002fc600078e021c */
[----:B0-----:R-:W-:Y:S01]  /*45b0*/  @!P0 IADD3 R29, PT, PT, R29, R32, RZ ;  /* 0x000000201d1d8210 */ /* 0x001fe20007ffe0ff */
        /* <DEDUP_REMOVED lines=9> */
.L_x_1304:
[----:B------:R-:W-:Y:S01]  /*4650*/  ISETP.NE.AND P0, PT, R38, UR11, PT ;  /* 0x0000000b26007c0c */ /* 0x000fe2000bf05270 */
[----:B------:R-:W-:Y:S01]  /*4660*/  BSSY.RECONVERGENT B0, `(.L_x_1298) ;  /* 0x000000b000007945 */ /* 0x000fe20003800200 */
[----:B------:R-:W-:Y:S02]  /*4670*/  LOP3.LUT R26, R26, 0x1, RZ, 0xc0, !PT ;  /* 0x000000011a1a7812 */ /* 0x000fe400078ec0ff */
[----:B------:R-:W-:-:S04]  /*4680*/  ISETP.NE.OR P0, PT, R0, RZ, !P0 ;  /* 0x000000ff0000720c */ /* 0x000fc80004705670 */
[----:B------:R-:W-:-:S13]  /*4690*/  ISETP.NE.U32.OR P0, PT, R26, 0x1, P0 ;  /* 0x000000011a00780c */ /* 0x000fda0000705470 */
[----:B------:R-:W-:Y:S05]  /*46a0*/  @P0 BRA `(.L_x_1305) ;  /* 0x0000000000180947 */ /* 0x000fea0003800000 */
[----:B------:R-:W0:Y:S02]  /*46b0*/  S2UR UR6, SR_CTAID.Y ;  /* 0x00000000000679c3 */ /* 0x000e240000002600 */
[----:B0-----:R-:W-:-:S04]  /*46c0*/  IMAD R27, R27, R38, UR6 ;  /* 0x000000061b1b7e24 */ /* 0x001fc8000f8e0226 */
[----:B------:R-:W-:-:S06]  /*46d0*/  IMAD.WIDE.U32 R30, R27, 0x8, R30 ;  /* 0x000000081b1e7825 */ /* 0x000fcc00078e001e */
[----:B------:R-:W2:Y:S02]  /*46e0*/  LDG.E.64 R30, desc[UR14][R30.64] ;  /* 0x0000000e1e1e7981 */ /* 0x000ea4000c1e1b00 */
[----:B--2---:R-:W-:Y:S01]  /*46f0*/  FADD.FTZ R24, R24, R30 ;  /* 0x0000001e18187221 */ /* 0x004fe20000010000 */
[----:B------:R-:W-:-:S07]  /*4700*/  FADD.FTZ R25, R25, R31 ;  /* 0x0000001f19197221 */ /* 0x000fce0000010000 */
.L_x_1305:
[----:B------:R-:W-:Y:S05]  /*4710*/  BSYNC.RECONVERGENT B0 ;  /* 0x0000000000007941 */ /* 0x000fea0003800200 */
.L_x_1298:
[----:B------:R-:W5:Y:S01]  /*4720*/  S2UR UR7, SR_CgaCtaId ;  /* 0x00000000000779c3 */ /* 0x000f620000008800 */
[----:B------:R-:W-:Y:S01]  /*4730*/  ISETP.NE.AND P0, PT, R0, RZ, PT ;  /* 0x000000ff0000720c */ /* 0x000fe20003f05270 */
[----:B------:R-:W-:Y:S01]  /*4740*/  UMOV UR6, 0x400 ;  /* 0x0000040000067882 */ /* 0x000fe20000000000 */
[----:B------:R-:W1:Y:S01]  /*4750*/  LDCU.64 UR8, c[0x0][0x400] ;  /* 0x00008000ff0877ac */ /* 0x000e620008000a00 */
[----:B------:R-:W-:Y:S01]  /*4760*/  FADD.FTZ R58, R58, -UR13 ;  /* 0x8000000d3a3a7e21 */ /* 0x000fe20008010000 */
[----:B------:R-:W-:-:S03]  /*4770*/  FADD.FTZ R59, R59, -UR13 ;  /* 0x8000000d3b3b7e21 */ /* 0x000fc60008010000 */
[----:B---34-:R-:W3:Y:S01]  /*4780*/  LDC R26, c[0x0][0x41c] ;  /* 0x00010700ff1a7b82 */ /* 0x018ee20000000800 */
[----:B--2---:R-:W-:Y:S01]  /*4790*/  FMUL.FTZ R31, R58, UR16 ;  /* 0x000000103a1f7c20 */ /* 0x004fe20008410000 */
[----:B-----5:R-:W-:Y:S01]  /*47a0*/  ULEA UR6, UR7, UR6, 0x18 ;  /* 0x0000000607067291 */ /* 0x020fe2000f8ec0ff */
[----:B------:R-:W2:Y:S01]  /*47b0*/  LDCU.U8 UR7, c[0x0][0x414] ;  /* 0x00008280ff0777ac */ /* 0x000ea20008000000 */
[----:B---3--:R-:W-:-:S07]  /*47c0*/  IMAD R26, R26, UR11, R61 ;  /* 0x0000000b1a1a7c24 */ /* 0x008fce000f8e023d */
[----:B------:R-:W-:Y:S01]  /*47d0*/  @!P0 STS.64 [UR6+0x90], R24 ;  /* 0x00009018ff008988 */ /* 0x000fe20008000a06 */
[----:B------:R-:W-:Y:S01]  /*47e0*/  BAR.SYNC.DEFER_BLOCKING 0x0 ;  /* 0x0000000000007b1d */ /* 0x000fe20000010000 */
[C---:B------:R-:W-:Y:S02]  /*47f0*/  IADD3 R32, PT, PT, R26.reuse, 0x10, RZ ;  /* 0x000000101a207810 */ /* 0x040fe40007ffe0ff */
[C---:B0-----:R-:W-:Y:S02]  /*4800*/  IADD3 R27, PT, PT, R26.reuse, 0x20, RZ ;  /* 0x000000201a1b7810 */ /* 0x041fe40007ffe0ff */
[----:B-1----:R-:W-:Y:S01]  /*4810*/  ISETP.GE.U32.AND P0, PT, R26, UR8, PT ;  /* 0x000000081a007c0c */ /* 0x002fe2000bf06070 */
[----:B--2---:R-:W-:Y:S01]  /*4820*/  UISETP.NE.AND UP0, UPT, UR7, URZ, UPT ;  /* 0x000000ff0700728c */ /* 0x004fe2000bf05270 */
[----:B------:R-:W-:Y:S02]  /*4830*/  SHF.R.S32.HI R30, RZ, 0x1f, R26 ;  /* 0x0000001fff1e7819 */ /* 0x000fe4000001141a */
[----:B------:R-:W-:-:S02]  /*4840*/  ISETP.GE.U32.AND P1, PT, R32, UR8, PT ;  /* 0x0000000820007c0c */ /* 0x000fc4000bf26070 */
[----:B------:R-:W-:Y:S02]  /*4850*/  ISETP.GE.U32.AND P2, PT, R27, UR8, PT ;  /* 0x000000081b007c0c */ /* 0x000fe4000bf46070 */
[----:B------:R-:W-:Y:S02]  /*4860*/  SHF.R.S32.HI R33, RZ, 0x1f, R32 ;  /* 0x0000001fff217819 */ /* 0x000fe40000011420 */
[----:B------:R-:W-:Y:S02]  /*4870*/  SHF.R.S32.HI R34, RZ, 0x1f, R27 ;  /* 0x0000001fff227819 */ /* 0x000fe4000001141b */
[----:B------:R-:W-:Y:S02]  /*4880*/  ISETP.GE.AND.EX P0, PT, R30, UR9, PT, P0 ;  /* 0x000000091e007c0c */ /* 0x000fe4000bf06300 */
[----:B------:R-:W-:Y:S02]  /*4890*/  ISETP.GE.AND.EX P1, PT, R33, UR9, PT, P1 ;  /* 0x0000000921007c0c */ /* 0x000fe4000bf26310 */
[----:B------:R-:W-:Y:S01]  /*48a0*/  ISETP.GE.AND.EX P2, PT, R34, UR9, PT, P2 ;  /* 0x0000000922007c0c */ /* 0x000fe2000bf46320 */
[----:B------:R-:W0:Y:S01]  /*48b0*/  LDS.64 R28, [UR6+0x90] ;  /* 0x00009006ff1c7984 */ /* 0x000e220008000a00 */
[----:B------:R-:W0:Y:S02]  /*48c0*/  LDCU UR6, c[0x0][0x42c] ;  /* 0x00008580ff0677ac */ /* 0x000e240008000800 */
[----:B0-----:R-:W-:Y:S01]  /*48d0*/  FMUL.FTZ R24, R28, UR6 ;  /* 0x000000061c187c20 */ /* 0x001fe20008410000 */
[----:B------:R-:W-:Y:S01]  /*48e0*/  FMUL.FTZ R25, R29, UR6 ;  /* 0x000000061d197c20 */ /* 0x000fe20008410000 */
[----:B------:R-:W-:-:S03]  /*48f0*/  FMUL.FTZ R28, R59, UR16 ;  /* 0x000000103b1c7c20 */ /* 0x000fc60008410000 */
[----:B------:R-:W-:Y:S01]  /*4900*/  FFMA.FTZ R29, R24, R31, R25 ;  /* 0x0000001f181d7223 */ /* 0x000fe20000010019 */
        /* <DEDUP_REMOVED lines=14> */
[----:B-1----:R-:W-:Y:S01]  /*49f0*/  FMUL.FTZ R3, R3, R42 ;  /* 0x0000002a03037220 */ /* 0x002fe20000410000 */
[----:B------:R-:W-:Y:S02]  /*4a00*/  FADD.FTZ R42, -R42, 1 ;  /* 0x3f8000002a2a7421 */ /* 0x000fe40000010100 */
[----:B------:R-:W-:Y:S02]  /*4a10*/  FMUL.FTZ R2, R2, R31 ;  /* 0x0000001f02027220 */ /* 0x000fe40000410000 */
[----:B------:R-:W-:-:S04]  /*4a20*/  FFMA.FTZ R42, R35, R42, 1 ;  /* 0x3f800000232a7423 */ /* 0x000fc8000001002a */
[----:B------:R-:W-:-:S07]  /*4a30*/  FMUL.FTZ R3, R3, R42 ;  /* 0x0000002a03037220 */ /* 0x000fce0000410000 */
.L_x_1306:
[----:B------:R-:W-:Y:S01]  /*4a40*/  FADD.FTZ R35, R56, -UR13 ;  /* 0x8000000d38237e21 */ /* 0x000fe20008010000 */
[----:B------:R-:W-:Y:S01]  /*4a50*/  FFMA.FTZ R28, R24, R28, R25 ;  /* 0x0000001c181c7223 */ /* 0x000fe20000010019 */
[----:B------:R-:W-:Y:S01]  /*4a60*/  BSSY.RECONVERGENT B0, `(.L_x_1307) ;  /* 0x0000013000007945 */ /* 0x000fe20003800200 */
[----:B------:R-:W-:Y:S01]  /*4a70*/  FFMA.FTZ R29, R22, R2, -R29 ;  /* 0x00000002161d7223 */ /* 0x000fe2000001081d */
[----:B------:R-:W-:Y:S01]  /*4a80*/  FADD.FTZ R57, R57, -UR13 ;  /* 0x8000000d39397e21 */ /* 0x000fe20008010000 */
[----:B------:R-:W-:Y:S01]  /*4a90*/  FMUL.FTZ R35, R35, UR16 ;  /* 0x0000001023237c20 */ /* 0x000fe20008410000 */
        /* <DEDUP_REMOVED lines=12> */
[----:B------:R-:W-:-:S04]  /*4b60*/  IADD3 R37, PT, PT, R3, R37, RZ ;  /* 0x0000002503257210 */ /* 0x000fc80007ffe0ff */
[----:B------:R-:W-:-:S05]  /*4b70*/  LEA.HI.X R29, R2, UR7, R37, 0x2, P0 ;  /* 0x00000007021d7c11 */ /* 0x000fca00080f1425 */
[----:B------:R0:W-:Y:S02]  /*4b80*/  STG.E.64 desc[UR14][R28.64], R30 ;  /* 0x0000001e1c007986 */ /* 0x0001e4000c101b0e */
.L_x_1308:
[----:B------:R-:W-:Y:S05]  /*4b90*/  BSYNC.RECONVERGENT B0 ;  /* 0x0000000000007941 */ /* 0x000fea0003800200 */
.L_x_1307:
[----:B------:R-:W-:Y:S01]  /*4ba0*/  FFMA.FTZ R3, R24, R35, R25 ;  /* 0x0000002318037223 */ /* 0x000fe20000010019 */
        /* <DEDUP_REMOVED lines=20> */
.L_x_1309:
[----:B------:R-:W-:Y:S01]  /*4cf0*/  FADD.FTZ R54, R54, -UR13 ;  /* 0x8000000d36367e21 */ /* 0x000fe20008010000 */
[----:B------:R-:W-:Y:S01]  /*4d00*/  FFMA.FTZ R2, R24, R2, R25 ;  /* 0x0000000218027223 */ /* 0x000fe20000010019 */
[----:B------:R-:W-:Y:S01]  /*4d10*/  BSSY.RECONVERGENT B0, `(.L_x_1310) ;  /* 0x0000013000007945 */ /* 0x000fe20003800200 */
[----:B0-----:R-:W-:Y:S01]  /*4d20*/  FFMA.FTZ R30, R22, R40, -R3 ;  /* 0x00000028161e7223 */ /* 0x001fe20000010803 */
        /* <DEDUP_REMOVED lines=14> */
[----:B------:R-:W-:-:S04]  /*4e10*/  IADD3 R33, PT, PT, R3, R33, RZ ;  /* 0x0000002103217210 */ /* 0x000fc80007ffe0ff */
[----:B------:R-:W-:-:S05]  /*4e20*/  LEA.HI.X R29, R2, UR11, R33, 0x2, P0 ;  /* 0x0000000b021d7c11 */ /* 0x000fca00080f1421 */
[----:B------:R0:W-:Y:S02]  /*4e30*/  STG.E.64 desc[UR14][R28.64], R30 ;  /* 0x0000001e1c007986 */ /* 0x0001e4000c101b0e */
.L_x_1311:
[----:B------:R-:W-:Y:S05]  /*4e40*/  BSYNC.RECONVERGENT B0 ;  /* 0x0000000000007941 */ /* 0x000fea0003800200 */
.L_x_1310:
[----:B------:R-:W-:Y:S01]  /*4e50*/  FFMA.FTZ R35, R24, R37, R25 ;  /* 0x0000002518237223 */ /* 0x000fe20000010019 */
[----:B------:R-:W-:Y:S01]  /*4e60*/  FMUL.FTZ R38, R55, UR16 ;  /* 0x0000001037267c20 */ /* 0x000fe20008410000 */
        /* <DEDUP_REMOVED lines=19> */
.L_x_1312:
[----:B------:R-:W-:Y:S01]  /*4fa0*/  FFMA.FTZ R2, R24, R38, R25 ;  /* 0x0000002618027223 */ /* 0x000fe20000010019 */
[----:B------:R-:W-:Y:S01]  /*4fb0*/  BSSY.RECONVERGENT B0, `(.L_x_1313) ;  /* 0x0000013000007945 */ /* 0x000fe20003800200 */
[----:B------:R-:W-:Y:S01]  /*4fc0*/  FFMA.FTZ R35, R22, R10, -R35 ;  /* 0x0000000a16237223 */ /* 0x000fe20000010823 */
[----:B------:R-:W-:Y:S01]  /*4fd0*/  FADD.FTZ R52, R52, -UR13 ;  /* 0x8000000d34347e21 */ /* 0x000fe20008010000 */
[----:B------:R-:W-:Y:S01]  /*4fe0*/  FADD.FTZ R53, R53, -UR13 ;  /* 0x8000000d35357e21 */ /* 0x000fe20008010000 */
[----:B0-----:R-:W-:Y:S01]  /*4ff0*/  FFMA.FTZ R29, R23, R11, -R2 ;  /* 0x0000000b171d7223 */ /* 0x001fe20000010802 */
        /* <DEDUP_REMOVED lines=14> */
.L_x_1314:
[----:B------:R-:W-:Y:S05]  /*50e0*/  BSYNC.RECONVERGENT B0 ;  /* 0x0000000000007941 */ /* 0x000fea0003800200 */
.L_x_1313:
[----:B------:R-:W-:Y:S01]  /*50f0*/  FADD.FTZ R42, R50, -UR13 ;  /* 0x8000000d322a7e21 */ /* 0x000fe20008010000 */
[----:B------:R-:W-:Y:S01]  /*5100*/  FADD.FTZ R51, R51, -UR13 ;  /* 0x8000000d33337e21 */ /* 0x000fe20008010000 */
[----:B------:R-:W-:Y:S01]  /*5110*/  FADD.FTZ R27, R48, -UR13 ;  /* 0x8000000d301b7e21 */ /* 0x000fe20008010000 */
[----:B0-----:R-:W-:Y:S01]  /*5120*/  FADD.FTZ R28, R49, -UR13 ;  /* 0x8000000d311c7e21 */ /* 0x001fe20008010000 */
[----:B------:R-:W-:Y:S01]  /*5130*/  FADD.FTZ R29, R46, -UR13 ;  /* 0x8000000d2e1d7e21 */ /* 0x000fe20008010000 */
[----:B------:R-:W-:Y:S01]  /*5140*/  FADD.FTZ R30, R47, -UR13 ;  /* 0x8000000d2f1e7e21 */ /* 0x000fe20008010000 */
[----:B------:R-:W-:Y:S01]  /*5150*/  FADD.FTZ R31, R44, -UR13 ;  /* 0x8000000d2c1f7e21 */ /* 0x000fe20008010000 */
[----:B------:R-:W-:Y:S01]  /*5160*/  FADD.FTZ R32, R45, -UR13 ;  /* 0x8000000d2d207e21 */ /* 0x000fe20008010000 */
[----:B------:R-:W-:Y:S01]  /*5170*/  IADD3 R11, PT, PT, R26, 0x30, RZ ;  /* 0x000000301a0b7810 */ /* 0x000fe20007ffe0ff */
[----:B------:R-:W-:Y:S01]  /*5180*/  FMUL.FTZ R49, R52, UR16 ;  /* 0x0000001034317c20 */ /* 0x000fe20008410000 */
[C---:B------:R-:W-:Y:S01]  /*5190*/  IADD3 R43, PT, PT, R26.reuse, 0x40, RZ ;  /* 0x000000401a2b7810 */ /* 0x040fe20007ffe0ff */
[----:B------:R-:W-:Y:S01]  /*51a0*/  FMUL.FTZ R48, R53, UR16 ;  /* 0x0000001035307c20 */ /* 0x000fe20008410000 */
[----:B------:R-:W-:Y:S01]  /*51b0*/  IADD3 R33, PT, PT, R26, 0x50, RZ ;  /* 0x000000501a217810 */ /* 0x000fe20007ffe0ff */
[----:B------:R-:W-:Y:S01]  /*51c0*/  FMUL.FTZ R42, R42, UR16 ;  /* 0x000000102a2a7c20 */ /* 0x000fe20008410000 */
[----:B------:R-:W-:Y:S01]  /*51d0*/  IADD3 R34, PT, PT, R26, 0x60, RZ ;  /* 0x000000601a227810 */ /* 0x000fe20007ffe0ff */
[----:B------:R-:W-:Y:S01]  /*51e0*/  FMUL.FTZ R44, R51, UR16 ;  /* 0x00000010332c7c20 */ /* 0x000fe20008410000 */
[----:B------:R-:W-:Y:S01]  /*51f0*/  FMUL.FTZ R27, R27, UR16 ;  /* 0x000000101b1b7c20 */ /* 0x000fe20008410000 */
[----:B------:R-:W-:Y:S01]  /*5200*/  FMUL.FTZ R28, R28, UR16 ;  /* 0x000000101c1c7c20 */ /* 0x000fe20008410000 */
[----:B------:R-:W-:Y:S01]  /*5210*/  FMUL.FTZ R29, R29, UR16 ;  /* 0x000000101d1d7c20 */ /* 0x000fe20008410000 */
[----:B------:R-:W-:Y:S01]  /*5220*/  FMUL.FTZ R30, R30, UR16 ;  /* 0x000000101e1e7c20 */ /* 0x000fe20008410000 */
[----:B------:R-:W-:Y:S01]  /*5230*/  FMUL.FTZ R31, R31, UR16 ;  /* 0x000000101f1f7c20 */ /* 0x000fe20008410000 */
[----:B------:R-:W-:Y:S01]  /*5240*/  FMUL.FTZ R32, R32, UR16 ;  /* 0x0000001020207c20 */ /* 0x000fe20008410000 */
[----:B------:R-:W-:Y:S01]  /*5250*/  IADD3 R26, PT, PT, R26, 0x70, RZ ;  /* 0x000000701a1a7810 */ /* 0x000fe20007ffe0ff */
        /* <DEDUP_REMOVED lines=16> */
[--C-:B------:R-:W-:Y:S01]  /*5360*/  FFMA.FTZ R41, R24, R31, R25.reuse ;  /* 0x0000001f18297223 */ /* 0x100fe20000010019 */
[----:B------:R-:W-:Y:S01]  /*5370*/  ISETP.GE.U32.AND P0, PT, R26, UR8, PT ;  /* 0x000000081a007c0c */ /* 0x000fe2000bf06070 */
[----:B------:R-:W-:Y:S01]  /*5380*/  FFMA.FTZ R24, R24, R32, R25 ;  /* 0x0000002018187223 */ /* 0x000fe20000010019 */
        /* <DEDUP_REMOVED lines=18> */
[----:B-1----:R-:W-:Y:S01]  /*54b0*/  FADD.FTZ R51, -R54, 1 ;  /* 0x3f80000036337421 */ /* 0x002fe20000010100 */
[----:B------:R-:W-:Y:S02]  /*54c0*/  FMUL.FTZ R13, R13, R54 ;  /* 0x000000360d0d7220 */ /* 0x000fe40000410000 */
[----:B------:R-:W-:Y:S01]  /*54d0*/  FMUL.FTZ R12, R12, R25 ;  /* 0x000000190c0c7220 */ /* 0x000fe20000410000 */
[----:B------:R-:W-:-:S04]  /*54e0*/  FFMA.FTZ R48, R48, R51, 1 ;  /* 0x3f80000030307423 */ /* 0x000fc80000010033 */
[----:B------:R-:W-:-:S07]  /*54f0*/  FMUL.FTZ R13, R13, R48 ;  /* 0x000000300d0d7220 */ /* 0x000fce0000410000 */
.L_x_1315:
[----:B------:R-:W-:Y:S01]  /*5500*/  BSSY.RECONVERGENT B0, `(.L_x_1316) ;  /* 0x0000011000007945 */ /* 0x000fe20003800200 */
[----:B------:R-:W-:Y:S01]  /*5510*/  FFMA.FTZ R12, R22, R12, -R3 ;  /* 0x0000000c160c7223 */ /* 0x000fe20000010803 */
[----:B------:R-:W-:Y:S02]  /*5520*/  FFMA.FTZ R13, R23, R13, -R10 ;  /* 0x0000000d170d7223 */ /* 0x000fe4000001080a */
[----:B------:R-:W-:Y:S05]  /*5530*/  @P1 BRA `(.L_x_1317) ;  /* 0x0000000000341947 */ /* 0x000fea0003800000 */
        /* <DEDUP_REMOVED lines=10> */
[----:B------:R-:W-:-:S04]  /*55e0*/  IADD3 R11, PT, PT, R3, R11, RZ ;  /* 0x0000000b030b7210 */ /* 0x000fc80007ffe0ff */
[----:B------:R-:W-:-:S05]  /*55f0*/  LEA.HI.X R11, R2, UR11, R11, 0x2, P1 ;  /* 0x0000000b020b7c11 */ /* 0x000fca00088f140b */
[----:B------:R0:W-:Y:S02]  /*5600*/  STG.E.64 desc[UR14][R10.64], R12 ;  /* 0x0000000c0a007986 */ /* 0x0001e4000c101b0e */
.L_x_1317:
[----:B------:R-:W-:Y:S05]  /*5610*/  BSYNC.RECONVERGENT B0 ;  /* 0x0000000000007941 */ /* 0x000fea0003800200 */
.L_x_1316:
[----:B------:R-:W-:Y:S05]  /*5620*/  BRA.U !UP0, `(.L_x_1318) ;  /* 0x0000000108487547 */ /* 0x000fea000b800000 */
        /* <DEDUP_REMOVED lines=18> */
.L_x_1318:
[----:B------:R-:W-:Y:S01]  /*5750*/  BSSY.RECONVERGENT B0, `(.L_x_1319) ;  /* 0x0000011000007945 */ /* 0x000fe20003800200 */
[----:B0-----:R-:W-:Y:S01]  /*5760*/  FFMA.FTZ R12, R22, R14, -R47 ;  /* 0x0000000e160c7223 */ /* 0x001fe2000001082f */
[----:B------:R-:W-:Y:S02]  /*5770*/  FFMA.FTZ R13, R23, R15, -R46 ;  /* 0x0000000f170d7223 */ /* 0x000fe4000001082e */
[----:B------:R-:W-:Y:S05]  /*5780*/  @P3 BRA `(.L_x_1320) ;  /* 0x0000000000343947 */ /* 0x000fea0003800000 */
        /* <DEDUP_REMOVED lines=13> */
.L_x_1320:
[----:B------:R-:W-:Y:S05]  /*5860*/  BSYNC.RECONVERGENT B0 ;  /* 0x0000000000007941 */ /* 0x000fea0003800200 */
.L_x_1319:
        /* <DEDUP_REMOVED lines=19> */
.L_x_1321:
[----:B------:R-:W-:Y:S01]  /*59a0*/  BSSY.RECONVERGENT B0, `(.L_x_1322) ;  /* 0x0000011000007945 */ /* 0x000fe20003800200 */
[----:B------:R-:W-:Y:S01]  /*59b0*/  FFMA.FTZ R37, R22, R16, -R37 ;  /* 0x0000001016257223 */ /* 0x000fe20000010825 */
[----:B0-----:R-:W-:Y:S02]  /*59c0*/  FFMA.FTZ R13, R23, R17, -R38 ;  /* 0x00000011170d7223 */ /* 0x001fe40000010826 */
        /* <DEDUP_REMOVED lines=14> */
.L_x_1323:
[----:B------:R-:W-:Y:S05]  /*5ab0*/  BSYNC.RECONVERGENT B0 ;  /* 0x0000000000007941 */ /* 0x000fea0003800200 */
.L_x_1322:
        /* <DEDUP_REMOVED lines=19> */
.L_x_1324:
[----:B------:R-:W-:Y:S01]  /*5bf0*/  BSSY.RECONVERGENT B0, `(.L_x_1325) ;  /* 0x0000012000007945 */ /* 0x000fe20003800200 */
[----:B------:R-:W-:Y:S01]  /*5c00*/  FFMA.FTZ R39, R22, R18, -R39 ;  /* 0x0000001216277223 */ /* 0x000fe20000010827 */
[----:B------:R-:W-:Y:S01]  /*5c10*/  SHF.R.S32.HI R16, RZ, 0x1f, R26 ;  /* 0x0000001fff107819 */ /* 0x000fe2000001141a */
        /* <DEDUP_REMOVED lines=15> */
.L_x_1326:
[----:B------:R-:W-:Y:S05]  /*5d10*/  BSYNC.RECONVERGENT B0 ;  /* 0x0000000000007941 */ /* 0x000fea0003800200 */
.L_x_1325:
[----:B------:R-:W-:Y:S05]  /*5d20*/  BRA.U !UP0, `(.L_x_1327) ;  /* 0x0000000108487547 */ /* 0x000fea000b800000 */
        /* <DEDUP_REMOVED lines=18> */
.L_x_1327:
        /* <DEDUP_REMOVED lines=15> */
[----:B------:R-:W-:-:S05]  /*5f40*/  LEA.HI.X R3, R4, UR9, R3, 0x2, P0 ;  /* 0x0000000904037c11 */ /* 0x000fca00080f1403 */
[----:B------:R1:W-:Y:S02]  /*5f50*/  STG.E.64 desc[UR14][R2.64], R8 ;  /* 0x0000000802007986 */ /* 0x0003e4000c101b0e */
.L_x_1329:
[----:B------:R-:W-:Y:S05]  /*5f60*/  BSYNC.RECONVERGENT B0 ;  /* 0x0000000000007941 */ /* 0x000fea0003800200 */
.L_x_1328:
[----:B------:R-:W2:Y:S01]  /*5f70*/  LDCU UR6, c[0x0][0x374] ;  /* 0x00006e80ff0677ac */ /* 0x000ea20008000800 */
[----:B------:R-:W3:Y:S01]  /*5f80*/  LDCU UR7, c[0x0][0x410] ;  /* 0x00008200ff0777ac */ /* 0x000ee20008000800 */
[----:B------:R-:W3:Y:S01]  /*5f90*/  LDCU UR8, c[0x0][0x3e0] ;  /* 0x00007c00ff0877ac */ /* 0x000ee20008000800 */
[----:B------:R-:W-:Y:S02]  /*5fa0*/  UIADD3 UR4, UPT, UPT, UR4, 0x1, URZ ;  /* 0x0000000104047890 */ /* 0x000fe4000fffe0ff */
[----:B--2---:R-:W-:Y:S02]  /*5fb0*/  UIADD3 UR5, UPT, UPT, UR6, UR5, URZ ;  /* 0x0000000506057290 */ /* 0x004fe4000fffe0ff */
[----:B---3--:R-:W-:-:S04]  /*5fc0*/  UIMAD UR7, UR7, UR8, URZ ;  /* 0x00000008070772a4 */ /* 0x008fc8000f8e02ff */
[----:B------:R-:W-:-:S09]  /*5fd0*/  UISETP.GE.AND UP0, UPT, UR5, UR7, UPT ;  /* 0x000000070500728c */ /* 0x000fd2000bf06270 */
[----:B------:R-:W-:Y:S05]  /*5fe0*/  BRA.U !UP0, `(.L_x_1330) ;  /* 0xffffffa1085c7547 */ /* 0x000fea000b83ffff */
.L_x_1287:
[----:B------:R-:W2:Y:S01]  /*5ff0*/  LDC R6, c[0x0][0x370] ;  /* 0x0000dc00ff067b82 */ /* 0x000ea20000000800 */
[----:B------:R-:W-:Y:S01]  /*6000*/  ISETP.NE.AND P1, PT, R0, RZ, PT ;  /* 0x000000ff0000720c */ /* 0x000fe20003f25270 */
[----:B------:R-:W-:Y:S06]  /*6010*/  BSSY.RECONVERGENT B0, `(.L_x_1331) ;  /* 0x000000d000007945 */ /* 0x000fec0003800200 */
[----:B------:R-:W3:Y:S08]  /*6020*/  LDC R7, c[0x0][0x374] ;  /* 0x0000dd00ff077b82 */ /* 0x000ef00000000800 */
[----:B01----:R-:W0:Y:S01]  /*6030*/  LDC.64 R2, c[0x0][0x3c8] ;  /* 0x0000f200ff027b82 */ /* 0x003e220000000a00 */
[----:B--2---:R-:W-:-:S02]  /*6040*/  ISETP.NE.AND P0, PT, R6, 0x1, PT ;  /* 0x000000010600780c */ /* 0x004fc40003f05270 */
[----:B---3--:R-:W-:-:S04]  /*6050*/  SHF.L.U32 R4, R7, 0x1, RZ ;  /* 0x0000000107047819 */ /* 0x008fc800000006ff */
        /* <DEDUP_REMOVED lines=8> */
.L_x_1332:
[----:B------:R-:W-:Y:S05]  /*60e0*/  BSYNC.RECONVERGENT B0 ;  /* 0x0000000000007941 */ /* 0x000fea0003800200 */
.L_x_1331:
        /* <DEDUP_REMOVED lines=11> */
.L_x_1334:
[----:B------:R-:W2:Y:S04]  /*61a0*/  LDG.E.STRONG.GPU R5, desc[UR14][R2.64] ;  /* 0x0000000e02057981 */ /* 0x000ea8000c1ef900 */
[----:B--2---:R-:W-:Y:S01]  /*61b0*/  CCTL.IVALL ;  /* 0x00000000ff00798f */ /* 0x004fe20002000000 */
[----:B------:R-:W-:Y:S05]  /*61c0*/  YIELD ;  /* 0x0000000000007946 */ /* 0x000fea0003800000 */
[----:B------:R-:W-:-:S13]  /*61d0*/  ISETP.NE.AND P0, PT, R5, R4, PT ;  /* 0x000000040500720c */ /* 0x000fda0003f05270 */
[----:B------:R-:W-:Y:S05]  /*61e0*/  @P0 BRA `(.L_x_1334) ;  /* 0xfffffffc00ec0947 */ /* 0x000fea000383ffff */
.L_x_1333:
        /* <DEDUP_REMOVED lines=73> */
.L_x_1337:
        /* <DEDUP_REMOVED lines=29> */
.L_x_1336:
[----:B------:R-:W-:Y:S05]  /*6850*/  BSYNC.RECONVERGENT B0 ;  /* 0x0000000000007941 */ /* 0x000fea0003800200 */
.L_x_1335:
        /* <DEDUP_REMOVED lines=10> */
.L_x_1338:
        /* <DEDUP_REMOVED lines=82> */
.L_x_1339:
        /* <DEDUP_REMOVED lines=14> */
.L_x_4521:


//--------------------- .text._Z35group_norm_nhwc_bwd_one_pass_kernelI11Fp32IOFp32WLi256ELi60ELi480EEv26Group_norm_nhwc_bwd_params --------------------------
	.section	.text._Z35group_norm_nhwc_bwd_one_pass_kernelI11Fp32IOFp32WLi256ELi60ELi480EEv26Group_norm_nhwc_bwd_params,"ax",@progbits
	.align	128
        .global         _Z35group_norm_nhwc_bwd_one_pass_kernelI11Fp32IOFp32WLi256ELi60ELi480EEv26Group_norm_nhwc_bwd_params
        .type           _Z35group_norm_nhwc_bwd_one_pass_kernelI11Fp32IOFp32WLi256ELi60ELi480EEv26Group_norm_nhwc_bwd_params,@function
        .size           _Z35group_norm_nhwc_bwd_one_pass_kernelI11Fp32IOFp32WLi256ELi60ELi480EEv26Group_norm_nhwc_bwd_params,(.L_x_4522 - _Z35group_norm_nhwc_bwd_one_pass_kernelI11Fp32IOFp32WLi256ELi60ELi480EEv26Group_norm_nhwc_bwd_params)
        .other          _Z35group_norm_nhwc_bwd_one_pass_kernelI11Fp32IOFp32WLi256ELi60ELi480EEv26Group_norm_nhwc_bwd_params,@"STO_CUDA_ENTRY STV_DEFAULT"
_Z35group_norm_nhwc_bwd_one_pass_kernelI11Fp32IOFp32WLi256ELi60ELi480EEv26Group_norm_nhwc_bwd_params:
.text._Z35group_norm_nhwc_bwd_one_pass_kernelI11Fp32IOFp32WLi256ELi60ELi480EEv26Group_norm_nhwc_bwd_params:
        /* <DEDUP_REMOVED lines=20> */
[----:B0-----:R-:W-:Y:S01]  /*0140*/  IMAD R116, R3, UR7, R0 ;  /* 0x0000000703747c24 */ /* 0x001fe2000f8e0200 */
[----:B------:R-:W-:-:S04]  /*0150*/  PRMT R0, R0, 0x9910, RZ ;  /* 0x0000991000007816 */ /* 0x000fc800000000ff */
[----:B------:R-:W-:Y:S01]  /*0160*/  IADD3 R114, PT, PT, R116, 0x60, RZ ;  /* 0x0000006074727810 */ /* 0x000fe20007ffe0ff */
[----:B------:R-:W-:Y:S01]  /*0170*/  IMAD R0, R0, 0x1e, RZ ;  /* 0x0000001e00007824 */ /* 0x000fe200078e02ff */
[C---:B------:R-:W-:Y:S02]  /*0180*/  IADD3 R113, PT, PT, R116.reuse, 0x70, RZ ;  /* 0x0000007074717810 */ /* 0x040fe40007ffe0ff */
[C---:B------:R-:W-:Y:S02]  /*0190*/  IADD3 R112, PT, PT, R116.reuse, 0x80, RZ ;  /* 0x0000008074707810 */ /* 0x040fe40007ffe0ff */
[----:B------:R-:W-:Y:S02]  /*01a0*/  IADD3 R0, PT, PT, RZ, -R0, RZ ;  /* 0x80000000ff007210 */ /* 0x000fe40007ffe0ff */
[----:B------:R-:W-:Y:S02]  /*01b0*/  IADD3 R111, PT, PT, R116, 0x90, RZ ;  /* 0x00000090746f7810 */ /* 0x000fe40007ffe0ff */
[----:B------:R-:W-:-:S02]  /*01c0*/  PRMT R104, R0, 0x7710, RZ ;  /* 0x0000771000687816 */ /* 0x000fc400000000ff */
[C---:B------:R-:W-:Y:S02]  /*01d0*/  IADD3 R110, PT, PT, R116.reuse, 0xa0, RZ ;  /* 0x000000a0746e7810 */ /* 0x040fe40007ffe0ff */
[C---:B------:R-:W-:Y:S02]  /*01e0*/  IADD3 R109, PT, PT, R116.reuse, 0xb0, RZ ;  /* 0x000000b0746d7810 */ /* 0x040fe40007ffe0ff */
[C---:B------:R-:W-:Y:S02]  /*01f0*/  IADD3 R108, PT, PT, R116.reuse, 0xc0, RZ ;  /* 0x000000c0746c7810 */ /* 0x040fe40007ffe0ff */
[C---:B------:R-:W-:Y:S02]  /*0200*/  IADD3 R107, PT, PT, R116.reuse, 0xd0, RZ ;  /* 0x000000d0746b7810 */ /* 0x040fe40007ffe0ff */
[C---:B------:R-:W-:Y:S02]  /*0210*/  IADD3 R106, PT, PT, R116.reuse, 0xe0, RZ ;  /* 0x000000e0746a7810 */ /* 0x040fe40007ffe0ff */
[----:B------:R-:W-:-:S02]  /*0220*/  IADD3 R105, PT, PT, R116, 0xf0, RZ ;  /* 0x000000f074697810 */ /* 0x000fc40007ffe0ff */
[----:B------:R-:W-:Y:S02]  /*0230*/  IADD3 R104, PT, PT, R104, R101, RZ ;  /* 0x0000006568687210 */ /* 0x000fe40007ffe0ff */
[----:B------:R-:W-:Y:S02]  /*0240*/  IADD3 R115, PT, PT, R116, 0x50, RZ ;  /* 0x0000005074737810 */ /* 0x000fe40007ffe0ff */
[----:B------:R-:W-:Y:S02]  /*0250*/  SHF.R.S32.HI R96, RZ, 0x1f, R114 ;  /* 0x0000001fff607819 */ /* 0x000fe40000011472 */
[----:B------:R-:W-:Y:S02]  /*0260*/  SHF.R.S32.HI R95, RZ, 0x1f, R113 ;  /* 0x0000001fff5f7819 */ /* 0x000fe40000011471 */
[----:B------:R-:W-:Y:S02]  /*0270*/  SHF.R.S32.HI R94, RZ, 0x1f, R112 ;  /* 0x0000001fff5e7819 */ /* 0x000fe40000011470 */
[----:B------:R-:W-:-:S02]  /*0280*/  SHF.R.S32.HI R93, RZ, 0x1f, R111 ;  /* 0x0000001fff5d7819 */ /* 0x000fc4000001146f */
[----:B------:R-:W-:Y:S02]  /*0290*/  SHF.R.S32.HI R92, RZ, 0x1f, R110 ;  /* 0x0000001fff5c7819 */ /* 0x000fe4000001146e */
[----:B------:R-:W-:Y:S02]  /*02a0*/  SHF.R.S32.HI R91, RZ, 0x1f, R109 ;  /* 0x0000001fff5b7819 */ /* 0x000fe4000001146d */
[----:B------:R-:W-:Y:S02]  /*02b0*/  SHF.R.S32.HI R90, RZ, 0x1f, R108 ;  /* 0x0000001fff5a7819 */ /* 0x000fe4000001146c */
[----:B------:R-:W-:Y:S02]  /*02c0*/  SHF.R.S32.HI R89, RZ, 0x1f, R107 ;  /* 0x0000001fff597819 */ /* 0x000fe4000001146b */
[----:B------:R-:W-:Y:S02]  /*02d0*/  SHF.R.S32.HI R88, RZ, 0x1f, R106 ;  /* 0x0000001fff587819 */ /* 0x000fe4000001146a */
[----:B------:R-:W-:-:S02]  /*02e0*/  SHF.R.S32.HI R0, RZ, 0x1f, R105 ;  /* 0x0000001fff007819 */ /* 0x000fc40000011469 */
[----:B-1234-:R-:W-:-:S07]  /*02f0*/  SHF.L.U32 R104, R104, 0x1, RZ ;  /* 0x0000000168687819 */ /* 0x01efce00000006ff */
.L_x_1407:
[----:B0-----:R-:W0:Y:S01]  /*0300*/  LDC R9, c[0x0][0x410] ;  /* 0x00010400ff097b82 */ /* 0x001e220000000800 */
[----:B-1----:R-:W1:Y:S01]  /*0310*/  LDCU.128 UR12, c[0x0][0x400] ;  /* 0x00008000ff0c77ac */ /* 0x002e620008000c00 */
[----:B------:R-:W-:Y:S02]  /*0320*/  ISETP.GE.AND P0, PT, R102, RZ, PT ;  /* 0x000000ff6600720c */ /* 0x000fe40003f06270 */
[----:B------:R-:W-:Y:S02]  /*0330*/  CS2R R86, SRZ ;  /* 0x0000000000567805 */ /* 0x000fe4000001ff00 */
[----:B------:R-:W-:Y:S02]  /*0340*/  SHF.R.S32.HI R13, RZ, 0x1f, R116 ;  /* 0x0000001fff0d7819 */ /* 0x000fe40000011474 */
[----:B------:R-:W-:Y:S02]  /*0350*/  CS2R R84, SRZ ;  /* 0x0000000000547805 */ /* 0x000fe4000001ff00 */
[----:B------:R-:W-:-:S02]  /*0360*/  SHF.R.S32.HI R25, RZ, 0x1f, R115 ;  /* 0x0000001fff197819 */ /* 0x000fc40000011473 */
[----:B------:R-:W-:Y:S02]  /*0370*/  LOP3.LUT R57, R104, 0xffff, RZ, 0xc0, !PT ;  /* 0x0000ffff68397812 */ /* 0x000fe400078ec0ff */
[C---:B------:R-:W-:Y:S02]  /*0380*/  IADD3 R19, PT, PT, R116.reuse, 0x20, RZ ;  /* 0x0000002074137810 */ /* 0x040fe40007ffe0ff */
[C---:B------:R-:W-:Y:S02]  /*0390*/  IADD3 R29, PT, PT, R116.reuse, 0x10, RZ ;  /* 0x00000010741d7810 */ /* 0x040fe40007ffe0ff */
[C---:B------:R-:W-:Y:S02]  /*03a0*/  IADD3 R31, PT, PT, R116.reuse, 0x30, RZ ;  /* 0x00000030741f7810 */ /* 0x040fe40007ffe0ff */
[----:B--2---:R-:W-:Y:S02]  /*03b0*/  IADD3 R35, PT, PT, R116, 0x40, RZ ;  /* 0x0000004074237810 */ /* 0x004fe40007ffe0ff */
[----:B------:R-:W-:-:S02]  /*03c0*/  CS2R R78, SRZ ;  /* 0x00000000004e7805 */ /* 0x000fc4000001ff00 */
[----:B------:R-:W-:Y:S02]  /*03d0*/  SHF.R.S32.HI R23, RZ, 0x1f, R19 ;  /* 0x0000001fff177819 */ /* 0x000fe40000011413 */
[----:B------:R-:W-:Y:S02]  /*03e0*/  CS2R R76, SRZ ;  /* 0x00000000004c7805 */ /* 0x000fe4000001ff00 */
[----:B-1----:R-:W-:Y:S02]  /*03f0*/  ISETP.GE.U32.AND P5, PT, R115, UR12, PT ;  /* 0x0000000c73007c0c */ /* 0x002fe4000bfa6070 */
[----:B------:R-:W-:Y:S02]  /*0400*/  CS2R R82, SRZ ;  /* 0x0000000000527805 */ /* 0x000fe4000001ff00 */
[----:B------:R-:W-:Y:S02]  /*0410*/  SHF.R.S32.HI R27, RZ, 0x1f, R29 ;  /* 0x0000001fff1b7819 */ /* 0x000fe4000001141d */
[----:B------:R-:W-:-:S02]  /*0420*/  CS2R R80, SRZ ;  /* 0x0000000000507805 */ /* 0x000fc4000001ff00 */
[----:B0-----:R-:W-:Y:S02]  /*0430*/  IABS R5, R9 ;  /* 0x0000000900057213 */ /* 0x001fe40000000000 */
[----:B------:R-:W-:Y:S02]  /*0440*/  CS2R R74, SRZ ;  /* 0x00000000004a7805 */ /* 0x000fe4000001ff00 */
[----:B------:R-:W-:Y:S02]  /*0450*/  ISETP.GE.AND.EX P5, PT, R25, UR13, PT, P5 ;  /* 0x0000000d19007c0c */ /* 0x000fe4000bfa6350 */
[----:B------:R-:W-:Y:S01]  /*0460*/  CS2R R72, SRZ ;  /* 0x0000000000487805 */ /* 0x000fe2000001ff00 */
[----:B------:R-:W0:Y:S01]  /*0470*/  I2F.RP R4, R5 ;  /* 0x0000000500047306 */ /* 0x000e220000209400 */
[----:B------:R-:W-:Y:S01]  /*0480*/  SHF.R.S32.HI R33, RZ, 0x1f, R31 ;  /* 0x0000001fff217819 */ /* 0x000fe2000001141f */
[----:B------:R-:W1:Y:S01]  /*0490*/  LDC.64 R50, c[0x0][0x3b8] ;  /* 0x0000ee00ff327b82 */ /* 0x000e620000000a00 */
[----:B------:R-:W-:-:S07]  /*04a0*/  SHF.R.S32.HI R37, RZ, 0x1f, R35 ;  /* 0x0000001fff257819 */ /* 0x000fce0000011423 */
[----:B------:R-:W2:Y:S01]  /*04b0*/  LDC.64 R60, c[0x0][0x3a8] ;  /* 0x0000ea00ff3c7b82 */ /* 0x000ea20000000a00 */
[----:B0-----:R-:W0:Y:S07]  /*04c0*/  MUFU.RCP R4, R4 ;  /* 0x0000000400047308 */ /* 0x001e2e0000001000 */
[----:B---3--:R-:W3:Y:S08]  /*04d0*/  @!P5 LDC.64 R14, c[0x0][0x3f8] ;  /* 0x0000fe00ff0edb82 */ /* 0x008ef00000000a00 */
[----:B----4-:R-:W4:Y:S01]  /*04e0*/  @!P5 LDC.64 R16, c[0x0][0x3a0] ;  /* 0x0000e800ff10db82 */ /* 0x010f220000000a00 */
[----:B0-----:R-:W-:-:S07]  /*04f0*/  IADD3 R2, PT, PT, R4, 0xffffffe, RZ ;  /* 0x0ffffffe04027810 */ /* 0x001fce0007ffe0ff */
[----:B------:R-:W0:Y:S01]  /*0500*/  @!P5 LDC.64 R20, c[0x0][0x398] ;  /* 0x0000e600ff14db82 */ /* 0x000e220000000a00 */
[----:B------:R1:W2:Y:S02]  /*0510*/  F2I.FTZ.U32.TRUNC.NTZ R3, R2 ;  /* 0x0000000200037305 */ /* 0x0002a4000021f000 */
[----:B-1----:R-:W-:Y:S02]  /*0520*/  MOV R2, RZ ;  /* 0x000000ff00027202 */ /* 0x002fe40000000f00 */
[----:B--2---:R-:W-:-:S05]  /*0530*/  IADD3 R6, PT, PT, RZ, -R3, RZ ;  /* 0x80000003ff067210 */ /* 0x004fca0007ffe0ff */
[----:B------:R-:W-:Y:S01]  /*0540*/  IMAD R7, R6, R5, RZ ;  /* 0x0000000506077224 */ /* 0x000fe200078e02ff */
[----:B------:R-:W-:-:S03]  /*0550*/  IABS R6, R102 ;  /* 0x0000006600067213 */ /* 0x000fc60000000000 */
[----:B------:R-:W-:Y:S01]  /*0560*/  IMAD.HI.U32 R3, R3, R7, R2 ;  /* 0x0000000703037227 */ /* 0x000fe200078e0002 */
[----:B------:R-:W-:-:S04]  /*0570*/  LOP3.LUT R2, R102, R9, RZ, 0x3c, !PT ;  /* 0x0000000966027212 */ /* 0x000fc800078e3cff */
        /* <DEDUP_REMOVED lines=8> */
[----:B------:R-:W-:Y:S02]  /*0600*/  ISETP.GE.U32.AND P3, PT, R116, UR12, PT ;  /* 0x0000000c74007c0c */ /* 0x000fe4000bf66070 */
[----:B------:R-:W-:Y:S02]  /*0610*/  ISETP.GT.U32.AND P4, PT, R5, R4, PT ;  /* 0x000000040500720c */ /* 0x000fe40003f84070 */
[----:B------:R-:W-:-:S02]  /*0620*/  IADD3 R5, PT, PT, R4, -R5, RZ ;  /* 0x8000000504057210 */ /* 0x000fc40007ffe0ff */
[----:B------:R-:W-:Y:S02]  /*0630*/  ISETP.GE.AND.EX P3, PT, R13, UR13, PT, P3 ;  /* 0x0000000d0d007c0c */ /* 0x000fe4000bf66330 */
[----:B------:R-:W-:Y:S02]  /*0640*/  SEL R4, R5, R4, !P4 ;  /* 0x0000000405047207 */ /* 0x000fe40006000000 */
[----:B------:R-:W-:Y:S02]  /*0650*/  ISETP.GE.U32.AND P4, PT, R19, UR12, PT ;  /* 0x0000000c13007c0c */ /* 0x000fe4000bf86070 */
[----:B------:R-:W-:Y:S02]  /*0660*/  @P2 IADD3 R3, PT, PT, R3, 0x1, RZ ;  /* 0x0000000103032810 */ /* 0x000fe40007ffe0ff */
[----:B------:R-:W-:Y:S02]  /*0670*/  ISETP.NE.AND P2, PT, R9, RZ, PT ;  /* 0x000000ff0900720c */ /* 0x000fe40003f45270 */
[----:B------:R-:W-:-:S02]  /*0680*/  MOV R2, R3 ;  /* 0x0000000300027202 */ /* 0x000fc40000000f00 */
[----:B------:R-:W-:Y:S01]  /*0690*/  LOP3.LUT R3, RZ, R9, RZ, 0x33, !PT ;  /* 0x00000009ff037212 */ /* 0x000fe200078e33ff */
[----:B------:R-:W1:Y:S01]  /*06a0*/  @!P3 LDC.64 R10, c[0x0][0x3f8] ;  /* 0x0000fe00ff0abb82 */ /* 0x000e620000000a00 */
[----:B------:R-:W-:Y:S02]  /*06b0*/  @!P0 IADD3 R4, PT, PT, -R4, RZ, RZ ;  /* 0x000000ff04048210 */ /* 0x000fe40007ffe1ff */
[----:B------:R-:W-:Y:S02]  /*06c0*/  @!P1 IADD3 R2, PT, PT, -R2, RZ, RZ ;  /* 0x000000ff02029210 */ /* 0x000fe40007ffe1ff */
[C---:B------:R-:W-:Y:S02]  /*06d0*/  SEL R117, R3.reuse, R4, !P2 ;  /* 0x0000000403757207 */ /* 0x040fe40005000000 */
[----:B------:R-:W-:Y:S01]  /*06e0*/  SEL R3, R3, R2, !P2 ;  /* 0x0000000203037207 */ /* 0x000fe20005000000 */
[----:B------:R-:W2:Y:S01]  /*06f0*/  @!P3 LDC.64 R6, c[0x0][0x3a0] ;  /* 0x0000e800ff06bb82 */ /* 0x000ea20000000a00 */
[----:B------:R-:W-:Y:S01]  /*0700*/  ISETP.GE.AND.EX P4, PT, R23, UR13, PT, P4 ;  /* 0x0000000d17007c0c */ /* 0x000fe2000bf86340 */
[----:B------:R-:W-:Y:S01]  /*0710*/  IMAD R58, R117, 0x3c, RZ ;  /* 0x0000003c753a7824 */ /* 0x000fe200078e02ff */
[----:B------:R-:W-:-:S02]  /*0720*/  SHF.R.S32.HI R2, RZ, 0x1f, R3 ;  /* 0x0000001fff027819 */ /* 0x000fc40000011403 */
[----:B------:R-:W-:Y:S02]  /*0730*/  ISETP.GE.U32.AND P2, PT, R29, UR12, PT ;  /* 0x0000000c1d007c0c */ /* 0x000fe4000bf46070 */
[----:B------:R-:W-:Y:S01]  /*0740*/  IADD3 R120, P0, PT, R58, R57, RZ ;  /* 0x000000393a787210 */ /* 0x000fe20007f1e0ff */
[----:B------:R-:W-:Y:S01]  /*0750*/  IMAD R2, R2, UR14, RZ ;  /* 0x0000000e02027c24 */ /* 0x000fe2000f8e02ff */
[----:B------:R-:W-:Y:S02]  /*0760*/  ISETP.GE.AND.EX P2, PT, R27, UR13, PT, P2 ;  /* 0x0000000d1b007c0c */ /* 0x000fe4000bf46320 */
[----:B------:R-:W-:Y:S01]  /*0770*/  LEA.HI.X.SX32 R121, R58, RZ, 0x1, P0 ;  /* 0x000000ff3a797211 */ /* 0x000fe200000f0eff */
[C---:B------:R-:W-:Y:S02]  /*0780*/  IMAD R123, R3.reuse, UR15, R2 ;  /* 0x0000000f037b7c24 */ /* 0x040fe4000f8e0202 */
[----:B------:R-:W4:Y:S01]  /*0790*/  @!P4 LDC.64 R8, c[0x0][0x3f8] ;  /* 0x0000fe00ff08cb82 */ /* 0x000f220000000a00 */
[----:B------:R-:W-:-:S04]  /*07a0*/  IMAD.WIDE.U32 R120, R3, UR14, R120 ;  /* 0x0000000e03787c25 */ /* 0x000fc8000f8e0078 */
[----:B-1----:R-:W-:Y:S01]  /*07b0*/  @!P3 IMAD R4, R13, R10, RZ ;  /* 0x0000000a0d04b224 */ /* 0x002fe200078e02ff */
[----:B------:R-:W-:Y:S02]  /*07c0*/  IADD3 R123, PT, PT, R121, R123, RZ ;  /* 0x0000007b797b7210 */ /* 0x000fe40007ffe0ff */
[----:B------:R-:W1:Y:S01]  /*07d0*/  @!P3 LDC.64 R2, c[0x0][0x398] ;  /* 0x0000e600ff02bb82 */ /* 0x000e620000000a00 */
[-C--:B------:R-:W-:Y:S01]  /*07e0*/  @!P3 MOV R122, R120.reuse ;  /* 0x00000078007ab202 */ /* 0x080fe20000000f00 */
[----:B------:R-:W-:Y:S01]  /*07f0*/  @!P3 IMAD R11, R116, R11, R4 ;  /* 0x0000000b740bb224 */ /* 0x000fe200078e0204 */
[----:B------:R-:W-:-:S03]  /*0800*/  @!P2 MOV R26, R120 ;  /* 0x00000078001aa202 */ /* 0x000fc60000000f00 */
[----:B------:R-:W-:-:S04]  /*0810*/  @!P3 IMAD.WIDE.U32 R4, R116, R10, R122 ;  /* 0x0000000a7404b225 */ /* 0x000fc800078e007a */
[----:B---3--:R-:W-:Y:S01]  /*0820*/  @!P5 IMAD R10, R25, R14, RZ ;  /* 0x0000000e190ad224 */ /* 0x008fe200078e02ff */
[----:B------:R-:W-:Y:S01]  /*0830*/  @!P3 IADD3 R11, PT, PT, R5, R11, RZ ;  /* 0x0000000b050bb210 */ /* 0x000fe20007ffe0ff */
[----:B------:R-:W3:Y:S01]  /*0840*/  @!P4 LDC.64 R24, c[0x0][0x3a0] ;  /* 0x0000e800ff18cb82 */ /* 0x000ee20000000a00 */
[C---:B------:R-:W-:Y:S01]  /*0850*/  @!P3 SHF.L.U32 R5, R4.reuse, 0x2, RZ ;  /* 0x000000020405b819 */ /* 0x040fe200000006ff */
[----:B------:R-:W-:Y:S01]  /*0860*/  @!P5 IMAD R13, R115, R15, R10 ;  /* 0x0000000f730dd224 */ /* 0x000fe200078e020a */
[----:B------:R-:W-:Y:S02]  /*0870*/  @!P3 SHF.L.U64.HI R12, R4, 0x2, R11 ;  /* 0x00000002040cb819 */ /* 0x000fe4000001020b */
[----:B------:R-:W-:Y:S02]  /*0880*/  @!P5 MOV R10, R120 ;  /* 0x00000078000ad202 */ /* 0x000fe40000000f00 */
[----:B------:R-:W-:Y:S02]  /*0890*/  @!P5 MOV R11, R123 ;  /* 0x0000007b000bd202 */ /* 0x000fe40000000f00 */
[----:B--2---:R-:W-:-:S02]  /*08a0*/  @!P3 IADD3 R6, P0, PT, R5, R6, RZ ;  /* 0x000000060506b210 */ /* 0x004fc40007f1e0ff */
[----:B-1----:R-:W-:Y:S01]  /*08b0*/  @!P3 IADD3 R2, P1, PT, R5, R2, RZ ;  /* 0x000000020502b210 */ /* 0x002fe20007f3e0ff */
[----:B------:R-:W-:Y:S01]  /*08c0*/  @!P5 IMAD.WIDE.U32 R10, R115, R14, R10 ;  /* 0x0000000e730ad225 */ /* 0x000fe200078e000a */
[----:B------:R-:W1:Y:S01]  /*08d0*/  @!P2 LDC.64 R4, c[0x0][0x3f8] ;  /* 0x0000fe00ff04ab82 */ /* 0x000e620000000a00 */
[----:B------:R-:W-:Y:S02]  /*08e0*/  @!P3 IADD3.X R7, PT, PT, R12, R7, RZ, P0, !PT ;  /* 0x000000070c07b210 */ /* 0x000fe400007fe4ff */
[----:B------:R-:W-:Y:S01]  /*08f0*/  ISETP.GE.U32.AND P0, PT, R31, UR12, PT ;  /* 0x0000000c1f007c0c */ /* 0x000fe2000bf06070 */
[----:B----4-:R-:W-:Y:S01]  /*0900*/  @!P4 IMAD R14, R23, R8, RZ ;  /* 0x00000008170ec224 */ /* 0x010fe200078e02ff */
[----:B------:R-:W-:Y:S01]  /*0910*/  @!P5 IADD3 R13, PT, PT, R11, R13, RZ ;  /* 0x0000000d0b0dd210 */ /* 0x000fe20007ffe0ff */
[----:B------:R-:W5:Y:S01]  /*0920*/  @!P3 LDG.E.64 R86, desc[UR8][R6.64] ;  /* 0x000000080656b981 */ /* 0x000f62000c1e1b00 */
[----:B------:R-:W-:Y:S01]  /*0930*/  @!P5 SHF.L.U32 R11, R10, 0x2, RZ ;  /* 0x000000020a0bd819 */ /* 0x000fe200000006ff */
[----:B------:R-:W2:Y:S01]  /*0940*/  @!P4 LDC.64 R22, c[0x0][0x398] ;  /* 0x0000e600ff16cb82 */ /* 0x000ea20000000a00 */
[----:B------:R-:W-:-:S02]  /*0950*/  @!P3 IADD3.X R3, PT, PT, R12, R3, RZ, P1, !PT ;  /* 0x000000030c03b210 */ /* 0x000fc40000ffe4ff */
[----:B------:R-:W-:Y:S02]  /*0960*/  ISETP.GE.AND.EX P0, PT, R33, UR13, PT, P0 ;  /* 0x0000000d21007c0c */ /* 0x000fe4000bf06300 */
[----:B------:R-:W-:Y:S01]  /*0970*/  @!P5 SHF.L.U64.HI R12, R10, 0x2, R13 ;  /* 0x000000020a0cd819 */ /* 0x000fe2000001020d */
[----:B------:R-:W-:Y:S01]  /*0980*/  @!P4 IMAD R13, R19, R9, R14 ;  /* 0x00000009130dc224 */ /* 0x000fe200078e020e */
[C---:B------:R-:W-:Y:S01]  /*0990*/  @!P5 IADD3 R16, P1, PT, R11.reuse, R16, RZ ;  /* 0x000000100b10d210 */ /* 0x040fe20007f3e0ff */
[----:B------:R-:W4:Y:S01]  /*09a0*/  @!P2 LDC.64 R14, c[0x0][0x398] ;  /* 0x0000e600ff0eab82 */ /* 0x000f220000000a00 */
[----:B0-----:R-:W-:Y:S01]  /*09b0*/  @!P5 IADD3 R20, P6, PT, R11, R20, RZ ;  /* 0x000000140b14d210 */ /* 0x001fe20007fde0ff */
[----:B------:R0:W5:Y:S01]  /*09c0*/  @!P3 LDG.E.64 R84, desc[UR8][R2.64] ;  /* 0x000000080254b981 */ /* 0x000162000c1e1b00 */
[----:B------:R-:W-:Y:S02]  /*09d0*/  @!P4 MOV R10, R120 ;  /* 0x00000078000ac202 */ /* 0x000fe40000000f00 */
[----:B------:R-:W-:-:S02]  /*09e0*/  @!P4 MOV R11, R123 ;  /* 0x0000007b000bc202 */ /* 0x000fc40000000f00 */
[C---:B------:R-:W-:Y:S02]  /*09f0*/  @!P5 IADD3.X R17, PT, PT, R12.reuse, R17, RZ, P1, !PT ;  /* 0x000000110c11d210 */ /* 0x040fe40000ffe4ff */
[----:B------:R-:W-:Y:S01]  /*0a00*/  ISETP.GE.U32.AND P1, PT, R35, UR12, PT ;  /* 0x0000000c23007c0c */ /* 0x000fe2000bf26070 */
[----:B------:R-:W-:Y:S01]  /*0a10*/  @!P4 IMAD.WIDE.U32 R8, R19, R8, R10 ;  /* 0x000000081308c225 */ /* 0x000fe200078e000a */
[----:B------:R-:W-:Y:S01]  /*0a20*/  @!P5 IADD3.X R21, PT, PT, R12, R21, RZ, P6, !PT ;  /* 0x000000150c15d210 */ /* 0x000fe200037fe4ff */
[----:B------:R-:W0:Y:S01]  /*0a30*/  @!P0 LDC.64 R18, c[0x0][0x3f8] ;  /* 0x0000fe00ff128b82 */ /* 0x000e220000000a00 */
[----:B------:R-:W-:Y:S01]  /*0a40*/  ISETP.GE.AND.EX P1, PT, R37, UR13, PT, P1 ;  /* 0x0000000d25007c0c */ /* 0x000fe2000bf26310 */
[-C--:B-1----:R-:W-:Y:S01]  /*0a50*/  @!P2 IMAD R10, R27, R4.reuse, RZ ;  /* 0x000000041b0aa224 */ /* 0x082fe200078e02ff */
[----:B------:R-:W-:Y:S02]  /*0a60*/  @!P4 IADD3 R11, PT, PT, R9, R13, RZ ;  /* 0x0000000d090bc210 */ /* 0x000fe40007ffe0ff */
[----:B------:R-:W-:Y:S01]  /*0a70*/  @!P2 MOV R27, R123 ;  /* 0x0000007b001ba202 */ /* 0x000fe20000000f00 */
[C---:B------:R-:W-:Y:S01]  /*0a80*/  @!P2 IMAD R5, R29.reuse, R5, R10 ;  /* 0x000000051d05a224 */ /* 0x040fe200078e020a */
[C---:B------:R-:W-:Y:S01]  /*0a90*/  @!P4 SHF.L.U32 R9, R8.reuse, 0x2, RZ ;  /* 0x000000020809c819 */ /* 0x040fe200000006ff */
[----:B------:R-:W1:Y:S01]  /*0aa0*/  @!P2 LDC.64 R12, c[0x0][0x3a0] ;  /* 0x0000e800ff0cab82 */ /* 0x000e620000000a00 */
[----:B------:R-:W-:Y:S01]  /*0ab0*/  @!P4 SHF.L.U64.HI R28, R8, 0x2, R11 ;  /* 0x00000002081cc819 */ /* 0x000fe2000001020b */
[----:B------:R-:W-:-:S05]  /*0ac0*/  @!P2 IMAD.WIDE.U32 R26, R29, R4, R26 ;  /* 0x000000041d1aa225 */ /* 0x000fca00078e001a */
[----:B------:R-:W-:Y:S01]  /*0ad0*/  @!P2 IADD3 R29, PT, PT, R27, R5, RZ ;  /* 0x000000051b1da210 */ /* 0x000fe20007ffe0ff */
[----:B------:R-:W4:Y:S01]  /*0ae0*/  @!P0 LDC.64 R10, c[0x0][0x3a0] ;  /* 0x0000e800ff0a8b82 */ /* 0x000f220000000a00 */
[C---:B---3--:R-:W-:Y:S02]  /*0af0*/  @!P4 IADD3 R24, P3, PT, R9.reuse, R24, RZ ;  /* 0x000000180918c210 */ /* 0x048fe40007f7e0ff */
[----:B--2---:R-:W-:-:S05]  /*0b00*/  @!P4 IADD3 R22, P6, PT, R9, R22, RZ ;  /* 0x000000160916c210 */ /* 0x004fca0007fde0ff */
[----:B------:R-:W2:Y:S01]  /*0b10*/  @!P1 LDC.64 R4, c[0x0][0x3f8] ;  /* 0x0000fe00ff049b82 */ /* 0x000ea20000000a00 */
[----:B------:R-:W-:Y:S01]  /*0b20*/  @!P2 SHF.L.U32 R27, R26, 0x2, RZ ;  /* 0x000000021a1ba819 */ /* 0x000fe200000006ff */
[----:B0-----:R-:W-:Y:S01]  /*0b30*/  @!P0 IMAD R30, R33, R18, RZ ;  /* 0x00000012211e8224 */ /* 0x001fe200078e02ff */
[----:B------:R-:W-:-:S05]  /*0b40*/  @!P4 IADD3.X R25, PT, PT, R28, R25, RZ, P3, !PT ;  /* 0x000000191c19c210 */ /* 0x000fca0001ffe4ff */
[----:B------:R-:W0:Y:S01]  /*0b50*/  @!P0 LDC.64 R8, c[0x0][0x398] ;  /* 0x0000e600ff088b82 */ /* 0x000e220000000a00 */
[----:B------:R-:W-:Y:S02]  /*0b60*/  @!P2 SHF.L.U64.HI R26, R26, 0x2, R29 ;  /* 0x000000021a1aa819 */ /* 0x000fe4000001021d */
[----:B------:R-:W-:Y:S02]  /*0b70*/  @!P0 MOV R2, R120 ;  /* 0x0000007800028202 */ /* 0x000fe40000000f00 */
[----:B------:R-:W-:Y:S02]  /*0b80*/  @!P0 MOV R3, R123 ;  /* 0x0000007b00038202 */ /* 0x000fe40000000f00 */
[----:B-1----:R-:W-:Y:S01]  /*0b90*/  @!P2 IADD3 R6, P3, PT, R27, R12, RZ ;  /* 0x0000000c1b06a210 */ /* 0x002fe20007f7e0ff */
[C---:B------:R-:W-:Y:S01]  /*0ba0*/  @!P0 IMAD R29, R31.reuse, R19, R30 ;  /* 0x000000131f1d8224 */ /* 0x040fe200078e021e */
[----:B------:R-:W-:Y:S01]  /*0bb0*/  @!P4 IADD3.X R23, PT, PT, R28, R23, RZ, P6, !PT ;  /* 0x000000171c17c210 */ /* 0x000fe200037fe4ff */
[----:B------:R-:W-:Y:S01]  /*0bc0*/  @!P0 IMAD.WIDE.U32 R18, R31, R18, R2 ;  /* 0x000000121f128225 */ /* 0x000fe200078e0002 */
[----:B------:R-:W-:Y:S01]  /*0bd0*/  @!P2 IADD3.X R7, PT, PT, R26, R13, RZ, P3, !PT ;  /* 0x0000000d1a07a210 */ /* 0x000fe20001ffe4ff */
[----:B------:R-:W5:Y:S01]  /*0be0*/  @!P4 LDG.E.64 R78, desc[UR8][R24.64] ;  /* 0x00000008184ec981 */ /* 0x000f62000c1e1b00 */
[----:B------:R-:W-:-:S02]  /*0bf0*/  ISETP.GE.U32.AND P3, PT, R114, UR12, PT ;  /* 0x0000000c72007c0c */ /* 0x000fc4000bf66070 */
[----:B----4-:R-:W-:Y:S01]  /*0c00*/  @!P2 IADD3 R14, P6, PT, R27, R14, RZ ;  /* 0x0000000e1b0ea210 */ /* 0x010fe20007fde0ff */
[----:B------:R-:W5:Y:S01]  /*0c10*/  @!P4 LDG.E.64 R76, desc[UR8][R22.64] ;  /* 0x00000008164cc981 */ /* 0x000f62000c1e1b00 */
[----:B------:R-:W-:Y:S02]  /*0c20*/  ISETP.GE.AND.EX P3, PT, R96, UR13, PT, P3 ;  /* 0x0000000d60007c0c */ /* 0x000fe4000bf66330 */
[----:B------:R-:W-:Y:S01]  /*0c30*/  @!P0 IADD3 R13, PT, PT, R19, R29, RZ ;  /* 0x0000001d130d8210 */ /* 0x000fe20007ffe0ff */
[----:B------:R-:W5:Y:S01]  /*0c40*/  @!P2 LDG.E.64 R82, desc[UR8][R6.64] ;  /* 0x000000080652a981 */ /* 0x000f62000c1e1b00 */
[----:B------:R-:W-:Y:S02]  /*0c50*/  @!P0 SHF.L.U32 R3, R18, 0x2, RZ ;  /* 0x0000000212038819 */ /* 0x000fe400000006ff */
[----:B------:R-:W-:Y:S01]  /*0c60*/  @!P2 IADD3.X R15, PT, PT, R26, R15, RZ, P6, !PT ;  /* 0x0000000f1a0fa210 */ /* 0x000fe200037fe4ff */
[----:B--2---:R-:W-:Y:S01]  /*0c70*/  @!P1 IMAD R26, R37, R4, RZ ;  /* 0x00000004251a9224 */ /* 0x004fe200078e02ff */
[----:B------:R-:W-:-:S02]  /*0c80*/  @!P0 SHF.L.U64.HI R2, R18, 0x2, R13 ;  /* 0x0000000212028819 */ /* 0x000fc4000001020d */
[----:B------:R-:W-:Y:S01]  /*0c90*/  @!P0 IADD3 R10, P6, PT, R3, R10, RZ ;  /* 0x0000000a030a8210 */ /* 0x000fe20007fde0ff */
[----:B------:R-:W-:Y:S01]  /*0ca0*/  @!P1 IMAD R29, R35, R5, R26 ;  /* 0x00000005231d9224 */ /* 0x000fe200078e021a */
[----:B------:R-:W-:Y:S01]  /*0cb0*/  @!P1 MOV R26, R120 ;  /* 0x00000078001a9202 */ /* 0x000fe20000000f00 */
[----:B------:R-:W1:Y:S01]  /*0cc0*/  @!P3 LDC.64 R30, c[0x0][0x3f8] ;  /* 0x0000fe00ff1ebb82 */ /* 0x000e620000000a00 */
[C---:B------:R-:W-:Y:S01]  /*0cd0*/  @!P0 IADD3.X R11, PT, PT, R2.reuse, R11, RZ, P6, !PT ;  /* 0x0000000b020b8210 */ /* 0x040fe200037fe4ff */
[----:B------:R-:W5:Y:S01]  /*0ce0*/  @!P2 LDG.E.64 R80, desc[UR8][R14.64] ;  /* 0x000000080e50a981 */ /* 0x000f62000c1e1b00 */
[----:B------:R-:W-:Y:S02]  /*0cf0*/  @!P1 MOV R27, R123 ;  /* 0x0000007b001b9202 */ /* 0x000fe40000000f00 */
[----:B0-----:R-:W-:Y:S01]  /*0d00*/  @!P0 IADD3 R8, P6, PT, R3, R8, RZ ;  /* 0x0000000803088210 */ /* 0x001fe20007fde0ff */
[----:B------:R-:W5:Y:S01]  /*0d10*/  @!P0 LDG.E.64 R74, desc[UR8][R10.64] ;  /* 0x000000080a4a8981 */ /* 0x000f62000c1e1b00 */
[----:B------:R-:W-:Y:S01]  /*0d20*/  MOV R3, RZ ;  /* 0x000000ff00037202 */ /* 0x000fe20000000f00 */
[----:B------:R-:W0:Y:S01]  /*0d30*/  @!P1 LDC.64 R12, c[0x0][0x3a0] ;  /* 0x0000e800ff0c9b82 */ /* 0x000e220000000a00 */
[----:B------:R-:W-:Y:S01]  /*0d40*/  @!P0 IADD3.X R9, PT, PT, R2, R9, RZ, P6, !PT ;  /* 0x0000000902098210 */ /* 0x000fe200037fe4ff */
[----:B------:R-:W-:Y:S01]  /*0d50*/  @!P1 IMAD.WIDE.U32 R26, R35, R4, R26 ;  /* 0x00000004231a9225 */ /* 0x000fe200078e001a */
[----:B------:R-:W-:-:S02]  /*0d60*/  MOV R2, RZ ;  /* 0x000000ff00027202 */ /* 0x000fc40000000f00 */
[----:B------:R-:W-:-:S03]  /*0d70*/  CS2R R4, SRZ ;  /* 0x0000000000047805 */ /* 0x000fc6000001ff00 */
[----:B------:R-:W2:Y:S01]  /*0d80*/  @!P1 LDC.64 R18, c[0x0][0x398] ;  /* 0x0000e600ff129b82 */ /* 0x000ea20000000a00 */
[----:B------:R1:W5:Y:S04]  /*0d90*/  @!P5 LDG.E.64 R2, desc[UR8][R16.64] ;  /* 0x000000081002d981 */ /* 0x000368000c1e1b00 */
[----:B------:R3:W5:Y:S01]  /*0da0*/  @!P5 LDG.E.64 R4, desc[UR8][R20.64] ;  /* 0x000000081404d981 */ /* 0x000762000c1e1b00 */
[----:B------:R-:W-:Y:S02]  /*0db0*/  ISETP.GE.U32.AND P5, PT, R113, UR12, PT ;  /* 0x0000000c71007c0c */ /* 0x000fe4000bfa6070 */
[----:B------:R-:W-:Y:S01]  /*0dc0*/  ISETP.GE.U32.AND P4, PT, R111, UR12, PT ;  /* 0x0000000c6f007c0c */ /* 0x000fe2000bf86070 */
[----:B------:R4:W5:Y:S01]  /*0dd0*/  @!P0 LDG.E.64 R72, desc[UR8][R8.64] ;  /* 0x0000000808488981 */ /* 0x000962000c1e1b00 */
[----:B------:R-:W-:-:S02]  /*0de0*/  ISETP.GE.AND.EX P5, PT, R95, UR13, PT, P5 ;  /* 0x0000000d5f007c0c */ /* 0x000fc4000bfa6350 */
[----:B------:R-:W-:Y:S02]  /*0df0*/  @!P1 IADD3 R29, PT, PT, R27, R29, RZ ;  /* 0x0000001d1b1d9210 */ /* 0x000fe40007ffe0ff */
[----:B------:R-:W-:Y:S01]  /*0e00*/  @!P1 SHF.L.U32 R27, R26, 0x2, RZ ;  /* 0x000000021a1b9819 */ /* 0x000fe200000006ff */
[----:B-1----:R-:W-:Y:S01]  /*0e10*/  @!P3 IMAD R16, R96, R30, RZ ;  /* 0x0000001e6010b224 */ /* 0x002fe200078e02ff */
[----:B------:R-:W-:Y:S02]  /*0e20*/  @!P1 SHF.L.U64.HI R26, R26, 0x2, R29 ;  /* 0x000000021a1a9819 */ /* 0x000fe4000001021d */
[----:B0-----:R-:W-:Y:S01]  /*0e30*/  @!P1 IADD3 R12, P6, PT, R27, R12, RZ ;  /* 0x0000000c1b0c9210 */ /* 0x001fe20007fde0ff */
[----:B------:R-:W-:Y:S02]  /*0e40*/  @!P3 IMAD R33, R114, R31, R16 ;  /* 0x0000001f7221b224 */ /* 0x000fe400078e0210 */
[----:B------:R-:W0:Y:S01]  /*0e50*/  @!P3 LDC.64 R16, c[0x0][0x3a0] ;  /* 0x0000e800ff10bb82 */ /* 0x000e220000000a00 */
[----:B------:R-:W-:-:S02]  /*0e60*/  @!P1 IADD3.X R13, PT, PT, R26, R13, RZ, P6, !PT ;  /* 0x0000000d1a0d9210 */ /* 0x000fc400037fe4ff */
[----:B--2---:R-:W-:-:S05]  /*0e70*/  @!P1 IADD3 R18, P6, PT, R27, R18, RZ ;  /* 0x000000121b129210 */ /* 0x004fca0007fde0ff */
[----:B------:R-:W1:Y:S01]  /*0e80*/  @!P5 LDC.64 R28, c[0x0][0x3f8] ;  /* 0x0000fe00ff1cdb82 */ /* 0x000e620000000a00 */
[----:B------:R-:W-:Y:S02]  /*0e90*/  @!P1 IADD3.X R19, PT, PT, R26, R19, RZ, P6, !PT ;  /* 0x000000131a139210 */ /* 0x000fe400037fe4ff */
[----:B------:R-:W-:-:S05]  /*0ea0*/  ISETP.GE.AND.EX P4, PT, R93, UR13, PT, P4 ;  /* 0x0000000d5d007c0c */ /* 0x000fca000bf86340 */
[----:B------:R-:W2:Y:S01]  /*0eb0*/  @!P3 LDC.64 R26, c[0x0][0x398] ;  /* 0x0000e600ff1abb82 */ /* 0x000ea20000000a00 */
[----:B---3--:R-:W-:Y:S02]  /*0ec0*/  @!P3 MOV R20, R120 ;  /* 0x000000780014b202 */ /* 0x008fe40000000f00 */
[----:B------:R-:W-:-:S05]  /*0ed0*/  @!P3 MOV R21, R123 ;  /* 0x0000007b0015b202 */ /* 0x000fca0000000f00 */
[----:B------:R-:W3:Y:S01]  /*0ee0*/  @!P5 LDC.64 R24, c[0x0][0x3a0] ;  /* 0x0000e800ff18db82 */ /* 0x000ee20000000a00 */
[----:B------:R-:W-:Y:S01]  /*0ef0*/  @!P3 IMAD.WIDE.U32 R30, R114, R30, R20 ;  /* 0x0000001e721eb225 */ /* 0x000fe200078e0014 */
[----:B------:R-:W-:-:S06]  /*0f00*/  ISETP.GE.U32.AND P2, PT, R110, UR12, PT ;  /* 0x0000000c6e007c0c */ /* 0x000fcc000bf46070 */
[----:B------:R-:W4:Y:S01]  /*0f10*/  @!P5 LDC.64 R20, c[0x0][0x398] ;  /* 0x0000e600ff14db82 */ /* 0x000f220000000a00 */
[----:B------:R-:W-:Y:S01]  /*0f20*/  @!P3 IADD3 R33, PT, PT, R31, R33, RZ ;  /* 0x000000211f21b210 */ /* 0x000fe20007ffe0ff */
[----:B-1----:R-:W-:Y:S01]  /*0f30*/  @!P5 IMAD R32, R95, R28, RZ ;  /* 0x0000001c5f20d224 */ /* 0x002fe200078e02ff */
[----:B------:R-:W-:Y:S02]  /*0f40*/  @!P3 SHF.L.U32 R31, R30, 0x2, RZ ;  /* 0x000000021e1fb819 */ /* 0x000fe400000006ff */
[----:B------:R-:W-:Y:S02]  /*0f50*/  @!P5 MOV R6, R120 ;  /* 0x000000780006d202 */ /* 0x000fe40000000f00 */
[----:B------:R-:W-:Y:S01]  /*0f60*/  @!P5 MOV R7, R123 ;  /* 0x0000007b0007d202 */ /* 0x000fe20000000f00 */
[----:B------:R-:W1:Y:S01]  /*0f70*/  @!P4 LDC.64 R22, c[0x0][0x3f8] ;  /* 0x0000fe00ff16cb82 */ /* 0x000e620000000a00 */
[----:B------:R-:W-:Y:S02]  /*0f80*/  ISETP.GE.AND.EX P2, PT, R92, UR13, PT, P2 ;  /* 0x0000000d5c007c0c */ /* 0x000fe4000bf46320 */
[----:B------:R-:W-:Y:S01]  /*0f90*/  @!P3 SHF.L.U64.HI R30, R30, 0x2, R33 ;  /* 0x000000021e1eb819 */ /* 0x000fe20000010221 */
[----:B------:R-:W-:Y:S01]  /*0fa0*/  @!P5 IMAD R33, R113, R29, R32 ;  /* 0x0000001d7121d224 */ /* 0x000fe200078e0220 */
[----:B0-----:R-:W-:Y:S01]  /*0fb0*/  @!P3 IADD3 R16, P6, PT, R31, R16, RZ ;  /* 0x000000101f10b210 */ /* 0x001fe20007fde0ff */
[----:B------:R-:W-:Y:S01]  /*0fc0*/  @!P5 IMAD.WIDE.U32 R28, R113, R28, R6 ;  /* 0x0000001c711cd225 */ /* 0x000fe200078e0006 */
[----:B------:R-:W-:Y:S01]  /*0fd0*/  ISETP.GE.U32.AND P0, PT, R109, UR12, PT ;  /* 0x0000000c6d007c0c */ /* 0x000fe2000bf06070 */
[----:B------:R-:W0:Y:S01]  /*0fe0*/  @!P4 LDC.64 R38, c[0x0][0x3a0] ;  /* 0x0000e800ff26cb82 */ /* 0x000e220000000a00 */
[----:B------:R-:W-:-:S02]  /*0ff0*/  @!P3 IADD3.X R17, PT, PT, R30, R17, RZ, P6, !PT ;  /* 0x000000111e11b210 */ /* 0x000fc400037fe4ff */
[----:B--2---:R-:W-:Y:S02]  /*1000*/  @!P3 IADD3 R26, P6, PT, R31, R26, RZ ;  /* 0x0000001a1f1ab210 */ /* 0x004fe40007fde0ff */
[----:B------:R-:W-:Y:S02]  /*1010*/  @!P5 IADD3 R15, PT, PT, R29, R33, RZ ;  /* 0x000000211d0fd210 */ /* 0x000fe40007ffe0ff */
[----:B------:R-:W-:Y:S01]  /*1020*/  @!P5 SHF.L.U32 R7, R28, 0x2, RZ ;  /* 0x000000021c07d819 */ /* 0x000fe200000006ff */
[----:B------:R-:W2:Y:S01]  /*1030*/  @!P2 LDC.64 R32, c[0x0][0x3a0] ;  /* 0x0000e800ff20ab82 */ /* 0x000ea20000000a00 */
[----:B------:R-:W-:Y:S02]  /*1040*/  @!P3 IADD3.X R27, PT, PT, R30, R27, RZ, P6, !PT ;  /* 0x0000001b1e1bb210 */ /* 0x000fe400037fe4ff */
[----:B------:R-:W-:Y:S02]  /*1050*/  @!P5 SHF.L.U64.HI R6, R28, 0x2, R15 ;  /* 0x000000021c06d819 */ /* 0x000fe4000001020f */
[----:B---3--:R-:W-:-:S03]  /*1060*/  @!P5 IADD3 R24, P6, PT, R7, R24, RZ ;  /* 0x000000180718d210 */ /* 0x008fc60007fde0ff */
[----:B------:R-:W3:Y:S01]  /*1070*/  @!P2 LDC.64 R28, c[0x0][0x3f8] ;  /* 0x0000fe00ff1cab82 */ /* 0x000ee20000000a00 */
[C---:B------:R-:W-:Y:S02]  /*1080*/  @!P5 IADD3.X R25, PT, PT, R6.reuse, R25, RZ, P6, !PT ;  /* 0x000000190619d210 */ /* 0x040fe400037fe4ff */
[----:B----4-:R-:W-:Y:S01]  /*1090*/  @!P5 IADD3 R20, P6, PT, R7, R20, RZ ;  /* 0x000000140714d210 */ /* 0x010fe20007fde0ff */
[----:B-1----:R-:W-:Y:S01]  /*10a0*/  @!P4 IMAD R14, R93, R22, RZ ;  /* 0x000000165d0ec224 */ /* 0x002fe200078e02ff */
[----:B------:R-:W-:Y:S02]  /*10b0*/  @!P4 MOV R7, R123 ;  /* 0x0000007b0007c202 */ /* 0x000fe40000000f00 */
[----:B------:R-:W-:Y:S02]  /*10c0*/  @!P5 IADD3.X R21, PT, PT, R6, R21, RZ, P6, !PT ;  /* 0x000000150615d210 */ /* 0x000fe400037fe4ff */
[----:B------:R-:W-:Y:S02]  /*10d0*/  CS2R R8, SRZ ;  /* 0x0000000000087805 */ /* 0x000fe4000001ff00 */
[----:B------:R-:W-:Y:S01]  /*10e0*/  @!P4 MOV R6, R120 ;  /* 0x000000780006c202 */ /* 0x000fe20000000f00 */
[----:B------:R-:W-:Y:S01]  /*10f0*/  @!P4 IMAD R15, R111, R23, R14 ;  /* 0x000000176f0fc224 */ /* 0x000fe200078e020e */
[----:B------:R-:W-:Y:S01]  /*1100*/  ISETP.GE.AND.EX P0, PT, R91, UR13, PT, P0 ;  /* 0x0000000d5b007c0c */ /* 0x000fe2000bf06300 */
[----:B------:R-:W1:Y:S02]  /*1110*/  @!P2 LDC.64 R30, c[0x0][0x398] ;  /* 0x0000e600ff1eab82 */ /* 0x000e640000000a00 */
[----:B------:R-:W-:Y:S01]  /*1120*/  @!P4 IMAD.WIDE.U32 R22, R111, R22, R6 ;  /* 0x000000166f16c225 */ /* 0x000fe200078e0006 */
[----:B------:R-:W-:Y:S01]  /*1130*/  @!P2 MOV R10, R120 ;  /* 0x00000078000aa202 */ /* 0x000fe20000000f00 */
[----:B------:R-:W5:Y:S03]  /*1140*/  @!P1 LDG.E.64 R8, desc[UR8][R18.64] ;  /* 0x0000000812089981 */ /* 0x000f66000c1e1b00 */
[----:B------:R-:W-:-:S02]  /*1150*/  @!P4 IADD3 R7, PT, PT, R23, R15, RZ ;  /* 0x0000000f1707c210 */ /* 0x000fc40007ffe0ff */
[C---:B------:R-:W-:Y:S02]  /*1160*/  @!P4 SHF.L.U32 R35, R22.reuse, 0x2, RZ ;  /* 0x000000021623c819 */ /* 0x040fe400000006ff */
[----:B------:R-:W-:Y:S01]  /*1170*/  @!P4 SHF.L.U64.HI R34, R22, 0x2, R7 ;  /* 0x000000021622c819 */ /* 0x000fe20000010207 */
[----:B---3--:R-:W-:Y:S01]  /*1180*/  @!P2 IMAD R6, R92, R28, RZ ;  /* 0x0000001c5c06a224 */ /* 0x008fe200078e02ff */
[----:B------:R-:W3:Y:S01]  /*1190*/  @!P4 LDC.64 R22, c[0x0][0x398] ;  /* 0x0000e600ff16cb82 */ /* 0x000ee20000000a00 */
[----:B------:R-:W-:Y:S02]  /*11a0*/  @!P2 MOV R11, R123 ;  /* 0x0000007b000ba202 */ /* 0x000fe40000000f00 */
[----:B------:R-:W-:Y:S01]  /*11b0*/  @!P2 IMAD R37, R110, R29, R6 ;  /* 0x0000001d6e25a224 */ /* 0x000fe200078e0206 */
[----:B------:R-:W-:-:S04]  /*11c0*/  CS2R R6, SRZ ;  /* 0x0000000000067805 */ /* 0x000fc8000001ff00 */
[----:B------:R-:W4:Y:S01]  /*11d0*/  @!P0 LDC.64 R14, c[0x0][0x3f8] ;  /* 0x0000fe00ff0e8b82 */ /* 0x000f220000000a00 */
[----:B------:R-:W-:Y:S01]  /*11e0*/  @!P2 IMAD.WIDE.U32 R28, R110, R28, R10 ;  /* 0x0000001c6e1ca225 */ /* 0x000fe200078e000a */
[----:B------:R0:W5:Y:S01]  /*11f0*/  @!P1 LDG.E.64 R6, desc[UR8][R12.64] ;  /* 0x000000080c069981 */ /* 0x000162000c1e1b00 */
[----:B------:R-:W-:Y:S02]  /*1200*/  CS2R R10, SRZ ;  /* 0x00000000000a7805 */ /* 0x000fe4000001ff00 */
[----:B------:R-:W-:Y:S02]  /*1210*/  ISETP.GE.U32.AND P1, PT, R108, UR12, PT ;  /* 0x0000000c6c007c0c */ /* 0x000fe4000bf26070 */
[----:B0-----:R-:W-:Y:S02]  /*1220*/  CS2R R12, SRZ ;  /* 0x00000000000c7805 */ /* 0x001fe4000001ff00 */
[----:B------:R-:W-:Y:S01]  /*1230*/  ISETP.GE.AND.EX P1, PT, R90, UR13, PT, P1 ;  /* 0x0000000d5a007c0c */ /* 0x000fe2000bf26310 */
[----:B------:R0:W5:Y:S01]  /*1240*/  @!P3 LDG.E.64 R10, desc[UR8][R16.64] ;  /* 0x00000008100ab981 */ /* 0x000162000c1e1b00 */
[----:B------:R-:W-:-:S03]  /*1250*/  @!P4 IADD3 R38, P6, PT, R35, R38, RZ ;  /* 0x000000262326c210 */ /* 0x000fc60007fde0ff */
[----:B------:R1:W5:Y:S01]  /*1260*/  @!P3 LDG.E.64 R12, desc[UR8][R26.64] ;  /* 0x000000081a0cb981 */ /* 0x000362000c1e1b00 */
[----:B------:R-:W-:Y:S02]  /*1270*/  ISETP.GE.U32.AND P3, PT, R107, UR12, PT ;  /* 0x0000000c6b007c0c */ /* 0x000fe4000bf66070 */
[----:B------:R-:W-:Y:S02]  /*1280*/  @!P4 IADD3.X R39, PT, PT, R34, R39, RZ, P6, !PT ;  /* 0x000000272227c210 */ /* 0x000fe400037fe4ff */
[----:B------:R-:W-:Y:S02]  /*1290*/  ISETP.GE.AND.EX P3, PT, R89, UR13, PT, P3 ;  /* 0x0000000d59007c0c */ /* 0x000fe4000bf66330 */
[----:B---3--:R-:W-:Y:S01]  /*12a0*/  @!P4 IADD3 R22, P6, PT, R35, R22, RZ ;  /* 0x000000162316c210 */ /* 0x008fe20007fde0ff */
[----:B------:R-:W3:Y:S01]  /*12b0*/  @!P1 LDC.64 R18, c[0x0][0x3f8] ;  /* 0x0000fe00ff129b82 */ /* 0x000ee20000000a00 */
[----:B------:R-:W-:Y:S02]  /*12c0*/  @!P2 IADD3 R35, PT, PT, R29, R37, RZ ;  /* 0x000000251d23a210 */ /* 0x000fe40007ffe0ff */
[----:B------:R-:W-:-:S02]  /*12d0*/  @!P2 SHF.L.U32 R29, R28, 0x2, RZ ;  /* 0x000000021c1da819 */ /* 0x000fc400000006ff */
[----:B------:R-:W-:Y:S01]  /*12e0*/  @!P4 IADD3.X R23, PT, PT, R34, R23, RZ, P6, !PT ;  /* 0x000000172217c210 */ /* 0x000fe200037fe4ff */
[----:B----4-:R-:W-:Y:S01]  /*12f0*/  @!P0 IMAD R36, R91, R14, RZ ;  /* 0x0000000e5b248224 */ /* 0x010fe200078e02ff */
[----:B------:R-:W-:Y:S01]  /*1300*/  @!P2 SHF.L.U64.HI R40, R28, 0x2, R35 ;  /* 0x000000021c28a819 */ /* 0x000fe20000010223 */
[----:B------:R-:W4:Y:S01]  /*1310*/  @!P1 LDC.64 R62, c[0x0][0x3a0] ;  /* 0x0000e800ff3e9b82 */ /* 0x000f220000000a00 */
[----:B--2---:R-:W-:Y:S02]  /*1320*/  @!P2 IADD3 R32, P6, PT, R29, R32, RZ ;  /* 0x000000201d20a210 */ /* 0x004fe40007fde0ff */
[----:B0-----:R-:W-:Y:S02]  /*1330*/  @!P0 MOV R16, R120 ;  /* 0x0000007800108202 */ /* 0x001fe40000000f00 */
[----:B------:R-:W-:Y:S01]  /*1340*/  @!P0 MOV R17, R123 ;  /* 0x0000007b00118202 */ /* 0x000fe20000000f00 */
[----:B-1----:R-:W-:Y:S01]  /*1350*/  @!P0 IMAD R27, R109, R15, R36 ;  /* 0x0000000f6d1b8224 */ /* 0x002fe200078e0224 */
[----:B------:R-:W-:Y:S01]  /*1360*/  @!P2 IADD3.X R33, PT, PT, R40, R33, RZ, P6, !PT ;  /* 0x000000212821a210 */ /* 0x000fe200037fe4ff */
[----:B------:R-:W0:Y:S01]  /*1370*/  @!P0 LDC.64 R34, c[0x0][0x3a0] ;  /* 0x0000e800ff228b82 */ /* 0x000e220000000a00 */
[----:B------:R-:W-:Y:S01]  /*1380*/  @!P2 IADD3 R30, P6, PT, R29, R30, RZ ;  /* 0x0000001e1d1ea210 */ /* 0x000fe20007fde0ff */
[----:B------:R-:W-:-:S06]  /*1390*/  @!P0 IMAD.WIDE.U32 R14, R109, R14, R16 ;  /* 0x0000000e6d0e8225 */ /* 0x000fcc00078e0010 */
[----:B------:R-:W1:Y:S01]  /*13a0*/  @!P3 LDC.64 R28, c[0x0][0x3f8] ;  /* 0x0000fe00ff1cbb82 */ /* 0x000e620000000a00 */
[----:B------:R-:W-:Y:S02]  /*13b0*/  @!P0 IADD3 R15, PT, PT, R15, R27, RZ ;  /* 0x0000001b0f0f8210 */ /* 0x000fe40007ffe0ff */
[----:B------:R-:W-:Y:S02]  /*13c0*/  CS2R R16, SRZ ;  /* 0x0000000000107805 */ /* 0x000fe4000001ff00 */
[----:B------:R-:W-:-:S03]  /*13d0*/  @!P0 SHF.L.U32 R27, R14, 0x2, RZ ;  /* 0x000000020e1b8819 */ /* 0x000fc600000006ff */
[----:B------:R-:W2:Y:S01]  /*13e0*/  @!P0 LDC.64 R36, c[0x0][0x398] ;  /* 0x0000e600ff248b82 */ /* 0x000ea20000000a00 */
[----:B------:R-:W-:Y:S02]  /*13f0*/  @!P0 SHF.L.U64.HI R26, R14, 0x2, R15 ;  /* 0x000000020e1a8819 */ /* 0x000fe4000001020f */
[----:B------:R-:W-:Y:S01]  /*1400*/  CS2R R14, SRZ ;  /* 0x00000000000e7805 */ /* 0x000fe2000001ff00 */
[----:B------:R3:W5:Y:S01]  /*1410*/  @!P5 LDG.E.64 R16, desc[UR8][R20.64] ;  /* 0x000000081410d981 */ /* 0x000762000c1e1b00 */
[----:B------:R-:W-:Y:S01]  /*1420*/  @!P2 IADD3.X R31, PT, PT, R40, R31, RZ, P6, !PT ;  /* 0x0000001f281fa210 */ /* 0x000fe200037fe4ff */
[----:B---3--:R-:W-:-:S03]  /*1430*/  @!P1 IMAD R40, R90, R18, RZ ;  /* 0x000000125a289224 */ /* 0x008fc600078e02ff */
[----:B------:R3:W5:Y:S01]  /*1440*/  @!P5 LDG.E.64 R14, desc[UR8][R24.64] ;  /* 0x00000008180ed981 */ /* 0x000762000c1e1b00 */
[----:B------:R-:W-:Y:S01]  /*1450*/  ISETP.GE.U32.AND P5, PT, R106, UR12, PT ;  /* 0x0000000c6a007c0c */ /* 0x000fe2000bfa6070 */
[----:B------:R-:W4:Y:S01]  /*1460*/  @!P3 LDC.64 R46, c[0x0][0x3a0] ;  /* 0x0000e800ff2ebb82 */ /* 0x000f220000000a00 */
[----:B------:R-:W-:Y:S02]  /*1470*/  @!P1 MOV R20, R120 ;  /* 0x0000007800149202 */ /* 0x000fe40000000f00 */
[----:B------:R-:W-:Y:S02]  /*1480*/  @!P1 MOV R21, R123 ;  /* 0x0000007b00159202 */ /* 0x000fe40000000f00 */
[----:B------:R-:W-:Y:S01]  /*1490*/  ISETP.GE.AND.EX P5, PT, R88, UR13, PT, P5 ;  /* 0x0000000d58007c0c */ /* 0x000fe2000bfa6350 */
[C---:B------:R-:W-:Y:S01]  /*14a0*/  @!P1 IMAD R41, R108.reuse, R19, R40 ;  /* 0x000000136c299224 */ /* 0x040fe200078e0228 */
[----:B0-----:R-:W-:Y:S01]  /*14b0*/  @!P0 IADD3 R34, P6, PT, R27, R34, RZ ;  /* 0x000000221b228210 */ /* 0x001fe20007fde0ff */
[----:B------:R-:W-:Y:S01]  /*14c0*/  @!P1 IMAD.WIDE.U32 R18, R108, R18, R20 ;  /* 0x000000126c129225 */ /* 0x000fe200078e0014 */
[----:B------:R-:W0:Y:S03]  /*14d0*/  @!P3 LDC.64 R44, c[0x0][0x398] ;  /* 0x0000e600ff2cbb82 */ /* 0x000e260000000a00 */
[----:B-1----:R-:W-:Y:S01]  /*14e0*/  @!P3 IMAD R40, R89, R28, RZ ;  /* 0x0000001c5928b224 */ /* 0x002fe200078e02ff */
[----:B------:R-:W-:-:S02]  /*14f0*/  @!P0 IADD3.X R35, PT, PT, R26, R35, RZ, P6, !PT ;  /* 0x000000231a238210 */ /* 0x000fc400037fe4ff */
[----:B--2---:R-:W-:Y:S01]  /*1500*/  @!P0 IADD3 R36, P6, PT, R27, R36, RZ ;  /* 0x000000241b248210 */ /* 0x004fe20007fde0ff */
[----:B------:R-:W-:Y:S01]  /*1510*/  @!P3 IMAD R49, R107, R29, R40 ;  /* 0x0000001d6b31b224 */ /* 0x000fe200078e0228 */
[----:B------:R-:W-:Y:S02]  /*1520*/  @!P1 IADD3 R19, PT, PT, R19, R41, RZ ;  /* 0x0000002913139210 */ /* 0x000fe40007ffe0ff */
[----:B------:R-:W-:Y:S01]  /*1530*/  CS2R R20, SRZ ;  /* 0x0000000000147805 */ /* 0x000fe2000001ff00 */
[----:B------:R-:W1:Y:S01]  /*1540*/  @!P1 LDC.64 R40, c[0x0][0x398] ;  /* 0x0000e600ff289b82 */ /* 0x000e620000000a00 */
[----:B------:R-:W-:Y:S02]  /*1550*/  @!P0 IADD3.X R37, PT, PT, R26, R37, RZ, P6, !PT ;  /* 0x000000251a258210 */ /* 0x000fe400037fe4ff */
[C---:B------:R-:W-:Y:S02]  /*1560*/  @!P1 SHF.L.U32 R43, R18.reuse, 0x2, RZ ;  /* 0x00000002122b9819 */ /* 0x040fe400000006ff */
[----:B------:R-:W-:Y:S01]  /*1570*/  @!P1 SHF.L.U64.HI R42, R18, 0x2, R19 ;  /* 0x00000002122a9819 */ /* 0x000fe20000010213 */
[----:B------:R2:W5:Y:S02]  /*1580*/  @!P4 LDG.E.64 R20, desc[UR8][R22.64] ;  /* 0x000000081614c981 */ /* 0x000564000c1e1b00 */
[----:B------:R-:W0:Y:S01]  /*1590*/  @!P5 LDC.64 R26, c[0x0][0x3f8] ;  /* 0x0000fe00ff1adb82 */ /* 0x000e220000000a00 */
[----:B------:R-:W-:-:S02]  /*15a0*/  @!P3 MOV R18, R120 ;  /* 0x000000780012b202 */ /* 0x000fc40000000f00 */
[----:B------:R-:W-:Y:S02]  /*15b0*/  @!P3 MOV R19, R123 ;  /* 0x0000007b0013b202 */ /* 0x000fe40000000f00 */
[----:B---3--:R-:W-:Y:S02]  /*15c0*/  CS2R R24, SRZ ;  /* 0x0000000000187805 */ /* 0x008fe4000001ff00 */
[----:B------:R-:W-:Y:S02]  /*15d0*/  ISETP.GE.U32.AND P6, PT, R112, UR12, PT ;  /* 0x0000000c70007c0c */ /* 0x000fe4000bfc6070 */
[----:B--2---:R-:W-:Y:S01]  /*15e0*/  CS2R R22, SRZ ;  /* 0x0000000000167805 */ /* 0x004fe2000001ff00 */
[----:B------:R-:W-:Y:S01]  /*15f0*/  @!P3 IMAD.WIDE.U32 R28, R107, R28, R18 ;  /* 0x0000001c6b1cb225 */ /* 0x000fe200078e0012 */
[----:B------:R-:W-:Y:S01]  /*1600*/  CS2R R18, SRZ ;  /* 0x0000000000127805 */ /* 0x000fe2000001ff00 */
[----:B------:R-:W5:Y:S04]  /*1610*/  @!P2 LDG.E.64 R24, desc[UR8][R30.64] ;  /* 0x000000081e18a981 */ /* 0x000f68000c1e1b00 */
[----:B------:R0:W5:Y:S01]  /*1620*/  @!P2 LDG.E.64 R22, desc[UR8][R32.64] ;  /* 0x000000082016a981 */ /* 0x000162000c1e1b00 */
[----:B------:R-:W-:-:S03]  /*1630*/  ISETP.GE.AND.EX P2, PT, R94, UR13, PT, P6 ;  /* 0x0000000d5e007c0c */ /* 0x000fc6000bf46360 */
[----:B------:R2:W5:Y:S01]  /*1640*/  @!P4 LDG.E.64 R18, desc[UR8][R38.64] ;  /* 0x000000082612c981 */ /* 0x000562000c1e1b00 */
[----:B----4-:R-:W-:Y:S02]  /*1650*/  @!P1 IADD3 R62, P4, PT, R43, R62, RZ ;  /* 0x0000003e2b3e9210 */ /* 0x010fe40007f9e0ff */
[----:B------:R-:W-:Y:S02]  /*1660*/  ISETP.GE.U32.AND P6, PT, R105, UR12, PT ;  /* 0x0000000c69007c0c */ /* 0x000fe4000bfc6070 */
[----:B------:R-:W-:Y:S02]  /*1670*/  @!P1 IADD3.X R63, PT, PT, R42, R63, RZ, P4, !PT ;  /* 0x0000003f2a3f9210 */ /* 0x000fe400027fe4ff */
[----:B------:R-:W-:Y:S02]  /*1680*/  @!P3 IADD3 R29, PT, PT, R29, R49, RZ ;  /* 0x000000311d1db210 */ /* 0x000fe40007ffe0ff */
[----:B-1----:R-:W-:Y:S01]  /*1690*/  @!P1 IADD3 R40, P4, PT, R43, R40, RZ ;  /* 0x000000282b289210 */ /* 0x002fe20007f9e0ff */
[----:B0-----:R-:W-:Y:S01]  /*16a0*/  @!P5 IMAD R32, R88, R26, RZ ;  /* 0x0000001a5820d224 */ /* 0x001fe200078e02ff */
[----:B------:R-:W-:Y:S01]  /*16b0*/  @!P3 SHF.L.U32 R43, R28, 0x2, RZ ;  /* 0x000000021c2bb819 */ /* 0x000fe200000006ff */
[----:B--2---:R-:W0:Y:S01]  /*16c0*/  @!P2 LDC.64 R38, c[0x0][0x3f8] ;  /* 0x0000fe00ff26ab82 */ /* 0x004e220000000a00 */
[----:B------:R-:W-:-:S02]  /*16d0*/  ISETP.GE.AND.EX P6, PT, R0, UR13, PT, P6 ;  /* 0x0000000d00007c0c */ /* 0x000fc4000bfc6360 */
[----:B------:R-:W-:Y:S02]  /*16e0*/  @!P3 SHF.L.U64.HI R30, R28, 0x2, R29 ;  /* 0x000000021c1eb819 */ /* 0x000fe4000001021d */
[----:B------:R-:W-:Y:S02]  /*16f0*/  @!P1 IADD3.X R41, PT, PT, R42, R41, RZ, P4, !PT ;  /* 0x000000292a299210 */ /* 0x000fe400027fe4ff */
[----:B------:R-:W-:Y:S01]  /*1700*/  @!P5 MOV R28, R120 ;  /* 0x00000078001cd202 */ /* 0x000fe20000000f00 */
[----:B------:R-:W1:Y:S01]  /*1710*/  @!P5 LDC.64 R48, c[0x0][0x398] ;  /* 0x0000e600ff30db82 */ /* 0x000e620000000a00 */
[----:B------:R-:W-:Y:S02]  /*1720*/  @!P5 MOV R29, R123 ;  /* 0x0000007b001dd202 */ /* 0x000fe40000000f00 */
[C---:B------:R-:W-:Y:S01]  /*1730*/  @!P3 IADD3 R46, P4, PT, R43.reuse, R46, RZ ;  /* 0x0000002e2b2eb210 */ /* 0x040fe20007f9e0ff */
[C---:B------:R-:W-:Y:S02]  /*1740*/  @!P5 IMAD R31, R106.reuse, R27, R32 ;  /* 0x0000001b6a1fd224 */ /* 0x040fe400078e0220 */
[----:B------:R-:W-:Y:S01]  /*1750*/  @!P5 IMAD.WIDE.U32 R26, R106, R26, R28 ;  /* 0x0000001a6a1ad225 */ /* 0x000fe200078e001c */
[----:B------:R-:W-:Y:S01]  /*1760*/  @!P3 IADD3.X R47, PT, PT, R30, R47, RZ, P4, !PT ;  /* 0x0000002f1e2fb210 */ /* 0x000fe200027fe4ff */
[----:B------:R-:W2:Y:S01]  /*1770*/  @!P5 LDC.64 R32, c[0x0][0x3a0] ;  /* 0x0000e800ff20db82 */ /* 0x000ea20000000a00 */
[----:B------:R-:W-:-:S02]  /*1780*/  @!P3 IADD3 R44, P4, PT, R43, R44, RZ ;  /* 0x0000002c2b2cb210 */ /* 0x000fc40007f9e0ff */
[----:B------:R-:W-:Y:S02]  /*1790*/  @!P5 IADD3 R27, PT, PT, R27, R31, RZ ;  /* 0x0000001f1b1bd210 */ /* 0x000fe40007ffe0ff */
[----:B------:R-:W-:-:S03]  /*17a0*/  @!P3 IADD3.X R45, PT, PT, R30, R45, RZ, P4, !PT ;  /* 0x0000002d1e2db210 */ /* 0x000fc600027fe4ff */
[----:B------:R-:W3:Y:S01]  /*17b0*/  @!P6 LDC.64 R30, c[0x0][0x3f8] ;  /* 0x0000fe00ff1eeb82 */ /* 0x000ee20000000a00 */
[----:B0-----:R-:W-:Y:S01]  /*17c0*/  @!P2 IMAD R52, R94, R38, RZ ;  /* 0x000000265e34a224 */ /* 0x001fe200078e02ff */
[----:B------:R-:W-:-:S03]  /*17d0*/  @!P2 MOV R53, R123 ;  /* 0x0000007b0035a202 */ /* 0x000fc60000000f00 */
[----:B------:R-:W-:Y:S01]  /*17e0*/  @!P2 IMAD R59, R112, R39, R52 ;  /* 0x00000027703ba224 */ /* 0x000fe200078e0234 */
[----:B------:R-:W-:Y:S02]  /*17f0*/  @!P2 MOV R52, R120 ;  /* 0x000000780034a202 */ /* 0x000fe40000000f00 */
[C---:B------:R-:W-:Y:S01]  /*1800*/  @!P5 SHF.L.U32 R43, R26.reuse, 0x2, RZ ;  /* 0x000000021a2bd819 */ /* 0x040fe200000006ff */
[----:B------:R-:W0:Y:S01]  /*1810*/  @!P6 LDC.64 R54, c[0x0][0x3a0] ;  /* 0x0000e800ff36eb82 */ /* 0x000e220000000a00 */
[----:B------:R-:W-:Y:S01]  /*1820*/  @!P5 SHF.L.U64.HI R56, R26, 0x2, R27 ;  /* 0x000000021a38d819 */ /* 0x000fe2000001021b */
[----:B------:R-:W-:Y:S01]  /*1830*/  @!P2 IMAD.WIDE.U32 R38, R112, R38, R52 ;  /* 0x000000267026a225 */ /* 0x000fe200078e0034 */
[----:B------:R-:W-:Y:S02]  /*1840*/  CS2R R26, SRZ ;  /* 0x00000000001a7805 */ /* 0x000fe4000001ff00 */
[----:B------:R-:W-:Y:S02]  /*1850*/  @!P6 MOV R64, R120 ;  /* 0x000000780040e202 */ /* 0x000fe40000000f00 */
[----:B------:R-:W-:-:S02]  /*1860*/  CS2R R28, SRZ ;  /* 0x00000000001c7805 */ /* 0x000fc4000001ff00 */
[----:B------:R-:W-:Y:S01]  /*1870*/  @!P6 MOV R65, R123 ;  /* 0x0000007b0041e202 */ /* 0x000fe20000000f00 */
[----:B------:R4:W5:Y:S01]  /*1880*/  @!P0 LDG.E.64 R26, desc[UR8][R34.64] ;  /* 0x00000008221a8981 */ /* 0x000962000c1e1b00 */
[----:B--2---:R-:W-:-:S03]  /*1890*/  @!P5 IADD3 R42, P4, PT, R43, R32, RZ ;  /* 0x000000202b2ad210 */ /* 0x004fc60007f9e0ff */
[----:B------:R2:W5:Y:S01]  /*18a0*/  @!P0 LDG.E.64 R28, desc[UR8][R36.64] ;  /* 0x00000008241c8981 */ /* 0x000562000c1e1b00 */
[----:B---3--:R-:W-:-:S04]  /*18b0*/  @!P6 IMAD R52, R0, R30, RZ ;  /* 0x0000001e0034e224 */ /* 0x008fc800078e02ff */
[----:B------:R-:W-:Y:S01]  /*18c0*/  @!P6 IMAD R67, R105, R31, R52 ;  /* 0x0000001f6943e224 */ /* 0x000fe200078e0234 */
[----:B----4-:R-:W3:Y:S01]  /*18d0*/  @!P2 LDC.64 R34, c[0x0][0x3a0] ;  /* 0x0000e800ff22ab82 */ /* 0x010ee20000000a00 */
[----:B------:R-:W-:-:S04]  /*18e0*/  IMAD.WIDE R52, R102, 0x8, R50 ;  /* 0x0000000866347825 */ /* 0x000fc800078e0232 */
[----:B------:R-:W-:Y:S02]  /*18f0*/  @!P6 IMAD.WIDE.U32 R64, R105, R30, R64 ;  /* 0x0000001e6940e225 */ /* 0x000fe400078e0040 */
[----:B------:R4:W4:Y:S01]  /*1900*/  LDG.E.64 R30, desc[UR8][R52.64] ;  /* 0x00000008341e7981 */ /* 0x000922000c1e1b00 */
[----:B--2---:R-:W4:Y:S01]  /*1910*/  @!P2 LDC.64 R36, c[0x0][0x398] ;  /* 0x0000e600ff24ab82 */ /* 0x004f220000000a00 */
[----:B-1----:R-:W-:Y:S02]  /*1920*/  @!P5 IADD3 R48, P0, PT, R43, R48, RZ ;  /* 0x000000302b30d210 */ /* 0x002fe40007f1e0ff */
[----:B------:R-:W-:Y:S02]  /*1930*/  @!P5 IADD3.X R43, PT, PT, R56, R33, RZ, P4, !PT ;  /* 0x00000021382bd210 */ /* 0x000fe400027fe4ff */
[----:B------:R-:W-:-:S03]  /*1940*/  ISETP.NE.AND P4, PT, RZ, UR10, PT ;  /* 0x0000000aff007c0c */ /* 0x000fc6000bf85270 */
[----:B------:R-:W1:Y:S01]  /*1950*/  @!P6 LDC.64 R32, c[0x0][0x398] ;  /* 0x0000e600ff20eb82 */ /* 0x000e620000000a00 */
[----:B------:R-:W-:Y:S02]  /*1960*/  @!P2 IADD3 R39, PT, PT, R39, R59, RZ ;  /* 0x0000003b2727a210 */ /* 0x000fe40007ffe0ff */
[----:B------:R-:W-:Y:S02]  /*1970*/  @!P2 SHF.L.U32 R59, R38, 0x2, RZ ;  /* 0x00000002263ba819 */ /* 0x000fe400000006ff */
[----:B------:R-:W-:Y:S02]  /*1980*/  @!P5 IADD3.X R49, PT, PT, R56, R49, RZ, P0, !PT ;  /* 0x000000313831d210 */ /* 0x000fe400007fe4ff */
[----:B------:R-:W-:Y:S02]  /*1990*/  @!P2 SHF.L.U64.HI R56, R38, 0x2, R39 ;  /* 0x000000022638a819 */ /* 0x000fe40000010227 */
[----:B---3--:R-:W-:Y:S01]  /*19a0*/  @!P2 IADD3 R50, P0, PT, R59, R34, RZ ;  /* 0x000000223b32a210 */ /* 0x008fe20007f1e0ff */
[----:B------:R-:W2:Y:S03]  /*19b0*/  @P4 LDC.64 R38, c[0x0][0x3b0] ;  /* 0x0000ec00ff264b82 */ /* 0x000ea60000000a00 */
[----:B------:R-:W-:-:S02]  /*19c0*/  @!P2 IADD3.X R51, PT, PT, R56, R35, RZ, P0, !PT ;  /* 0x000000233833a210 */ /* 0x000fc400007fe4ff */
[----:B------:R-:W-:Y:S02]  /*19d0*/  @!P6 SHF.L.U32 R35, R64, 0x2, RZ ;  /* 0x000000024023e819 */ /* 0x000fe400000006ff */
[----:B----4-:R-:W-:Y:S02]  /*19e0*/  @!P2 IADD3 R52, P0, PT, R59, R36, RZ ;  /* 0x000000243b34a210 */ /* 0x010fe40007f1e0ff */
[----:B------:R-:W-:Y:S02]  /*19f0*/  @!P6 IADD3 R59, PT, PT, R65, R67, RZ ;  /* 0x00000043413be210 */ /* 0x000fe40007ffe0ff */
[----:B------:R-:W-:Y:S02]  /*1a00*/  @!P2 IADD3.X R53, PT, PT, R56, R37, RZ, P0, !PT ;  /* 0x000000253835a210 */ /* 0x000fe400007fe4ff */
[----:B------:R-:W-:Y:S02]  /*1a10*/  @!P6 SHF.L.U64.HI R64, R64, 0x2, R59 ;  /* 0x000000024040e819 */ /* 0x000fe4000001023b */
[----:B0-----:R-:W-:-:S04]  /*1a20*/  @!P6 IADD3 R54, P0, PT, R35, R54, RZ ;  /* 0x000000362336e210 */ /* 0x001fc80007f1e0ff */
[----:B------:R-:W-:Y:S02]  /*1a30*/  @!P6 IADD3.X R55, PT, PT, R64, R55, RZ, P0, !PT ;  /* 0x000000374037e210 */ /* 0x000fe400007fe4ff */
[----:B-1----:R-:W-:Y:S02]  /*1a40*/  @!P6 IADD3 R56, P0, PT, R35, R32, RZ ;  /* 0x000000202338e210 */ /* 0x002fe40007f1e0ff */
[----:B------:R-:W-:Y:S02]  /*1a50*/  CS2R R34, SRZ ;  /* 0x0000000000227805 */ /* 0x000fe4000001ff00 */
[----:B------:R-:W-:Y:S02]  /*1a60*/  IADD3 R59, PT, PT, R58, R57, RZ ;  /* 0x000000393a3b7210 */ /* 0x000fe40007ffe0ff */
[----:B------:R-:W-:-:S03]  /*1a70*/  CS2R R36, SRZ ;  /* 0x0000000000247805 */ /* 0x000fc6000001ff00 */
[C---:B------:R-:W-:Y:S01]  /*1a80*/  IMAD.WIDE R60, R59.reuse, 0x4, R60 ;  /* 0x000000043b3c7825 */ /* 0x040fe200078e023c */
[----:B------:R0:W5:Y:S03]  /*1a90*/  @!P1 LDG.E.64 R34, desc[UR8][R40.64] ;  /* 0x0000000828229981 */ /* 0x000166000c1e1b00 */
[----:B--2---:R-:W-:Y:S01]  /*1aa0*/  @P4 IMAD.WIDE R58, R59, 0x4, R38 ;  /* 0x000000043b3a4825 */ /* 0x004fe200078e0226 */
[----:B------:R-:W-:Y:S01]  /*1ab0*/  CS2R R38, SRZ ;  /* 0x0000000000267805 */ /* 0x000fe2000001ff00 */
[----:B------:R1:W5:Y:S01]  /*1ac0*/  @!P3 LDG.E.64 R36, desc[UR8][R46.64] ;  /* 0x000000082e24b981 */ /* 0x000362000c1e1b00 */
[----:B0-----:R-:W-:-:S04]  /*1ad0*/  CS2R R40, SRZ ;  /* 0x0000000000287805 */ /* 0x001fc8000001ff00 */
[----:B------:R0:W5:Y:S04]  /*1ae0*/  @!P3 LDG.E.64 R38, desc[UR8][R44.64] ;  /* 0x000000082c26b981 */ /* 0x000168000c1e1b00 */
[----:B------:R2:W5:Y:S01]  /*1af0*/  @!P5 LDG.E.64 R40, desc[UR8][R42.64] ;  /* 0x000000082a28d981 */ /* 0x000562000c1e1b00 */
[----:B-1----:R-:W-:Y:S02]  /*1b00*/  CS2R R46, SRZ ;  /* 0x00000000002e7805 */ /* 0x002fe4000001ff00 */
[----:B0-----:R-:W-:-:S04]  /*1b10*/  CS2R R44, SRZ ;  /* 0x00000000002c7805 */ /* 0x001fc8000001ff00 */
[----:B------:R0:W5:Y:S01]  /*1b20*/  @!P2 LDG.E.64 R46, desc[UR8][R52.64] ;  /* 0x00000008342ea981 */ /* 0x000162000c1e1b00 */
[----:B--2---:R-:W-:-:S03]  /*1b30*/  CS2R R42, SRZ ;  /* 0x00000000002a7805 */ /* 0x004fc6000001ff00 */
[----:B------:R1:W5:Y:S01]  /*1b40*/  @!P2 LDG.E.64 R44, desc[UR8][R50.64] ;  /* 0x00000008322ca981 */ /* 0x000362000c1e1b00 */
[----:B------:R-:W-:-:S03]  /*1b50*/  @!P6 IADD3.X R57, PT, PT, R64, R33, RZ, P0, !PT ;  /* 0x000000214039e210 */ /* 0x000fc600007fe4ff */
[----:B------:R2:W5:Y:S01]  /*1b60*/  @!P5 LDG.E.64 R42, desc[UR8][R48.64] ;  /* 0x00000008302ad981 */ /* 0x000562000c1e1b00 */
[----:B0-----:R-:W-:Y:S02]  /*1b70*/  CS2R R52, SRZ ;  /* 0x0000000000347805 */ /* 0x001fe4000001ff00 */
[----:B-1----:R-:W-:-:S04]  /*1b80*/  CS2R R50, SRZ ;  /* 0x0000000000327805 */ /* 0x002fc8000001ff00 */
[----:B------:R-:W5:Y:S01]  /*1b90*/  @P4 LDG.E.64 R52, desc[UR8][R58.64] ;  /* 0x000000083a344981 */ /* 0x000f62000c1e1b00 */
[----:B--2---:R-:W-:-:S03]  /*1ba0*/  CS2R R48, SRZ ;  /* 0x0000000000307805 */ /* 0x004fc6000001ff00 */
[----:B------:R-:W5:Y:S04]  /*1bb0*/  @!P6 LDG.E.64 R50, desc[UR8][R56.64] ;  /* 0x000000083832e981 */ /* 0x000f68000c1e1b00 */
[----:B------:R-:W5:Y:S04]  /*1bc0*/  @!P6 LDG.E.64 R48, desc[UR8][R54.64] ;  /* 0x000000083630e981 */ /* 0x000f68000c1e1b00 */
[----:B------:R-:W5:Y:S01]  /*1bd0*/  LDG.E.64 R54, desc[UR8][R60.64] ;  /* 0x000000083c367981 */ /* 0x000f62000c1e1b00 */
[----:B------:R-:W-:-:S06]  /*1be0*/  CS2R R32, SRZ ;  /* 0x0000000000207805 */ /* 0x000fcc000001ff00 */
[----:B------:R0:W5:Y:S01]  /*1bf0*/  @!P1 LDG.E.64 R32, desc[UR8][R62.64] ;  /* 0x000000083e209981 */ /* 0x000162000c1e1b00 */
[----:B------:R-:W-:Y:S01]  /*1c00*/  UISETP.NE.AND UP0, UPT, UR10, URZ, UPT ;  /* 0x000000ff0a00728c */ /* 0x000fe2000bf05270 */
[----:B------:R-:W-:-:S05]  /*1c10*/  FFMA.FTZ R31, -R30, R30, R31 ;  /* 0x0000001e1e1f7223 */ /* 0x000fca000001011f */
[----:B------:R-:W-:-:S13]  /*1c20*/  FSETP.GTU.FTZ.AND P0, PT, R31, RZ, PT ;  /* 0x000000ff1f00720b */ /* 0x000fda0003f1c000 */
[----:B0-----:R-:W0:Y:S02]  /*1c30*/  @P0 LDC R62, c[0x0][0x3c0] ;  /* 0x0000f000ff3e0b82 */ /* 0x001e240000000800 */
[----:B0-----:R-:W-:Y:S01]  /*1c40*/  @P0 FADD.FTZ R62, R31, R62 ;  /* 0x0000003e1f3e0221 */ /* 0x001fe20000010000 */
[----:B------:R-:W-:-:S06]  /*1c50*/  MOV R31, 0x3f800000 ;  /* 0x3f800000001f7802 */ /* 0x000fcc0000000f00 */
[----:B------:R0:W1:Y:S01]  /*1c60*/  @P0 MUFU.RSQ R31, R62 ;  /* 0x0000003e001f0308 */ /* 0x0000620000001400 */
[----:B------:R-:W-:Y:S05]  /*1c70*/  BRA.U UP0, `(.L_x_1341) ;  /* 0x0000000d00847547 */ /* 0x000fea000b800000 */
[C---:B-----5:R-:W-:Y:S01]  /*1c80*/  FADD.FTZ R56, -R30.reuse, R86 ;  /* 0x000000561e387221 */ /* 0x060fe20000010100 */
[----:B------:R-:W-:Y:S01]  /*1c90*/  FADD.FTZ R58, -R30, R87 ;  /* 0x000000571e3a7221 */ /* 0x000fe20000010100 */
[----:B------:R-:W-:Y:S01]  /*1ca0*/  FMUL.FTZ R60, R84, R54 ;  /* 0x00000036543c7220 */ /* 0x000fe20000410000 */
[----:B------:R-:W-:Y:S01]  /*1cb0*/  FMUL.FTZ R59, R85, R55 ;  /* 0x00000037553b7220 */ /* 0x000fe20000410000 */
[-C--:B-1----:R-:W-:Y:S01]  /*1cc0*/  FMUL.FTZ R57, R56, R31.reuse ;  /* 0x0000001f38397220 */ /* 0x082fe20000410000 */
[----:B------:R-:W-:Y:S01]  /*1cd0*/  FMUL.FTZ R58, R58, R31 ;  /* 0x0000001f3a3a7220 */ /* 0x000fe20000410000 */
[----:B------:R-:W-:Y:S01]  /*1ce0*/  FADD.FTZ R56, RZ, R60 ;  /* 0x0000003cff387221 */ /* 0x000fe20000010000 */
[C---:B0-----:R-:W-:Y:S01]  /*1cf0*/  FADD.FTZ R62, -R30.reuse, R83 ;  /* 0x000000531e3e7221 */ /* 0x041fe20000010100 */
[----:B------:R-:W-:Y:S01]  /*1d00*/  FFMA.FTZ R61, R57, R60, RZ ;  /* 0x0000003c393d7223 */ /* 0x000fe200000100ff */
[----:B------:R-:W-:Y:S01]  /*1d10*/  FADD.FTZ R60, -R30, R82 ;  /* 0x000000521e3c7221 */ /* 0x000fe20000010100 */
[----:B------:R-:W-:Y:S01]  /*1d20*/  FADD.FTZ R56, R59, R56 ;  /* 0x000000383b387221 */ /* 0x000fe20000010000 */
[----:B------:R-:W-:Y:S01]  /*1d30*/  FFMA.FTZ R57, R84, R57, RZ ;  /* 0x0000003954397223 */ /* 0x000fe200000100ff */
[----:B------:R-:W-:Y:S01]  /*1d40*/  FFMA.FTZ R61, R58, R59, R61 ;  /* 0x0000003b3a3d7223 */ /* 0x000fe2000001003d */
[----:B------:R-:W-:Y:S01]  /*1d50*/  FMUL.FTZ R59, R80, R54 ;  /* 0x00000036503b7220 */ /* 0x000fe20000410000 */
[----:B------:R-:W-:Y:S01]  /*1d60*/  FMUL.FTZ R60, R60, R31 ;  /* 0x0000001f3c3c7220 */ /* 0x000fe20000410000 */
[----:B------:R-:W-:Y:S01]  /*1d70*/  FMUL.FTZ R63, R81, R55 ;  /* 0x00000037513f7220 */ /* 0x000fe20000410000 */
[----:B------:R-:W-:Y:S01]  /*1d80*/  FMUL.FTZ R62, R62, R31 ;  /* 0x0000001f3e3e7220 */ /* 0x000fe20000410000 */
[----:B------:R-:W-:Y:S01]  /*1d90*/  FFMA.FTZ R58, R85, R58, RZ ;  /* 0x0000003a553a7223 */ /* 0x000fe200000100ff */
[----:B------:R-:W-:Y:S01]  /*1da0*/  FFMA.FTZ R57, R80, R60, R57 ;  /* 0x0000003c50397223 */ /* 0x000fe20000010039 */
[----:B------:R-:W-:Y:S01]  /*1db0*/  FFMA.FTZ R61, R60, R59, R61 ;  /* 0x0000003b3c3d7223 */ /* 0x000fe2000001003d */
[----:B------:R-:W-:Y:S01]  /*1dc0*/  FADD.FTZ R60, -R30, R78 ;  /* 0x0000004e1e3c7221 */ /* 0x000fe20000010100 */
[----:B------:R-:W-:Y:S01]  /*1dd0*/  FADD.FTZ R56, R56, R59 ;  /* 0x0000003b38387221 */ /* 0x000fe20000010000 */
[----:B------:R-:W-:Y:S01]  /*1de0*/  FFMA.FTZ R58, R81, R62, R58 ;  /* 0x0000003e513a7223 */ /* 0x000fe2000001003a */
[----:B------:R-:W-:Y:S01]  /*1df0*/  FFMA.FTZ R61, R62, R63, R61 ;  /* 0x0000003f3e3d7223 */ /* 0x000fe2000001003d */
[----:B------:R-:W-:Y:S01]  /*1e00*/  FADD.FTZ R62, -R30, R79 ;  /* 0x0000004f1e3e7221 */ /* 0x000fe20000010100 */
[----:B------:R-:W-:Y:S01]  /*1e10*/  FMUL.FTZ R60, R60, R31 ;  /* 0x0000001f3c3c7220 */ /* 0x000fe20000410000 */
[----:B------:R-:W-:Y:S01]  /*1e20*/  FMUL.FTZ R59, R76, R54 ;  /* 0x000000364c3b7220 */ /* 0x000fe20000410000 */
[----:B------:R-:W-:Y:S01]  /*1e30*/  FADD.FTZ R56, R63, R56 ;  /* 0x000000383f387221 */ /* 0x000fe20000010000 */
[C---:B------:R-:W-:Y:S01]  /*1e40*/  FMUL.FTZ R63, R77.reuse, R55 ;  /* 0x000000374d3f7220 */ /* 0x040fe20000410000 */
[----:B------:R-:W-:Y:S01]  /*1e50*/  FMUL.FTZ R62, R62, R31 ;  /* 0x0000001f3e3e7220 */ /* 0x000fe20000410000 */
        /* <DEDUP_REMOVED lines=98> */
[----:B------:R-:W-:Y:S01]  /*2480*/  FADD.FTZ R56, R56, R59 ;  /* 0x0000003b38387221 */ /* 0x000fe20000010000 */
[----:B------:R-:W-:Y:S01]  /*2490*/  FADD.FTZ R60, -R30, R26 ;  /* 0x0000001a1e3c7221 */ /* 0x000fe20000010100 */
[----:B------:R-:W-:Y:S01]  /*24a0*/  FFMA.FTZ R58, R25, R62, R58 ;  /* 0x0000003e193a7223 */ /* 0x000fe2000001003a */
[----:B------:R-:W-:Y:S01]  /*24b0*/  FFMA.FTZ R61, R62, R63, R61 ;  /* 0x0000003f3e3d7223 */ /* 0x000fe2000001003d */
[----:B------:R-:W-:Y:S01]  /*24c0*/  FADD.FTZ R56, R63, R56 ;  /* 0x000000383f387221 */ /* 0x000fe20000010000 */
[----:B------:R-:W-:Y:S01]  /*24d0*/  FADD.FTZ R62, -R30, R27 ;  /* 0x0000001b1e3e7221 */ /* 0x000fe20000010100 */
[----:B------:R-:W-:Y:S01]  /*24e0*/  FMUL.FTZ R60, R60, R31 ;  /* 0x0000001f3c3c7220 */ /* 0x000fe20000410000 */
[----:B------:R-:W-:Y:S01]  /*24f0*/  FMUL.FTZ R59, R28, R54 ;  /* 0x000000361c3b7220 */ /* 0x000fe20000410000 */
[C---:B------:R-:W-:Y:S01]  /*2500*/  FMUL.FTZ R63, R29.reuse, R55 ;  /* 0x000000371d3f7220 */ /* 0x040fe20000410000 */
[----:B------:R-:W-:Y:S01]  /*2510*/  FMUL.FTZ R62, R62, R31 ;  /* 0x0000001f3e3e7220 */ /* 0x000fe20000410000 */
[----:B------:R-:W-:Y:S01]  /*2520*/  FFMA.FTZ R57, R28, R60, R57 ;  /* 0x0000003c1c397223 */ /* 0x000fe20000010039 */
[----:B------:R-:W-:Y:S01]  /*2530*/  FADD.FTZ R64, R56, R59 ;  /* 0x0000003b38407221 */ /* 0x000fe20000010000 */
[----:B------:R-:W-:Y:S01]  /*2540*/  FFMA.FTZ R61, R60, R59, R61 ;  /* 0x0000003b3c3d7223 */ /* 0x000fe2000001003d */
[----:B------:R-:W-:Y:S01]  /*2550*/  FADD.FTZ R60, -R30, R32 ;  /* 0x000000201e3c7221 */ /* 0x000fe20000010100 */
[----:B------:R-:W-:Y:S01]  /*2560*/  FFMA.FTZ R56, R29, R62, R58 ;  /* 0x0000003e1d387223 */ /* 0x000fe2000001003a */
[----:B------:R-:W-:Y:S01]  /*2570*/  FADD.FTZ R64, R63, R64 ;  /* 0x000000403f407221 */ /* 0x000fe20000010000 */
[----:B------:R-:W-:Y:S01]  /*2580*/  FMUL.FTZ R59, R34, R54 ;  /* 0x00000036223b7220 */ /* 0x000fe20000410000 */
[----:B------:R-:W-:Y:S01]  /*2590*/  FFMA.FTZ R61, R62, R63, R61 ;  /* 0x0000003f3e3d7223 */ /* 0x000fe2000001003d */
[----:B------:R-:W-:Y:S01]  /*25a0*/  FADD.FTZ R58, -R30, R33 ;  /* 0x000000211e3a7221 */ /* 0x000fe20000010100 */
[----:B------:R-:W-:Y:S01]  /*25b0*/  FMUL.FTZ R60, R60, R31 ;  /* 0x0000001f3c3c7220 */ /* 0x000fe20000410000 */
[----:B------:R-:W-:Y:S01]  /*25c0*/  FMUL.FTZ R63, R35, R55 ;  /* 0x00000037233f7220 */ /* 0x000fe20000410000 */
[----:B------:R-:W-:Y:S01]  /*25d0*/  FADD.FTZ R64, R64, R59 ;  /* 0x0000003b40407221 */ /* 0x000fe20000010000 */
[----:B------:R-:W-:Y:S01]  /*25e0*/  FMUL.FTZ R58, R58, R31 ;  /* 0x0000001f3a3a7220 */ /* 0x000fe20000410000 */
[----:B------:R-:W-:Y:S01]  /*25f0*/  FFMA.FTZ R59, R60, R59, R61 ;  /* 0x0000003b3c3b7223 */ /* 0x000fe2000001003d */
[----:B------:R-:W-:Y:S01]  /*2600*/  FFMA.FTZ R61, R34, R60, R57 ;  /* 0x0000003c223d7223 */ /* 0x000fe20000010039 */
[----:B------:R-:W-:Y:S01]  /*2610*/  FADD.FTZ R64, R63, R64 ;  /* 0x000000403f407221 */ /* 0x000fe20000010000 */
[----:B------:R-:W-:Y:S01]  /*2620*/  FFMA.FTZ R56, R35, R58, R56 ;  /* 0x0000003a23387223 */ /* 0x000fe20000010038 */
[----:B------:R-:W-:Y:S01]  /*2630*/  FFMA.FTZ R63, R58, R63, R59 ;  /* 0x0000003f3a3f7223 */ /* 0x000fe2000001003b */
[----:B------:R-:W-:Y:S01]  /*2640*/  FADD.FTZ R57, RZ, R84 ;  /* 0x00000054ff397221 */ /* 0x000fe20000010000 */
[----:B------:R-:W-:Y:S01]  /*2650*/  FADD.FTZ R58, RZ, R85 ;  /* 0x00000055ff3a7221 */ /* 0x000fe20000010000 */
[----:B------:R-:W-:Y:S01]  /*2660*/  FADD.FTZ R60, -R30, R36 ;  /* 0x000000241e3c7221 */ /* 0x000fe20000010100 */
[----:B------:R-:W-:Y:S01]  /*2670*/  FMUL.FTZ R65, R38, R54 ;  /* 0x0000003626417220 */ /* 0x000fe20000410000 */
[----:B------:R-:W-:Y:S01]  /*2680*/  FADD.FTZ R57, R80, R57 ;  /* 0x0000003950397221 */ /* 0x000fe20000010000 */
[----:B------:R-:W-:Y:S01]  /*2690*/  FADD.FTZ R58, R81, R58 ;  /* 0x0000003a513a7221 */ /* 0x000fe20000010000 */
[----:B------:R-:W-:Y:S01]  /*26a0*/  FMUL.FTZ R62, R60, R31 ;  /* 0x0000001f3c3e7220 */ /* 0x000fe20000410000 */
[----:B------:R-:W-:Y:S01]  /*26b0*/  FADD.FTZ R60, -R30, R37 ;  /* 0x000000251e3c7221 */ /* 0x000fe20000010100 */
[----:B------:R-:W-:Y:S01]  /*26c0*/  FADD.FTZ R59, R76, R57 ;  /* 0x000000394c3b7221 */ /* 0x000fe20000010000 */
[----:B------:R-:W-:Y:S01]  /*26d0*/  FADD.FTZ R58, R77, R58 ;  /* 0x0000003a4d3a7221 */ /* 0x000fe20000010000 */
[----:B------:R-:W-:Y:S01]  /*26e0*/  FFMA.FTZ R57, R38, R62, R61 ;  /* 0x0000003e26397223 */ /* 0x000fe2000001003d */
[----:B------:R-:W-:Y:S01]  /*26f0*/  FFMA.FTZ R63, R62, R65, R63 ;  /* 0x000000413e3f7223 */ /* 0x000fe2000001003f */
[----:B------:R-:W-:Y:S01]  /*2700*/  FADD.FTZ R59, R72, R59 ;  /* 0x0000003b483b7221 */ /* 0x000fe20000010000 */
[----:B------:R-:W-:Y:S01]  /*2710*/  FADD.FTZ R58, R73, R58 ;  /* 0x0000003a493a7221 */ /* 0x000fe20000010000 */
[----:B------:R-:W-:Y:S01]  /*2720*/  FMUL.FTZ R60, R60, R31 ;  /* 0x0000001f3c3c7220 */ /* 0x000fe20000410000 */
[----:B------:R-:W-:Y:S01]  /*2730*/  FMUL.FTZ R61, R39, R55 ;  /* 0x00000037273d7220 */ /* 0x000fe20000410000 */
[----:B------:R-:W-:Y:S01]  /*2740*/  FADD.FTZ R59, R8, R59 ;  /* 0x0000003b083b7221 */ /* 0x000fe20000010000 */
[----:B------:R-:W-:Y:S01]  /*2750*/  FADD.FTZ R58, R9, R58 ;  /* 0x0000003a093a7221 */ /* 0x000fe20000010000 */
[----:B------:R-:W-:Y:S01]  /*2760*/  FADD.FTZ R64, R64, R65 ;  /* 0x0000004140407221 */ /* 0x000fe20000010000 */
[----:B------:R-:W-:Y:S01]  /*2770*/  FFMA.FTZ R56, R39, R60, R56 ;  /* 0x0000003c27387223 */ /* 0x000fe20000010038 */
[----:B------:R-:W-:Y:S01]  /*2780*/  FADD.FTZ R59, R4, R59 ;  /* 0x0000003b043b7221 */ /* 0x000fe20000010000 */
[----:B------:R-:W-:Y:S01]  /*2790*/  FADD.FTZ R58, R5, R58 ;  /* 0x0000003a053a7221 */ /* 0x000fe20000010000 */
[----:B------:R-:W-:Y:S01]  /*27a0*/  FFMA.FTZ R63, R60, R61, R63 ;  /* 0x0000003d3c3f7223 */ /* 0x000fe2000001003f */
[----:B------:R-:W-:Y:S01]  /*27b0*/  FADD.FTZ R60, -R30, R40 ;  /* 0x000000281e3c7221 */ /* 0x000fe20000010100 */
[----:B------:R-:W-:Y:S01]  /*27c0*/  FADD.FTZ R59, R12, R59 ;  /* 0x0000003b0c3b7221 */ /* 0x000fe20000010000 */
[----:B------:R-:W-:Y:S01]  /*27d0*/  FADD.FTZ R58, R13, R58 ;  /* 0x0000003a0d3a7221 */ /* 0x000fe20000010000 */
[----:B------:R-:W-:Y:S01]  /*27e0*/  FADD.FTZ R64, R61, R64 ;  /* 0x000000403d407221 */ /* 0x000fe20000010000 */
[----:B------:R-:W-:Y:S01]  /*27f0*/  FMUL.FTZ R61, R42, R54 ;  /* 0x000000362a3d7220 */ /* 0x000fe20000410000 */
[----:B------:R-:W-:Y:S01]  /*2800*/  FADD.FTZ R59, R16, R59 ;  /* 0x0000003b103b7221 */ /* 0x000fe20000010000 */
[----:B------:R-:W-:Y:S01]  /*2810*/  FADD.FTZ R58, R17, R58 ;  /* 0x0000003a113a7221 */ /* 0x000fe20000010000 */
[----:B------:R-:W-:Y:S01]  /*2820*/  FMUL.FTZ R62, R60, R31 ;  /* 0x0000001f3c3e7220 */ /* 0x000fe20000410000 */
[----:B------:R-:W-:Y:S01]  /*2830*/  FADD.FTZ R60, -R30, R41 ;  /* 0x000000291e3c7221 */ /* 0x000fe20000010100 */
[----:B------:R-:W-:Y:S01]  /*2840*/  FADD.FTZ R59, R46, R59 ;  /* 0x0000003b2e3b7221 */ /* 0x000fe20000010000 */
[----:B------:R-:W-:Y:S01]  /*2850*/  FADD.FTZ R58, R47, R58 ;  /* 0x0000003a2f3a7221 */ /* 0x000fe20000010000 */
[----:B------:R-:W-:Y:S01]  /*2860*/  FADD.FTZ R65, R64, R61 ;  /* 0x0000003d40417221 */ /* 0x000fe20000010000 */
[----:B------:R-:W-:Y:S01]  /*2870*/  FFMA.FTZ R64, R62, R61, R63 ;  /* 0x0000003d3e407223 */ /* 0x000fe2000001003f */
[----:B------:R-:W-:Y:S01]  /*2880*/  FFMA.FTZ R57, R42, R62, R57 ;  /* 0x0000003e2a397223 */ /* 0x000fe20000010039 */
[----:B------:R-:W-:Y:S01]  /*2890*/  FMUL.FTZ R61, R60, R31 ;  /* 0x0000001f3c3d7220 */ /* 0x000fe20000410000 */
[----:B------:R-:W-:Y:S01]  /*28a0*/  FADD.FTZ R59, R20, R59 ;  /* 0x0000003b143b7221 */ /* 0x000fe20000010000 */
[----:B------:R-:W-:Y:S01]  /*28b0*/  FMUL.FTZ R62, R43, R55 ;  /* 0x000000372b3e7220 */ /* 0x000fe20000410000 */
[----:B------:R-:W-:Y:S01]  /*28c0*/  FADD.FTZ R60, R21, R58 ;  /* 0x0000003a153c7221 */ /* 0x000fe20000010000 */
[----:B------:R-:W-:Y:S01]  /*28d0*/  FFMA.FTZ R58, R43, R61, R56 ;  /* 0x0000003d2b3a7223 */ /* 0x000fe20000010038 */
[----:B------:R-:W-:Y:S01]  /*28e0*/  FADD.FTZ R59, R24, R59 ;  /* 0x0000003b183b7221 */ /* 0x000fe20000010000 */
[----:B------:R-:W-:Y:S01]  /*28f0*/  FADD.FTZ R65, R62, R65 ;  /* 0x000000413e417221 */ /* 0x000fe20000010000 */
[----:B------:R-:W-:Y:S01]  /*2900*/  FFMA.FTZ R61, R61, R62, R64 ;  /* 0x0000003e3d3d7223 */ /* 0x000fe20000010040 */
[----:B------:R-:W-:Y:S01]  /*2910*/  FADD.FTZ R56, R25, R60 ;  /* 0x0000003c19387221 */ /* 0x000fe20000010000 */
[----:B------:R-:W-:Y:S01]  /*2920*/  FADD.FTZ R62, -R30, R48 ;  /* 0x000000301e3e7221 */ /* 0x000fe20000010100 */
[----:B------:R-:W-:Y:S01]  /*2930*/  FADD.FTZ R59, R28, R59 ;  /* 0x0000003b1c3b7221 */ /* 0x000fe20000010000 */
[----:B------:R-:W-:Y:S01]  /*2940*/  FMUL.FTZ R64, R50, R54 ;  /* 0x0000003632407220 */ /* 0x000fe20000410000 */
[----:B------:R-:W-:Y:S01]  /*2950*/  FADD.FTZ R56, R29, R56 ;  /* 0x000000381d387221 */ /* 0x000fe20000010000 */
[----:B------:R-:W-:Y:S01]  /*2960*/  FMUL.FTZ R60, R62, R31 ;  /* 0x0000001f3e3c7220 */ /* 0x000fe20000410000 */
[----:B------:R-:W-:Y:S01]  /*2970*/  FADD.FTZ R62, -R30, R49 ;  /* 0x000000311e3e7221 */ /* 0x000fe20000010100 */
[----:B------:R-:W-:Y:S01]  /*2980*/  FADD.FTZ R59, R34, R59 ;  /* 0x0000003b223b7221 */ /* 0x000fe20000010000 */
[----:B------:R-:W-:Y:S01]  /*2990*/  FADD.FTZ R56, R35, R56 ;  /* 0x0000003823387221 */ /* 0x000fe20000010000 */
[----:B------:R-:W-:Y:S01]  /*29a0*/  FADD.FTZ R63, R65, R64 ;  /* 0x00000040413f7221 */ /* 0x000fe20000010000 */
[----:B------:R-:W-:Y:S01]  /*29b0*/  FFMA.FTZ R66, R60, R64, R61 ;  /* 0x000000403c427223 */ /* 0x000fe2000001003d */
        /* <DEDUP_REMOVED lines=13> */
.L_x_1341:
[C---:B-----5:R-:W-:Y:S01]  /*2a90*/  FADD.FTZ R56, -R30.reuse, R86 ;  /* 0x000000561e387221 */ /* 0x060fe20000010100 */
[C---:B0-----:R-:W-:Y:S01]  /*2aa0*/  FADD.FTZ R62, -R30.reuse, R82 ;  /* 0x000000521e3e7221 */ /* 0x041fe20000010100 */
[----:B------:R-:W-:Y:S02]  /*2ab0*/  FADD.FTZ R70, -R30, R78 ;  /* 0x0000004e1e467221 */ /* 0x000fe40000010100 */
        /* <DEDUP_REMOVED lines=9> */
[----:B------:R-:W-:Y:S01]  /*2b50*/  FFMA.FTZ R58, R55, R56, R53 ;  /* 0x00000038373a7223 */ /* 0x000fe20000010035 */
[----:B------:R-:W-:-:S03]  /*2b60*/  FMUL.FTZ R66, R61, -1.4426950216293334961 ;  /* 0xbfb8aa3b3d427820 */ /* 0x000fc60000410000 */
[----:B------:R-:W-:Y:S01]  /*2b70*/  FMUL.FTZ R63, R58, -1.4426950216293334961 ;  /* 0xbfb8aa3b3a3f7820 */ /* 0x000fe20000410000 */
[----:B------:R-:W0:Y:S08]  /*2b80*/  MUFU.EX2 R59, R59 ;  /* 0x0000003b003b7308 */ /* 0x000e300000000800 */
[----:B------:R-:W1:Y:S08]  /*2b90*/  MUFU.EX2 R63, R63 ;  /* 0x0000003f003f7308 */ /* 0x000e700000000800 */
[----:B------:R-:W2:Y:S01]  /*2ba0*/  MUFU.EX2 R66, R66 ;  /* 0x0000004200427308 */ /* 0x000ea20000000800 */
[----:B0-----:R-:W-:Y:S01]  /*2bb0*/  FADD.FTZ R65, R59, 1 ;  /* 0x3f8000003b417421 */ /* 0x001fe20000010000 */
[----:B------:R-:W-:-:S04]  /*2bc0*/  FFMA.FTZ R59, R55, R62, R53 ;  /* 0x0000003e373b7223 */ /* 0x000fc80000010035 */
[----:B------:R-:W-:Y:S02]  /*2bd0*/  FMUL.FTZ R68, R59, -1.4426950216293334961 ;  /* 0xbfb8aa3b3b447820 */ /* 0x000fe40000410000 */
[----:B------:R-:W0:Y:S01]  /*2be0*/  MUFU.RCP R65, R65 ;  /* 0x0000004100417308 */ /* 0x000e220000001000 */
[----:B-1----:R-:W-:-:S07]  /*2bf0*/  FADD.FTZ R64, R63, 1 ;  /* 0x3f8000003f407421 */ /* 0x002fce0000010000 */
[----:B------:R-:W1:Y:S01]  /*2c00*/  MUFU.EX2 R68, R68 ;  /* 0x0000004400447308 */ /* 0x000e620000000800 */
[----:B--2---:R-:W-:-:S07]  /*2c10*/  FADD.FTZ R63, R66, 1 ;  /* 0x3f800000423f7421 */ /* 0x004fce0000010000 */
[----:B------:R-:W2:Y:S01]  /*2c20*/  MUFU.RCP R64, R64 ;  /* 0x0000004000407308 */ /* 0x000ea20000001000 */
[----:B0-----:R-:W-:Y:S01]  /*2c30*/  FADD.FTZ R67, -R65, 1 ;  /* 0x3f80000041437421 */ /* 0x001fe20000010100 */
[----:B------:R-:W-:-:S03]  /*2c40*/  FMUL.FTZ R66, R84, R65 ;  /* 0x0000004154427220 */ /* 0x000fc60000410000 */
[----:B------:R-:W-:-:S03]  /*2c50*/  FFMA.FTZ R67, R60, R67, 1 ;  /* 0x3f8000003c437423 */ /* 0x000fc60000010043 */
[----:B------:R-:W0:Y:S01]  /*2c60*/  MUFU.RCP R63, R63 ;  /* 0x0000003f003f7308 */ /* 0x000e220000001000 */
[----:B-1----:R-:W-:Y:S01]  /*2c70*/  FADD.FTZ R60, R68, 1 ;  /* 0x3f800000443c7421 */ /* 0x002fe20000010000 */
[----:B------:R-:W-:-:S06]  /*2c80*/  FMUL.FTZ R66, R66, R67 ;  /* 0x0000004342427220 */ /* 0x000fcc0000410000 */
[----:B------:R-:W1:Y:S01]  /*2c90*/  MUFU.RCP R60, R60 ;  /* 0x0000003c003c7308 */ /* 0x000e620000001000 */
[----:B--2---:R-:W-:Y:S01]  /*2ca0*/  FADD.FTZ R65, -R64, 1 ;  /* 0x3f80000040417421 */ /* 0x004fe20000010100 */
[----:B------:R-:W-:-:S03]  /*2cb0*/  FMUL.FTZ R68, R85, R64 ;  /* 0x0000004055447220 */ /* 0x000fc60000410000 */
[----:B------:R-:W-:Y:S01]  /*2cc0*/  FFMA.FTZ R65, R58, R65, 1 ;  /* 0x3f8000003a417423 */ /* 0x000fe20000010041 */
[----:B0-----:R-:W-:Y:S01]  /*2cd0*/  FADD.FTZ R58, -R63, 1 ;  /* 0x3f8000003f3a7421 */ /* 0x001fe20000010100 */
[----:B------:R-:W-:Y:S01]  /*2ce0*/  FMUL.FTZ R64, R80, R63 ;  /* 0x0000003f50407220 */ /* 0x000fe20000410000 */
[----:B------:R-:W-:Y:S01]  /*2cf0*/  FMUL.FTZ R63, R70, R31 ;  /* 0x0000001f463f7220 */ /* 0x000fe20000410000 */
[----:B------:R-:W-:Y:S01]  /*2d00*/  FMUL.FTZ R68, R68, R65 ;  /* 0x0000004144447220 */ /* 0x000fe20000410000 */
[----:B------:R-:W-:Y:S01]  /*2d10*/  FFMA.FTZ R61, R61, R58, 1 ;  /* 0x3f8000003d3d7423 */ /* 0x000fe2000001003a */
[----:B------:R-:W-:Y:S01]  /*2d20*/  FADD.FTZ R70, -R30, R74 ;  /* 0x0000004a1e467221 */ /* 0x000fe20000010100 */
[--C-:B------:R-:W-:Y:S01]  /*2d30*/  FFMA.FTZ R119, R54, R63, R52.reuse ;  /* 0x0000003f36777223 */ /* 0x100fe20000010034 */
[----:B-1----:R-:W-:Y:S01]  /*2d40*/  FADD.FTZ R58, -R60, 1 ;  /* 0x3f8000003c3a7421 */ /* 0x002fe20000010100 */
[----:B------:R-:W-:Y:S02]  /*2d50*/  FMUL.FTZ R64, R64, R61 ;  /* 0x0000003d40407220 */ /* 0x000fe40000410000 */
[----:B------:R-:W-:Y:S01]  /*2d60*/  FMUL.FTZ R124, R119, -1.4426950216293334961 ;  /* 0xbfb8aa3b777c7820 */ /* 0x000fe20000410000 */
[----:B------:R-:W-:Y:S01]  /*2d70*/  FMUL.FTZ R61, R70, R31 ;  /* 0x0000001f463d7220 */ /* 0x000fe20000410000 */
[----:B------:R-:W-:Y:S01]  /*2d80*/  FFMA.FTZ R65, R59, R58, 1 ;  /* 0x3f8000003b417423 */ /* 0x000fe2000001003a */
[----:B------:R-:W-:Y:S01]  /*2d90*/  FADD.FTZ R58, -R30, R79 ;  /* 0x0000004f1e3a7221 */ /* 0x000fe20000010100 */
[----:B------:R-:W0:Y:S01]  /*2da0*/  MUFU.EX2 R59, R124 ;  /* 0x0000007c003b7308 */ /* 0x000e220000000800 */
[----:B------:R-:W-:Y:S01]  /*2db0*/  FFMA.FTZ R67, R54, R61, R52 ;  /* 0x0000003d36437223 */ /* 0x000fe20000010034 */
[----:B------:R-:W-:Y:S01]  /*2dc0*/  FMUL.FTZ R60, R81, R60 ;  /* 0x0000003c513c7220 */ /* 0x000fe20000410000 */
[----:B------:R-:W-:-:S02]  /*2dd0*/  FMUL.FTZ R58, R58, R31 ;  /* 0x0000001f3a3a7220 */ /* 0x000fc40000410000 */
[----:B------:R-:W-:Y:S01]  /*2de0*/  FMUL.FTZ R118, R67, -1.4426950216293334961 ;  /* 0xbfb8aa3b43767820 */ /* 0x000fe20000410000 */
[----:B------:R-:W-:Y:S01]  /*2df0*/  FMUL.FTZ R65, R60, R65 ;  /* 0x000000413c417220 */ /* 0x000fe20000410000 */
[----:B------:R-:W-:-:S04]  /*2e00*/  FFMA.FTZ R71, R55, R58, R53 ;  /* 0x0000003a37477223 */ /* 0x000fc80000010035 */
[----:B------:R-:W-:Y:S01]  /*2e10*/  FMUL.FTZ R125, R71, -1.4426950216293334961 ;  /* 0xbfb8aa3b477d7820 */ /* 0x000fe20000410000 */
[----:B------:R-:W-:Y:S01]  /*2e20*/  MUFU.EX2 R118, R118 ;  /* 0x0000007600767308 */ /* 0x000fe20000000800 */
[----:B0-----:R-:W-:-:S07]  /*2e30*/  FADD.FTZ R59, R59, 1 ;  /* 0x3f8000003b3b7421 */ /* 0x001fce0000010000 */
[----:B------:R-:W0:Y:S08]  /*2e40*/  MUFU.EX2 R70, R125 ;  /* 0x0000007d00467308 */ /* 0x000e300000000800 */
[----:B------:R-:W1:Y:S01]  /*2e50*/  MUFU.RCP R59, R59 ;  /* 0x0000003b003b7308 */ /* 0x000e620000001000 */
[----:B0-----:R-:W-:-:S07]  /*2e60*/  FADD.FTZ R70, R70, 1 ;  /* 0x3f80000046467421 */ /* 0x001fce0000010000 */
[----:B------:R-:W0:Y:S01]  /*2e70*/  MUFU.RCP R70, R70 ;  /* 0x0000004600467308 */ /* 0x000e220000001000 */
[----:B-1----:R-:W-:Y:S01]  /*2e80*/  FADD.FTZ R60, -R59, 1 ;  /* 0x3f8000003b3c7421 */ /* 0x002fe20000010100 */
[----:B------:R-:W-:-:S03]  /*2e90*/  FMUL.FTZ R59, R76, R59 ;  /* 0x0000003b4c3b7220 */ /* 0x000fc60000410000 */
[----:B------:R-:W-:Y:S01]  /*2ea0*/  FFMA.FTZ R60, R119, R60, 1 ;  /* 0x3f800000773c7423 */ /* 0x000fe2000001003c */
[----:B------:R-:W-:-:S03]  /*2eb0*/  FADD.FTZ R119, R118, 1 ;  /* 0x3f80000076777421 */ /* 0x000fc60000010000 */
[----:B------:R-:W-:-:S03]  /*2ec0*/  FMUL.FTZ R60, R59, R60 ;  /* 0x0000003c3b3c7220 */ /* 0x000fc60000410000 */
[----:B------:R-:W1:Y:S01]  /*2ed0*/  MUFU.RCP R119, R119 ;  /* 0x0000007700777308 */ /* 0x000e620000001000 */
[----:B0-----:R-:W-:-:S04]  /*2ee0*/  FADD.FTZ R118, -R70, 1 ;  /* 0x3f80000046767421 */ /* 0x001fc80000010100 */
[----:B------:R-:W-:Y:S01]  /*2ef0*/  FFMA.FTZ R71, R71, R118, 1 ;  /* 0x3f80000047477423 */ /* 0x000fe20000010076 */
[----:B------:R-:W-:Y:S01]  /*2f00*/  FMUL.FTZ R118, R77, R70 ;  /* 0x000000464d767220 */ /* 0x000fe20000410000 */
[----:B------:R-:W-:-:S03]  /*2f10*/  FMUL.FTZ R70, R54, R66 ;  /* 0x0000004236467220 */ /* 0x000fc60000410000 */
[----:B------:R-:W-:Y:S01]  /*2f20*/  FMUL.FTZ R59, R118, R71 ;  /* 0x00000047763b7220 */ /* 0x000fe20000410000 */
[----:B------:R-:W-:Y:S01]  /*2f30*/  FFMA.FTZ R125, R57, R70, RZ ;  /* 0x00000046397d7223 */ /* 0x000fe200000100ff */
[----:B------:R-:W-:Y:S01]  /*2f40*/  FMUL.FTZ R71, R55, R68 ;  /* 0x0000004437477220 */ /* 0x000fe20000410000 */
[----:B------:R-:W-:-:S03]  /*2f50*/  FADD.FTZ R118, RZ, R70 ;  /* 0x00000046ff767221 */ /* 0x000fc60000010000 */
[----:B------:R-:W-:Y:S01]  /*2f60*/  FFMA.FTZ R70, R56, R71, R125 ;  /* 0x0000004738467223 */ /* 0x000fe2000001007d */
[----:B------:R-:W-:Y:S01]  /*2f70*/  FADD.FTZ R71, R71, R118 ;  /* 0x0000007647477221 */ /* 0x000fe20000010000 */
[----:B-1----:R-:W-:Y:S01]  /*2f80*/  FADD.FTZ R118, -R119, 1 ;  /* 0x3f80000077767421 */ /* 0x002fe20000010100 */
[----:B------:R-:W-:Y:S01]  /*2f90*/  FMUL.FTZ R119, R72, R119 ;  /* 0x0000007748777220 */ /* 0x000fe20000410000 */
[----:B------:R-:W-:Y:S02]  /*2fa0*/  FMUL.FTZ R125, R54, R64 ;  /* 0x00000040367d7220 */ /* 0x000fe40000410000 */
[----:B------:R-:W-:Y:S01]  /*2fb0*/  FFMA.FTZ R124, R67, R118, 1 ;  /* 0x3f800000437c7423 */ /* 0x000fe20000010076 */
[----:B------:R-:W-:Y:S01]  /*2fc0*/  FFMA.FTZ R118, R57, R66, RZ ;  /* 0x0000004239767223 */ /* 0x000fe200000100ff */
[----:B------:R-:W-:Y:S01]  /*2fd0*/  FADD.FTZ R67, RZ, R66 ;  /* 0x00000042ff437221 */ /* 0x000fe20000010000 */
[----:B------:R-:W-:Y:S01]  /*2fe0*/  FADD.FTZ R71, R71, R125 ;  /* 0x0000007d47477221 */ /* 0x000fe20000010000 */
[----:B------:R-:W-:Y:S01]  /*2ff0*/  FMUL.FTZ R57, R119, R124 ;  /* 0x0000007c77397220 */ /* 0x000fe20000410000 */
[----:B------:R-:W-:Y:S01]  /*3000*/  FADD.FTZ R124, -R30, R75 ;  /* 0x0000004b1e7c7221 */ /* 0x000fe20000010100 */
[----:B------:R-:W-:Y:S01]  /*3010*/  FADD.FTZ R67, R67, R64 ;  /* 0x0000004043437221 */ /* 0x000fe20000010000 */
[C---:B------:R-:W-:Y:S01]  /*3020*/  FFMA.FTZ R66, R69.reuse, R64, R118 ;  /* 0x0000004045427223 */ /* 0x040fe20000010076 */
[----:B------:R-:W-:Y:S01]  /*3030*/  FFMA.FTZ R119, R69, R125, R70 ;  /* 0x0000007d45777223 */ /* 0x000fe20000010046 */
[----:B------:R-:W-:-:S02]  /*3040*/  FMUL.FTZ R64, R124, R31 ;  /* 0x0000001f7c407220 */ /* 0x000fc40000410000 */
[----:B------:R-:W-:Y:S02]  /*3050*/  FFMA.FTZ R66, R63, R60, R66 ;  /* 0x0000003c3f427223 */ /* 0x000fe40000010042 */
[----:B------:R-:W-:-:S04]  /*3060*/  FFMA.FTZ R69, R55, R64, R53 ;  /* 0x0000004037457223 */ /* 0x000fc80000010035 */
[----:B------:R-:W-:-:S06]  /*3070*/  FMUL.FTZ R118, R69, -1.4426950216293334961 ;  /* 0xbfb8aa3b45767820 */ /* 0x000fcc0000410000 */
[----:B------:R-:W0:Y:S02]  /*3080*/  MUFU.EX2 R118, R118 ;  /* 0x0000007600767308 */ /* 0x000e240000000800 */
[----:B0-----:R-:W-:-:S06]  /*3090*/  FADD.FTZ R124, R118, 1 ;  /* 0x3f800000767c7421 */ /* 0x001fcc0000010000 */
[----:B------:R-:W0:Y:S02]  /*30a0*/  MUFU.RCP R70, R124 ;  /* 0x0000007c00467308 */ /* 0x000e240000001000 */
[----:B0-----:R-:W-:-:S04]  /*30b0*/  FADD.FTZ R125, -R70, 1 ;  /* 0x3f800000467d7421 */ /* 0x001fc80000010100 */
[----:B------:R-:W-:Y:S01]  /*30c0*/  FFMA.FTZ R118, R69, R125, 1 ;  /* 0x3f80000045767423 */ /* 0x000fe2000001007d */
[----:B------:R-:W-:Y:S01]  /*30d0*/  FMUL.FTZ R125, R73, R70 ;  /* 0x00000046497d7220 */ /* 0x000fe20000410000 */
[----:B------:R-:W-:Y:S01]  /*30e0*/  FFMA.FTZ R69, R56, R68, RZ ;  /* 0x0000004438457223 */ /* 0x000fe200000100ff */
[----:B------:R-:W-:Y:S01]  /*30f0*/  FADD.FTZ R70, RZ, R68 ;  /* 0x00000044ff467221 */ /* 0x000fe20000010000 */
[-C--:B------:R-:W-:Y:S01]  /*3100*/  FMUL.FTZ R68, R55, R65.reuse ;  /* 0x0000004137447220 */ /* 0x080fe20000410000 */
[----:B------:R-:W-:Y:S01]  /*3110*/  FMUL.FTZ R56, R125, R118 ;  /* 0x000000767d387220 */ /* 0x000fe20000410000 */
[----:B------:R-:W-:Y:S01]  /*3120*/  FADD.FTZ R118, -R30, R6 ;  /* 0x000000061e767221 */ /* 0x000fe20000010100 */
[----:B------:R-:W-:Y:S01]  /*3130*/  FADD.FTZ R70, R70, R65 ;  /* 0x0000004146467221 */ /* 0x000fe20000010000 */
[----:B------:R-:W-:Y:S01]  /*3140*/  FFMA.FTZ R69, R62, R65, R69 ;  /* 0x000000413e457223 */ /* 0x000fe20000010045 */
[----:B------:R-:W-:Y:S01]  /*3150*/  FADD.FTZ R71, R68, R71 ;  /* 0x0000004744477221 */ /* 0x000fe20000010000 */
[----:B------:R-:W-:Y:S01]  /*3160*/  FMUL.FTZ R65, R118, R31 ;  /* 0x0000001f76417220 */ /* 0x000fe20000410000 */
[----:B------:R-:W-:Y:S01]  /*3170*/  FFMA.FTZ R118, R62, R68, R119 ;  /* 0x000000443e767223 */ /* 0x000fe20000010077 */
[----:B------:R-:W-:Y:S01]  /*3180*/  FADD.FTZ R68, R67, R60 ;  /* 0x0000003c43447221 */ /* 0x000fe20000010000 */
[C---:B------:R-:W-:Y:S01]  /*3190*/  FMUL.FTZ R67, R54.reuse, R60 ;  /* 0x0000003c36437220 */ /* 0x040fe20000410000 */
[----:B------:R-:W-:Y:S01]  /*31a0*/  FFMA.FTZ R62, R54, R65, R52 ;  /* 0x00000041363e7223 */ /* 0x000fe20000010034 */
[----:B------:R-:W-:-:S02]  /*31b0*/  FFMA.FTZ R69, R58, R59, R69 ;  /* 0x0000003b3a457223 */ /* 0x000fc40000010045 */
[----:B------:R-:W-:Y:S01]  /*31c0*/  FADD.FTZ R71, R71, R67 ;  /* 0x0000004347477221 */ /* 0x000fe20000010000 */
[----:B------:R-:W-:-:S06]  /*31d0*/  FMUL.FTZ R124, R62, -1.4426950216293334961 ;  /* 0xbfb8aa3b3e7c7820 */ /* 0x000fcc0000410000 */
[----:B------:R-:W0:Y:S02]  /*31e0*/  MUFU.EX2 R124, R124 ;  /* 0x0000007c007c7308 */ /* 0x000e240000000800 */
[----:B0-----:R-:W-:-:S06]  /*31f0*/  FADD.FTZ R119, R124, 1 ;  /* 0x3f8000007c777421 */ /* 0x001fcc0000010000 */
[----:B------:R-:W0:Y:S02]  /*3200*/  MUFU.RCP R119, R119 ;  /* 0x0000007700777308 */ /* 0x000e240000001000 */
[----:B0-----:R-:W-:-:S04]  /*3210*/  FADD.FTZ R125, -R119, 1 ;  /* 0x3f800000777d7421 */ /* 0x001fc80000010100 */
[----:B------:R-:W-:Y:S01]  /*3220*/  FFMA.FTZ R125, R62, R125, 1 ;  /* 0x3f8000003e7d7423 */ /* 0x000fe2000001007d */
[----:B------:R-:W-:Y:S01]  /*3230*/  FMUL.FTZ R62, R8, R119 ;  /* 0x00000077083e7220 */ /* 0x000fe20000410000 */
[----:B------:R-:W-:-:S03]  /*3240*/  FFMA.FTZ R119, R63, R67, R118 ;  /* 0x000000433f777223 */ /* 0x000fc60000010076 */
[----:B------:R-:W-:Y:S01]  /*3250*/  FMUL.FTZ R62, R62, R125 ;  /* 0x0000007d3e3e7220 */ /* 0x000fe20000410000 */
[----:B------:R-:W-:-:S04]  /*3260*/  FADD.FTZ R125, -R30, R7 ;  /* 0x000000071e7d7221 */ /* 0x000fc80000010100 */
[----:B------:R-:W-:Y:S01]  /*3270*/  FMUL.FTZ R60, R125, R31 ;  /* 0x0000001f7d3c7220 */ /* 0x000fe20000410000 */
[----:B------:R-:W-:-:S03]  /*3280*/  FADD.FTZ R125, -R30, R2 ;  /* 0x000000021e7d7221 */ /* 0x000fc60000010100 */
        /* <DEDUP_REMOVED lines=11> */
[----:B------:R-:W-:-:S03]  /*3340*/  FMUL.FTZ R59, R125, R31 ;  /* 0x0000001f7d3b7220 */ /* 0x000fc60000410000 */
[----:B------:R-:W-:Y:S01]  /*3350*/  FFMA.FTZ R118, R58, R70, R119 ;  /* 0x000000463a767223 */ /* 0x000fe20000010077 */
[----:B------:R-:W-:Y:S01]  /*3360*/  FFMA.FTZ R58, R54, R59, R52 ;  /* 0x0000003b363a7223 */ /* 0x000fe20000010034 */
[----:B------:R-:W-:Y:S01]  /*3370*/  FADD.FTZ R119, R70, R71 ;  /* 0x0000004746777221 */ /* 0x000fe20000010000 */
[----:B------:R-:W-:Y:S02]  /*3380*/  FFMA.FTZ R70, R61, R57, R66 ;  /* 0x000000393d467223 */ /* 0x000fe40000010042 */
[----:B------:R-:W-:Y:S02]  /*3390*/  FMUL.FTZ R124, R58, -1.4426950216293334961 ;  /* 0xbfb8aa3b3a7c7820 */ /* 0x000fe40000410000 */
[----:B------:R-:W-:-:S04]  /*33a0*/  FFMA.FTZ R70, R65, R62, R70 ;  /* 0x0000003e41467223 */ /* 0x000fc80000010046 */
        /* <DEDUP_REMOVED lines=14> */
[----:B------:R-:W-:Y:S01]  /*3490*/  FADD.FTZ R119, R119, R57 ;  /* 0x0000003977777221 */ /* 0x000fe20000010000 */
        /* <DEDUP_REMOVED lines=9> */
[----:B------:R-:W-:-:S03]  /*3530*/  FADD.FTZ R61, -R30, R10 ;  /* 0x0000000a1e3d7221 */ /* 0x000fc60000010100 */
[----:B------:R-:W-:Y:S01]  /*3540*/  FMUL.FTZ R57, R57, R118 ;  /* 0x0000007639397220 */ /* 0x000fe20000410000 */
[----:B------:R-:W-:Y:S01]  /*3550*/  FMUL.FTZ R61, R61, R31 ;  /* 0x0000001f3d3d7220 */ /* 0x000fe20000410000 */
[----:B------:R-:W-:Y:S01]  /*3560*/  FADD.FTZ R118, R67, R56 ;  /* 0x0000003843767221 */ /* 0x000fe20000010000 */
[-C--:B------:R-:W-:Y:S01]  /*3570*/  FFMA.FTZ R67, R64, R56.reuse, R69 ;  /* 0x0000003840437223 */ /* 0x080fe20000010045 */
[----:B------:R-:W-:Y:S01]  /*3580*/  FMUL.FTZ R56, R55, R56 ;  /* 0x0000003837387220 */ /* 0x000fe20000410000 */
[----:B------:R-:W-:Y:S01]  /*3590*/  FFMA.FTZ R66, R54, R61, R52 ;  /* 0x0000003d36427223 */ /* 0x000fe20000010034 */
[----:B------:R-:W-:Y:S02]  /*35a0*/  FADD.FTZ R118, R118, R63 ;  /* 0x0000003f76767221 */ /* 0x000fe40000010000 */
[----:B------:R-:W-:Y:S01]  /*35b0*/  FFMA.FTZ R64, R64, R56, R125 ;  /* 0x0000003840407223 */ /* 0x000fe2000001007d */
[----:B------:R-:W-:Y:S01]  /*35c0*/  FMUL.FTZ R124, R66, -1.4426950216293334961 ;  /* 0xbfb8aa3b427c7820 */ /* 0x000fe20000410000 */
[----:B------:R-:W-:-:S05]  /*35d0*/  FADD.FTZ R119, R56, R119 ;  /* 0x0000007738777221 */ /* 0x000fca0000010000 */
        /* <DEDUP_REMOVED lines=8> */
[C---:B------:R-:W-:Y:S01]  /*3660*/  FADD.FTZ R66, -R30.reuse, R11 ;  /* 0x0000000b1e427221 */ /* 0x040fe20000010100 */
[----:B------:R-:W-:Y:S01]  /*3670*/  FFMA.FTZ R125, R65, R69, R64 ;  /* 0x00000045417d7223 */ /* 0x000fe20000010040 */
[----:B------:R-:W-:Y:S01]  /*3680*/  FADD.FTZ R119, R119, R69 ;  /* 0x0000004577777221 */ /* 0x000fe20000010000 */
[----:B------:R-:W-:Y:S01]  /*3690*/  FADD.FTZ R69, -R30, R14 ;  /* 0x0000000e1e457221 */ /* 0x000fe20000010100 */
[-C--:B------:R-:W-:Y:S01]  /*36a0*/  FMUL.FTZ R62, R66, R31.reuse ;  /* 0x0000001f423e7220 */ /* 0x080fe20000410000 */
[----:B------:R-:W-:Y:S02]  /*36b0*/  FADD.FTZ R71, R71, R56 ;  /* 0x0000003847477221 */ /* 0x000fe40000010000 */
[----:B------:R-:W-:Y:S01]  /*36c0*/  FMUL.FTZ R69, R69, R31 ;  /* 0x0000001f45457220 */ /* 0x000fe20000410000 */
        /* <DEDUP_REMOVED lines=10> */
[C---:B------:R-:W-:Y:S01]  /*3770*/  FFMA.FTZ R65, R60.reuse, R63, R67 ;  /* 0x0000003f3c417223 */ /* 0x040fe20000010043 */
        /* <DEDUP_REMOVED lines=14> */
[----:B------:R-:W-:Y:S01]  /*3860*/  FADD.FTZ R60, -R30, R15 ;  /* 0x0000000f1e3c7221 */ /* 0x000fe20000010100 */
[----:B------:R-:W-:Y:S01]  /*3870*/  FFMA.FTZ R67, R59, R63, R124 ;  /* 0x0000003f3b437223 */ /* 0x000fe2000001007c */
[----:B------:R-:W-:Y:S02]  /*3880*/  FADD.FTZ R119, R119, R63 ;  /* 0x0000003f77777221 */ /* 0x000fe40000010000 */
[----:B------:R-:W-:-:S04]  /*3890*/  FMUL.FTZ R60, R60, R31 ;  /* 0x0000001f3c3c7220 */ /* 0x000fc80000410000 */
        /* <DEDUP_REMOVED lines=10> */
[----:B------:R-:W-:Y:S01]  /*3940*/  FADD.FTZ R63, R118, R57 ;  /* 0x00000039763f7221 */ /* 0x000fe20000010000 */
[----:B------:R-:W-:Y:S01]  /*3950*/  FADD.FTZ R118, -R30, R44 ;  /* 0x0000002c1e767221 */ /* 0x000fe20000010100 */
[----:B------:R-:W-:Y:S01]  /*3960*/  FADD.FTZ R119, R124, R119 ;  /* 0x000000777c777221 */ /* 0x000fe20000010000 */
[----:B------:R-:W-:Y:S01]  /*3970*/  FFMA.FTZ R65, R60, R58, R65 ;  /* 0x0000003a3c417223 */ /* 0x000fe20000010041 */
[----:B------:R-:W-:Y:S01]  /*3980*/  FADD.FTZ R63, R63, R64 ;  /* 0x000000403f3f7221 */ /* 0x000fe20000010000 */
[----:B------:R-:W-:Y:S01]  /*3990*/  FMUL.FTZ R59, R118, R31 ;  /* 0x0000001f763b7220 */ /* 0x000fe20000410000 */
[----:B------:R-:W-:Y:S01]  /*39a0*/  FFMA.FTZ R118, R68, R124, R67 ;  /* 0x0000007c44767223 */ /* 0x000fe20000010043 */
[----:B------:R-:W-:Y:S01]  /*39b0*/  FADD.FTZ R124, -R30, R45 ;  /* 0x0000002d1e7c7221 */ /* 0x000fe20000010100 */
        /* <DEDUP_REMOVED lines=12> */
[----:B------:R-:W-:Y:S01]  /*3a80*/  FMUL.FTZ R56, R124, R31 ;  /* 0x0000001f7c387220 */ /* 0x000fe20000410000 */
[----:B------:R-:W-:Y:S01]  /*3a90*/  FFMA.FTZ R125, R61, R67, R118 ;  /* 0x000000433d7d7223 */ /* 0x000fe20000010076 */
[----:B------:R-:W-:Y:S01]  /*3aa0*/  FADD.FTZ R119, R119, R67 ;  /* 0x0000004377777221 */ /* 0x000fe20000010000 */
[----:B------:R-:W-:Y:S01]  /*3ab0*/  FFMA.FTZ R68, R69, R66, R68 ;  /* 0x0000004245447223 */ /* 0x000fe20000010044 */
[----:B------:R-:W-:Y:S02]  /*3ac0*/  FFMA.FTZ R61, R55, R56, R53 ;  /* 0x00000038373d7223 */ /* 0x000fe40000010035 */
[----:B------:R-:W-:Y:S01]  /*3ad0*/  FADD.FTZ R119, R64, R119 ;  /* 0x0000007740777221 */ /* 0x000fe20000010000 */
[----:B------:R-:W-:Y:S01]  /*3ae0*/  FFMA.FTZ R68, R59, R57, R68 ;  /* 0x000000393b447223 */ /* 0x000fe20000010044 */
        /* <DEDUP_REMOVED lines=9> */
[----:B------:R-:W-:-:S03]  /*3b80*/  FADD.FTZ R124, -R30, R18 ;  /* 0x000000121e7c7221 */ /* 0x000fc60000010100 */
[----:B------:R-:W-:Y:S01]  /*3b90*/  FFMA.FTZ R65, R56, R61, R65 ;  /* 0x0000003d38417223 */ /* 0x000fe20000010041 */
        /* <DEDUP_REMOVED lines=14> */
[----:B------:R-:W-:Y:S02]  /*3c80*/  FFMA.FTZ R68, R67, R62, R68 ;  /* 0x0000003e43447223 */ /* 0x000fe40000010044 */
[----:B------:R-:W-:Y:S01]  /*3c90*/  FMUL.FTZ R66, R71, R31 ;  /* 0x0000001f47427220 */ /* 0x000fe20000410000 */
[----:B------:R-:W-:-:S03]  /*3ca0*/  FFMA.FTZ R71, R69, R125, R70 ;  /* 0x0000007d45477223 */ /* 0x000fc60000010046 */
        /* <DEDUP_REMOVED lines=8> */
[----:B------:R-:W-:Y:S01]  /*3d30*/  FADD.FTZ R70, R63, R58 ;  /* 0x0000003a3f467221 */ /* 0x000fe20000010000 */
[----:B------:R-:W-:Y:S01]  /*3d40*/  FADD.FTZ R63, -R30, R22 ;  /* 0x000000161e3f7221 */ /* 0x000fe20000010100 */
[----:B------:R-:W-:Y:S01]  /*3d50*/  FMUL.FTZ R58, R55, R58 ;  /* 0x0000003a373a7220 */ /* 0x000fe20000410000 */
[----:B------:R-:W-:Y:S01]  /*3d60*/  FMUL.FTZ R69, R69, R125 ;  /* 0x0000007d45457220 */ /* 0x000fe20000410000 */
[----:B------:R-:W-:Y:S01]  /*3d70*/  FADD.FTZ R70, R70, R61 ;  /* 0x0000003d46467221 */ /* 0x000fe20000010000 */
[----:B------:R-:W-:Y:S01]  /*3d80*/  FMUL.FTZ R63, R63, R31 ;  /* 0x0000001f3f3f7220 */ /* 0x000fe20000410000 */
[----:B------:R-:W-:Y:S01]  /*3d90*/  FFMA.FTZ R118, R60, R58, R71 ;  /* 0x0000003a3c767223 */ /* 0x000fe20000010047 */
[----:B------:R-:W-:Y:S01]  /*3da0*/  FADD.FTZ R119, R58, R119 ;  /* 0x000000773a777221 */ /* 0x000fe20000010000 */
[----:B------:R-:W-:Y:S01]  /*3db0*/  FADD.FTZ R70, R70, R69 ;  /* 0x0000004546467221 */ /* 0x000fe20000010000 */
[----:B------:R-:W-:Y:S01]  /*3dc0*/  FFMA.FTZ R60, R54, R63, R52 ;  /* 0x0000003f363c7223 */ /* 0x000fe20000010034 */
[----:B------:R-:W-:-:S03]  /*3dd0*/  FFMA.FTZ R65, R66, R69, R65 ;  /* 0x0000004542417223 */ /* 0x000fc60000010041 */
        /* <DEDUP_REMOVED lines=9> */
[----:B------:R-:W-:Y:S01]  /*3e70*/  FMUL.FTZ R58, R58, R60 ;  /* 0x0000003c3a3a7220 */ /* 0x000fe20000410000 */
[----:B------:R-:W-:Y:S01]  /*3e80*/  FADD.FTZ R60, -R30, R23 ;  /* 0x000000171e3c7221 */ /* 0x000fe20000010100 */
[----:B------:R-:W-:Y:S01]  /*3e90*/  FFMA.FTZ R125, R59, R57, R118 ;  /* 0x000000393b7d7223 */ /* 0x000fe20000010076 */
[----:B------:R-:W-:Y:S01]  /*3ea0*/  FADD.FTZ R119, R119, R57 ;  /* 0x0000003977777221 */ /* 0x000fe20000010000 */
[----:B------:R-:W-:Y:S01]  /*3eb0*/  FADD.FTZ R71, R71, R62 ;  /* 0x0000003e47477221 */ /* 0x000fe20000010000 */
[----:B------:R-:W-:Y:S01]  /*3ec0*/  FMUL.FTZ R60, R60, R31 ;  /* 0x0000001f3c3c7220 */ /* 0x000fe20000410000 */
[----:B------:R-:W-:-:S02]  /*3ed0*/  FFMA.FTZ R68, R63, R58, R68 ;  /* 0x0000003a3f447223 */ /* 0x000fc40000010044 */
[----:B------:R-:W-:Y:S01]  /*3ee0*/  FADD.FTZ R71, R71, R58 ;  /* 0x0000003a47477221 */ /* 0x000fe20000010000 */
        /* <DEDUP_REMOVED lines=9> */
[----:B------:R-:W-:Y:S02]  /*3f80*/  FFMA.FTZ R64, R56, R118, R125 ;  /* 0x0000007638407223 */ /* 0x000fe4000001007d */
[----:B------:R-:W-:-:S04]  /*3f90*/  FFMA.FTZ R124, R59, R124, 1 ;  /* 0x3f8000003b7c7423 */ /* 0x000fc8000001007c */
[----:B------:R-:W-:Y:S01]  /*3fa0*/  FMUL.FTZ R57, R57, R124 ;  /* 0x0000007c39397220 */ /* 0x000fe20000410000 */
[----:B------:R-:W-:-:S03]  /*3fb0*/  FADD.FTZ R124, -R30, R26 ;  /* 0x0000001a1e7c7221 */ /* 0x000fc60000010100 */
[----:B------:R-:W-:Y:S01]  /*3fc0*/  FADD.FTZ R70, R70, R57 ;  /* 0x0000003946467221 */ /* 0x000fe20000010000 */
[----:B------:R-:W-:Y:S01]  /*3fd0*/  FMUL.FTZ R59, R124, R31 ;  /* 0x0000001f7c3b7220 */ /* 0x000fe20000410000 */
[----:B------:R-:W-:-:S03]  /*3fe0*/  FFMA.FTZ R65, R60, R57, R65 ;  /* 0x000000393c417223 */ /* 0x000fc60000010041 */
[----:B------:R-:W-:-:S04]  /*3ff0*/  FFMA.FTZ R56, R54, R59, R52 ;  /* 0x0000003b36387223 */ /* 0x000fc80000010034 */
[----:B------:R-:W-:-:S06]  /*4000*/  FMUL.FTZ R124, R56, -1.4426950216293334961 ;  /* 0xbfb8aa3b387c7820 */ /* 0x000fcc0000410000 */
[----:B------:R-:W0:Y:S02]  /*4010*/  MUFU.EX2 R124, R124 ;  /* 0x0000007c007c7308 */ /* 0x000e240000000800 */
[----:B0-----:R-:W-:Y:S01]  /*4020*/  FADD.FTZ R125, R124, 1 ;  /* 0x3f8000007c7d7421 */ /* 0x001fe20000010000 */
[----:B------:R-:W-:-:S05]  /*4030*/  FADD.FTZ R124, -R30, R32 ;  /* 0x000000201e7c7221 */ /* 0x000fca0000010100 */
        /* <DEDUP_REMOVED lines=8> */
[----:B------:R-:W-:Y:S01]  /*40c0*/  FADD.FTZ R119, R119, R61 ;  /* 0x0000003d77777221 */ /* 0x000fe20000010000 */
[----:B------:R-:W-:Y:S01]  /*40d0*/  FADD.FTZ R71, R71, R56 ;  /* 0x0000003847477221 */ /* 0x000fe20000010000 */
[----:B------:R-:W-:Y:S01]  /*40e0*/  FMUL.FTZ R62, R118, R31 ;  /* 0x0000001f763e7220 */ /* 0x000fe20000410000 */
[----:B------:R-:W-:-:S03]  /*40f0*/  FFMA.FTZ R68, R59, R56, R68 ;  /* 0x000000383b447223 */ /* 0x000fc60000010044 */
[----:B------:R-:W-:-:S04]  /*4100*/  FFMA.FTZ R64, R55, R62, R53 ;  /* 0x0000003e37407223 */ /* 0x000fc80000010035 */
[----:B------:R-:W-:-:S06]  /*4110*/  FMUL.FTZ R67, R64, -1.4426950216293334961 ;  /* 0xbfb8aa3b40437820 */ /* 0x000fcc0000410000 */
[----:B------:R-:W0:Y:S02]  /*4120*/  MUFU.EX2 R67, R67 ;  /* 0x0000004300437308 */ /* 0x000e240000000800 */
[----:B0-----:R-:W-:Y:S01]  /*4130*/  FADD.FTZ R118, R67, 1 ;  /* 0x3f80000043767421 */ /* 0x001fe20000010000 */
[----:B------:R-:W-:-:S05]  /*4140*/  FMUL.FTZ R67, R124, R31 ;  /* 0x0000001f7c437220 */ /* 0x000fca0000410000 */
[----:B------:R-:W0:Y:S02]  /*4150*/  MUFU.RCP R118, R118 ;  /* 0x0000007600767308 */ /* 0x000e240000001000 */
[----:B0-----:R-:W-:-:S04]  /*4160*/  FADD.FTZ R61, -R118, 1 ;  /* 0x3f800000763d7421 */ /* 0x001fc80000010100 */
[----:B------:R-:W-:Y:S01]  /*4170*/  FFMA.FTZ R64, R64, R61, 1 ;  /* 0x3f80000040407423 */ /* 0x000fe2000001003d */
[----:B------:R-:W-:-:S04]  /*4180*/  FMUL.FTZ R61, R29, R118 ;  /* 0x000000761d3d7220 */ /* 0x000fc80000410000 */
[----:B------:R-:W-:Y:S01]  /*4190*/  FMUL.FTZ R61, R61, R64 ;  /* 0x000000403d3d7220 */ /* 0x000fe20000410000 */
[----:B------:R-:W-:Y:S01]  /*41a0*/  FMUL.FTZ R64, R55, R69 ;  /* 0x0000004537407220 */ /* 0x000fe20000410000 */
[----:B------:R-:W-:Y:S02]  /*41b0*/  FFMA.FTZ R69, R54, R67, R52 ;  /* 0x0000004336457223 */ /* 0x000fe40000010034 */
[----:B------:R-:W-:Y:S01]  /*41c0*/  FADD.FTZ R70, R70, R61 ;  /* 0x0000003d46467221 */ /* 0x000fe20000010000 */
[----:B------:R-:W-:Y:S01]  /*41d0*/  FFMA.FTZ R66, R66, R64, R125 ;  /* 0x0000004042427223 */ /* 0x000fe2000001007d */
[----:B------:R-:W-:Y:S01]  /*41e0*/  FMUL.FTZ R118, R69, -1.4426950216293334961 ;  /* 0xbfb8aa3b45767820 */ /* 0x000fe20000410000 */
[----:B------:R-:W-:Y:S01]  /*41f0*/  FADD.FTZ R119, R64, R119 ;  /* 0x0000007740777221 */ /* 0x000fe20000010000 */
        /* <DEDUP_REMOVED lines=10> */
[----:B------:R-:W-:Y:S02]  /*42a0*/  FADD.FTZ R119, R119, R125 ;  /* 0x0000007d77777221 */ /* 0x000fe40000010000 */
[----:B------:R-:W-:Y:S01]  /*42b0*/  FADD.FTZ R71, R71, R64 ;  /* 0x0000004047477221 */ /* 0x000fe20000010000 */
[----:B------:R-:W-:Y:S01]  /*42c0*/  FMUL.FTZ R58, R69, R31 ;  /* 0x0000001f453a7220 */ /* 0x000fe20000410000 */
[----:B------:R-:W-:Y:S01]  /*42d0*/  FFMA.FTZ R69, R63, R125, R66 ;  /* 0x0000007d3f457223 */ /* 0x000fe20000010042 */
[----:B------:R-:W-:Y:S02]  /*42e0*/  FFMA.FTZ R68, R67, R64, R68 ;  /* 0x0000004043447223 */ /* 0x000fe40000010044 */
[----:B------:R-:W-:-:S04]  /*42f0*/  FFMA.FTZ R63, R55, R58, R53 ;  /* 0x0000003a373f7223 */ /* 0x000fc80000010035 */
[----:B------:R-:W-:-:S06]  /*4300*/  FMUL.FTZ R118, R63, -1.4426950216293334961 ;  /* 0xbfb8aa3b3f767820 */ /* 0x000fcc0000410000 */
[----:B------:R-:W0:Y:S02]  /*4310*/  MUFU.EX2 R118, R118 ;  /* 0x0000007600767308 */ /* 0x000e240000000800 */
[----:B0-----:R-:W-:Y:S01]  /*4320*/  FADD.FTZ R66, R118, 1 ;  /* 0x3f80000076427421 */ /* 0x001fe20000010000 */
[----:B------:R-:W-:-:S04]  /*4330*/  FMUL.FTZ R118, R55, R57 ;  /* 0x0000003937767220 */ /* 0x000fc80000410000 */
[----:B------:R-:W-:Y:S01]  /*4340*/  FADD.FTZ R119, R118, R119 ;  /* 0x0000007776777221 */ /* 0x000fe20000010000 */
[----:B------:R-:W0:Y:S02]  /*4350*/  MUFU.RCP R66, R66 ;  /* 0x0000004200427308 */ /* 0x000e240000001000 */
[----:B0-----:R-:W-:-:S04]  /*4360*/  FADD.FTZ R124, -R66, 1 ;  /* 0x3f800000427c7421 */ /* 0x001fc80000010100 */
[----:B------:R-:W-:Y:S01]  /*4370*/  FFMA.FTZ R124, R63, R124, 1 ;  /* 0x3f8000003f7c7423 */ /* 0x000fe2000001007c */
[----:B------:R-:W-:Y:S01]  /*4380*/  FMUL.FTZ R63, R35, R66 ;  /* 0x00000042233f7220 */ /* 0x000fe20000410000 */
[----:B------:R-:W-:Y:S01]  /*4390*/  FFMA.FTZ R66, R60, R118, R69 ;  /* 0x000000763c427223 */ /* 0x000fe20000010045 */
[C---:B------:R-:W-:Y:S02]  /*43a0*/  FADD.FTZ R118, -R30.reuse, R37 ;  /* 0x000000251e767221 */ /* 0x040fe40000010100 */
        /* <DEDUP_REMOVED lines=14> */
[----:B------:R-:W-:Y:S01]  /*4490*/  FMUL.FTZ R125, R54, R56 ;  /* 0x00000038367d7220 */ /* 0x000fe20000410000 */
[----:B------:R-:W-:Y:S02]  /*44a0*/  FMUL.FTZ R56, R118, R31 ;  /* 0x0000001f76387220 */ /* 0x000fe40000410000 */
[----:B------:R-:W-:Y:S01]  /*44b0*/  FADD.FTZ R71, R71, R60 ;  /* 0x0000003c47477221 */ /* 0x000fe20000010000 */
[----:B------:R-:W-:Y:S01]  /*44c0*/  FFMA.FTZ R69, R59, R125, R66 ;  /* 0x0000007d3b457223 */ /* 0x000fe20000010042 */
        /* <DEDUP_REMOVED lines=44> */
[----:B------:R-:W-:Y:S01]  /*4790*/  FFMA.FTZ R118, R57, R60, R68 ;  /* 0x0000003c39767223 */ /* 0x000fe20000010044 */
[----:B------:R-:W-:Y:S01]  /*47a0*/  FMUL.FTZ R63, R69, R31 ;  /* 0x0000001f453f7220 */ /* 0x000fe20000410000 */
[----:B------:R-:W-:Y:S02]  /*47b0*/  FFMA.FTZ R65, R64, R66, R65 ;  /* 0x0000004240417223 */ /* 0x000fe40000010041 */
[----:B------:R-:W-:Y:S01]  /*47c0*/  FFMA.FTZ R118, R61, R62, R118 ;  /* 0x0000003e3d767223 */ /* 0x000fe20000010076 */
        /* <DEDUP_REMOVED lines=26> */
[----:B------:R-:W-:Y:S01]  /*4970*/  FMUL.FTZ R59, R54, R62 ;  /* 0x0000003e363b7220 */ /* 0x000fe20000410000 */
[----:B------:R-:W-:Y:S01]  /*4980*/  FMUL.FTZ R57, R124, R57 ;  /* 0x000000397c397220 */ /* 0x000fe20000410000 */
[----:B------:R-:W-:Y:S01]  /*4990*/  FADD.FTZ R70, R69, R66 ;  /* 0x0000004245467221 */ /* 0x000fe20000010000 */
[----:B------:R-:W-:Y:S01]  /*49a0*/  FADD.FTZ R62, R71, R58 ;  /* 0x0000003a473e7221 */ /* 0x000fe20000010000 */
[----:B------:R-:W-:Y:S01]  /*49b0*/  FFMA.FTZ R56, R61, R59, R56 ;  /* 0x0000003b3d387223 */ /* 0x000fe20000010038 */
[----:B------:R-:W-:Y:S01]  /*49c0*/  FADD.FTZ R60, R119, R59 ;  /* 0x0000003b773c7221 */ /* 0x000fe20000010000 */
[C---:B------:R-:W-:Y:S01]  /*49d0*/  FMUL.FTZ R59, R55.reuse, R66 ;  /* 0x00000042373b7220 */ /* 0x040fe20000410000 */
[----:B------:R-:W-:-:S03]  /*49e0*/  FMUL.FTZ R61, R55, R57 ;  /* 0x00000039373d7220 */ /* 0x000fc60000410000 */
[----:B------:R-:W-:Y:S01]  /*49f0*/  FFMA.FTZ R56, R64, R59, R56 ;  /* 0x0000003b40387223 */ /* 0x000fe20000010038 */
[----:B------:R-:W-:Y:S01]  /*4a00*/  FADD.FTZ R60, R59, R60 ;  /* 0x0000003c3b3c7221 */ /* 0x000fe20000010000 */
[----:B------:R-:W-:-:S04]  /*4a10*/  FMUL.FTZ R59, R54, R58 ;  /* 0x0000003a363b7220 */ /* 0x000fc80000410000 */
[----:B------:R-:W-:Y:S01]  /*4a20*/  FADD.FTZ R60, R60, R59 ;  /* 0x0000003b3c3c7221 */ /* 0x000fe20000010000 */
[----:B------:R-:W-:-:S03]  /*4a30*/  FFMA.FTZ R67, R63, R59, R56 ;  /* 0x0000003b3f437223 */ /* 0x000fc60000010038 */
[----:B------:R-:W-:Y:S01]  /*4a40*/  FADD.FTZ R56, R61, R60 ;  /* 0x0000003c3d387221 */ /* 0x000fe20000010000 */
[C---:B------:R-:W-:Y:S01]  /*4a50*/  FFMA.FTZ R59, R68.reuse, R61, R67 ;  /* 0x0000003d443b7223 */ /* 0x040fe20000010043 */
[----:B------:R-:W-:Y:S01]  /*4a60*/  FFMA.FTZ R60, R63, R58, R118 ;  /* 0x0000003a3f3c7223 */ /* 0x000fe20000010076 */
[----:B------:R-:W-:Y:S01]  /*4a70*/  FFMA.FTZ R61, R68, R57, R65 ;  /* 0x00000039443d7223 */ /* 0x000fe20000010041 */
[----:B------:R-:W-:-:S07]  /*4a80*/  FADD.FTZ R63, R70, R57 ;  /* 0x00000039463f7221 */ /* 0x000fce0000010000 */
.L_x_1342:
        /* <DEDUP_REMOVED lines=45> */
.L_x_1344:
[----:B------:R-:W-:Y:S05]  /*4d60*/  BSYNC.RECONVERGENT B0 ;  /* 0x0000000000007941 */ /* 0x000fea0003800200 */
.L_x_1343:
        /* <DEDUP_REMOVED lines=12> */
[----:B------:R-:W-:Y:S02]  /*4e30*/  FADD.FTZ R124, R68, R59 ;  /* 0x0000003b447c7221 */ /* 0x000fe40000010000 */
[----:B------:R-:W0:Y:S01]  /*4e40*/  LDS.128 R68, [UR5+0x40] ;  /* 0x00004005ff447984 */ /* 0x000e220008000c00 */
[----:B--2---:R-:W-:Y:S01]  /*4e50*/  FADD.FTZ R119, R119, R64 ;  /* 0x0000004077777221 */ /* 0x004fe20000010000 */
[----:B------:R-:W-:Y:S02]  /*4e60*/  FADD.FTZ R124, R124, R65 ;  /* 0x000000417c7c7221 */ /* 0x000fe40000010000 */
[----:B------:R-:W1:Y:S01]  /*4e70*/  LDS.128 R56, [UR5+0x50] ;  /* 0x00005005ff387984 */ /* 0x000e620008000c00 */
        /* <DEDUP_REMOVED lines=9> */
[----:B------:R-:W-:Y:S02]  /*4f10*/  FADD.FTZ R124, R124, R57 ;  /* 0x000000397c7c7221 */ /* 0x000fe40000010000 */
[----:B------:R-:W1:Y:S01]  /*4f20*/  LDS.64 R56, [UR5+0x80] ;  /* 0x00008005ff387984 */ /* 0x000e620008000a00 */
[----:B------:R-:W-:Y:S01]  /*4f30*/  FADD.FTZ R119, R119, R58 ;  /* 0x0000003a77777221 */ /* 0x000fe20000010000 */
[----:B------:R-:W-:-:S03]  /*4f40*/  FADD.FTZ R124, R124, R59 ;  /* 0x0000003b7c7c7221 */ /* 0x000fc60000010000 */
        /* <DEDUP_REMOVED lines=10> */
.L_x_1346:
[----:B------:R-:W-:Y:S05]  /*4ff0*/  BSYNC.RECONVERGENT B0 ;  /* 0x0000000000007941 */ /* 0x000fea0003800200 */
.L_x_1345:
[----:B------:R-:W-:Y:S06]  /*5000*/  BAR.SYNC.DEFER_BLOCKING 0x0 ;  /* 0x0000000000007b1d */ /* 0x000fec0000010000 */
[----:B------:R-:W-:Y:S04]  /*5010*/  BSSY.RECONVERGENT B0, `(.L_x_1347) ;  /* 0x000004d000007945 */ /* 0x000fe80003800200 */
[----:B------:R-:W-:Y:S05]  /*5020*/  @P0 BRA `(.L_x_1348) ;  /* 0x00000004002c0947 */ /* 0x000fea0003800000 */
[----:B------:R-:W4:Y:S04]  /*5030*/  LDS.128 R64, [R118+0x1e0] ;  /* 0x0001e00076407984 */ /* 0x000f280000000c00 */
[----:B-123--:R-:W1:Y:S01]  /*5040*/  LDS.128 R56, [R118+0x3c0] ;  /* 0x0003c00076387984 */ /* 0x00ee620000000c00 */
[----:B----4-:R-:W-:Y:S01]  /*5050*/  FADD.FTZ R119, R60, R64 ;  /* 0x000000403c777221 */ /* 0x010fe20000010000 */
[----:B------:R-:W-:Y:S01]  /*5060*/  FADD.FTZ R70, R61, R65 ;  /* 0x000000413d467221 */ /* 0x000fe20000010000 */
[----:B------:R-:W-:Y:S01]  /*5070*/  FADD.FTZ R71, R62, R66 ;  /* 0x000000423e477221 */ /* 0x000fe20000010000 */
[----:B------:R-:W-:Y:S01]  /*5080*/  FADD.FTZ R124, R63, R67 ;  /* 0x000000433f7c7221 */ /* 0x000fe20000010000 */
[----:B-1----:R-:W-:Y:S01]  /*5090*/  FADD.FTZ R119, R119, R56 ;  /* 0x0000003877777221 */ /* 0x002fe20000010000 */
[----:B------:R-:W1:Y:S01]  /*50a0*/  LDS.128 R64, [R118+0x5a0] ;  /* 0x0005a00076407984 */ /* 0x000e620000000c00 */
[----:B------:R-:W-:Y:S01]  /*50b0*/  FADD.FTZ R70, R70, R57 ;  /* 0x0000003946467221 */ /* 0x000fe20000010000 */
[----:B------:R-:W-:Y:S01]  /*50c0*/  FADD.FTZ R71, R71, R58 ;  /* 0x0000003a47477221 */ /* 0x000fe20000010000 */
[----:B------:R-:W-:Y:S01]  /*50d0*/  FADD.FTZ R124, R124, R59 ;  /* 0x0000003b7c7c7221 */ /* 0x000fe20000010000 */
[----:B------:R-:W2:Y:S04]  /*50e0*/  LDS.128 R60, [R118+0x780] ;  /* 0x00078000763c7984 */ /* 0x000ea80000000c00 */
[----:B------:R-:W-:Y:S01]  /*50f0*/  LDS.128 R56, [R118+0xb40] ;  /* 0x000b400076387984 */ /* 0x000fe20000000c00 */
        /* <DEDUP_REMOVED lines=9> */
[----:B------:R-:W-:Y:S01]  /*5190*/  LDS.128 R60, [R118+0xf00] ;  /* 0x000f0000763c7984 */ /* 0x000fe20000000c00 */
[----:B-1----:R-:W-:Y:S01]  /*51a0*/  FADD.FTZ R119, R119, R64 ;  /* 0x0000004077777221 */ /* 0x002fe20000010000 */
[----:B------:R-:W-:Y:S01]  /*51b0*/  FADD.FTZ R70, R70, R65 ;  /* 0x0000004146467221 */ /* 0x000fe20000010000 */
[----:B------:R-:W-:Y:S01]  /*51c0*/  FADD.FTZ R71, R71, R66 ;  /* 0x0000004247477221 */ /* 0x000fe20000010000 */
[----:B------:R-:W-:Y:S01]  /*51d0*/  FADD.FTZ R124, R124, R67 ;  /* 0x000000437c7c7221 */ /* 0x000fe20000010000 */
[----:B------:R-:W-:Y:S01]  /*51e0*/  FADD.FTZ R119, R119, R56 ;  /* 0x0000003877777221 */ /* 0x000fe20000010000 */
[----:B------:R-:W1:Y:S01]  /*51f0*/  LDS.128 R64, [R118+0xd20] ;  /* 0x000d200076407984 */ /* 0x000e620000000c00 */
[----:B------:R-:W-:Y:S01]  /*5200*/  FADD.FTZ R70, R70, R57 ;  /* 0x0000003946467221 */ /* 0x000fe20000010000 */
[----:B------:R-:W-:Y:S01]  /*5210*/  FADD.FTZ R71, R71, R58 ;  /* 0x0000003a47477221 */ /* 0x000fe20000010000 */
[----:B------:R-:W-:Y:S02]  /*5220*/  FADD.FTZ R124, R124, R59 ;  /* 0x0000003b7c7c7221 */ /* 0x000fe40000010000 */
        /* <DEDUP_REMOVED lines=19> */
[----:B--2---:R-:W-:Y:S01]  /*5360*/  FADD.FTZ R119, R119, R60 ;  /* 0x0000003c77777221 */ /* 0x004fe20000010000 */
[----:B------:R-:W-:Y:S01]  /*5370*/  FADD.FTZ R124, R124, R59 ;  /* 0x0000003b7c7c7221 */ /* 0x000fe20000010000 */
[----:B------:R-:W-:Y:S01]  /*5380*/  FADD.FTZ R57, R71, R62 ;  /* 0x0000003e47397221 */ /* 0x000fe20000010000 */
[----:B------:R-:W-:-:S02]  /*5390*/  FADD.FTZ R70, R70, R61 ;  /* 0x0000003d46467221 */ /* 0x000fc40000010000 */
[----:B------:R-:W-:Y:S02]  /*53a0*/  FADD.FTZ R124, R124, R63 ;  /* 0x0000003f7c7c7221 */ /* 0x000fe40000010000 */
[----:B------:R-:W-:Y:S01]  /*53b0*/  LDS.128 R60, [R118+0x1a40] ;  /* 0x001a4000763c7984 */ /* 0x000fe20000000c00 */
        /* <DEDUP_REMOVED lines=10> */
[----:B------:R-:W-:Y:S01]  /*5460*/  FADD.FTZ R71, R71, R60 ;  /* 0x0000003c47477221 */ /* 0x000fe20000010000 */
[----:B------:R-:W-:Y:S01]  /*5470*/  FADD.FTZ R70, R70, R61 ;  /* 0x0000003d46467221 */ /* 0x000fe20000010000 */
[----:B------:R-:W-:Y:S01]  /*5480*/  FADD.FTZ R119, R119, R62 ;  /* 0x0000003e77777221 */ /* 0x000fe20000010000 */
[----:B------:R-:W-:Y:S01]  /*5490*/  FADD.FTZ R124, R124, R63 ;  /* 0x0000003f7c7c7221 */ /* 0x000fe20000010000 */
[----:B--2---:R-:W-:Y:S01]  /*54a0*/  FADD.FTZ R60, R71, R64 ;  /* 0x00000040473c7221 */ /* 0x004fe20000010000 */
[----:B------:R-:W-:Y:S01]  /*54b0*/  FADD.FTZ R61, R70, R65 ;  /* 0x00000041463d7221 */ /* 0x000fe20000010000 */
[----:B------:R-:W-:Y:S01]  /*54c0*/  FADD.FTZ R62, R119, R66 ;  /* 0x00000042773e7221 */ /* 0x000fe20000010000 */
[----:B------:R-:W-:-:S07]  /*54d0*/  FADD.FTZ R63, R124, R67 ;  /* 0x000000437c3f7221 */ /* 0x000fce0000010000 */
.L_x_1348:
[----:B------:R-:W-:Y:S05]  /*54e0*/  BSYNC.RECONVERGENT B0 ;  /* 0x0000000000007941 */ /* 0x000fea0003800200 */
.L_x_1347:
[----:B------:R-:W-:Y:S04]  /*54f0*/  BSSY.RECONVERGENT B0, `(.L_x_1349) ;  /* 0x000001d000007945 */ /* 0x000fe80003800200 */
[----:B------:R-:W-:Y:S05]  /*5500*/  @P0 BRA `(.L_x_1350) ;  /* 0x00000000006c0947 */ /* 0x000fea0003800000 */
[----:B---3--:R-:W3:Y:S01]  /*5510*/  LDC.64 R56, c[0x0][0x3f8] ;  /* 0x0000fe00ff387b82 */ /* 0x008ee20000000a00 */
[----:B------:R-:W-:-:S07]  /*5520*/  IMAD R117, R117, 0x1e, R101 ;  /* 0x0000001e75757824 */ /* 0x000fce00078e0265 */
[----:B-12---:R-:W1:Y:S01]  /*5530*/  LDC.64 R58, c[0x0][0x3d8] ;  /* 0x0000f600ff3a7b82 */ /* 0x006e620000000a00 */
[----:B---3--:R-:W-:Y:S01]  /*5540*/  IMAD.WIDE.U32 R64, R56, 0x3, RZ ;  /* 0x0000000338407825 */ /* 0x008fe200078e00ff */
[----:B------:R-:W-:-:S04]  /*5550*/  LEA R71, R57, R57, 0x1 ;  /* 0x0000003939477211 */ /* 0x000fc800078e08ff */
[----:B------:R-:W-:Y:S01]  /*5560*/  IADD3 R71, PT, PT, R65, R71, RZ ;  /* 0x0000004741477210 */ /* 0x000fe20007ffe0ff */
[----:B-1----:R-:W-:-:S03]  /*5570*/  IMAD.WIDE R58, R117, 0x4, R58 ;  /* 0x00000004753a7825 */ /* 0x002fc600078e023a */
        /* <DEDUP_REMOVED lines=20> */
.L_x_1350:
[----:B------:R-:W-:Y:S05]  /*56c0*/  BSYNC.RECONVERGENT B0 ;  /* 0x0000000000007941 */ /* 0x000fea0003800200 */
.L_x_1349:
[----:B------:R-:W-:Y:S05]  /*56d0*/  @!P3 BRA `(.L_x_1351) ;  /* 0x000000080094b947 */ /* 0x000fea0003800000 */
[----:B------:R-:W5:Y:S01]  /*56e0*/  LDC.64 R124, c[0x0][0x3d0] ;  /* 0x0000f400ff7c7b82 */ /* 0x000f620000000a00 */
[----:B---34-:R-:W-:Y:S02]  /*56f0*/  LOP3.LUT R56, R103, 0x1, RZ, 0xc0, !PT ;  /* 0x0000000167387812 */ /* 0x018fe400078ec0ff */
[----:B------:R-:W-:-:S03]  /*5700*/  ISETP.GE.U32.AND P3, PT, R97, 0x8, PT ;  /* 0x000000086100780c */ /* 0x000fc60003f66070 */
[----:B-1----:R-:W-:-:S04]  /*5710*/  IMAD R59, R56, R99, RZ ;  /* 0x00000063383b7224 */ /* 0x002fc800078e02ff */
[----:B------:R-:W-:-:S05]  /*5720*/  IMAD R56, R59, R97, RZ ;  /* 0x000000613b387224 */ /* 0x000fca00078e02ff */
[----:B------:R-:W-:-:S05]  /*5730*/  SHF.L.U32 R57, R56, 0x1, RZ ;  /* 0x0000000138397819 */ /* 0x000fca00000006ff */
[----:B-----5:R-:W-:Y:S01]  /*5740*/  IMAD.WIDE R124, R57, 0x4, R124 ;  /* 0x00000004397c7825 */ /* 0x020fe200078e027c */
        /* <DEDUP_REMOVED lines=8> */
[----:B--2---:R-:W-:Y:S01]  /*57d0*/  IMAD.WIDE.U32 R58, R61, 0x8, R124 ;  /* 0x000000083d3a7825 */ /* 0x004fe200078e007c */
[----:B------:R-:W-:-:S04]  /*57e0*/  IADD3 R61, PT, PT, -R60, 0x1, RZ ;  /* 0x000000013c3d7810 */ /* 0x000fc80007ffe1ff */
[----:B------:R1:W-:Y:S01]  /*57f0*/  STG.E.64 desc[UR8][R58.64], R68 ;  /* 0x000000443a007986 */ /* 0x0003e2000c101b08 */
[----:B------:R-:W-:Y:S06]  /*5800*/  MEMBAR.ALL.GPU ;  /* 0x0000000000007992 */ /* 0x000fec000000a000 */
[----:B------:R-:W-:-:S00]  /*5810*/  ERRBAR ;  /* 0x00000000000079ab */ /* 0x000fc00000000000 */
[----:B------:R-:W-:Y:S06]  /*5820*/  CGAERRBAR ;  /* 0x00000000000075ab */ /* 0x000fec0000000000 */
[----:B------:R1:W-:Y:S01]  /*5830*/  REDG.E.ADD.S32.STRONG.GPU desc[UR8][R56.64], R61 ;  /* 0x0000003d3800798e */ /* 0x0003e2000c12e308 */
[----:B------:R-:W-:Y:S05]  /*5840*/  @!P0 BRA `(.L_x_1352) ;  /* 0x0000000000148947 */ /* 0x000fea0003800000 */
.L_x_1353:
[----:B-1----:R-:W2:Y:S04]  /*5850*/  LDG.E.STRONG.GPU R58, desc[UR8][R56.64] ;  /* 0x00000008383a7981 */ /* 0x002ea8000c1ef900 */
[----:B--2---:R-:W-:Y:S01]  /*5860*/  CCTL.IVALL ;  /* 0x00000000ff00798f */ /* 0x004fe20002000000 */
[----:B------:R-:W-:Y:S05]  /*5870*/  YIELD ;  /* 0x0000000000007946 */ /* 0x000fea0003800000 */
[----:B------:R-:W-:-:S13]  /*5880*/  ISETP.NE.AND P0, PT, R58, R63, PT ;  /* 0x0000003f3a00720c */ /* 0x000fda0003f05270 */
[----:B------:R-:W-:Y:S05]  /*5890*/  @P0 BRA `(.L_x_1353) ;  /* 0xfffffffc00ec0947 */ /* 0x000fea000383ffff */
.L_x_1352:
        /* <DEDUP_REMOVED lines=15> */
.L_x_1355:
[----:B------:R-:W-:Y:S02]  /*5990*/  ISETP.EQ.OR P5, PT, RZ, UR5, P1 ;  /* 0x00000005ff007c0c */ /* 0x000fe40008fa2670 */
[----:B-1----:R-:W-:-:S04]  /*59a0*/  IADD3 R56, PT, PT, R62, 0x1, RZ ;  /* 0x000000013e387810 */ /* 0x002fc80007ffe0ff */
[----:B------:R-:W-:-:S07]  /*59b0*/  ISETP.EQ.OR P6, PT, R56, UR7, P1 ;  /* 0x0000000738007c0c */ /* 0x000fce0008fc2670 */
[----:B------:R-:W-:-:S06]  /*59c0*/  @!P5 IMAD.WIDE.U32 R56, R63, 0x8, R124 ;  /* 0x000000083f38d825 */ /* 0x000fcc00078e007c */
[----:B------:R-:W0:Y:S01]  /*59d0*/  @!P5 LDG.E.64 R56, desc[UR8][R56.64] ;  /* 0x000000083838d981 */ /* 0x000e22000c1e1b00 */
[----:B--2---:R-:W-:Y:S01]  /*59e0*/  @!P6 IMAD.WIDE.U32 R58, R65, 0x8, R124 ;  /* 0x00000008413ae825 */ /* 0x004fe200078e007c */
        /* <DEDUP_REMOVED lines=53> */
.L_x_1354:
[----:B-1----:R-:W-:-:S04]  /*5d40*/  LOP3.LUT R56, R97, 0x7, RZ, 0xc0, !PT ;  /* 0x0000000761387812 */ /* 0x002fc800078ec0ff */
[----:B------:R-:W-:-:S13]  /*5d50*/  ISETP.NE.AND P0, PT, R56, RZ, PT ;  /* 0x000000ff3800720c */ /* 0x000fda0003f05270 */
        /* <DEDUP_REMOVED lines=20> */
[----:B--2---:R-:W-:Y:S02]  /*5ea0*/  @!P3 IMAD.WIDE.U32 R58, R61, 0x8, R124 ;  /* 0x000000083d3ab825 */ /* 0x004fe400078e007c */
        /* <DEDUP_REMOVED lines=12> */
.L_x_1356:
        /* <DEDUP_REMOVED lines=10> */
[----:B--2---:R-:W-:Y:S02]  /*6010*/  @!P0 IMAD.WIDE.U32 R58, R59, 0x8, R124 ;  /* 0x000000083b3a8825 */ /* 0x004fe400078e007c */
[----:B------:R-:W0:Y:S04]  /*6020*/  @!P3 LDG.E.64 R56, desc[UR8][R56.64] ;  /* 0x000000083838b981 */ /* 0x000e28000c1e1b00 */
[----:B------:R-:W2:Y:S01]  /*6030*/  @!P0 LDG.E.64 R58, desc[UR8][R58.64] ;  /* 0x000000083a3a8981 */ /* 0x000ea2000c1e1b00 */
[----:B------:R-:W-:Y:S01]  /*6040*/  IADD3 R64, PT, PT, R64, 0x2, RZ ;  /* 0x0000000240407810 */ /* 0x000fe20007ffe0ff */
[----:B0-----:R-:W-:Y:S01]  /*6050*/  @!P3 FADD.FTZ R68, R68, R56 ;  /* 0x000000384444b221 */ /* 0x001fe20000010000 */
[----:B------:R-:W-:-:S03]  /*6060*/  @!P3 FADD.FTZ R69, R69, R57 ;  /* 0x000000394545b221 */ /* 0x000fc60000010000 */
[----:B--2---:R-:W-:Y:S01]  /*6070*/  @!P0 FADD.FTZ R68, R68, R58 ;  /* 0x0000003a44448221 */ /* 0x004fe20000010000 */
[----:B------:R-:W-:-:S07]  /*6080*/  @!P0 FADD.FTZ R69, R69, R59 ;  /* 0x0000003b45458221 */ /* 0x000fce0000010000 */
.L_x_1357:
        /* <DEDUP_REMOVED lines=9> */
.L_x_1358:
[----:B------:R-:W-:Y:S05]  /*6120*/  BSYNC.RECONVERGENT B0 ;  /* 0x0000000000007941 */ /* 0x000fea0003800200 */
.L_x_1351:
[----:B------:R-:W5:Y:S01]  /*6130*/  S2UR UR6, SR_CgaCtaId ;  /* 0x00000000000679c3 */ /* 0x000f620000008800 */
[----:B------:R-:W-:Y:S01]  /*6140*/  UMOV UR5, 0x400 ;  /* 0x0000040000057882 */ /* 0x000fe20000000000 */
[----:B------:R-:W0:Y:S01]  /*6150*/  LDCU.64 UR14, c[0x0][0x400] ;  /* 0x00008000ff0e77ac */ /* 0x000e220008000a00 */
[----:B----4-:R-:W-:Y:S01]  /*6160*/  IADD3 R67, PT, PT, R116, 0x10, RZ ;  /* 0x0000001074437810 */ /* 0x010fe20007ffe0ff */
[----:B------:R-:W-:Y:S01]  /*6170*/  FADD.FTZ R86, -R30, R86 ;  /* 0x000000561e567221 */ /* 0x000fe20000010100 */
[----:B------:R-:W-:Y:S02]  /*6180*/  IADD3 R64, PT, PT, R116, 0x20, RZ ;  /* 0x0000002074407810 */ /* 0x000fe40007ffe0ff */
[----:B--2---:R-:W-:Y:S01]  /*6190*/  SHF.R.S32.HI R58, RZ, 0x1f, R116 ;  /* 0x0000001fff3a7819 */ /* 0x004fe20000011474 */
[----:B-1----:R-:W-:Y:S01]  /*61a0*/  FMUL.FTZ R59, R86, R31 ;  /* 0x0000001f563b7220 */ /* 0x002fe20000410000 */
[----:B------:R-:W-:Y:S02]  /*61b0*/  SHF.R.S32.HI R66, RZ, 0x1f, R67 ;  /* 0x0000001fff427819 */ /* 0x000fe40000011443 */
[----:B------:R-:W-:-:S02]  /*61c0*/  SHF.R.S32.HI R63, RZ, 0x1f, R64 ;  /* 0x0000001fff3f7819 */ /* 0x000fc40000011440 */
[----:B0-----:R-:W-:Y:S02]  /*61d0*/  ISETP.GE.U32.AND P0, PT, R116, UR14, PT ;  /* 0x0000000e74007c0c */ /* 0x001fe4000bf06070 */
[----:B------:R-:W-:Y:S01]  /*61e0*/  ISETP.GE.U32.AND P3, PT, R64, UR14, PT ;  /* 0x0000000e40007c0c */ /* 0x000fe2000bf66070 */
[----:B-----5:R-:W-:Y:S01]  /*61f0*/  ULEA UR5, UR6, UR5, 0x18 ;  /* 0x0000000506057291 */ /* 0x020fe2000f8ec0ff */
[----:B------:R-:W-:Y:S02]  /*6200*/  ISETP.GE.AND.EX P0, PT, R58, UR15, PT, P0 ;  /* 0x0000000f3a007c0c */ /* 0x000fe4000bf06300 */
[----:B------:R-:W-:-:S06]  /*6210*/  ISETP.GE.AND.EX P3, PT, R63, UR15, PT, P3 ;  /* 0x0000000f3f007c0c */ /* 0x000fcc000bf66330 */
[----:B------:R-:W-:Y:S01]  /*6220*/  @!P1 STS.64 [UR5+0x90], R68 ;  /* 0x00009044ff009988 */ /* 0x000fe20008000a05 */
[----:B------:R-:W-:Y:S01]  /*6230*/  BAR.SYNC.DEFER_BLOCKING 0x0 ;  /* 0x0000000000007b1d */ /* 0x000fe20000010000 */
[----:B------:R-:W-:-:S04]  /*6240*/  ISETP.GE.U32.AND P1, PT, R67, UR14, PT ;  /* 0x0000000e43007c0c */ /* 0x000fc8000bf26070 */
[----:B------:R-:W-:Y:S01]  /*6250*/  ISETP.GE.AND.EX P1, PT, R66, UR15, PT, P1 ;  /* 0x0000000f42007c0c */ /* 0x000fe2000bf26310 */
[----:B---3--:R-:W0:Y:S01]  /*6260*/  LDS.64 R56, [UR5+0x90] ;  /* 0x00009005ff387984 */ /* 0x008e220008000a00 */
[----:B------:R-:W0:Y:S02]  /*6270*/  LDCU UR5, c[0x0][0x42c] ;  /* 0x00008580ff0577ac */ /* 0x000e240008000800 */
[----:B0-----:R-:W-:Y:S01]  /*6280*/  FMUL.FTZ R62, R56, UR5 ;  /* 0x00000005383e7c20 */ /* 0x001fe20008410000 */
[----:B------:R-:W-:Y:S01]  /*6290*/  FMUL.FTZ R65, R57, UR5 ;  /* 0x0000000539417c20 */ /* 0x000fe20008410000 */
[----:B------:R-:W-:-:S03]  /*62a0*/  FADD.FTZ R56, -R30, R87 ;  /* 0x000000571e387221 */ /* 0x000fc60000010100 */
[----:B------:R-:W-:Y:S01]  /*62b0*/  FFMA.FTZ R57, R62, R59, R65 ;  /* 0x0000003b3e397223 */ /* 0x000fe20000010041 */
        /* <DEDUP_REMOVED lines=20> */
.L_x_1359:
[----:B------:R-:W-:Y:S01]  /*6400*/  FADD.FTZ R82, -R30, R82 ;  /* 0x000000521e527221 */ /* 0x000fe20000010100 */
[----:B------:R-:W-:Y:S01]  /*6410*/  FFMA.FTZ R60, R62, R56, R65 ;  /* 0x000000383e3c7223 */ /* 0x000fe20000010041 */
[----:B------:R-:W-:Y:S01]  /*6420*/  BSSY.RECONVERGENT B0, `(.L_x_1360) ;  /* 0x0000013000007945 */ /* 0x000fe20003800200 */
[----:B------:R-:W-:Y:S01]  /*6430*/  FFMA.FTZ R56, R54, R84, -R57 ;  /* 0x0000005436387223 */ /* 0x000fe20000010839 */
[----:B------:R-:W-:Y:S01]  /*6440*/  FADD.FTZ R70, -R30, R83 ;  /* 0x000000531e467221 */ /* 0x000fe20000010100 */
[----:B------:R-:W-:Y:S01]  /*6450*/  FMUL.FTZ R69, R82, R31 ;  /* 0x0000001f52457220 */ /* 0x000fe20000410000 */
[----:B------:R-:W-:Y:S01]  /*6460*/  FFMA.FTZ R68, R55, R85, -R60 ;  /* 0x0000005537447223 */ /* 0x000fe2000001083c */
[----:B------:R-:W-:Y:S06]  /*6470*/  @P0 BRA `(.L_x_1361) ;  /* 0x0000000000340947 */ /* 0x000fec0003800000 */
[----:B------:R-:W0:Y:S01]  /*6480*/  LDCU.64 UR16, c[0x0][0x3f8] ;  /* 0x00007f00ff1077ac */ /* 0x000e220008000a00 */
[----:B------:R-:W-:Y:S01]  /*6490*/  MOV R59, R123 ;  /* 0x0000007b003b7202 */ /* 0x000fe20000000f00 */
[----:B------:R-:W-:Y:S01]  /*64a0*/  FMUL.FTZ R56, R56, R31 ;  /* 0x0000001f38387220 */ /* 0x000fe20000410000 */
[----:B------:R-:W1:Y:S01]  /*64b0*/  LDCU.64 UR12, c[0x0][0x380] ;  /* 0x00007000ff0c77ac */ /* 0x000e620008000a00 */
[----:B0-----:R-:W-:Y:S01]  /*64c0*/  IMAD R57, R58, UR16, RZ ;  /* 0x000000103a397c24 */ /* 0x001fe2000f8e02ff */
[----:B------:R-:W-:-:S03]  /*64d0*/  MOV R58, R120 ;  /* 0x00000078003a7202 */ /* 0x000fc60000000f00 */
[C---:B------:R-:W-:Y:S02]  /*64e0*/  IMAD R57, R116.reuse, UR17, R57 ;  /* 0x0000001174397c24 */ /* 0x040fe4000f8e0239 */
[----:B------:R-:W-:-:S03]  /*64f0*/  IMAD.WIDE.U32 R58, R116, UR16, R58 ;  /* 0x00000010743a7c25 */ /* 0x000fc6000f8e003a */
[----:B-1----:R-:W-:Y:S02]  /*6500*/  LEA R60, P0, R58, UR12, 0x2 ;  /* 0x0000000c3a3c7c11 */ /* 0x002fe4000f8010ff */
[----:B------:R-:W-:-:S04]  /*6510*/  IADD3 R57, PT, PT, R59, R57, RZ ;  /* 0x000000393b397210 */ /* 0x000fc80007ffe0ff */
[----:B------:R-:W-:Y:S01]  /*6520*/  LEA.HI.X R61, R58, UR13, R57, 0x2, P0 ;  /* 0x0000000d3a3d7c11 */ /* 0x000fe200080f1439 */
[----:B------:R-:W-:-:S05]  /*6530*/  FMUL.FTZ R57, R68, R31 ;  /* 0x0000001f44397220 */ /* 0x000fca0000410000 */
[----:B------:R0:W-:Y:S02]  /*6540*/  STG.E.64 desc[UR8][R60.64], R56 ;  /* 0x000000383c007986 */ /* 0x0001e4000c101b08 */
.L_x_1361:
[----:B------:R-:W-:Y:S05]  /*6550*/  BSYNC.RECONVERGENT B0 ;  /* 0x0000000000007941 */ /* 0x000fea0003800200 */
.L_x_1360:
[----:B0-----:R-:W-:Y:S01]  /*6560*/  FFMA.FTZ R57, R62, R69, R65 ;  /* 0x000000453e397223 */ /* 0x001fe20000010041 */
        /* <DEDUP_REMOVED lines=20> */
.L_x_1362:
        /* <DEDUP_REMOVED lines=18> */
[----:B------:R-:W-:-:S04]  /*67d0*/  IADD3 R67, PT, PT, R59, R67, RZ ;  /* 0x000000433b437210 */ /* 0x000fc80007ffe0ff */
[----:B------:R-:W-:-:S05]  /*67e0*/  LEA.HI.X R61, R58, UR17, R67, 0x2, P0 ;  /* 0x000000113a3d7c11 */ /* 0x000fca00080f1443 */
[----:B------:R0:W-:Y:S02]  /*67f0*/  STG.E.64 desc[UR8][R60.64], R56 ;  /* 0x000000383c007986 */ /* 0x0001e4000c101b08 */
.L_x_1364:
[----:B------:R-:W-:Y:S05]  /*6800*/  BSYNC.RECONVERGENT B0 ;  /* 0x0000000000007941 */ /* 0x000fea0003800200 */
.L_x_1363:
[----:B------:R-:W-:Y:S01]  /*6810*/  FFMA.FTZ R69, R62, R71, R65 ;  /* 0x000000473e457223 */ /* 0x000fe20000010041 */
[----:B------:R-:W-:Y:S01]  /*6820*/  FMUL.FTZ R70, R70, R31 ;  /* 0x0000001f46467220 */ /* 0x000fe20000410000 */
[----:B------:R-:W-:Y:S06]  /*6830*/  @!P4 BRA `(.L_x_1365) ;  /* 0x000000000048c947 */ /* 0x000fec0003800000 */
        /* <DEDUP_REMOVED lines=18> */
.L_x_1365:
[----:B------:R-:W-:Y:S01]  /*6960*/  FFMA.FTZ R58, R62, R70, R65 ;  /* 0x000000463e3a7223 */ /* 0x000fe20000010041 */
[----:B------:R-:W-:Y:S01]  /*6970*/  BSSY.RECONVERGENT B0, `(.L_x_1366) ;  /* 0x0000013000007945 */ /* 0x000fe20003800200 */
[----:B0-----:R-:W-:Y:S01]  /*6980*/  FFMA.FTZ R56, R54, R76, -R69 ;  /* 0x0000004c36387223 */ /* 0x001fe20000010845 */
[C---:B------:R-:W-:Y:S01]  /*6990*/  FADD.FTZ R80, -R30.reuse, R74 ;  /* 0x0000004a1e507221 */ /* 0x040fe20000010100 */
[----:B------:R-:W-:Y:S01]  /*69a0*/  FADD.FTZ R82, -R30, R75 ;  /* 0x0000004b1e527221 */ /* 0x000fe20000010100 */
        /* <DEDUP_REMOVED lines=15> */
.L_x_1367:
[----:B------:R-:W-:Y:S05]  /*6aa0*/  BSYNC.RECONVERGENT B0 ;  /* 0x0000000000007941 */ /* 0x000fea0003800200 */
.L_x_1366:
[C---:B------:R-:W-:Y:S01]  /*6ab0*/  FADD.FTZ R86, -R30.reuse, R7 ;  /* 0x000000071e567221 */ /* 0x040fe20000010100 */
[----:B0-----:R-:W-:Y:S01]  /*6ac0*/  FADD.FTZ R60, -R30, R19 ;  /* 0x000000131e3c7221 */ /* 0x001fe20000010100 */
[----:B------:R-:W-:Y:S01]  /*6ad0*/  IADD3 R7, PT, PT, R116, 0x30, RZ ;  /* 0x0000003074077810 */ /* 0x000fe20007ffe0ff */
[----:B------:R-:W-:Y:S01]  /*6ae0*/  FADD.FTZ R124, -R30, R3 ;  /* 0x000000031e7c7221 */ /* 0x000fe20000010100 */
[----:B------:R-:W-:Y:S01]  /*6af0*/  IADD3 R19, PT, PT, R116, 0x40, RZ ;  /* 0x0000004074137810 */ /* 0x000fe20007ffe0ff */
[C---:B------:R-:W-:Y:S01]  /*6b00*/  FADD.FTZ R76, -R30.reuse, R15 ;  /* 0x0000000f1e4c7221 */ /* 0x040fe20000010100 */
[----:B------:R-:W-:Y:S01]  /*6b10*/  FADD.FTZ R66, -R30, R23 ;  /* 0x000000171e427221 */ /* 0x000fe20000010100 */
[----:B------:R-:W-:Y:S01]  /*6b20*/  SHF.R.S32.HI R15, RZ, 0x1f, R115 ;  /* 0x0000001fff0f7819 */ /* 0x000fe20000011473 */
[-C--:B------:R-:W-:Y:S01]  /*6b30*/  FMUL.FTZ R3, R80, R31.reuse ;  /* 0x0000001f50037220 */ /* 0x080fe20000410000 */
[----:B------:R-:W-:Y:S01]  /*6b40*/  ISETP.GE.U32.AND P1, PT, R7, UR14, PT ;  /* 0x0000000e07007c0c */ /* 0x000fe2000bf26070 */
[----:B------:R-:W-:Y:S01]  /*6b50*/  FMUL.FTZ R82, R82, R31 ;  /* 0x0000001f52527220 */ /* 0x000fe20000410000 */
[----:B------:R-:W-:Y:S01]  /*6b60*/  ISETP.GE.U32.AND P0, PT, R19, UR14, PT ;  /* 0x0000000e13007c0c */ /* 0x000fe2000bf06070 */
[C---:B------:R-:W-:Y:S01]  /*6b70*/  FADD.FTZ R64, -R30.reuse, R14 ;  /* 0x0000000e1e407221 */ /* 0x040fe20000010100 */
[----:B------:R-:W-:Y:S01]  /*6b80*/  ISETP.GE.U32.AND P6, PT, R115, UR14, PT ;  /* 0x0000000e73007c0c */ /* 0x000fe2000bfc6070 */
[C---:B------:R-:W-:Y:S01]  /*6b90*/  FADD.FTZ R84, -R30.reuse, R6 ;  /* 0x000000061e547221 */ /* 0x040fe20000010100 */
[----:B------:R-:W-:Y:S01]  /*6ba0*/  SHF.R.S32.HI R57, RZ, 0x1f, R7 ;  /* 0x0000001fff397819 */ /* 0x000fe20000011407 */
[C---:B------:R-:W-:Y:S01]  /*6bb0*/  FADD.FTZ R118, -R30.reuse, R2 ;  /* 0x000000021e767221 */ /* 0x040fe20000010100 */
[----:B------:R-:W-:Y:S01]  /*6bc0*/  SHF.R.S32.HI R23, RZ, 0x1f, R19 ;  /* 0x0000001fff177819 */ /* 0x000fe20000011413 */
[----:B------:R-:W-:Y:S01]  /*6bd0*/  FADD.FTZ R56, -R30, R10 ;  /* 0x0000000a1e387221 */ /* 0x000fe20000010100 */
[----:B------:R-:W-:Y:S01]  /*6be0*/  ISETP.GE.U32.AND P3, PT, R114, UR14, PT ;  /* 0x0000000e72007c0c */ /* 0x000fe2000bf66070 */
[C---:B------:R-:W-:Y:S01]  /*6bf0*/  FADD.FTZ R58, -R30.reuse, R11 ;  /* 0x0000000b1e3a7221 */ /* 0x040fe20000010100 */
[----:B------:R-:W-:Y:S01]  /*6c00*/  ISETP.GE.U32.AND P5, PT, R113, UR14, PT ;  /* 0x0000000e71007c0c */ /* 0x000fe2000bfa6070 */
[C---:B------:R-:W-:Y:S01]  /*6c10*/  FADD.FTZ R44, -R30.reuse, R44 ;  /* 0x0000002c1e2c7221 */ /* 0x040fe20000010100 */
        /* <DEDUP_REMOVED lines=12> */
[----:B------:R-:W-:Y:S01]  /*6ce0*/  ISETP.GE.AND.EX P1, PT, R57, UR15, PT, P1 ;  /* 0x0000000f39007c0c */ /* 0x000fe2000bf26310 */
[----:B------:R-:W-:Y:S01]  /*6cf0*/  FADD.FTZ R30, -R30, R49 ;  /* 0x000000311e1e7221 */ /* 0x000fe20000010100 */
[----:B------:R-:W-:Y:S01]  /*6d00*/  ISETP.GE.AND.EX P0, PT, R23, UR15, PT, P0 ;  /* 0x0000000f17007c0c */ /* 0x000fe2000bf06300 */
[C-C-:B------:R-:W-:Y:S01]  /*6d10*/  FFMA.FTZ R41, R62.reuse, R3, R65.reuse ;  /* 0x000000033e297223 */ /* 0x140fe20000010041 */
[----:B------:R-:W-:Y:S01]  /*6d20*/  ISETP.GE.AND.EX P6, PT, R15, UR15, PT, P6 ;  /* 0x0000000f0f007c0c */ /* 0x000fe2000bfc6360 */
[----:B------:R-:W-:Y:S01]  /*6d30*/  FFMA.FTZ R45, R62, R82, R65 ;  /* 0x000000523e2d7223 */ /* 0x000fe20000010041 */
[----:B------:R-:W-:-:S02]  /*6d40*/  ISETP.GE.AND.EX P3, PT, R96, UR15, PT, P3 ;  /* 0x0000000f60007c0c */ /* 0x000fc4000bf66330 */
[----:B------:R-:W-:Y:S01]  /*6d50*/  ISETP.GE.AND.EX P5, PT, R95, UR15, PT, P5 ;  /* 0x0000000f5f007c0c */ /* 0x000fe2000bfa6350 */
[----:B------:R-:W-:-:S12]  /*6d60*/  @!P4 BRA `(.L_x_1368) ;  /* 0x000000000048c947 */ /* 0x000fd80003800000 */
        /* <DEDUP_REMOVED lines=18> */
.L_x_1368:
        /* <DEDUP_REMOVED lines=17> */
.L_x_1370:
[----:B------:R-:W-:Y:S05]  /*6fa0*/  BSYNC.RECONVERGENT B0 ;  /* 0x0000000000007941 */ /* 0x000fea0003800200 */
.L_x_1369:
[-C--:B------:R-:W-:Y:S01]  /*6fb0*/  FMUL.FTZ R33, R84, R31.reuse ;  /* 0x0000001f54217220 */ /* 0x080fe20000410000 */
[----:B------:R-:W-:Y:S01]  /*6fc0*/  FMUL.FTZ R86, R86, R31 ;  /* 0x0000001f56567220 */ /* 0x000fe20000410000 */
[----:B------:R-:W-:Y:S06]  /*6fd0*/  @!P4 BRA `(.L_x_1371) ;  /* 0x000000000048c947 */ /* 0x000fec0003800000 */
        /* <DEDUP_REMOVED lines=18> */
.L_x_1371:
[--C-:B------:R-:W-:Y:S01]  /*7100*/  FFMA.FTZ R3, R62, R33, R65.reuse ;  /* 0x000000213e037223 */ /* 0x100fe20000010041 */
[-C--:B------:R-:W-:Y:S01]  /*7110*/  FMUL.FTZ R118, R118, R31.reuse ;  /* 0x0000001f76767220 */ /* 0x080fe20000410000 */
[----:B------:R-:W-:Y:S01]  /*7120*/  FMUL.FTZ R124, R124, R31 ;  /* 0x0000001f7c7c7220 */ /* 0x000fe20000410000 */
[----:B------:R-:W-:Y:S01]  /*7130*/  FFMA.FTZ R2, R62, R86, R65 ;  /* 0x000000563e027223 */ /* 0x000fe20000010041 */
[----:B------:R-:W-:Y:S01]  /*7140*/  BSSY.RECONVERGENT B0, `(.L_x_1372) ;  /* 0x0000013000007945 */ /* 0x000fe20003800200 */
[----:B------:R-:W-:Y:S01]  /*7150*/  FFMA.FTZ R8, R54, R8, -R3 ;  /* 0x0000000836087223 */ /* 0x000fe20000010803 */
[C-C-:B------:R-:W-:Y:S01]  /*7160*/  FFMA.FTZ R27, R62.reuse, R118, R65.reuse ;  /* 0x000000763e1b7223 */ /* 0x140fe20000010041 */
[----:B------:R-:W-:Y:S01]  /*7170*/  FFMA.FTZ R80, R62, R124, R65 ;  /* 0x0000007c3e507223 */ /* 0x000fe20000010041 */
[----:B0-----:R-:W-:Y:S01]  /*7180*/  FFMA.FTZ R10, R55, R9, -R2 ;  /* 0x00000009370a7223 */ /* 0x001fe20000010802 */
        /* <DEDUP_REMOVED lines=14> */
.L_x_1373:
[----:B------:R-:W-:Y:S05]  /*7270*/  BSYNC.RECONVERGENT B0 ;  /* 0x0000000000007941 */ /* 0x000fea0003800200 */
.L_x_1372:
[----:B------:R-:W-:Y:S05]  /*7280*/  @!P4 BRA `(.L_x_1374) ;  /* 0x000000000048c947 */ /* 0x000fea0003800000 */
        /* <DEDUP_REMOVED lines=18> */
.L_x_1374:
        /* <DEDUP_REMOVED lines=17> */
.L_x_1376:
[----:B------:R-:W-:Y:S05]  /*74c0*/  BSYNC.RECONVERGENT B0 ;  /* 0x0000000000007941 */ /* 0x000fea0003800200 */
.L_x_1375:
        /* <DEDUP_REMOVED lines=21> */
.L_x_1377:
[--C-:B------:R-:W-:Y:S01]  /*7620*/  FFMA.FTZ R3, R62, R11, R65.reuse ;  /* 0x0000000b3e037223 */ /* 0x100fe20000010041 */
[-C--:B------:R-:W-:Y:S01]  /*7630*/  FMUL.FTZ R64, R64, R31.reuse ;  /* 0x0000001f40407220 */ /* 0x080fe20000410000 */
[----:B------:R-:W-:Y:S01]  /*7640*/  FMUL.FTZ R76, R76, R31 ;  /* 0x0000001f4c4c7220 */ /* 0x000fe20000410000 */
[----:B------:R-:W-:Y:S01]  /*7650*/  FFMA.FTZ R2, R62, R58, R65 ;  /* 0x0000003a3e027223 */ /* 0x000fe20000010041 */
[----:B------:R-:W-:Y:S01]  /*7660*/  BSSY.RECONVERGENT B0, `(.L_x_1378) ;  /* 0x0000013000007945 */ /* 0x000fe20003800200 */
[----:B0-----:R-:W-:Y:S01]  /*7670*/  FFMA.FTZ R6, R54, R12, -R3 ;  /* 0x0000000c36067223 */ /* 0x001fe20000010803 */
[C-C-:B------:R-:W-:Y:S01]  /*7680*/  FFMA.FTZ R11, R62.reuse, R64, R65.reuse ;  /* 0x000000403e0b7223 */ /* 0x140fe20000010041 */
[----:B------:R-:W-:Y:S01]  /*7690*/  FFMA.FTZ R12, R62, R76, R65 ;  /* 0x0000004c3e0c7223 */ /* 0x000fe20000010041 */
        /* <DEDUP_REMOVED lines=15> */
.L_x_1379:
[----:B------:R-:W-:Y:S05]  /*7790*/  BSYNC.RECONVERGENT B0 ;  /* 0x0000000000007941 */ /* 0x000fea0003800200 */
.L_x_1378:
        /* <DEDUP_REMOVED lines=19> */
.L_x_1380:
        /* <DEDUP_REMOVED lines=17> */
.L_x_1382:
[----:B------:R-:W-:Y:S05]  /*79e0*/  BSYNC.RECONVERGENT B0 ;  /* 0x0000000000007941 */ /* 0x000fea0003800200 */
.L_x_1381:
        /* <DEDUP_REMOVED lines=21> */
.L_x_1383:
[----:B------:R-:W-:Y:S04]  /*7b40*/  BSSY.RECONVERGENT B0, `(.L_x_1384) ;  /* 0x0000013000007945 */ /* 0x000fe80003800200 */
[----:B------:R-:W-:Y:S05]  /*7b50*/  @P2 BRA `(.L_x_1385) ;  /* 0x0000000000442947 */ /* 0x000fea0003800000 */
[----:B------:R-:W1:Y:S01]  /*7b60*/  LDCU.64 UR12, c[0x0][0x3f8] ;  /* 0x00007f00ff0c77ac */ /* 0x000e620008000a00 */
[----:B------:R-:W-:Y:S01]  /*7b70*/  MOV R2, R120 ;  /* 0x0000007800027202 */ /* 0x000fe20000000f00 */
[C-C-:B0-----:R-:W-:Y:S01]  /*7b80*/  FFMA.FTZ R5, R62.reuse, R11, R65.reuse ;  /* 0x0000000b3e057223 */ /* 0x141fe20000010041 */
[----:B------:R-:W-:Y:S01]  /*7b90*/  MOV R3, R123 ;  /* 0x0000007b00037202 */ /* 0x000fe20000000f00 */
[----:B------:R-:W0:Y:S01]  /*7ba0*/  LDCU.64 UR16, c[0x0][0x380] ;  /* 0x00007000ff1077ac */ /* 0x000e220008000a00 */
[----:B------:R-:W-:Y:S01]  /*7bb0*/  FFMA.FTZ R8, R62, R14, R65 ;  /* 0x0000000e3e087223 */ /* 0x000fe20000010041 */
[----:B------:R-:W-:-:S03]  /*7bc0*/  FFMA.FTZ R6, R54, R46, -R5 ;  /* 0x0000002e36067223 */ /* 0x000fc60000010805 */
[----:B------:R-:W-:Y:S01]  /*7bd0*/  FFMA.FTZ R8, R55, R47, -R8 ;  /* 0x0000002f37087223 */ /* 0x000fe20000010808 */
[----:B------:R-:W-:Y:S01]  /*7be0*/  FMUL.FTZ R6, R6, R31 ;  /* 0x0000001f06067220 */ /* 0x000fe20000410000 */
[----:B-1----:R-:W-:Y:S02]  /*7bf0*/  IMAD R7, R94, UR12, RZ ;  /* 0x0000000c5e077c24 */ /* 0x002fe4000f8e02ff */
[----:B------:R-:W-:-:S04]  /*7c00*/  IMAD.WIDE.U32 R2, R112, UR12, R2 ;  /* 0x0000000c70027c25 */ /* 0x000fc8000f8e0002 */
[----:B------:R-:W-:Y:S01]  /*7c10*/  IMAD R7, R112, UR13, R7 ;  /* 0x0000000d70077c24 */ /* 0x000fe2000f8e0207 */
[----:B0-----:R-:W-:-:S04]  /*7c20*/  LEA R4, P0, R2, UR16, 0x2 ;  /* 0x0000001002047c11 */ /* 0x001fc8000f8010ff */
[----:B------:R-:W-:-:S04]  /*7c30*/  IADD3 R7, PT, PT, R3, R7, RZ ;  /* 0x0000000703077210 */ /* 0x000fc80007ffe0ff */
[----:B------:R-:W-:Y:S01]  /*7c40*/  LEA.HI.X R5, R2, UR17, R7, 0x2, P0 ;  /* 0x0000001102057c11 */ /* 0x000fe200080f1407 */
[----:B------:R-:W-:-:S05]  /*7c50*/  FMUL.FTZ R7, R8, R31 ;  /* 0x0000001f08077220 */ /* 0x000fca0000410000 */
[----:B------:R1:W-:Y:S02]  /*7c60*/  STG.E.64 desc[UR8][R4.64], R6 ;  /* 0x0000000604007986 */ /* 0x0003e4000c101b08 */
.L_x_1385:
[----:B------:R-:W-:Y:S05]  /*7c70*/  BSYNC.RECONVERGENT B0 ;  /* 0x0000000000007941 */ /* 0x000fea0003800200 */
.L_x_1384:
[----:B------:R-:W-:Y:S01]  /*7c80*/  UISETP.NE.AND UP0, UPT, UR10, URZ, UPT ;  /* 0x000000ff0a00728c */ /* 0x000fe2000bf05270 */
        /* <DEDUP_REMOVED lines=40> */
[----:B------:R-:W-:Y:S01]  /*7f10*/  ISETP.GE.AND.EX P5, PT, R88, UR15, PT, P5 ;  /* 0x0000000f58007c0c */ /* 0x000fe2000bfa6350 */
[----:B------:R-:W-:-:S12]  /*7f20*/  BRA.U !UP0, `(.L_x_1386) ;  /* 0x0000000108487547 */ /* 0x000fd8000b800000 */
        /* <DEDUP_REMOVED lines=18> */
.L_x_1386:
[----:B------:R-:W-:Y:S01]  /*8050*/  BSSY.RECONVERGENT B0, `(.L_x_1387) ;  /* 0x0000011000007945 */ /* 0x000fe20003800200 */
[----:B01----:R-:W-:Y:S01]  /*8060*/  FFMA.FTZ R6, R54, R20, -R27 ;  /* 0x0000001436067223 */ /* 0x003fe2000001081b */
        /* <DEDUP_REMOVED lines=15> */
.L_x_1388:
[----:B------:R-:W-:Y:S05]  /*8160*/  BSYNC.RECONVERGENT B0 ;  /* 0x0000000000007941 */ /* 0x000fea0003800200 */
.L_x_1387:
        /* <DEDUP_REMOVED lines=19> */
.L_x_1389:
        /* <DEDUP_REMOVED lines=17> */
.L_x_1391:
[----:B------:R-:W-:Y:S05]  /*83b0*/  BSYNC.RECONVERGENT B0 ;  /* 0x0000000000007941 */ /* 0x000fea0003800200 */
.L_x_1390:
        /* <DEDUP_REMOVED lines=19> */
.L_x_1392:
        /* <DEDUP_REMOVED lines=17> */
.L_x_1394:
[----:B------:R-:W-:Y:S05]  /*8600*/  BSYNC.RECONVERGENT B0 ;  /* 0x0000000000007941 */ /* 0x000fea0003800200 */
.L_x_1393:
[----:B------:R-:W-:Y:S05]  /*8610*/  BRA.U !UP0, `(.L_x_1395) ;  /* 0x0000000108487547 */ /* 0x000fea000b800000 */
        /* <DEDUP_REMOVED lines=18> */
.L_x_1395:
        /* <DEDUP_REMOVED lines=8> */
[----:B------:R-:W2:Y:S01]  /*87c0*/  LDCU.64 UR16, c[0x0][0x380] ;  /* 0x00007000ff1077ac */ /* 0x000ea20008000a00 */
[----:B------:R-:W-:Y:S01]  /*87d0*/  FMUL.FTZ R35, R12, R31 ;  /* 0x0000001f0c237220 */ /* 0x000fe20000410000 */
[----:B0-----:R-:W-:Y:S02]  /*87e0*/  IMAD R7, R90, UR12, RZ ;  /* 0x0000000c5a077c24 */ /* 0x001fe4000f8e02ff */
[----:B-1----:R-:W-:-:S04]  /*87f0*/  IMAD.WIDE.U32 R4, R108, UR12, R2 ;  /* 0x0000000c6c047c25 */ /* 0x002fc8000f8e0002 */
[----:B------:R-:W-:Y:S01]  /*8800*/  IMAD R7, R108, UR13, R7 ;  /* 0x0000000d6c077c24 */ /* 0x000fe2000f8e0207 */
[----:B--2---:R-:W-:-:S04]  /*8810*/  LEA R2, P0, R4, UR16, 0x2 ;  /* 0x0000001004027c11 */ /* 0x004fc8000f8010ff */
[----:B------:R-:W-:-:S04]  /*8820*/  IADD3 R7, PT, PT, R5, R7, RZ ;  /* 0x0000000705077210 */ /* 0x000fc80007ffe0ff */
[----:B------:R-:W-:-:S05]  /*8830*/  LEA.HI.X R3, R4, UR17, R7, 0x2, P0 ;  /* 0x0000001104037c11 */ /* 0x000fca00080f1407 */
[----:B------:R2:W-:Y:S02]  /*8840*/  STG.E.64 desc[UR8][R2.64], R34 ;  /* 0x0000002202007986 */ /* 0x0005e4000c101b08 */
.L_x_1397:
[----:B------:R-:W-:Y:S05]  /*8850*/  BSYNC.RECONVERGENT B0 ;  /* 0x0000000000007941 */ /* 0x000fea0003800200 */
.L_x_1396:
[----:B------:R-:W-:Y:S05]  /*8860*/  BRA.U !UP0, `(.L_x_1398) ;  /* 0x0000000108487547 */ /* 0x000fea000b800000 */
[----:B------:R-:W-:Y:S01]  /*8870*/  FFMA.FTZ R36, R54, R36, R52 ;  /* 0x0000002436247223 */ /* 0x000fe20000010034 */
[----:B------:R-:W-:-:S03]  /*8880*/  FFMA.FTZ R74, R55, R74, R53 ;  /* 0x0000004a374a7223 */ /* 0x000fc60000010035 */
[----:B--2---:R-:W-:Y:S01]  /*8890*/  FMUL.FTZ R2, R36, -1.4426950216293334961 ;  /* 0xbfb8aa3b24027820 */ /* 0x004fe20000410000 */
        /* <DEDUP_REMOVED lines=15> */
.L_x_1398:
[----:B------:R-:W-:Y:S01]  /*8990*/  BSSY.RECONVERGENT B0, `(.L_x_1399) ;  /* 0x0000011000007945 */ /* 0x000fe20003800200 */
[----:B------:R-:W-:Y:S01]  /*89a0*/  FFMA.FTZ R38, R54, R38, -R13 ;  /* 0x0000002636267223 */ /* 0x000fe2000001080d */
[----:B------:R-:W-:Y:S02]  /*89b0*/  FFMA.FTZ R10, R55, R39, -R10 ;  /* 0x00000027370a7223 */ /* 0x000fe4000001080a */
[----:B------:R-:W-:Y:S05]  /*89c0*/  @P4 BRA `(.L_x_1400) ;  /* 0x0000000000344947 */ /* 0x000fea0003800000 */
[----:B------:R-:W0:Y:S01]  /*89d0*/  LDCU.64 UR12, c[0x0][0x3f8] ;  /* 0x00007f00ff0c77ac */ /* 0x000e220008000a00 */
[----:B--2---:R-:W-:Y:S01]  /*89e0*/  MOV R2, R120 ;  /* 0x0000007800027202 */ /* 0x004fe20000000f00 */
        /* <DEDUP_REMOVED lines=11> */
.L_x_1400:
[----:B------:R-:W-:Y:S05]  /*8aa0*/  BSYNC.RECONVERGENT B0 ;  /* 0x0000000000007941 */ /* 0x000fea0003800200 */
.L_x_1399:
[----:B------:R-:W-:Y:S05]  /*8ab0*/  BRA.U !UP0, `(.L_x_1401) ;  /* 0x0000000108487547 */ /* 0x000fea000b800000 */
[----:B------:R-:W-:Y:S01]  /*8ac0*/  FFMA.FTZ R40, R54, R40, R52 ;  /* 0x0000002836287223 */ /* 0x000fe20000010034 */
[----:B------:R-:W-:-:S03]  /*8ad0*/  FFMA.FTZ R78, R55, R78, R53 ;  /* 0x0000004e374e7223 */ /* 0x000fc60000010035 */
[----:B--23--:R-:W-:Y:S01]  /*8ae0*/  FMUL.FTZ R2, R40, -1.4426950216293334961 ;  /* 0xbfb8aa3b28027820 */ /* 0x00cfe20000410000 */
        /* <DEDUP_REMOVED lines=15> */
.L_x_1401:
[----:B------:R-:W-:Y:S01]  /*8be0*/  BSSY.RECONVERGENT B0, `(.L_x_1402) ;  /* 0x0000011000007945 */ /* 0x000fe20003800200 */
[----:B------:R-:W-:Y:S01]  /*8bf0*/  FFMA.FTZ R42, R54, R42, -R11 ;  /* 0x0000002a362a7223 */ /* 0x000fe2000001080b */
[----:B------:R-:W-:Y:S02]  /*8c00*/  FFMA.FTZ R8, R55, R43, -R8 ;  /* 0x0000002b37087223 */ /* 0x000fe40000010808 */
[----:B------:R-:W-:Y:S05]  /*8c10*/  @P5 BRA `(.L_x_1403) ;  /* 0x0000000000345947 */ /* 0x000fea0003800000 */
[----:B------:R-:W0:Y:S01]  /*8c20*/  LDCU.64 UR12, c[0x0][0x3f8] ;  /* 0x00007f00ff0c77ac */ /* 0x000e220008000a00 */
[----:B--23--:R-:W-:Y:S01]  /*8c30*/  MOV R2, R120 ;  /* 0x0000007800027202 */ /* 0x00cfe20000000f00 */
        /* <DEDUP_REMOVED lines=11> */
.L_x_1403:
[----:B------:R-:W-:Y:S05]  /*8cf0*/  BSYNC.RECONVERGENT B0 ;  /* 0x0000000000007941 */ /* 0x000fea0003800200 */
.L_x_1402:
[----:B------:R-:W-:Y:S05]  /*8d00*/  BRA.U !UP0, `(.L_x_1404) ;  /* 0x0000000108487547 */ /* 0x000fea000b800000 */
[----:B------:R-:W-:Y:S01]  /*8d10*/  FFMA.FTZ R48, R54, R48, R52 ;  /* 0x0000003036307223 */ /* 0x000fe20000010034 */
[----:B------:R-:W-:-:S03]  /*8d20*/  FFMA.FTZ R30, R55, R30, R53 ;  /* 0x0000001e371e7223 */ /* 0x000fc60000010035 */
[----:B--234-:R-:W-:Y:S01]  /*8d30*/  FMUL.FTZ R2, R48, -1.4426950216293334961 ;  /* 0xbfb8aa3b30027820 */ /* 0x01cfe20000410000 */
        /* <DEDUP_REMOVED lines=15> */
.L_x_1404:
[----:B------:R-:W-:Y:S01]  /*8e30*/  ISETP.GE.AND.EX P3, PT, R0, UR15, PT, P3 ;  /* 0x0000000f00007c0c */ /* 0x000fe2000bf66330 */
[----:B------:R-:W-:Y:S01]  /*8e40*/  FFMA.FTZ R50, R54, R50, -R9 ;  /* 0x0000003236327223 */ /* 0x000fe20000010809 */
[----:B------:R-:W-:Y:S01]  /*8e50*/  FFMA.FTZ R62, R55, R51, -R62 ;  /* 0x00000033373e7223 */ /* 0x000fe2000001083e */
[----:B------:R-:W-:Y:S02]  /*8e60*/  BSSY.RECONVERGENT B0, `(.L_x_1405) ;  /* 0x000000e000007945 */ /* 0x000fe40003800200 */
[-C--:B------:R-:W-:Y:S01]  /*8e70*/  FMUL.FTZ R50, R50, R31.reuse ;  /* 0x0000001f32327220 */ /* 0x080fe20000410000 */
[----:B------:R-:W-:-:S07]  /*8e80*/  FMUL.FTZ R51, R62, R31 ;  /* 0x0000001f3e337220 */ /* 0x000fce0000410000 */
[----:B------:R-:W-:Y:S05]  /*8e90*/  @P3 BRA `(.L_x_1406) ;  /* 0x0000000000283947 */ /* 0x000fea0003800000 */
[----:B------:R-:W2:Y:S01]  /*8ea0*/  LDCU.64 UR12, c[0x0][0x3f8] ;  /* 0x00007f00ff0c77ac */ /* 0x000ea20008000a00 */
[----:B------:R-:W-:Y:S01]  /*8eb0*/  MOV R121, R123 ;  /* 0x0000007b00797202 */ /* 0x000fe20000000f00 */
[----:B------:R-:W5:Y:S01]  /*8ec0*/  LDCU.64 UR14, c[0x0][0x380] ;  /* 0x00007000ff0e77ac */ /* 0x000f620008000a00 */
[----:B--234-:R-:W-:Y:S02]  /*8ed0*/  IMAD R2, R0, UR12, RZ ;  /* 0x0000000c00027c24 */ /* 0x01cfe4000f8e02ff */
[----:B------:R-:W-:-:S04]  /*8ee0*/  IMAD.WIDE.U32 R120, R105, UR12, R120 ;  /* 0x0000000c69787c25 */ /* 0x000fc8000f8e0078 */
[----:B------:R-:W-:Y:S01]  /*8ef0*/  IMAD R3, R105, UR13, R2 ;  /* 0x0000000d69037c24 */ /* 0x000fe2000f8e0202 */
[----:B-----5:R-:W-:-:S04]  /*8f00*/  LEA R2, P0, R120, UR14, 0x2 ;  /* 0x0000000e78027c11 */ /* 0x020fc8000f8010ff */
[----:B------:R-:W-:-:S04]  /*8f10*/  IADD3 R3, PT, PT, R121, R3, RZ ;  /* 0x0000000379037210 */ /* 0x000fc80007ffe0ff */
[----:B------:R-:W-:-:S05]  /*8f20*/  LEA.HI.X R3, R120, UR15, R3, 0x2, P0 ;  /* 0x0000000f78037c11 */ /* 0x000fca00080f1403 */
[----:B------:R2:W-:Y:S02]  /*8f30*/  STG.E.64 desc[UR8][R2.64], R50 ;  /* 0x0000003202007986 */ /* 0x0005e4000c101b08 */
.L_x_1406:
[----:B------:R-:W-:Y:S05]  /*8f40*/  BSYNC.RECONVERGENT B0 ;  /* 0x0000000000007941 */ /* 0x000fea0003800200 */
.L_x_1405:
[----:B------:R-:W-:Y:S02]  /*8f50*/  IADD3 R102, PT, PT, R99, R102, RZ ;  /* 0x0000006663667210 */ /* 0x000fe40007ffe0ff */
[----:B------:R-:W-:Y:S02]  /*8f60*/  IADD3 R103, PT, PT, R103, 0x1, RZ ;  /* 0x0000000167677810 */ /* 0x000fe40007ffe0ff */
[----:B------:R-:W-:-:S13]  /*8f70*/  ISETP.GE.AND P0, PT, R102, UR4, PT ;  /* 0x0000000466007c0c */ /* 0x000fda000bf06270 */
[----:B------:R-:W-:Y:S05]  /*8f80*/  @!P0 BRA `(.L_x_1407) ;  /* 0xffffff7000dc8947 */ /* 0x000fea000383ffff */
.L_x_1340:
[----:B01----:R-:W0:Y:S01]  /*8f90*/  LDC R4, c[0x0][0x370] ;  /* 0x0000dc00ff047b82 */ /* 0x003e220000000800 */
[----:B------:R-:W-:Y:S01]  /*8fa0*/  ISETP.NE.AND P2, PT, R101, RZ, PT ;  /* 0x000000ff6500720c */ /* 0x000fe20003f45270 */
[----:B------:R-:W-:Y:S06]  /*8fb0*/  BSSY.RECONVERGENT B0, `(.L_x_1408) ;  /* 0x0000011000007945 */ /* 0x000fec0003800200 */
[----:B------:R-:W1:Y:S08]  /*8fc0*/  LDC R7, c[0x0][0x374] ;  /* 0x0000dd00ff077b82 */ /* 0x000e700000000800 */
[----:B--234-:R-:W2:Y:S01]  /*8fd0*/  LDC.64 R2, c[0x0][0x3c8] ;  /* 0x0000f200ff027b82 */ /* 0x01cea20000000a00 */
[----:B0-----:R-:W-:-:S02]  /*8fe0*/  ISETP.NE.AND P1, PT, R4, 0x1, PT ;  /* 0x000000010400780c */ /* 0x001fc40003f25270 */
[----:B------:R-:W-:Y:S02]  /*8ff0*/  IADD3 R6, PT, PT, R4, -0x1, RZ ;  /* 0xffffffff04067810 */ /* 0x000fe40007ffe0ff */
[C---:B-1----:R-:W-:Y:S02]  /*9000*/  IADD3 R5, PT, PT, R7.reuse, -0x1, RZ ;  /* 0xffffffff07057810 */ /* 0x042fe40007ffe0ff */
[----:B------:R-:W-:Y:S02]  /*9010*/  SHF.L.U32 R0, R7, 0x1, RZ ;  /* 0x0000000107007819 */ /* 0x000fe400000006ff */
[----:B------:R-:W-:Y:S02]  /*9020*/  ISETP.NE.AND P0, PT, R100, R5, PT ;  /* 0x000000056400720c */ /* 0x000fe40003f05270 */
[----:B------:R-:W-:Y:S02]  /*9030*/  SEL R5, R0, RZ, P1 ;  /* 0x000000ff00057207 */ /* 0x000fe40000800000 */
[----:B------:R-:W-:-:S03]  /*9040*/  ISETP.NE.OR P0, PT, R6, UR7, P0 ;  /* 0x0000000706007c0c */ /* 0x000fc60008705670 */
[----:B--2---:R-:W-:Y:S01]  /*9050*/  IMAD.WIDE.U32 R2, R5, 0x4, R2 ;  /* 0x0000000405027825 */ /* 0x004fe200078e0002 */
[----:B------:R-:W-:Y:S09]  /*9060*/  @P2 BRA `(.L_x_1409) ;  /* 0x0000000000142947 */ /* 0x000ff20003800000 */
[----:B------:R-:W-:Y:S01]  /*9070*/  HFMA2 R5, -RZ, RZ, 0, 5.9604644775390625e-08 ;  /* 0x00000001ff057431 */ /* 0x000fe200000001ff */
[----:B------:R-:W-:Y:S06]  /*9080*/  MEMBAR.ALL.GPU ;  /* 0x0000000000007992 */ /* 0x000fec000000a000 */
[----:B------:R-:W-:-:S00]  /*9090*/  ERRBAR ;  /* 0x00000000000079ab */ /* 0x000fc00000000000 */
[----:B------:R-:W-:Y:S06]  /*90a0*/  CGAERRBAR ;  /* 0x00000000000075ab */ /* 0x000fec0000000000 */
[----:B------:R0:W-:Y:S02]  /*90b0*/  REDG.E.ADD.S32.STRONG.GPU desc[UR8][R2.64], R5 ;  /* 0x000000050200798e */ /* 0x0001e4000c12e308 */
.L_x_1409:
[----:B------:R-:W-:Y:S05]  /*90c0*/  BSYNC.RECONVERGENT B0 ;  /* 0x0000000000007941 */ /* 0x000fea0003800200 */
.L_x_1408:
[----:B------:R-:W-:Y:S05]  /*90d0*/  @P0 EXIT ;  /* 0x000000000000094d */ /* 0x000fea0003800000 */
[----:B------:R-:W-:Y:S05]  /*90e0*/  @P2 BRA `(.L_x_1410) ;  /* 0x0000000000202947 */ /* 0x000fea0003800000 */
[----:B------:R-:W-:-:S05]  /*90f0*/  IMAD R0, R4, R7, RZ ;  /* 0x0000000704007224 */ /* 0x000fca00078e02ff */
[----:B------:R-:W-:-:S13]  /*9100*/  ISETP.NE.AND P0, PT, R0, -0x1, PT ;  /* 0xffffffff0000780c */ /* 0x000fda0003f05270 */
[----:B------:R-:W-:Y:S05]  /*9110*/  @!P0 BRA `(.L_x_1410) ;  /* 0x0000000000148947 */ /* 0x000fea0003800000 */
.L_x_1411:
[----:B0-----:R-:W2:Y:S04]  /*9120*/  LDG.E.STRONG.GPU R5, desc[UR8][R2.64] ;  /* 0x0000000802057981 */ /* 0x001ea8000c1ef900 */
[----:B--2---:R-:W-:Y:S01]  /*9130*/  CCTL.IVALL ;  /* 0x00000000ff00798f */ /* 0x004fe20002000000 */
[----:B------:R-:W-:Y:S05]  /*9140*/  YIELD ;  /* 0x0000000000007946 */ /* 0x000fea0003800000 */
[----:B------:R-:W-:-:S13]  /*9150*/  ISETP.NE.AND P0, PT, R5, R0, PT ;  /* 0x000000000500720c */ /* 0x000fda0003f05270 */
[----:B------:R-:W-:Y:S05]  /*9160*/  @P0 BRA `(.L_x_1411) ;  /* 0xfffffffc00ec0947 */ /* 0x000fea000383ffff */
.L_x_1410:
[----:B------:R-:W-:Y:S05]  /*9170*/  WARPSYNC.ALL ;  /* 0x0000000000007948 */ /* 0x000fea0003800000 */
[----:B------:R-:W1:Y:S08]  /*9180*/  LDC.64 R30, c[0x0][0x3f8] ;  /* 0x0000fe00ff1e7b82 */ /* 0x000e700000000a00 */
[----:B------:R-:W-:Y:S01]  /*9190*/  BAR.SYNC.DEFER_BLOCKING 0x0 ;  /* 0x0000000000007b1d */ /* 0x000fe20000010000 */
[----:B-1----:R-:W-:-:S04]  /*91a0*/  LEA.HI R0, P0, R31, R30, RZ, 0x1 ;  /* 0x0000001e1f007211 */ /* 0x002fc800078108ff */
        /* <DEDUP_REMOVED lines=70> */
.L_x_1414:
        /* <DEDUP_REMOVED lines=29> */
.L_x_1413:
[----:B------:R-:W-:Y:S05]  /*97e0*/  BSYNC.RECONVERGENT B0 ;  /* 0x0000000000007941 */ /* 0x000fea0003800200 */
.L_x_1412:
[----:B------:R-:W-:Y:S05]  /*97f0*/  @!P0 EXIT ;  /* 0x000000000000894d */ /* 0x000fea0003800000 */
[----:B------:R-:W-:Y:S01]  /*9800*/  SHF.L.U64.HI R37, R26, 0x2, R33 ;  /* 0x000000021a257819 */ /* 0x000fe20000010221 */
[----:B------:R-:W1:Y:S01]  /*9810*/  LDCU.64 UR4, c[0x0][0x3d8] ;  /* 0x00007b00ff0477ac */ /* 0x000e620008000a00 */
[C---:B------:R-:W-:Y:S02]  /*9820*/  SHF.L.U64.HI R31, R30.reuse, 0x2, R31 ;  /* 0x000000021e1f7819 */ /* 0x040fe4000001021f */
[----:B------:R-:W-:Y:S01]  /*9830*/  SHF.L.U32 R29, R30, 0x2, RZ ;  /* 0x000000021e1d7819 */ /* 0x000fe200000006ff */
[----:B------:R-:W2:Y:S01]  /*9840*/  LDCU.64 UR6, c[0x0][0x388] ;  /* 0x00007100ff0677ac */ /* 0x000ea20008000a00 */
[----:B------:R-:W-:Y:S02]  /*9850*/  SHF.L.U32 R39, R26, 0x2, RZ ;  /* 0x000000021a277819 */ /* 0x000fe400000006ff */
[C---:B------:R-:W-:Y:S01]  /*9860*/  SHF.L.U64.HI R33, R0.reuse, 0x2, R3 ;  /* 0x0000000200217819 */ /* 0x040fe20000010203 */
[----:B------:R-:W3:Y:S01]  /*9870*/  LDCU.64 UR10, c[0x0][0x390] ;  /* 0x00007200ff0a77ac */ /* 0x000ee20008000a00 */
[----:B------:R-:W-:-:S07]  /*9880*/  SHF.L.U32 R35, R0, 0x2, RZ ;  /* 0x0000000200237819 */ /* 0x000fce00000006ff */
.L_x_1415:
[C---:B0-----:R-:W-:Y:S02]  /*9890*/  SHF.L.U32 R16, R101.reuse, 0x2, RZ ;  /* 0x0000000265107819 */ /* 0x041fe400000006ff */
[----:B------:R-:W-:Y:S02]  /*98a0*/  SHF.L.U64.HI R2, R101, 0x2, R28 ;  /* 0x0000000265027819 */ /* 0x000fe4000001021c */
[----:B-1----:R-:W-:-:S04]  /*98b0*/  IADD3 R4, P0, PT, R16, UR4, RZ ;  /* 0x0000000410047c10 */ /* 0x002fc8000ff1e0ff */
[----:B------:R-:W-:Y:S02]  /*98c0*/  IADD3.X R5, PT, PT, R2, UR5, RZ, P0, !PT ;  /* 0x0000000502057c10 */ /* 0x000fe400087fe4ff */
[C---:B------:R-:W-:Y:S02]  /*98d0*/  IADD3 R6, P0, PT, R4.reuse, R35, RZ ;  /* 0x0000002304067210 */ /* 0x040fe40007f1e0ff */
[C---:B----4-:R-:W-:Y:S01]  /*98e0*/  IADD3 R10, P1, PT, R4.reuse, R39, RZ ;  /* 0x00000027040a7210 */ /* 0x050fe20007f3e0ff */
        /* <DEDUP_REMOVED lines=12> */
[----:B--2---:R-:W-:Y:S02]  /*99b0*/  IADD3 R12, P0, PT, R14, UR6, RZ ;  /* 0x000000060e0c7c10 */ /* 0x004fe4000ff1e0ff */
[----:B0-----:R-:W-:Y:S02]  /*99c0*/  LOP3.LUT R4, R28, 0x3, RZ, 0xc0, !PT ;  /* 0x000000031c047812 */ /* 0x001fe400078ec0ff */
[----:B---3--:R-:W-:Y:S02]  /*99d0*/  IADD3 R14, P1, PT, R14, UR10, RZ ;  /* 0x0000000a0e0e7c10 */ /* 0x008fe4000ff3e0ff */
[----:B------:R-:W-:Y:S02]  /*99e0*/  LOP3.LUT R2, R2, 0x3, RZ, 0xc0, !PT ;  /* 0x0000000302027812 */ /* 0x000fe400078ec0ff */
[----:B------:R-:W-:Y:S02]  /*99f0*/  IADD3 R16, P2, PT, R16, UR4, RZ ;  /* 0x0000000410107c10 */ /* 0x000fe4000ff5e0ff */
        /* <DEDUP_REMOVED lines=59> */
.L_x_1416:
        /* <DEDUP_REMOVED lines=13> */
.L_x_4522:


//--------------------- .text._Z35group_norm_nhwc_bwd_one_pass_kernelI11Fp32IOFp32WLi512ELi60ELi480EEv26Group_norm_nhwc_bwd_params --------------------------
	.section	.text._Z35group_norm_nhwc_bwd_one_pass_kernelI11Fp32IOFp32WLi512ELi60ELi480EEv26Group_norm_nhwc_bwd_params,"ax",@progbits
	.align	128
        .global         _Z35group_norm_nhwc_bwd_one_pass_kernelI11Fp32IOFp32WLi512ELi60ELi480EEv26Group_norm_nhwc_bwd_params
        .type           _Z35group_norm_nhwc_bwd_one_pass_kernelI11Fp32IOFp32WLi512ELi60ELi480EEv26Group_norm_nhwc_bwd_params,@function
        .size           _Z35group_norm_nhwc_bwd_one_pass_kernelI11Fp32IOFp32WLi512ELi60ELi480EEv26Group_norm_nhwc_bwd_params,(.L_x_4523 - _Z35group_norm_nhwc_bwd_one_pass_kernelI11Fp32IOFp32WLi512ELi60ELi480EEv26Group_norm_nhwc_bwd_params)
        .other          _Z35group_norm_nhwc_bwd_one_pass_kernelI11Fp32IOFp32WLi512ELi60ELi480EEv26Group_norm_nhwc_bwd_params,@"STO_CUDA_ENTRY STV_DEFAULT"
_Z35group_norm_nhwc_bwd_one_pass_kernelI11Fp32IOFp32WLi512ELi60ELi480EEv26Group_norm_nhwc_bwd_params:
.text._Z35group_norm_nhwc_bwd_one_pass_kernelI11Fp32IOFp32WLi512ELi60ELi480EEv26Group_norm_nhwc_bwd_params:
        /* <DEDUP_REMOVED lines=26> */
.L_x_1443:
[----:B01----:R-:W2:Y:S01]  /*01a0*/  LDL.LU R4, [R1+0x220] ;  /* 0x0002200001047983 */ /* 0x003ea20000300800 */
[----:B------:R-:W1:Y:S01]  /*01b0*/  LDCU UR14, c[0x0][0x410] ;  /* 0x00008200ff0e77ac */ /* 0x000e620008000800 */
[----:B------:R-:W-:Y:S02]  /*01c0*/  IABS R3, UR8 ;  /* 0x0000000800037c13 */ /* 0x000fe40008000000 */
[C---:B------:R-:W-:Y:S01]  /*01d0*/  IADD3 R5, PT, PT, R80.reuse, 0x10, RZ ;  /* 0x0000001050057810 */ /* 0x040fe20007ffe0ff */
[----:B------:R-:W-:Y:S01]  /*01e0*/  UMOV UR6, URZ ;  /* 0x000000ff00067c82 */ /* 0x000fe20008000000 */
[----:B------:R-:W-:Y:S01]  /*01f0*/  R2UR UR9, R3 ;  /* 0x00000000030972ca */ /* 0x000fe200000e0000 */
[----:B------:R-:W3:Y:S01]  /*0200*/  LDCU.128 UR16, c[0x0][0x400] ;  /* 0x00008000ff1077ac */ /* 0x000ee20008000c00 */
[----:B------:R-:W-:Y:S02]  /*0210*/  SHF.R.S32.HI R3, RZ, 0x1f, R80 ;  /* 0x0000001fff037819 */ /* 0x000fe40000011450 */
[----:B------:R-:W-:Y:S01]  /*0220*/  SHF.R.S32.HI R11, RZ, 0x1f, R5 ;  /* 0x0000001fff0b7819 */ /* 0x000fe20000011405 */
[----:B------:R-:W-:Y:S01]  /*0230*/  UISETP.GE.AND UP4, UPT, UR8, URZ, UPT ;  /* 0x000000ff0800728c */ /* 0x000fe2000bf86270 */
[----:B------:R-:W-:-:S02]  /*0240*/  IADD3 R7, PT, PT, R80, 0x20, RZ ;  /* 0x0000002050077810 */ /* 0x000fc40007ffe0ff */
[----:B------:R-:W-:Y:S02]  /*0250*/  LOP3.LUT R76, R76, 0xfeffffff, RZ, 0xc0, !PT ;  /* 0xfeffffff4c4c7812 */ /* 0x000fe400078ec0ff */
[----:B------:R-:W-:Y:S02]  /*0260*/  SHF.R.S32.HI R13, RZ, 0x1f, R7 ;  /* 0x0000001fff0d7819 */ /* 0x000fe40000011407 */
[----:B------:R-:W-:Y:S01]  /*0270*/  IADD3 R49, PT, PT, R80, 0x190, RZ ;  /* 0x0000019050317810 */ /* 0x000fe20007ffe0ff */
[----:B-1----:R-:W-:Y:S02]  /*0280*/  ULOP3.LUT UR12, UR8, UR14, URZ, 0x3c, !UPT ;  /* 0x0000000e080c7292 */ /* 0x002fe4000f8e3cff */
[----:B0-----:R-:W-:Y:S01]  /*0290*/  MOV R0, UR14 ;  /* 0x0000000e00007c02 */ /* 0x001fe20008000f00 */
[----:B------:R-:W-:-:S03]  /*02a0*/  UISETP.NE.AND UP0, UPT, UR14, URZ, UPT ;  /* 0x000000ff0e00728c */ /* 0x000fc6000bf05270 */
[----:B------:R-:W-:Y:S02]  /*02b0*/  IABS R0, R0 ;  /* 0x0000000000007213 */ /* 0x000fe40000000000 */
[----:B---3--:R-:W-:Y:S02]  /*02c0*/  ISETP.GE.U32.AND P0, PT, R80, UR16, PT ;  /* 0x0000001050007c0c */ /* 0x008fe4000bf06070 */
[----:B------:R-:W-:Y:S02]  /*02d0*/  R2UR UR13, R0 ;  /* 0x00000000000d72ca */ /* 0x000fe400000e0000 */
[----:B------:R-:W-:Y:S02]  /*02e0*/  ISETP.GE.AND.EX P3, PT, R3, UR17, PT, P0 ;  /* 0x0000001103007c0c */ /* 0x000fe4000bf66300 */
[----:B------:R-:W-:Y:S02]  /*02f0*/  ISETP.GE.U32.AND P0, PT, R5, UR16, PT ;  /* 0x0000001005007c0c */ /* 0x000fe4000bf06070 */
[----:B------:R-:W-:-:S02]  /*0300*/  MOV R9, UR18 ;  /* 0x0000001200097c02 */ /* 0x000fc40008000f00 */
[----:B------:R-:W-:Y:S02]  /*0310*/  ISETP.GE.AND.EX P4, PT, R11, UR17, PT, P0 ;  /* 0x000000110b007c0c */ /* 0x000fe4000bf86300 */
        /* <DEDUP_REMOVED lines=55> */
[----:B------:R-:W-:Y:S02]  /*0690*/  @!P3 MOV R66, R68 ;  /* 0x000000440042b202 */ /* 0x000fe40000000f00 */
[----:B------:R-:W-:-:S02]  /*06a0*/  ISETP.GE.U32.AND P0, PT, R9, UR16, PT ;  /* 0x0000001009007c0c */ /* 0x000fc4000bf06070 */
[C---:B------:R-:W-:Y:S01]  /*06b0*/  IADD3 R11, PT, PT, R80.reuse, 0x40, RZ ;  /* 0x00000040500b7810 */ /* 0x040fe20007ffe0ff */
[----:B------:R-:W-:-:S05]  /*06c0*/  @!P3 IMAD.WIDE.U32 R2, R80, R14, R66 ;  /* 0x0000000e5002b225 */ /* 0x000fca00078e0042 */
[----:B------:R-:W-:Y:S02]  /*06d0*/  @!P3 IADD3 R3, PT, PT, R3, R15, RZ ;  /* 0x0000000f0303b210 */ /* 0x000fe40007ffe0ff */
[C---:B------:R-:W-:Y:S02]  /*06e0*/  @!P3 SHF.L.U32 R43, R2.reuse, 0x2, RZ ;  /* 0x00000002022bb819 */ /* 0x040fe400000006ff */
[----:B------:R-:W-:Y:S02]  /*06f0*/  @!P3 SHF.L.U64.HI R2, R2, 0x2, R3 ;  /* 0x000000020202b819 */ /* 0x000fe40000010203 */
[C---:B------:R-:W-:Y:S02]  /*0700*/  @!P3 IADD3 R42, P2, PT, R43.reuse, R16, RZ ;  /* 0x000000102b2ab210 */ /* 0x040fe40007f5e0ff */
[----:B----4-:R-:W-:Y:S02]  /*0710*/  @!P3 IADD3 R82, P1, PT, R43, R82, RZ ;  /* 0x000000522b52b210 */ /* 0x010fe40007f3e0ff */
        /* <DEDUP_REMOVED lines=8> */
[----:B------:R-:W2:Y:S01]  /*07a0*/  @!P2 LDC.64 R20, c[0x0][0x398] ;  /* 0x0000e600ff14ab82 */ /* 0x000ea20000000a00 */
[----:B------:R-:W-:Y:S01]  /*07b0*/  @!P2 MOV R2, R68 ;  /* 0x000000440002a202 */ /* 0x000fe20000000f00 */
[----:B------:R-:W-:Y:S01]  /*07c0*/  @!P2 IMAD R19, R5, R19, R0 ;  /* 0x000000130513a224 */ /* 0x000fe200078e0200 */
[----:B------:R-:W-:Y:S02]  /*07d0*/  @!P2 MOV R3, R67 ;  /* 0x000000430003a202 */ /* 0x000fe40000000f00 */
[----:B------:R-:W-:Y:S02]  /*07e0*/  ISETP.GE.AND.EX P4, PT, R17, UR17, PT, P0 ;  /* 0x0000001111007c0c */ /* 0x000fe4000bf86300 */
[----:B------:R-:W-:Y:S01]  /*07f0*/  @P5 LOP3.LUT R76, R76, 0x200000, RZ, 0xfc, !PT ;  /* 0x002000004c4c5812 */ /* 0x000fe200078efcff */
[----:B------:R-:W-:Y:S01]  /*0800*/  @!P2 IMAD.WIDE.U32 R2, R5, R18, R2 ;  /* 0x000000120502a225 */ /* 0x000fe200078e0002 */
[----:B------:R-:W3:Y:S01]  /*0810*/  @!P5 LDC.64 R26, c[0x0][0x3f8] ;  /* 0x0000fe00ff1adb82 */ /* 0x000ee20000000a00 */
[----:B------:R-:W-:-:S02]  /*0820*/  IADD3 R5, PT, PT, R80, 0x50, RZ ;  /* 0x0000005050057810 */ /* 0x000fc40007ffe0ff */
[----:B------:R-:W-:Y:S02]  /*0830*/  LOP3.LUT R76, R76, 0xffefffff, RZ, 0xc0, !PT ;  /* 0xffefffff4c4c7812 */ /* 0x000fe400078ec0ff */
[----:B------:R-:W-:Y:S01]  /*0840*/  @!P2 IADD3 R3, PT, PT, R3, R19, RZ ;  /* 0x000000130303a210 */ /* 0x000fe20007ffe0ff */
[----:B------:R-:W-:Y:S01]  /*0850*/  @!P6 IMAD R19, R7, R23, R4 ;  /* 0x000000170713e224 */ /* 0x000fe200078e0204 */
[C---:B------:R-:W-:Y:S01]  /*0860*/  @!P2 SHF.L.U32 R45, R2.reuse, 0x2, RZ ;  /* 0x00000002022da819 */ /* 0x040fe200000006ff */
[----:B------:R-:W4:Y:S01]  /*0870*/  @!P5 LDC.64 R54, c[0x0][0x3a0] ;  /* 0x0000e800ff36db82 */ /* 0x000f220000000a00 */
[----:B------:R-:W-:Y:S02]  /*0880*/  @!P2 SHF.L.U64.HI R0, R2, 0x2, R3 ;  /* 0x000000020200a819 */ /* 0x000fe40000010203 */
[----:B------:R-:W-:Y:S02]  /*0890*/  @!P6 MOV R2, R68 ;  /* 0x000000440002e202 */ /* 0x000fe40000000f00 */
[----:B------:R-:W-:-:S02]  /*08a0*/  @!P6 MOV R3, R67 ;  /* 0x000000430003e202 */ /* 0x000fc40000000f00 */
[----:B------:R-:W-:Y:S01]  /*08b0*/  @!P2 IADD3 R50, P0, PT, R45, R50, RZ ;  /* 0x000000322d32a210 */ /* 0x000fe20007f1e0ff */
[----:B------:R-:W0:Y:S01]  /*08c0*/  @!P4 LDC.64 R56, c[0x0][0x3a0] ;  /* 0x0000e800ff38cb82 */ /* 0x000e220000000a00 */
[----:B------:R-:W-:Y:S01]  /*08d0*/  ISETP.GE.U32.AND P1, PT, R5, UR16, PT ;  /* 0x0000001005007c0c */ /* 0x000fe2000bf26070 */
[----:B------:R-:W-:Y:S01]  /*08e0*/  @!P6 IMAD.WIDE.U32 R2, R7, R22, R2 ;  /* 0x000000160702e225 */ /* 0x000fe200078e0002 */
[----:B------:R-:W-:Y:S02]  /*08f0*/  @!P2 IADD3.X R51, PT, PT, R0, R51, RZ, P0, !PT ;  /* 0x000000330033a210 */ /* 0x000fe400007fe4ff */
[----:B--2---:R-:W-:Y:S02]  /*0900*/  @!P2 IADD3 R44, P0, PT, R45, R20, RZ ;  /* 0x000000142d2ca210 */ /* 0x004fe40007f1e0ff */
[----:B------:R-:W-:Y:S01]  /*0910*/  SHF.R.S32.HI R13, RZ, 0x1f, R5 ;  /* 0x0000001fff0d7819 */ /* 0x000fe20000011405 */
[----:B------:R-:W2:Y:S01]  /*0920*/  @!P4 LDC.64 R22, c[0x0][0x3f8] ;  /* 0x0000fe00ff16cb82 */ /* 0x000ea20000000a00 */
[----:B------:R-:W-:-:S02]  /*0930*/  @!P6 IADD3 R3, PT, PT, R3, R19, RZ ;  /* 0x000000130303e210 */ /* 0x000fc40007ffe0ff */
[----:B------:R-:W-:Y:S02]  /*0940*/  @!P2 IADD3.X R45, PT, PT, R0, R21, RZ, P0, !PT ;  /* 0x00000015002da210 */ /* 0x000fe400007fe4ff */
[----:B------:R-:W-:Y:S02]  /*0950*/  ISETP.GE.AND.EX P3, PT, R13, UR17, PT, P1 ;  /* 0x000000110d007c0c */ /* 0x000fe4000bf66310 */
[C---:B------:R-:W-:Y:S01]  /*0960*/  @!P6 SHF.L.U32 R47, R2.reuse, 0x2, RZ ;  /* 0x00000002022fe819 */ /* 0x040fe200000006ff */
[----:B------:R-:W0:Y:S01]  /*0970*/  @!P5 LDC.64 R18, c[0x0][0x398] ;  /* 0x0000e600ff12db82 */ /* 0x000e220000000a00 */
[----:B------:R-:W-:Y:S01]  /*0980*/  @!P6 SHF.L.U64.HI R0, R2, 0x2, R3 ;  /* 0x000000020200e819 */ /* 0x000fe20000010203 */
[----:B---3--:R-:W-:Y:S01]  /*0990*/  @!P5 IMAD R2, R15, R26, RZ ;  /* 0x0000001a0f02d224 */ /* 0x008fe200078e02ff */
[----:B------:R-:W-:Y:S02]  /*09a0*/  @!P5 MOV R3, R67 ;  /* 0x000000430003d202 */ /* 0x000fe40000000f00 */
[----:B------:R-:W-:Y:S01]  /*09b0*/  @!P6 IADD3 R52, P0, PT, R47, R52, RZ ;  /* 0x000000342f34e210 */ /* 0x000fe20007f1e0ff */
[----:B------:R-:W-:Y:S01]  /*09c0*/  @!P5 IMAD R7, R9, R27, R2 ;  /* 0x0000001b0907d224 */ /* 0x000fe200078e0202 */
[----:B------:R-:W-:-:S02]  /*09d0*/  @!P5 MOV R2, R68 ;  /* 0x000000440002d202 */ /* 0x000fc40000000f00 */
[----:B------:R-:W-:Y:S01]  /*09e0*/  @!P6 IADD3.X R53, PT, PT, R0, R53, RZ, P0, !PT ;  /* 0x000000350035e210 */ /* 0x000fe200007fe4ff */
[----:B------:R-:W3:Y:S01]  /*09f0*/  @!P3 LDC.64 R14, c[0x0][0x3f8] ;  /* 0x0000fe00ff0ebb82 */ /* 0x000ee20000000a00 */
[----:B-1----:R-:W-:Y:S01]  /*0a00*/  @!P6 IADD3 R46, P0, PT, R47, R24, RZ ;  /* 0x000000182f2ee210 */ /* 0x002fe20007f1e0ff */
[----:B------:R-:W-:Y:S01]  /*0a10*/  @!P5 IMAD.WIDE.U32 R2, R9, R26, R2 ;  /* 0x0000001a0902d225 */ /* 0x000fe200078e0002 */
[----:B------:R-:W-:Y:S02]  /*0a20*/  @P4 LOP3.LUT R76, R76, 0x100000, RZ, 0xfc, !PT ;  /* 0x001000004c4c4812 */ /* 0x000fe400078efcff */
[----:B------:R-:W-:Y:S01]  /*0a30*/  @!P6 IADD3.X R47, PT, PT, R0, R25, RZ, P0, !PT ;  /* 0x00000019002fe210 */ /* 0x000fe200007fe4ff */
[----:B--2---:R-:W-:Y:S01]  /*0a40*/  @!P4 IMAD R4, R17, R22, RZ ;  /* 0x000000161104c224 */ /* 0x004fe200078e02ff */
        /* <DEDUP_REMOVED lines=8> */
[----:B----4-:R-:W-:Y:S02]  /*0ad0*/  @!P5 IADD3 R54, P0, PT, R119, R54, RZ ;  /* 0x000000367736d210 */ /* 0x010fe40007f1e0ff */
[----:B------:R-:W-:Y:S01]  /*0ae0*/  LOP3.LUT R76, R76, 0xfff7ffff, RZ, 0xc0, !PT ;  /* 0xfff7ffff4c4c7812 */ /* 0x000fe200078ec0ff */
[----:B------:R-:W-:Y:S01]  /*0af0*/  @!P4 IMAD.WIDE.U32 R2, R11, R22, R2 ;  /* 0x000000160b02c225 */ /* 0x000fe200078e0002 */
[C---:B------:R-:W-:Y:S02]  /*0b00*/  @!P5 IADD3.X R55, PT, PT, R0.reuse, R55, RZ, P0, !PT ;  /* 0x000000370037d210 */ /* 0x040fe400007fe4ff */
[----:B0-----:R-:W-:Y:S01]  /*0b10*/  @!P5 IADD3 R118, P0, PT, R119, R18, RZ ;  /* 0x000000127776d210 */ /* 0x001fe20007f1e0ff */
[----:B------:R-:W0:Y:S01]  /*0b20*/  @!P3 LDC.64 R10, c[0x0][0x398] ;  /* 0x0000e600ff0abb82 */ /* 0x000e220000000a00 */
[----:B------:R-:W-:Y:S01]  /*0b30*/  @!P4 IADD3 R3, PT, PT, R3, R7, RZ ;  /* 0x000000070303c210 */ /* 0x000fe20007ffe0ff */
[----:B---3--:R-:W-:Y:S01]  /*0b40*/  @!P3 IMAD R4, R13, R14, RZ ;  /* 0x0000000e0d04b224 */ /* 0x008fe200078e02ff */
        /* <DEDUP_REMOVED lines=11> */
[----:B------:R-:W-:Y:S01]  /*0c00*/  @!P3 IADD3 R3, PT, PT, R3, R7, RZ ;  /* 0x000000070303b210 */ /* 0x000fe20007ffe0ff */
[----:B------:R-:W-:Y:S01]  /*0c10*/  STL.64 [R1+0x2e0], R56 ;  /* 0x0002e03801007387 */ /* 0x000fe20000100a00 */
[----:B------:R-:W-:Y:S02]  /*0c20*/  @!P3 SHF.L.U32 R115, R2, 0x2, RZ ;  /* 0x000000020273b819 */ /* 0x000fe400000006ff */
[----:B------:R-:W-:Y:S02]  /*0c30*/  @!P4 IADD3.X R117, PT, PT, R0, R9, RZ, P0, !PT ;  /* 0x000000090075c210 */ /* 0x000fe400007fe4ff */
[----:B------:R-:W-:Y:S02]  /*0c40*/  @!P3 SHF.L.U64.HI R2, R2, 0x2, R3 ;  /* 0x000000020202b819 */ /* 0x000fe40000010203 */
[----:B--2---:R-:W-:-:S02]  /*0c50*/  @!P3 IADD3 R58, P0, PT, R115, R58, RZ ;  /* 0x0000003a733ab210 */ /* 0x004fc40007f1e0ff */
[----:B------:R-:W-:Y:S02]  /*0c60*/  IADD3 R5, PT, PT, R80, 0x60, RZ ;  /* 0x0000006050057810 */ /* 0x000fe40007ffe0ff */
[C---:B------:R-:W-:Y:S02]  /*0c70*/  @!P3 IADD3.X R59, PT, PT, R2.reuse, R59, RZ, P0, !PT ;  /* 0x0000003b023bb210 */ /* 0x040fe400007fe4ff */
[----:B0-----:R-:W-:Y:S02]  /*0c80*/  @!P3 IADD3 R114, P0, PT, R115, R10, RZ ;  /* 0x0000000a7372b210 */ /* 0x001fe40007f1e0ff */
[----:B------:R-:W-:Y:S01]  /*0c90*/  SHF.R.S32.HI R3, RZ, 0x1f, R5 ;  /* 0x0000001fff037819 */ /* 0x000fe20000011405 */
[----:B------:R-:W-:Y:S01]  /*0ca0*/  STL.64 [R1+0x2d8], R58 ;  /* 0x0002d83a01007387 */ /* 0x000fe20000100a00 */
        /* <DEDUP_REMOVED lines=18> */
[----:B------:R-:W-:-:S05]  /*0dd0*/  @!P1 IADD3.X R61, PT, PT, R2, R61, RZ, P0, !PT ;  /* 0x0000003d023d9210 */ /* 0x000fca00007fe4ff */
[----:B------:R-:W-:Y:S01]  /*0de0*/  STL.64 [R1+0x2d0], R60 ;  /* 0x0002d03c01007387 */ /* 0x000fe20000100a00 */
        /* <DEDUP_REMOVED lines=87> */
[----:B------:R1:W-:Y:S01]  /*1360*/  STL.64 [R1+0x2b0], R72 ;  /* 0x0002b04801007387 */ /* 0x0003e20000100a00 */
        /* <DEDUP_REMOVED lines=10> */
[----:B------:R-:W2:Y:S01]  /*1410*/  @!P1 LDC.64 R38, c[0x0][0x3a0] ;  /* 0x0000e800ff269b82 */ /* 0x000ea20000000a00 */
        /* <DEDUP_REMOVED lines=8> */
[----:B--2---:R-:W-:-:S04]  /*14a0*/  @!P1 IADD3 R38, P0, PT, R103, R38, RZ ;  /* 0x0000002667269210 */ /* 0x004fc80007f1e0ff */
        /* <DEDUP_REMOVED lines=104> */
[C---:B--2---:R-:W-:Y:S02]  /*1b30*/  @!P1 IADD3 R2, P0, PT, R93.reuse, R8, RZ ;  /* 0x000000085d029210 */ /* 0x044fe40007f1e0ff */
        /* <DEDUP_REMOVED lines=125> */
[----:B--2---:R-:W-:Y:S02]  /*2310*/  @!P1 IADD3 R10, P0, PT, R29, R22, RZ ;  /* 0x000000161d0a9210 */ /* 0x004fe40007f1e0ff */
[----:B------:R-:W-:Y:S02]  /*2320*/  IADD3 R21, PT, PT, R80, 0x170, RZ ;  /* 0x0000017050157810 */ /* 0x000fe40007ffe0ff */
[----:B------:R-:W-:-:S05]  /*2330*/  @!P1 IADD3.X R11, PT, PT, R0, R23, RZ, P0, !PT ;  /* 0x00000017000b9210 */ /* 0x000fca00007fe4ff */
[----:B------:R-:W-:Y:S01]  /*2340*/  STL.64 [R1+0x2a8], R10 ;  /* 0x0002a80a01007387 */ /* 0x000fe20000100a00 */
        /* <DEDUP_REMOVED lines=40> */
[----:B------:R-:W-:-:S05]  /*25d0*/  @!P1 IADD3.X R25, PT, PT, R18, R25, RZ, P0, !PT ;  /* 0x0000001912199210 */ /* 0x000fca00007fe4ff */
[----:B------:R2:W-:Y:S01]  /*25e0*/  STL.64 [R1+0x2a0], R24 ;  /* 0x0002a01801007387 */ /* 0x0005e20000100a00 */
[----:B0-----:R-:W-:-:S04]  /*25f0*/  @!P1 IADD3 R20, P0, PT, R21, R40, RZ ;  /* 0x0000002815149210 */ /* 0x001fc80007f1e0ff */
[----:B------:R-:W-:Y:S02]  /*2600*/  @!P1 IADD3.X R21, PT, PT, R18, R41, RZ, P0, !PT ;  /* 0x0000002912159210 */ /* 0x000fe400007fe4ff */
[----:B------:R-:W-:Y:S02]  /*2610*/  SHF.R.S32.HI R41, RZ, 0x1f, R49 ;  /* 0x0000001fff297819 */ /* 0x000fe40000011431 */
[----:B------:R-:W-:-:S04]  /*2620*/  ISETP.GE.U32.AND P0, PT, R49, UR16, PT ;  /* 0x0000001031007c0c */ /* 0x000fc8000bf06070 */
[----:B------:R-:W-:-:S13]  /*2630*/  ISETP.GE.AND.EX P0, PT, R41, UR17, PT, P0 ;  /* 0x0000001129007c0c */ /* 0x000fda000bf06300 */
[----:B------:R-:W0:Y:S01]  /*2640*/  @!P0 LDC.64 R84, c[0x0][0x3f8] ;  /* 0x0000fe00ff548b82 */ /* 0x000e220000000a00 */
[----:B------:R-:W-:Y:S02]  /*2650*/  @!P0 MOV R40, R68 ;  /* 0x0000004400288202 */ /* 0x000fe40000000f00 */
[----:B------:R-:W-:-:S05]  /*2660*/  @P0 LOP3.LUT R76, R76, 0x4000000, RZ, 0xfc, !PT ;  /* 0x040000004c4c0812 */ /* 0x000fca00078efcff */
[----:B------:R-:W3:Y:S01]  /*2670*/  @!P0 LDC.64 R18, c[0x0][0x3a0] ;  /* 0x0000e800ff128b82 */ /* 0x000ee20000000a00 */
        /* <DEDUP_REMOVED lines=20> */
[----:B------:R-:W-:-:S04]  /*27c0*/  @P1 LOP3.LUT R76, R76, 0x8000000, RZ, 0xfc, !PT ;  /* 0x080000004c4c1812 */ /* 0x000fc800078efcff */
[----:B------:R-:W-:Y:S01]  /*27d0*/  LOP3.LUT R76, R76, 0xefffffff, RZ, 0xc0, !PT ;  /* 0xefffffff4c4c7812 */ /* 0x000fe200078ec0ff */
[----:B------:R-:W3:Y:S01]  /*27e0*/  @!P1 LDC.64 R122, c[0x0][0x3a0] ;  /* 0x0000e800ff7a9b82 */ /* 0x000ee20000000a00 */
[----:B0-----:R-:W-:Y:S01]  /*27f0*/  @!P1 IMAD R0, R49, R40, RZ ;  /* 0x0000002831009224 */ /* 0x001fe200078e02ff */
[----:B------:R-:W-:-:S03]  /*2800*/  @!P1 MOV R49, R67 ;  /* 0x0000004300319202 */ /* 0x000fc60000000f00 */
[C---:B------:R-:W-:Y:S02]  /*2810*/  @!P1 IMAD R81, R77.reuse, R41, R0 ;  /* 0x000000294d519224 */ /* 0x040fe400078e0200 */
[----:B------:R-:W-:Y:S01]  /*2820*/  @!P1 IMAD.WIDE.U32 R40, R77, R40, R48 ;  /* 0x000000284d289225 */ /* 0x000fe200078e0030 */
[----:B------:R-:W-:Y:S01]  /*2830*/  IADD3 R77, PT, PT, R80, 0x1b0, RZ ;  /* 0x000001b0504d7810 */ /* 0x000fe20007ffe0ff */
[----:B------:R-:W0:Y:S03]  /*2840*/  @!P1 LDC.64 R48, c[0x0][0x398] ;  /* 0x0000e600ff309b82 */ /* 0x000e260000000a00 */
[----:B------:R-:W-:Y:S02]  /*2850*/  @!P1 IADD3 R41, PT, PT, R41, R81, RZ ;  /* 0x0000005129299210 */ /* 0x000fe40007ffe0ff */
[C---:B------:R-:W-:Y:S02]  /*2860*/  @!P1 SHF.L.U32 R125, R40.reuse, 0x2, RZ ;  /* 0x00000002287d9819 */ /* 0x040fe400000006ff */
[----:B------:R-:W-:-:S02]  /*2870*/  @!P1 SHF.L.U64.HI R40, R40, 0x2, R41 ;  /* 0x0000000228289819 */ /* 0x000fc40000010229 */
[C---:B---3--:R-:W-:Y:S02]  /*2880*/  @!P1 IADD3 R122, P2, PT, R125.reuse, R122, RZ ;  /* 0x0000007a7d7a9210 */ /* 0x048fe40007f5e0ff */
[----:B------:R-:W-:Y:S02]  /*2890*/  SHF.R.S32.HI R81, RZ, 0x1f, R77 ;  /* 0x0000001fff517819 */ /* 0x000fe4000001144d */
        /* <DEDUP_REMOVED lines=13> */
[----:B------:R-:W-:-:S04]  /*2970*/  IADD3 R0, PT, PT, R80, 0x1c0, RZ ;  /* 0x000001c050007810 */ /* 0x000fc80007ffe0ff */
[----:B------:R-:W-:Y:S02]  /*2980*/  @!P2 IADD3 R77, PT, PT, R85, R49, RZ ;  /* 0x00000031554da210 */ /* 0x000fe40007ffe0ff */
[C---:B------:R-:W-:Y:S02]  /*2990*/  @!P2 SHF.L.U32 R49, R84.reuse, 0x2, RZ ;  /* 0x000000025431a819 */ /* 0x040fe400000006ff */
[----:B------:R-:W-:Y:S02]  /*29a0*/  @!P2 SHF.L.U64.HI R84, R84, 0x2, R77 ;  /* 0x000000025454a819 */ /* 0x000fe4000001024d */
[----:B-1----:R-:W-:Y:S02]  /*29b0*/  @!P2 IADD3 R72, P3, PT, R49, R40, RZ ;  /* 0x000000283148a210 */ /* 0x002fe40007f7e0ff */
[----:B------:R-:W-:Y:S02]  /*29c0*/  SHF.R.S32.HI R77, RZ, 0x1f, R0 ;  /* 0x0000001fff4d7819 */ /* 0x000fe40000011400 */
[----:B------:R-:W-:-:S02]  /*29d0*/  @!P2 IADD3.X R73, PT, PT, R84, R41, RZ, P3, !PT ;  /* 0x000000295449a210 */ /* 0x000fc40001ffe4ff */
[----:B------:R-:W0:Y:S02]  /*29e0*/  @!P2 LDC.64 R40, c[0x0][0x398] ;  /* 0x0000e600ff28ab82 */ /* 0x000e240000000a00 */
[----:B0-----:R-:W-:-:S04]  /*29f0*/  @!P2 IADD3 R64, P3, PT, R49, R40, RZ ;  /* 0x000000283140a210 */ /* 0x001fc80007f7e0ff */
[----:B------:R-:W-:Y:S02]  /*2a00*/  @!P2 IADD3.X R65, PT, PT, R84, R41, RZ, P3, !PT ;  /* 0x000000295441a210 */ /* 0x000fe40001ffe4ff */
[----:B------:R-:W-:Y:S02]  /*2a10*/  ISETP.GE.U32.AND P3, PT, R0, UR16, PT ;  /* 0x0000001000007c0c */ /* 0x000fe4000bf66070 */
[----:B------:R-:W-:Y:S02]  /*2a20*/  LOP3.LUT P2, RZ, R76, 0x800000, RZ, 0xc0, !PT ;  /* 0x008000004cff7812 */ /* 0x000fe4000784c0ff */
[----:B------:R-:W-:-:S13]  /*2a30*/  ISETP.GE.AND.EX P3, PT, R77, UR17, PT, P3 ;  /* 0x000000114d007c0c */ /* 0x000fda000bf66330 */
[----:B------:R-:W0:Y:S01]  /*2a40*/  @!P3 LDC.64 R48, c[0x0][0x3f8] ;  /* 0x0000fe00ff30bb82 */ /* 0x000e220000000a00 */
[----:B------:R-:W-:Y:S02]  /*2a50*/  @!P3 MOV R84, R68 ;  /* 0x000000440054b202 */ /* 0x000fe40000000f00 */
[----:B------:R-:W-:-:S05]  /*2a60*/  @!P3 MOV R85, R67 ;  /* 0x000000430055b202 */ /* 0x000fca0000000f00 */
[----:B------:R-:W2:Y:S01]  /*2a70*/  @!P3 LDC.64 R40, c[0x0][0x3a0] ;  /* 0x0000e800ff28bb82 */ /* 0x000ea20000000a00 */
[-C--:B0-----:R-:W-:Y:S02]  /*2a80*/  @!P3 IMAD R77, R77, R48.reuse, RZ ;  /* 0x000000304d4db224 */ /* 0x081fe400078e02ff */
[----:B------:R-:W-:-:S04]  /*2a90*/  @!P3 IMAD.WIDE.U32 R84, R0, R48, R84 ;  /* 0x000000300054b225 */ /* 0x000fc800078e0054 */
[----:B------:R-:W-:Y:S01]  /*2aa0*/  @!P3 IMAD R49, R0, R49, R77 ;  /* 0x000000310031b224 */ /* 0x000fe200078e024d */
[----:B------:R-:W-:-:S04]  /*2ab0*/  @!P3 SHF.L.U32 R48, R84, 0x2, RZ ;  /* 0x000000025430b819 */ /* 0x000fc800000006ff */
[----:B------:R-:W-:Y:S02]  /*2ac0*/  @!P3 IADD3 R49, PT, PT, R85, R49, RZ ;  /* 0x000000315531b210 */ /* 0x000fe40007ffe0ff */
[----:B--2---:R-:W-:Y:S02]  /*2ad0*/  @!P3 IADD3 R24, P4, PT, R48, R40, RZ ;  /* 0x000000283018b210 */ /* 0x004fe40007f9e0ff */
[----:B------:R-:W-:-:S04]  /*2ae0*/  @!P3 SHF.L.U64.HI R0, R84, 0x2, R49 ;  /* 0x000000025400b819 */ /* 0x000fc80000010231 */
        /* <DEDUP_REMOVED lines=14> */
[----:B------:R-:W-:Y:S01]  /*2bd0*/  @!P4 IMAD R49, R0, R49, R77 ;  /* 0x000000310031c224 */ /* 0x000fe200078e024d */
[----:B------:R-:W-:-:S04]  /*2be0*/  @!P4 SHF.L.U32 R48, R84, 0x2, RZ ;  /* 0x000000025430c819 */ /* 0x000fc800000006ff */
[----:B------:R-:W-:Y:S02]  /*2bf0*/  @!P4 IADD3 R0, PT, PT, R85, R49, RZ ;  /* 0x000000315500c210 */ /* 0x000fe40007ffe0ff */
[----:B-1----:R-:W-:Y:S02]  /*2c00*/  @!P4 IADD3 R62, P5, PT, R48, R40, RZ ;  /* 0x00000028303ec210 */ /* 0x002fe40007fbe0ff */
        /* <DEDUP_REMOVED lines=20> */
[----:B------:R-:W-:-:S04]  /*2d50*/  @!P5 SHF.L.U64.HI R0, R84, 0x2, R0 ;  /* 0x000000025400d819 */ /* 0x000fc80000010200 */
[----:B------:R-:W-:Y:S02]  /*2d60*/  @!P5 IADD3.X R57, PT, PT, R0, R41, RZ, P6, !PT ;  /* 0x000000290039d210 */ /* 0x000fe400037fe4ff */
[----:B------:R-:W0:Y:S02]  /*2d70*/  @!P5 LDC.64 R40, c[0x0][0x398] ;  /* 0x0000e600ff28db82 */ /* 0x000e240000000a00 */
[----:B0-----:R-:W-:-:S04]  /*2d80*/  @!P5 IADD3 R58, P6, PT, R48, R40, RZ ;  /* 0x00000028303ad210 */ /* 0x001fc80007fde0ff */
        /* <DEDUP_REMOVED lines=15> */
[----:B------:R-:W-:Y:S02]  /*2e80*/  CS2R R48, SRZ ;  /* 0x0000000000307805 */ /* 0x000fe4000001ff00 */
[----:B------:R-:W-:Y:S02]  /*2e90*/  @!P6 IADD3.X R61, PT, PT, R87, R41, RZ, P1, !PT ;  /* 0x00000029573de210 */ /* 0x000fe40000ffe4ff */
[----:B------:R-:W-:-:S02]  /*2ea0*/  CS2R R40, SRZ ;  /* 0x0000000000287805 */ /* 0x000fc4000001ff00 */
[----:B------:R-:W-:Y:S01]  /*2eb0*/  LOP3.LUT P1, RZ, R76, 0x400000, RZ, 0xc0, !PT ;  /* 0x004000004cff7812 */ /* 0x000fe2000782c0ff */
[----:B------:R0:W2:Y:S04]  /*2ec0*/  @!P0 LDG.E.64 R48, desc[UR10][R42.64] ;  /* 0x0000000a2a308981 */ /* 0x0000a8000c1e1b00 */
[----:B------:R-:W3:Y:S01]  /*2ed0*/  @!P0 LDG.E.64 R40, desc[UR10][R82.64] ;  /* 0x0000000a52288981 */ /* 0x000ee2000c1e1b00 */
[----:B0-----:R-:W-:-:S06]  /*2ee0*/  CS2R R42, SRZ ;  /* 0x00000000002a7805 */ /* 0x001fcc000001ff00 */
[----:B------:R0:W4:Y:S01]  /*2ef0*/  @!P2 LDG.E.64 R42, desc[UR10][R50.64] ;  /* 0x0000000a322aa981 */ /* 0x000122000c1e1b00 */
[----:B------:R-:W-:Y:S02]  /*2f00*/  HFMA2 R0, -RZ, RZ, 0, 0 ;  /* 0x00000000ff007431 */ /* 0x000fe400000001ff */
[----:B------:R-:W-:Y:S01]  /*2f10*/  HFMA2 R81, -RZ, RZ, 0, 0 ;  /* 0x00000000ff517431 */ /* 0x000fe200000001ff */
[----:B0-----:R-:W-:Y:S02]  /*2f20*/  CS2R R50, SRZ ;  /* 0x0000000000327805 */ /* 0x001fe4000001ff00 */
[----:B------:R-:W-:-:S04]  /*2f30*/  CS2R R82, SRZ ;  /* 0x0000000000527805 */ /* 0x000fc8000001ff00 */
[----:B------:R0:W4:Y:S01]  /*2f40*/  @!P2 LDG.E.64 R50, desc[UR10][R44.64] ;  /* 0x0000000a2c32a981 */ /* 0x000122000c1e1b00 */
[----:B------:R-:W-:Y:S02]  /*2f50*/  MOV R86, RZ ;  /* 0x000000ff00567202 */ /* 0x000fe40000000f00 */
[----:B0-----:R-:W-:-:S06]  /*2f60*/  CS2R R44, SRZ ;  /* 0x00000000002c7805 */ /* 0x001fcc000001ff00 */
[----:B------:R0:W4:Y:S02]  /*2f70*/  @!P1 LDG.E.64 R44, desc[UR10][R52.64] ;  /* 0x0000000a342c9981 */ /* 0x000124000c1e1b00 */
[----:B0-----:R-:W-:-:S06]  /*2f80*/  CS2R R52, SRZ ;  /* 0x0000000000347805 */ /* 0x001fcc000001ff00 */
[----:B------:R0:W4:Y:S02]  /*2f90*/  @!P1 LDG.E.64 R52, desc[UR10][R46.64] ;  /* 0x0000000a2e349981 */ /* 0x000124000c1e1b00 */
[----:B0-----:R-:W-:Y:S02]  /*2fa0*/  CS2R R46, SRZ ;  /* 0x00000000002e7805 */ /* 0x001fe4000001ff00 */
[----:B--2---:R-:W-:Y:S02]  /*2fb0*/  @!P0 MOV R81, R48 ;  /* 0x0000003000518202 */ /* 0x004fe40000000f00 */
[----:B------:R-:W-:Y:S02]  /*2fc0*/  @!P0 MOV R82, R49 ;  /* 0x0000003100528202 */ /* 0x000fe40000000f00 */
[----:B---3--:R-:W-:Y:S02]  /*2fd0*/  @!P0 MOV R0, R40 ;  /* 0x0000002800008202 */ /* 0x008fe40000000f00 */
[----:B------:R-:W-:-:S02]  /*2fe0*/  @!P0 MOV R86, R41 ;  /* 0x0000002900568202 */ /* 0x000fc40000000f00 */
[----:B------:R-:W-:-:S13]  /*2ff0*/  LOP3.LUT P0, RZ, R76, 0x200000, RZ, 0xc0, !PT ;  /* 0x002000004cff7812 */ /* 0x000fda000780c0ff */
[----:B------:R0:W2:Y:S02]  /*3000*/  @!P0 LDG.E.64 R46, desc[UR10][R54.64] ;  /* 0x0000000a362e8981 */ /* 0x0000a4000c1e1b00 */
[----:B0-----:R-:W-:-:S06]  /*3010*/  CS2R R54, SRZ ;  /* 0x0000000000367805 */ /* 0x001fcc000001ff00 */
[----:B------:R0:W3:Y:S02]  /*3020*/  @!P0 LDG.E.64 R54, desc[UR10][R118.64] ;  /* 0x0000000a76368981 */ /* 0x0000e4000c1e1b00 */
[----:B0-----:R-:W-:Y:S02]  /*3030*/  MOV R118, R56 ;  /* 0x0000003800767202 */ /* 0x001fe40000000f00 */
[----:B------:R-:W-:Y:S02]  /*3040*/  MOV R119, R57 ;  /* 0x0000003900777202 */ /* 0x000fe40000000f00 */
[----:B------:R-:W2:Y:S04]  /*3050*/  LDL.LU.64 R56, [R1+0x2e0] ;  /* 0x0002e00001387983 */ /* 0x000ea80000300a00 */
[----:B------:R0:W-:Y:S02]  /*3060*/  STL [R1+0x25c], R0 ;  /* 0x00025c0001007387 */ /* 0x0001e40000100800 */
[----:B0-----:R-:W-:Y:S01]  /*3070*/  HFMA2 R0, -RZ, RZ, 0, 0 ;  /* 0x00000000ff007431 */ /* 0x001fe200000001ff */
[----:B----4-:R-:W-:-:S05]  /*3080*/  @!P2 MOV R0, R42 ;  /* 0x0000002a0000a202 */ /* 0x010fca0000000f00 */
[----:B------:R0:W-:Y:S01]  /*3090*/  STL [R1+0x264], R0 ;  /* 0x0002640001007387 */ /* 0x0001e20000100800 */
[----:B------:R-:W-:Y:S02]  /*30a0*/  CS2R R84, SRZ ;  /* 0x0000000000547805 */ /* 0x000fe4000001ff00 */
[----:B------:R-:W-:Y:S02]  /*30b0*/  @!P2 MOV R83, R50 ;  /* 0x000000320053a202 */ /* 0x000fe40000000f00 */
[----:B------:R-:W-:Y:S01]  /*30c0*/  @!P2 MOV R84, R51 ;  /* 0x000000330054a202 */ /* 0x000fe20000000f00 */
[----:B0-----:R-:W-:Y:S01]  /*30d0*/  HFMA2 R0, -RZ, RZ, 0, 0 ;  /* 0x00000000ff007431 */ /* 0x001fe200000001ff */
[----:B------:R-:W-:Y:S02]  /*30e0*/  @!P2 MOV R0, R43 ;  /* 0x0000002b0000a202 */ /* 0x000fe40000000f00 */
[----:B------:R-:W-:Y:S01]  /*30f0*/  LOP3.LUT P2, RZ, R76, 0x100000, RZ, 0xc0, !PT ;  /* 0x001000004cff7812 */ /* 0x000fe2000784c0ff */
[----:B------:R0:W-:Y:S02]  /*3100*/  STL.64 [R1+0x110], R48 ;  /* 0x0001103001007387 */ /* 0x0001e40000100a00 */
[----:B0-----:R-:W-:-:S10]  /*3110*/  CS2R R48, SRZ ;  /* 0x0000000000307805 */ /* 0x001fd4000001ff00 */
[----:B--2---:R0:W2:Y:S02]  /*3120*/  @!P2 LDG.E.64 R48, desc[UR10][R56.64] ;  /* 0x0000000a3830a981 */ /* 0x0040a4000c1e1b00 */
[----:B0-----:R-:W-:-:S06]  /*3130*/  CS2R R56, SRZ ;  /* 0x0000000000387805 */ /* 0x001fcc000001ff00 */
[----:B------:R0:W4:Y:S02]  /*3140*/  @!P2 LDG.E.64 R56, desc[UR10][R116.64] ;  /* 0x0000000a7438a981 */ /* 0x000124000c1e1b00 */
[----:B0-----:R-:W-:Y:S02]  /*3150*/  MOV R116, R58 ;  /* 0x0000003a00747202 */ /* 0x001fe40000000f00 */
[----:B------:R-:W-:Y:S02]  /*3160*/  MOV R117, R59 ;  /* 0x0000003b00757202 */ /* 0x000fe40000000f00 */
[----:B------:R-:W3:Y:S04]  /*3170*/  LDL.LU.64 R58, [R1+0x2d8] ;  /* 0x0002d800013a7983 */ /* 0x000ee80000300a00 */
[----:B------:R0:W-:Y:S02]  /*3180*/  STL [R1+0x26c], R0 ;  /* 0x00026c0001007387 */ /* 0x0001e40000100800 */
[----:B0-----:R-:W-:Y:S01]  /*3190*/  HFMA2 R0, -RZ, RZ, 0, 0 ;  /* 0x00000000ff007431 */ /* 0x001fe200000001ff */
[----:B------:R-:W-:-:S05]  /*31a0*/  @!P1 MOV R0, R44 ;  /* 0x0000002c00009202 */ /* 0x000fca0000000f00 */
[----:B------:R0:W-:Y:S01]  /*31b0*/  STL [R1+0x278], R0 ;  /* 0x0002780001007387 */ /* 0x0001e20000100800 */
[----:B------:R-:W-:-:S03]  /*31c0*/  @!P1 MOV R85, R52 ;  /* 0x0000003400559202 */ /* 0x000fc60000000f00 */
[----:B------:R1:W-:Y:S01]  /*31d0*/  STL [R1+0x260], R86 ;  /* 0x0002605601007387 */ /* 0x0003e20000100800 */
[----:B0-----:R-:W-:Y:S01]  /*31e0*/  HFMA2 R0, -RZ, RZ, 0, 0 ;  /* 0x00000000ff007431 */ /* 0x001fe200000001ff */
[----:B-1----:R-:W-:Y:S02]  /*31f0*/  MOV R86, RZ ;  /* 0x000000ff00567202 */ /* 0x002fe40000000f00 */
[----:B------:R-:W-:Y:S02]  /*3200*/  @!P1 MOV R0, R45 ;  /* 0x0000002d00009202 */ /* 0x000fe40000000f00 */
[----:B------:R-:W-:Y:S02]  /*3210*/  @!P1 MOV R86, R53 ;  /* 0x0000003500569202 */ /* 0x000fe40000000f00 */
[----:B------:R-:W-:Y:S01]  /*3220*/  LOP3.LUT P1, RZ, R76, 0x80000, RZ, 0xc0, !PT ;  /* 0x000800004cff7812 */ /* 0x000fe2000782c0ff */
[----:B------:R0:W-:Y:S02]  /*3230*/  STL.64 [R1+0x118], R50 ;  /* 0x0001183201007387 */ /* 0x0001e40000100a00 */
[----:B0-----:R-:W-:-:S10]  /*3240*/  CS2R R50, SRZ ;  /* 0x0000000000327805 */ /* 0x001fd4000001ff00 */
[----:B---3--:R0:W3:Y:S02]  /*3250*/  @!P1 LDG.E.64 R50, desc[UR10][R58.64] ;  /* 0x0000000a3a329981 */ /* 0x0080e4000c1e1b00 */
[----:B0-----:R-:W-:-:S06]  /*3260*/  CS2R R58, SRZ ;  /* 0x00000000003a7805 */ /* 0x001fcc000001ff00 */
[----:B------:R0:W3:Y:S02]  /*3270*/  @!P1 LDG.E.64 R58, desc[UR10][R114.64] ;  /* 0x0000000a723a9981 */ /* 0x0000e4000c1e1b00 */
[----:B0-----:R-:W-:Y:S02]  /*3280*/  MOV R114, R60 ;  /* 0x0000003c00727202 */ /* 0x001fe40000000f00 */
[----:B------:R-:W-:Y:S02]  /*3290*/  MOV R115, R61 ;  /* 0x0000003d00737202 */ /* 0x000fe40000000f00 */
[----:B------:R-:W2:Y:S04]  /*32a0*/  LDL.LU.64 R60, [R1+0x2d0] ;  /* 0x0002d000013c7983 */ /* 0x000ea80000300a00 */
[----:B------:R0:W-:Y:S02]  /*32b0*/  STL [R1+0x280], R0 ;  /* 0x0002800001007387 */ /* 0x0001e40000100800 */
[----:B0-----:R-:W-:Y:S01]  /*32c0*/  HFMA2 R0, -RZ, RZ, 0, 0 ;  /* 0x00000000ff007431 */ /* 0x001fe200000001ff */
[----:B------:R-:W-:Y:S01]  /*32d0*/  @!P0 MOV R0, R46 ;  /* 0x0000002e00008202 */ /* 0x000fe20000000f00 */
[----:B------:R-:W-:Y:S04]  /*32e0*/  STL.64 [R1+0x10], R40 ;  /* 0x0000102801007387 */ /* 0x000fe80000100a00 */
[----:B------:R0:W-:Y:S02]  /*32f0*/  STL [R1+0x284], R0 ;  /* 0x0002840001007387 */ /* 0x0001e40000100800 */
[----:B0-----:R-:W-:Y:S01]  /*3300*/  HFMA2 R0, -RZ, RZ, 0, 0 ;  /* 0x00000000ff007431 */ /* 0x001fe200000001ff */
[----:B------:R-:W-:-:S02]  /*3310*/  CS2R R40, SRZ ;  /* 0x0000000000287805 */ /* 0x000fc4000001ff00 */
[----:B------:R-:W-:Y:S02]  /*3320*/  @!P0 MOV R40, R54 ;  /* 0x0000003600288202 */ /* 0x000fe40000000f00 */
[----:B------:R-:W-:Y:S02]  /*3330*/  @!P0 MOV R41, R55 ;  /* 0x0000003700298202 */ /* 0x000fe40000000f00 */
[----:B------:R-:W-:Y:S02]  /*3340*/  @!P0 MOV R0, R47 ;  /* 0x0000002f00008202 */ /* 0x000fe40000000f00 */
[----:B------:R-:W-:Y:S01]  /*3350*/  LOP3.LUT P0, RZ, R76, 0x40000, RZ, 0xc0, !PT ;  /* 0x000400004cff7812 */ /* 0x000fe2000780c0ff */
[----:B------:R0:W-:Y:S02]  /*3360*/  STL.64 [R1+0x120], R52 ;  /* 0x0001203401007387 */ /* 0x0001e40000100a00 */
[----:B0-----:R-:W-:-:S10]  /*3370*/  CS2R R52, SRZ ;  /* 0x0000000000347805 */ /* 0x001fd4000001ff00 */
[----:B--2---:R0:W2:Y:S02]  /*3380*/  @!P0 LDG.E.64 R52, desc[UR10][R60.64] ;  /* 0x0000000a3c348981 */ /* 0x0040a4000c1e1b00 */
[----:B0-----:R-:W-:-:S06]  /*3390*/  CS2R R60, SRZ ;  /* 0x00000000003c7805 */ /* 0x001fcc000001ff00 */
[----:B------:R0:W2:Y:S02]  /*33a0*/  @!P0 LDG.E.64 R60, desc[UR10][R112.64] ;  /* 0x0000000a703c8981 */ /* 0x0000a4000c1e1b00 */
[----:B0-----:R-:W-:Y:S02]  /*33b0*/  MOV R112, R62 ;  /* 0x0000003e00707202 */ /* 0x001fe40000000f00 */
[----:B------:R-:W-:Y:S02]  /*33c0*/  MOV R113, R63 ;  /* 0x0000003f00717202 */ /* 0x000fe40000000f00 */
[----:B------:R-:W3:Y:S04]  /*33d0*/  LDL.LU.64 R62, [R1+0x2c8] ;  /* 0x0002c800013e7983 */ /* 0x000ee80000300a00 */
[----:B------:R0:W-:Y:S02]  /*33e0*/  STL [R1+0x28c], R0 ;  /* 0x00028c0001007387 */ /* 0x0001e40000100800 */
[----:B0-----:R-:W-:Y:S01]  /*33f0*/  HFMA2 R0, -RZ, RZ, 0, 0 ;  /* 0x00000000ff007431 */ /* 0x001fe200000001ff */
[----:B------:R-:W-:Y:S01]  /*3400*/  @!P2 MOV R0, R48 ;  /* 0x000000300000a202 */ /* 0x000fe20000000f00 */
[----:B------:R-:W-:Y:S04]  /*3410*/  STL.64 [R1+0x18], R42 ;  /* 0x0000182a01007387 */ /* 0x000fe80000100a00 */
[----:B------:R0:W-:Y:S02]  /*3420*/  STL [R1+0x288], R0 ;  /* 0x0002880001007387 */ /* 0x0001e40000100800 */
[----:B0-----:R-:W-:Y:S01]  /*3430*/  HFMA2 R0, -RZ, RZ, 0, 0 ;  /* 0x00000000ff007431 */ /* 0x001fe200000001ff */
[----:B------:R-:W-:-:S02]  /*3440*/  CS2R R42, SRZ ;  /* 0x00000000002a7805 */ /* 0x000fc4000001ff00 */
[----:B----4-:R-:W-:Y:S02]  /*3450*/  @!P2 MOV R42, R56 ;  /* 0x00000038002aa202 */ /* 0x010fe40000000f00 */
[----:B------:R-:W-:Y:S02]  /*3460*/  @!P2 MOV R43, R57 ;  /* 0x00000039002ba202 */ /* 0x000fe40000000f00 */
[----:B------:R-:W-:Y:S02]  /*3470*/  @!P2 MOV R0, R49 ;  /* 0x000000310000a202 */ /* 0x000fe40000000f00 */
[----:B------:R-:W-:Y:S01]  /*3480*/  LOP3.LUT P2, RZ, R76, 0x20000, RZ, 0xc0, !PT ;  /* 0x000200004cff7812 */ /* 0x000fe2000784c0ff */
[----:B------:R0:W-:Y:S02]  /*3490*/  STL.64 [R1+0x128], R54 ;  /* 0x0001283601007387 */ /* 0x0001e40000100a00 */
[----:B0-----:R-:W-:-:S10]  /*34a0*/  CS2R R54, SRZ ;  /* 0x0000000000367805 */ /* 0x001fd4000001ff00 */
[----:B---3--:R0:W3:Y:S02]  /*34b0*/  @!P2 LDG.E.64 R54, desc[UR10][R62.64] ;  /* 0x0000000a3e36a981 */ /* 0x0080e4000c1e1b00 */
[----:B0-----:R-:W-:-:S06]  /*34c0*/  CS2R R62, SRZ ;  /* 0x00000000003e7805 */ /* 0x001fcc000001ff00 */
[----:B------:R0:W4:Y:S02]  /*34d0*/  @!P2 LDG.E.64 R62, desc[UR10][R110.64] ;  /* 0x0000000a6e3ea981 */ /* 0x000124000c1e1b00 */
        /* <DEDUP_REMOVED lines=52> */
[----:B------:R0:W-:Y:S04]  /*3820*/  STL.64 [R1+0x140], R60 ;  /* 0x0001403c01007387 */ /* 0x0001e80000100a00 */
[----:B------:R1:W-:Y:S01]  /*3830*/  STL [R1+0x270], R0 ;  /* 0x0002700001007387 */ /* 0x0003e20000100800 */
[----:B0-----:R-:W-:Y:S01]  /*3840*/  CS2R R60, SRZ ;  /* 0x00000000003c7805 */ /* 0x001fe2000001ff00 */
[----:B-1----:R-:W-:Y:S01]  /*3850*/  HFMA2 R0, -RZ, RZ, 0, 0 ;  /* 0x00000000ff007431 */ /* 0x002fe200000001ff */
[----:B--2---:R-:W-:Y:S01]  /*3860*/  @!P1 MOV R0, R56 ;  /* 0x0000003800009202 */ /* 0x004fe20000000f00 */
        /* <DEDUP_REMOVED lines=10> */
[----:B------:R0:W2:Y:S02]  /*3910*/  @!P1 LDG.E.64 R62, desc[UR10][R38.64] ;  /* 0x0000000a263e9981 */ /* 0x0000a4000c1e1b00 */
[----:B0-----:R-:W-:-:S06]  /*3920*/  CS2R R38, SRZ ;  /* 0x0000000000267805 */ /* 0x001fcc000001ff00 */
[----:B------:R-:W4:Y:S04]  /*3930*/  @!P1 LDG.E.64 R38, desc[UR10][R102.64] ;  /* 0x0000000a66269981 */ /* 0x000f28000c1e1b00 */
[----:B---3--:R0:W3:Y:S02]  /*3940*/  @!P2 LDG.E.64 R60, desc[UR10][R72.64] ;  /* 0x0000000a483ca981 */ /* 0x0080e4000c1e1b00 */
[----:B0-----:R-:W-:-:S06]  /*3950*/  CS2R R72, SRZ ;  /* 0x0000000000487805 */ /* 0x001fcc000001ff00 */
[----:B------:R-:W2:Y:S04]  /*3960*/  @!P2 LDG.E.64 R72, desc[UR10][R104.64] ;  /* 0x0000000a6848a981 */ /* 0x000ea8000c1e1b00 */
[----:B------:R0:W-:Y:S02]  /*3970*/  STL [R1+0x258], R0 ;  /* 0x0002580001007387 */ /* 0x0001e40000100800 */
[----:B0-----:R-:W-:Y:S01]  /*3980*/  HFMA2 R0, -RZ, RZ, 0, 0 ;  /* 0x00000000ff007431 */ /* 0x001fe200000001ff */
[----:B------:R-:W-:-:S05]  /*3990*/  @!P0 MOV R0, R58 ;  /* 0x0000003a00008202 */ /* 0x000fca0000000f00 */
[----:B------:R0:W-:Y:S02]  /*39a0*/  STL [R1+0x24c], R0 ;  /* 0x00024c0001007387 */ /* 0x0001e40000100800 */
[----:B0-----:R-:W-:Y:S01]  /*39b0*/  HFMA2 R0, -RZ, RZ, 0, 0 ;  /* 0x00000000ff007431 */ /* 0x001fe200000001ff */
[----:B------:R-:W-:-:S05]  /*39c0*/  @!P0 MOV R0, R59 ;  /* 0x0000003b00008202 */ /* 0x000fca0000000f00 */
[----:B------:R0:W-:Y:S02]  /*39d0*/  STL [R1+0x250], R0 ;  /* 0x0002500001007387 */ /* 0x0001e40000100800 */
[----:B0-----:R-:W-:Y:S02]  /*39e0*/  HFMA2 R0, -RZ, RZ, 0, 0 ;  /* 0x00000000ff007431 */ /* 0x001fe400000001ff */
[----:B------:R0:W-:Y:S02]  /*39f0*/  STL.64 [R1+0x40], R52 ;  /* 0x0000403401007387 */ /* 0x0001e40000100a00 */
[----:B0-----:R-:W-:Y:S02]  /*3a00*/  CS2R R52, SRZ ;  /* 0x0000000000347805 */ /* 0x001fe4000001ff00 */
[----:B------:R-:W-:Y:S02]  /*3a10*/  @!P0 MOV R52, R70 ;  /* 0x0000004600348202 */ /* 0x000fe40000000f00 */
[----:B------:R-:W-:-:S02]  /*3a20*/  @!P0 MOV R53, R71 ;  /* 0x0000004700358202 */ /* 0x000fc40000000f00 */
[----:B------:R-:W-:Y:S01]  /*3a30*/  LOP3.LUT P0, RZ, R76, 0x1000, RZ, 0xc0, !PT ;  /* 0x000010004cff7812 */ /* 0x000fe2000780c0ff */
[----:B------:R0:W-:Y:S04]  /*3a40*/  STL.64 [R1+0x150], R64 ;  /* 0x0001504001007387 */ /* 0x0001e80000100a00 */
[----:B------:R1:W-:Y:S01]  /*3a50*/  STL.64 [R1+0x50], R56 ;  /* 0x0000503801007387 */ /* 0x0003e20000100a00 */
[----:B0-----:R-:W-:Y:S02]  /*3a60*/  CS2R R64, SRZ ;  /* 0x0000000000407805 */ /* 0x001fe4000001ff00 */
[----:B-1----:R-:W-:Y:S01]  /*3a70*/  CS2R R56, SRZ ;  /* 0x0000000000387805 */ /* 0x002fe2000001ff00 */
[----:B------:R0:W-:Y:S04]  /*3a80*/  STL.64 [R1+0x48], R54 ;  /* 0x0000483601007387 */ /* 0x0001e80000100a00 */
[----:B------:R1:W2:Y:S01]  /*3a90*/  @!P0 LDG.E.64 R64, desc[UR10][R36.64] ;  /* 0x0000000a24408981 */ /* 0x0002a2000c1e1b00 */
[----:B----4-:R-:W-:-:S02]  /*3aa0*/  @!P1 MOV R56, R38 ;  /* 0x0000002600389202 */ /* 0x010fc40000000f00 */
[----:B------:R-:W-:Y:S02]  /*3ab0*/  @!P1 MOV R57, R39 ;  /* 0x0000002700399202 */ /* 0x000fe40000000f00 */
[----:B0-----:R-:W-:Y:S02]  /*3ac0*/  CS2R R54, SRZ ;  /* 0x0000000000367805 */ /* 0x001fe4000001ff00 */
[----:B-1----:R-:W-:Y:S01]  /*3ad0*/  CS2R R36, SRZ ;  /* 0x0000000000247805 */ /* 0x002fe2000001ff00 */
[----:B------:R0:W-:Y:S05]  /*3ae0*/  STL.64 [R1+0x158], R70 ;  /* 0x0001584601007387 */ /* 0x0001ea0000100a00 */
[----:B------:R-:W4:Y:S01]  /*3af0*/  @!P0 LDG.E.64 R36, desc[UR10][R100.64] ;  /* 0x0000000a64248981 */ /* 0x000f22000c1e1b00 */
[----:B0-----:R-:W-:-:S02]  /*3b00*/  CS2R R70, SRZ ;  /* 0x0000000000467805 */ /* 0x001fc4000001ff00 */
[----:B---3--:R-:W-:-:S05]  /*3b10*/  @!P2 MOV R0, R60 ;  /* 0x0000003c0000a202 */ /* 0x008fca0000000f00 */
[----:B------:R0:W-:Y:S02]  /*3b20*/  STL [R1+0x244], R0 ;  /* 0x0002440001007387 */ /* 0x0001e40000100800 */
[----:B0-----:R-:W-:Y:S01]  /*3b30*/  HFMA2 R0, -RZ, RZ, 0, 0 ;  /* 0x00000000ff007431 */ /* 0x001fe200000001ff */
[----:B------:R-:W-:-:S05]  /*3b40*/  @!P2 MOV R0, R61 ;  /* 0x0000003d0000a202 */ /* 0x000fca0000000f00 */
[----:B------:R0:W-:Y:S02]  /*3b50*/  STL [R1+0x248], R0 ;  /* 0x0002480001007387 */ /* 0x0001e40000100800 */
[----:B0-----:R-:W-:Y:S01]  /*3b60*/  HFMA2 R0, -RZ, RZ, 0, 0 ;  /* 0x00000000ff007431 */ /* 0x001fe200000001ff */
[----:B--2---:R-:W-:-:S05]  /*3b70*/  @!P1 MOV R0, R62 ;  /* 0x0000003e00009202 */ /* 0x004fca0000000f00 */
[----:B------:R0:W-:Y:S02]  /*3b80*/  STL [R1+0x23c], R0 ;  /* 0x00023c0001007387 */ /* 0x0001e40000100800 */
[----:B0-----:R-:W-:Y:S01]  /*3b90*/  HFMA2 R0, -RZ, RZ, 0, 0 ;  /* 0x00000000ff007431 */ /* 0x001fe200000001ff */
[----:B------:R-:W-:Y:S02]  /*3ba0*/  @!P1 MOV R0, R63 ;  /* 0x0000003f00009202 */ /* 0x000fe40000000f00 */
[C---:B------:R-:W-:Y:S01]  /*3bb0*/  LOP3.LUT P1, RZ, R76.reuse, 0x400, RZ, 0xc0, !PT ;  /* 0x000004004cff7812 */ /* 0x040fe2000782c0ff */
[----:B------:R0:W-:Y:S01]  /*3bc0*/  STL.64 [R1+0x160], R72 ;  /* 0x0001604801007387 */ /* 0x0001e20000100a00 */
[----:B------:R-:W-:Y:S02]  /*3bd0*/  @!P2 MOV R54, R72 ;  /* 0x000000480036a202 */ /* 0x000fe40000000f00 */
[----:B------:R-:W-:Y:S02]  /*3be0*/  @!P2 MOV R55, R73 ;  /* 0x000000490037a202 */ /* 0x000fe40000000f00 */
[----:B------:R-:W-:-:S02]  /*3bf0*/  LOP3.LUT P2, RZ, R76, 0x800, RZ, 0xc0, !PT ;  /* 0x000008004cff7812 */ /* 0x000fc4000784c0ff */
[----:B0-----:R-:W-:-:S06]  /*3c00*/  CS2R R72, SRZ ;  /* 0x0000000000487805 */ /* 0x001fcc000001ff00 */
[----:B------:R0:W2:Y:S05]  /*3c10*/  @!P1 LDG.E.64 R72, desc[UR10][R30.64] ;  /* 0x0000000a1e489981 */ /* 0x0000aa000c1e1b00 */
[----:B------:R1:W3:Y:S01]  /*3c20*/  @!P2 LDG.E.64 R70, desc[UR10][R34.64] ;  /* 0x0000000a2246a981 */ /* 0x0002e2000c1e1b00 */
[----:B0-----:R-:W-:Y:S02]  /*3c30*/  CS2R R30, SRZ ;  /* 0x00000000001e7805 */ /* 0x001fe4000001ff00 */
[----:B-1----:R-:W-:-:S04]  /*3c40*/  CS2R R34, SRZ ;  /* 0x0000000000227805 */ /* 0x002fc8000001ff00 */
[----:B------:R-:W3:Y:S04]  /*3c50*/  @!P1 LDG.E.64 R30, desc[UR10][R96.64] ;  /* 0x0000000a601e9981 */ /* 0x000ee8000c1e1b00 */
[----:B------:R0:W3:Y:S01]  /*3c60*/  @!P2 LDG.E.64 R34, desc[UR10][R98.64] ;  /* 0x0000000a6222a981 */ /* 0x0000e2000c1e1b00 */
[----:B------:R-:W-:Y:S01]  /*3c70*/  MOV R105, R117 ;  /* 0x0000007500697202 */ /* 0x000fe20000000f00 */
[----:B------:R-:W-:Y:S02]  /*3c80*/  HFMA2 R117, -RZ, RZ, 0, 0 ;  /* 0x00000000ff757431 */ /* 0x000fe400000001ff */
[----:B------:R1:W-:Y:S04]  /*3c90*/  STL [R1+0x240], R0 ;  /* 0x0002400001007387 */ /* 0x0003e80000100800 */
[----:B------:R0:W-:Y:S01]  /*3ca0*/  STL.64 [R1+0x58], R58 ;  /* 0x0000583a01007387 */ /* 0x0001e20000100a00 */
[----:B-1----:R-:W-:Y:S01]  /*3cb0*/  HFMA2 R0, -RZ, RZ, 0, 0 ;  /* 0x00000000ff007431 */ /* 0x002fe200000001ff */
[----:B------:R-:W-:-:S02]  /*3cc0*/  @!P0 MOV R117, R64 ;  /* 0x0000004000758202 */ /* 0x000fc40000000f00 */
[----:B0-----:R-:W-:Y:S02]  /*3cd0*/  CS2R R58, SRZ ;  /* 0x00000000003a7805 */ /* 0x001fe4000001ff00 */
[----:B------:R-:W-:Y:S02]  /*3ce0*/  @!P0 MOV R0, R65 ;  /* 0x0000004100008202 */ /* 0x000fe40000000f00 */
[----:B------:R-:W-:Y:S02]  /*3cf0*/  MOV R104, R116 ;  /* 0x0000007400687202 */ /* 0x000fe40000000f00 */
[----:B----4-:R-:W-:Y:S02]  /*3d00*/  @!P0 MOV R58, R36 ;  /* 0x00000024003a8202 */ /* 0x010fe40000000f00 */
[----:B------:R-:W-:Y:S02]  /*3d10*/  @!P0 MOV R59, R37 ;  /* 0x00000025003b8202 */ /* 0x000fe40000000f00 */
[----:B------:R-:W-:Y:S01]  /*3d20*/  LOP3.LUT P0, RZ, R76, 0x200, RZ, 0xc0, !PT ;  /* 0x000002004cff7812 */ /* 0x000fe2000780c0ff */
[----:B------:R0:W-:Y:S01]  /*3d30*/  STL.64 [R1+0x168], R38 ;  /* 0x0001682601007387 */ /* 0x0001e20000100a00 */
[----:B------:R-:W-:-:S02]  /*3d40*/  MOV R102, R104 ;  /* 0x0000006800667202 */ /* 0x000fc40000000f00 */
[----:B------:R-:W-:Y:S01]  /*3d50*/  MOV R103, R105 ;  /* 0x0000006900677202 */ /* 0x000fe20000000f00 */
[----:B------:R1:W-:Y:S01]  /*3d60*/  STL.64 [R1+0x68], R62 ;  /* 0x0000683e01007387 */ /* 0x0003e20000100a00 */
[----:B------:R-:W-:Y:S02]  /*3d70*/  MOV R100, R110 ;  /* 0x0000006e00647202 */ /* 0x000fe40000000f00 */
[----:B------:R-:W-:Y:S02]  /*3d80*/  MOV R101, R111 ;  /* 0x0000006f00657202 */ /* 0x000fe40000000f00 */
[----:B------:R-:W-:Y:S02]  /*3d90*/  CS2R R110, SRZ ;  /* 0x00000000006e7805 */ /* 0x000fe4000001ff00 */
[----:B------:R-:W-:Y:S02]  /*3da0*/  MOV R104, R112 ;  /* 0x0000007000687202 */ /* 0x000fe40000000f00 */
[----:B------:R-:W-:-:S02]  /*3db0*/  MOV R105, R113 ;  /* 0x0000007100697202 */ /* 0x000fc40000000f00 */
[----:B0-----:R-:W-:Y:S02]  /*3dc0*/  CS2R R38, SRZ ;  /* 0x0000000000267805 */ /* 0x001fe4000001ff00 */
[----:B------:R-:W-:Y:S02]  /*3dd0*/  CS2R R112, SRZ ;  /* 0x0000000000707805 */ /* 0x000fe4000001ff00 */
[----:B-1----:R-:W-:Y:S02]  /*3de0*/  CS2R R62, SRZ ;  /* 0x00000000003e7805 */ /* 0x002fe4000001ff00 */
[----:B------:R-:W-:Y:S01]  /*3df0*/  MOV R98, R118 ;  /* 0x0000007600627202 */ /* 0x000fe20000000f00 */
[----:B------:R0:W-:Y:S01]  /*3e00*/  STL.64 [R1+0x60], R60 ;  /* 0x0000603c01007387 */ /* 0x0001e20000100a00 */
[----:B------:R-:W-:Y:S02]  /*3e10*/  MOV R99, R119 ;  /* 0x0000007700637202 */ /* 0x000fe40000000f00 */
[----:B------:R-:W-:Y:S01]  /*3e20*/  CS2R R118, SRZ ;  /* 0x0000000000767805 */ /* 0x000fe2000001ff00 */
[----:B------:R1:W4:Y:S01]  /*3e30*/  @!P0 LDG.E.64 R38, desc[UR10][R14.64] ;  /* 0x0000000a0e268981 */ /* 0x000322000c1e1b00 */
[----:B0-----:R-:W-:-:S02]  /*3e40*/  CS2R R60, SRZ ;  /* 0x00000000003c7805 */ /* 0x001fc4000001ff00 */
[----:B-1----:R-:W-:Y:S01]  /*3e50*/  CS2R R14, SRZ ;  /* 0x00000000000e7805 */ /* 0x002fe2000001ff00 */
[----:B------:R0:W-:Y:S05]  /*3e60*/  STL.64 [R1+0x170], R36 ;  /* 0x0001702401007387 */ /* 0x0001ea0000100a00 */
[----:B------:R-:W4:Y:S01]  /*3e70*/  @!P0 LDG.E.64 R14, desc[UR10][R94.64] ;  /* 0x0000000a5e0e8981 */ /* 0x000f22000c1e1b00 */
[----:B0-----:R-:W-:Y:S02]  /*3e80*/  CS2R R36, SRZ ;  /* 0x0000000000247805 */ /* 0x001fe4000001ff00 */
[----:B--2---:R-:W-:Y:S02]  /*3e90*/  @!P1 MOV R111, R72 ;  /* 0x00000048006f9202 */ /* 0x004fe40000000f00 */
[----:B------:R-:W-:-:S02]  /*3ea0*/  @!P1 MOV R112, R73 ;  /* 0x0000004900709202 */ /* 0x000fc40000000f00 */
[----:B---3--:R-:W-:Y:S02]  /*3eb0*/  @!P2 MOV R118, R70 ;  /* 0x000000460076a202 */ /* 0x008fe40000000f00 */
[----:B------:R-:W-:Y:S02]  /*3ec0*/  @!P2 MOV R119, R71 ;  /* 0x000000470077a202 */ /* 0x000fe40000000f00 */
[----:B------:R-:W-:Y:S02]  /*3ed0*/  @!P1 MOV R62, R30 ;  /* 0x0000001e003e9202 */ /* 0x000fe40000000f00 */
[----:B------:R-:W-:Y:S02]  /*3ee0*/  @!P1 MOV R63, R31 ;  /* 0x0000001f003f9202 */ /* 0x000fe40000000f00 */
[----:B------:R-:W-:Y:S01]  /*3ef0*/  LOP3.LUT P1, RZ, R76, 0x80, RZ, 0xc0, !PT ;  /* 0x000000804cff7812 */ /* 0x000fe2000782c0ff */
[----:B------:R0:W-:Y:S01]  /*3f00*/  STL.64 [R1+0x178], R34 ;  /* 0x0001782201007387 */ /* 0x0001e20000100a00 */
[----:B------:R-:W-:-:S02]  /*3f10*/  @!P2 MOV R60, R34 ;  /* 0x00000022003ca202 */ /* 0x000fc40000000f00 */
[----:B------:R-:W-:Y:S02]  /*3f20*/  @!P2 MOV R61, R35 ;  /* 0x00000023003da202 */ /* 0x000fe40000000f00 */
[----:B------:R-:W-:Y:S02]  /*3f30*/  LOP3.LUT P2, RZ, R76, 0x100, RZ, 0xc0, !PT ;  /* 0x000001004cff7812 */ /* 0x000fe4000784c0ff */
[----:B0-----:R-:W-:-:S06]  /*3f40*/  CS2R R34, SRZ ;  /* 0x0000000000227805 */ /* 0x001fcc000001ff00 */
[----:B------:R0:W2:Y:S05]  /*3f50*/  @!P1 LDG.E.64 R34, desc[UR10][R4.64] ;  /* 0x0000000a04229981 */ /* 0x0000aa000c1e1b00 */
[----:B------:R1:W3:Y:S01]  /*3f60*/  @!P2 LDG.E.64 R36, desc[UR10][R2.64] ;  /* 0x0000000a0224a981 */ /* 0x0002e2000c1e1b00 */
[----:B0-----:R-:W-:Y:S02]  /*3f70*/  CS2R R4, SRZ ;  /* 0x0000000000047805 */ /* 0x001fe4000001ff00 */
[----:B-1----:R-:W-:-:S04]  /*3f80*/  CS2R R2, SRZ ;  /* 0x0000000000027805 */ /* 0x002fc8000001ff00 */
[----:B------:R0:W3:Y:S04]  /*3f90*/  @!P1 LDG.E.64 R4, desc[UR10][R90.64] ;  /* 0x0000000a5a049981 */ /* 0x0000e8000c1e1b00 */
[----:B------:R-:W3:Y:S01]  /*3fa0*/  @!P2 LDG.E.64 R2, desc[UR10][R92.64] ;  /* 0x0000000a5c02a981 */ /* 0x000ee2000c1e1b00 */
[----:B------:R-:W-:Y:S02]  /*3fb0*/  MOV R96, R108 ;  /* 0x0000006c00607202 */ /* 0x000fe40000000f00 */
[----:B------:R-:W-:Y:S01]  /*3fc0*/  MOV R97, R109 ;  /* 0x0000006d00617202 */ /* 0x000fe20000000f00 */
[----:B------:R1:W-:Y:S01]  /*3fd0*/  STL.64 [R1+0x70], R64 ;  /* 0x0000704001007387 */ /* 0x0003e20000100a00 */
[----:B------:R-:W-:Y:S02]  /*3fe0*/  CS2R R108, SRZ ;  /* 0x00000000006c7805 */ /* 0x000fe4000001ff00 */
[----:B------:R-:W-:-:S02]  /*3ff0*/  MOV R94, R98 ;  /* 0x00000062005e7202 */ /* 0x000fc40000000f00 */
[----:B------:R-:W-:Y:S02]  /*4000*/  MOV R95, R99 ;  /* 0x00000063005f7202 */ /* 0x000fe40000000f00 */
[----:B-1----:R-:W-:Y:S02]  /*4010*/  CS2R R64, SRZ ;  /* 0x0000000000407805 */ /* 0x002fe4000001ff00 */
[----:B----4-:R-:W-:Y:S02]  /*4020*/  @!P0 MOV R109, R38 ;  /* 0x00000026006d8202 */ /* 0x010fe40000000f00 */
[----:B------:R-:W-:Y:S01]  /*4030*/  @!P0 MOV R110, R39 ;  /* 0x00000027006e8202 */ /* 0x000fe20000000f00 */
[----:B------:R1:W-:Y:S01]  /*4040*/  STL.64 [R1+0x180], R30 ;  /* 0x0001801e01007387 */ /* 0x0003e20000100a00 */
[----:B------:R-:W-:Y:S02]  /*4050*/  MOV R98, R100 ;  /* 0x0000006400627202 */ /* 0x000fe40000000f00 */
[----:B------:R-:W-:Y:S01]  /*4060*/  MOV R99, R101 ;  /* 0x0000006500637202 */ /* 0x000fe20000000f00 */
[----:B------:R4:W-:Y:S01]  /*4070*/  STL.64 [R1+0x80], R72 ;  /* 0x0000804801007387 */ /* 0x0009e20000100a00 */
[----:B0-----:R-:W-:-:S02]  /*4080*/  MOV R90, R96 ;  /* 0x00000060005a7202 */ /* 0x001fc40000000f00 */
[----:B------:R-:W-:Y:S02]  /*4090*/  @!P0 MOV R64, R14 ;  /* 0x0000000e00408202 */ /* 0x000fe40000000f00 */
[----:B------:R-:W-:Y:S02]  /*40a0*/  @!P0 MOV R65, R15 ;  /* 0x0000000f00418202 */ /* 0x000fe40000000f00 */
[----:B------:R-:W-:Y:S02]  /*40b0*/  LOP3.LUT P0, RZ, R76, 0x40, RZ, 0xc0, !PT ;  /* 0x000000404cff7812 */ /* 0x000fe4000780c0ff */
[----:B-1----:R-:W-:Y:S02]  /*40c0*/  CS2R R30, SRZ ;  /* 0x00000000001e7805 */ /* 0x002fe4000001ff00 */
[----:B------:R-:W-:Y:S02]  /*40d0*/  MOV R91, R97 ;  /* 0x00000061005b7202 */ /* 0x000fe40000000f00 */
[----:B----4-:R-:W-:-:S02]  /*40e0*/  CS2R R72, SRZ ;  /* 0x0000000000487805 */ /* 0x010fc4000001ff00 */
[----:B------:R-:W-:Y:S02]  /*40f0*/  MOV R100, R106 ;  /* 0x0000006a00647202 */ /* 0x000fe40000000f00 */
[----:B------:R-:W-:Y:S02]  /*4100*/  MOV R101, R107 ;  /* 0x0000006b00657202 */ /* 0x000fe40000000f00 */
[----:B------:R-:W-:Y:S02]  /*4110*/  CS2R R106, SRZ ;  /* 0x00000000006a7805 */ /* 0x000fe4000001ff00 */
[----:B------:R-:W-:Y:S02]  /*4120*/  MOV R96, R104 ;  /* 0x0000006800607202 */ /* 0x000fe40000000f00 */
[----:B------:R-:W-:Y:S02]  /*4130*/  MOV R97, R105 ;  /* 0x0000006900617202 */ /* 0x000fe40000000f00 */
[----:B------:R-:W-:Y:S01]  /*4140*/  CS2R R104, SRZ ;  /* 0x0000000000687805 */ /* 0x000fe2000001ff00 */
[----:B------:R0:W-:Y:S04]  /*4150*/  STL.64 [R1+0x78], R70 ;  /* 0x0000784601007387 */ /* 0x0001e80000100a00 */
        /* <DEDUP_REMOVED lines=23> */
[----:B------:R1:W3:Y:S01]  /*42d0*/  @!P2 LDG.E.64 R16, desc[UR10][R78.64] ;  /* 0x0000000a4e10a981 */ /* 0x0002e2000c1e1b00 */
[----:B------:R-:W-:Y:S02]  /*42e0*/  MOV R92, R102 ;  /* 0x00000066005c7202 */ /* 0x000fe40000000f00 */
[----:B------:R-:W-:Y:S01]  /*42f0*/  MOV R93, R103 ;  /* 0x00000067005d7202 */ /* 0x000fe20000000f00 */
[----:B------:R1:W-:Y:S01]  /*4300*/  STL.64 [R1+0x88], R38 ;  /* 0x0000882601007387 */ /* 0x0003e20000100a00 */
[----:B------:R-:W-:Y:S02]  /*4310*/  CS2R R102, SRZ ;  /* 0x0000000000667805 */ /* 0x000fe4000001ff00 */
[----:B0-----:R-:W-:-:S02]  /*4320*/  MOV R74, R92 ;  /* 0x0000005c004a7202 */ /* 0x001fc40000000f00 */
[----:B-1----:R-:W-:Y:S02]  /*4330*/  CS2R R38, SRZ ;  /* 0x0000000000267805 */ /* 0x002fe4000001ff00 */
[----:B----4-:R-:W-:Y:S02]  /*4340*/  @!P0 MOV R103, R30 ;  /* 0x0000001e00678202 */ /* 0x010fe40000000f00 */
[----:B------:R-:W-:Y:S01]  /*4350*/  @!P0 MOV R104, R31 ;  /* 0x0000001f00688202 */ /* 0x000fe20000000f00 */
[----:B------:R0:W-:Y:S01]  /*4360*/  STL.64 [R1+0x198], R4 ;  /* 0x0001980401007387 */ /* 0x0001e20000100a00 */
[----:B------:R-:W-:Y:S02]  /*4370*/  MOV R75, R93 ;  /* 0x0000005d004b7202 */ /* 0x000fe40000000f00 */
[----:B------:R-:W-:Y:S02]  /*4380*/  CS2R R92, SRZ ;  /* 0x00000000005c7805 */ /* 0x000fe4000001ff00 */
[----:B------:R-:W-:-:S02]  /*4390*/  @!P0 MOV R39, R8 ;  /* 0x0000000800278202 */ /* 0x000fc40000000f00 */
[----:B------:R-:W-:Y:S02]  /*43a0*/  @!P0 MOV R38, R9 ;  /* 0x0000000900268202 */ /* 0x000fe40000000f00 */
[----:B------:R-:W-:Y:S01]  /*43b0*/  LOP3.LUT P0, RZ, R76, 0x8, RZ, 0xc0, !PT ;  /* 0x000000084cff7812 */ /* 0x000fe2000780c0ff */
[----:B------:R1:W-:Y:S01]  /*43c0*/  STL.64 [R1+0x98], R34 ;  /* 0x0000982201007387 */ /* 0x0003e20000100a00 */
[----:B0-----:R-:W-:Y:S02]  /*43d0*/  CS2R R4, SRZ ;  /* 0x0000000000047805 */ /* 0x001fe4000001ff00 */
[----:B------:R-:W-:Y:S02]  /*43e0*/  MOV R78, R96 ;  /* 0x00000060004e7202 */ /* 0x000fe40000000f00 */
[----:B------:R-:W-:Y:S02]  /*43f0*/  MOV R79, R97 ;  /* 0x00000061004f7202 */ /* 0x000fe40000000f00 */
[----:B------:R-:W-:-:S02]  /*4400*/  MOV R88, R94 ;  /* 0x0000005e00587202 */ /* 0x000fc40000000f00 */
[----:B------:R-:W-:Y:S02]  /*4410*/  MOV R89, R95 ;  /* 0x0000005f00597202 */ /* 0x000fe40000000f00 */
[----:B------:R-:W-:Y:S02]  /*4420*/  CS2R R94, SRZ ;  /* 0x00000000005e7805 */ /* 0x000fe4000001ff00 */
[----:B------:R-:W-:Y:S02]  /*4430*/  MOV R96, R98 ;  /* 0x0000006200607202 */ /* 0x000fe40000000f00 */
[----:B-1----:R-:W-:Y:S02]  /*4440*/  CS2R R34, SRZ ;  /* 0x0000000000227805 */ /* 0x002fe4000001ff00 */
[----:B------:R-:W-:Y:S02]  /*4450*/  MOV R97, R99 ;  /* 0x0000006300617202 */ /* 0x000fe40000000f00 */
[----:B------:R-:W-:Y:S01]  /*4460*/  CS2R R98, SRZ ;  /* 0x0000000000627805 */ /* 0x000fe2000001ff00 */
[----:B------:R0:W-:Y:S04]  /*4470*/  STL.64 [R1+0x90], R36 ;  /* 0x0000902401007387 */ /* 0x0001e80000100a00 */
[----:B------:R1:W4:Y:S01]  /*4480*/  @!P0 LDG.E.64 R4, desc[UR10][R6.64] ;  /* 0x0000000a06048981 */ /* 0x000322000c1e1b00 */
[----:B0-----:R-:W-:-:S02]  /*4490*/  CS2R R36, SRZ ;  /* 0x0000000000247805 */ /* 0x001fc4000001ff00 */
[----:B-1----:R-:W-:-:S06]  /*44a0*/  CS2R R6, SRZ ;  /* 0x0000000000067805 */ /* 0x002fcc000001ff00 */
[----:B------:R-:W4:Y:S01]  /*44b0*/  @!P0 LDG.E.64 R6, desc[UR10][R32.64] ;  /* 0x0000000a20068981 */ /* 0x000f22000c1e1b00 */
[----:B--2---:R-:W-:Y:S02]  /*44c0*/  @!P1 MOV R92, R2 ;  /* 0x00000002005c9202 */ /* 0x004fe40000000f00 */
[----:B------:R-:W-:Y:S02]  /*44d0*/  @!P1 MOV R93, R3 ;  /* 0x00000003005d9202 */ /* 0x000fe40000000f00 */
[----:B---3--:R-:W-:Y:S01]  /*44e0*/  @!P2 MOV R94, R14 ;  /* 0x0000000e005ea202 */ /* 0x008fe20000000f00 */
[----:B------:R0:W-:Y:S01]  /*44f0*/  STL.64 [R1+0xa8], R14 ;  /* 0x0000a80e01007387 */ /* 0x0001e20000100a00 */
[----:B------:R-:W-:Y:S02]  /*4500*/  @!P2 MOV R99, R15 ;  /* 0x0000000f0063a202 */ /* 0x000fe40000000f00 */
[----:B------:R-:W-:Y:S02]  /*4510*/  @!P1 MOV R35, R12 ;  /* 0x0000000c00239202 */ /* 0x000fe40000000f00 */
[----:B------:R-:W-:-:S02]  /*4520*/  @!P1 MOV R34, R13 ;  /* 0x0000000d00229202 */ /* 0x000fc40000000f00 */
[----:B------:R-:W-:Y:S02]  /*4530*/  LOP3.LUT P1, RZ, R76, 0x2, RZ, 0xc0, !PT ;  /* 0x000000024cff7812 */ /* 0x000fe4000782c0ff */
[----:B0-----:R-:W-:Y:S02]  /*4540*/  MOV R14, R90 ;  /* 0x0000005a000e7202 */ /* 0x001fe40000000f00 */
[----:B------:R-:W-:Y:S01]  /*4550*/  MOV R15, R91 ;  /* 0x0000005b000f7202 */ /* 0x000fe20000000f00 */
[----:B------:R0:W-:Y:S01]  /*4560*/  STL.64 [R1+0x1a8], R16 ;  /* 0x0001a81001007387 */ /* 0x0001e20000100a00 */
[----:B------:R-:W-:Y:S02]  /*4570*/  @!P2 MOV R37, R16 ;  /* 0x000000100025a202 */ /* 0x000fe40000000f00 */
[----:B------:R-:W-:Y:S02]  /*4580*/  @!P2 MOV R36, R17 ;  /* 0x000000110024a202 */ /* 0x000fe40000000f00 */
[----:B0-----:R-:W-:-:S02]  /*4590*/  MOV R16, R14 ;  /* 0x0000000e00107202 */ /* 0x001fc40000000f00 */
[----:B------:R-:W-:Y:S02]  /*45a0*/  MOV R17, R15 ;  /* 0x0000000f00117202 */ /* 0x000fe40000000f00 */
[----:B------:R-:W-:-:S06]  /*45b0*/  CS2R R14, SRZ ;  /* 0x00000000000e7805 */ /* 0x000fcc000001ff00 */
[----:B------:R0:W2:Y:S02]  /*45c0*/  @!P1 LDG.E.64 R14, desc[UR10][R26.64] ;  /* 0x0000000a1a0e9981 */ /* 0x0000a4000c1e1b00 */
[----:B0-----:R-:W-:Y:S02]  /*45d0*/  MOV R26, R16 ;  /* 0x00000010001a7202 */ /* 0x001fe40000000f00 */
[----:B------:R-:W-:Y:S02]  /*45e0*/  MOV R27, R17 ;  /* 0x00000011001b7202 */ /* 0x000fe40000000f00 */
[----:B------:R-:W-:-:S06]  /*45f0*/  CS2R R16, SRZ ;  /* 0x0000000000107805 */ /* 0x000fcc000001ff00 */
[----:B------:R0:W3:Y:S02]  /*4600*/  @!P1 LDG.E.64 R16, desc[UR10][R22.64] ;  /* 0x0000000a16109981 */ /* 0x0000e4000c1e1b00 */
[----:B0-----:R-:W-:Y:S02]  /*4610*/  MOV R22, R24 ;  /* 0x0000001800167202 */ /* 0x001fe40000000f00 */
[----:B------:R-:W-:Y:S02]  /*4620*/  MOV R23, R25 ;  /* 0x0000001900177202 */ /* 0x000fe40000000f00 */
[----:B------:R-:W2:Y:S01]  /*4630*/  LDL.LU.64 R24, [R1+0x2a0] ;  /* 0x0002a00001187983 */ /* 0x000ea20000300a00 */
[----:B------:R-:W-:Y:S02]  /*4640*/  MOV R32, R10 ;  /* 0x0000000a00207202 */ /* 0x000fe40000000f00 */
[----:B------:R-:W-:Y:S02]  /*4650*/  MOV R33, R11 ;  /* 0x0000000b00217202 */ /* 0x000fe40000000f00 */
[----:B------:R-:W3:Y:S01]  /*4660*/  LDL.LU.64 R10, [R1+0x2a8] ;  /* 0x0002a800010a7983 */ /* 0x000ee20000300a00 */
[----:B------:R-:W-:Y:S01]  /*4670*/  MOV R116, R87 ;  /* 0x0000005700747202 */ /* 0x000fe20000000f00 */
[----:B------:R-:W-:-:S02]  /*4680*/  HFMA2 R87, -RZ, RZ, 0, 0 ;  /* 0x00000000ff577431 */ /* 0x000fc400000001ff */
[----:B------:R0:W-:Y:S04]  /*4690*/  STL.64 [R1+0xa0], R30 ;  /* 0x0000a01e01007387 */ /* 0x0001e80000100a00 */
[----:B------:R1:W-:Y:S01]  /*46a0*/  STL [R1+0x238], R0 ;  /* 0x0002380001007387 */ /* 0x0003e20000100800 */
[----:B----4-:R-:W-:Y:S02]  /*46b0*/  @!P0 MOV R87, R5 ;  /* 0x0000000500578202 */ /* 0x010fe40000000f00 */
[----:B0-----:R-:W-:Y:S02]  /*46c0*/  MOV R30, R32 ;  /* 0x00000020001e7202 */ /* 0x001fe40000000f00 */
[----:B------:R-:W-:Y:S02]  /*46d0*/  MOV R31, R33 ;  /* 0x00000021001f7202 */ /* 0x000fe40000000f00 */
[----:B------:R-:W-:-:S02]  /*46e0*/  CS2R R32, SRZ ;  /* 0x0000000000207805 */ /* 0x000fc4000001ff00 */
[----:B-1----:R-:W-:Y:S02]  /*46f0*/  MOV R0, RZ ;  /* 0x000000ff00007202 */ /* 0x002fe40000000f00 */
[----:B------:R-:W-:Y:S02]  /*4700*/  @!P0 MOV R33, R4 ;  /* 0x0000000400218202 */ /* 0x000fe40000000f00 */
[----:B------:R-:W-:Y:S02]  /*4710*/  @!P0 MOV R32, R6 ;  /* 0x0000000600208202 */ /* 0x000fe40000000f00 */
[----:B------:R-:W-:Y:S02]  /*4720*/  @!P0 MOV R0, R7 ;  /* 0x0000000700008202 */ /* 0x000fe40000000f00 */
[----:B------:R-:W-:Y:S01]  /*4730*/  LOP3.LUT P0, RZ, R76, 0x1, RZ, 0xc0, !PT ;  /* 0x000000014cff7812 */ /* 0x000fe2000780c0ff */
[----:B------:R0:W-:Y:S04]  /*4740*/  STL.64 [R1+0x1b0], R12 ;  /* 0x0001b00c01007387 */ /* 0x0001e80000100a00 */
[----:B------:R1:W-:Y:S01]  /*4750*/  STL.64 [R1+0xb0], R2 ;  /* 0x0000b00201007387 */ /* 0x0003e20000100a00 */
[----:B0-----:R-:W-:-:S02]  /*4760*/  CS2R R12, SRZ ;  /* 0x00000000000c7805 */ /* 0x001fc4000001ff00 */
[----:B-1----:R-:W-:Y:S02]  /*4770*/  MOV R2, R96 ;  /* 0x0000006000027202 */ /* 0x002fe40000000f00 */
[----:B------:R-:W-:Y:S02]  /*4780*/  MOV R3, R97 ;  /* 0x0000006100037202 */ /* 0x000fe40000000f00 */
[----:B------:R-:W-:Y:S01]  /*4790*/  LOP3.LUT P2, RZ, R76, 0x4, RZ, 0xc0, !PT ;  /* 0x000000044cff7812 */ /* 0x000fe2000784c0ff */
[----:B--2---:R0:W2:Y:S02]  /*47a0*/  @!P0 LDG.E.64 R12, desc[UR10][R24.64] ;  /* 0x0000000a180c8981 */ /* 0x0040a4000c1e1b00 */
[----:B0-----:R-:W-:Y:S02]  /*47b0*/  MOV R24, R2 ;  /* 0x0000000200187202 */ /* 0x001fe40000000f00 */
[----:B------:R-:W-:Y:S02]  /*47c0*/  MOV R25, R3 ;  /* 0x0000000300197202 */ /* 0x000fe40000000f00 */
[----:B------:R-:W-:-:S06]  /*47d0*/  CS2R R2, SRZ ;  /* 0x0000000000027805 */ /* 0x000fcc000001ff00 */
[----:B------:R-:W4:Y:S04]  /*47e0*/  @!P0 LDG.E.64 R2, desc[UR10][R20.64] ;  /* 0x0000000a14028981 */ /* 0x000f28000c1e1b00 */
[----:B------:R0:W-:Y:S02]  /*47f0*/  STL.64 [R1+0x1a0], R8 ;  /* 0x0001a00801007387 */ /* 0x0001e40000100a00 */
[----:B0-----:R-:W-:-:S06]  /*4800*/  CS2R R8, SRZ ;  /* 0x0000000000087805 */ /* 0x001fcc000001ff00 */
[----:B---3--:R0:W3:Y:S02]  /*4810*/  @!P2 LDG.E.64 R8, desc[UR10][R10.64] ;  /* 0x0000000a0a08a981 */ /* 0x0080e4000c1e1b00 */
[----:B0-----:R-:W-:-:S06]  /*4820*/  CS2R R10, SRZ ;  /* 0x00000000000a7805 */ /* 0x001fcc000001ff00 */
[----:B------:R-:W3:Y:S01]  /*4830*/  @!P2 LDG.E.64 R10, desc[UR10][R28.64] ;  /* 0x0000000a1c0aa981 */ /* 0x000ee2000c1e1b00 */
[----:B------:R-:W-:Y:S02]  /*4840*/  MOV R20, R100 ;  /* 0x0000006400147202 */ /* 0x000fe40000000f00 */
[----:B------:R-:W-:Y:S02]  /*4850*/  MOV R21, R101 ;  /* 0x0000006500157202 */ /* 0x000fe40000000f00 */
[----:B------:R-:W-:Y:S01]  /*4860*/  CS2R R100, SRZ ;  /* 0x0000000000647805 */ /* 0x000fe2000001ff00 */
[----:B------:R0:W-:Y:S04]  /*4870*/  STL.64 [R1+0xb8], R4 ;  /* 0x0000b80401007387 */ /* 0x0001e80000100a00 */
[----:B------:R1:W-:Y:S01]  /*4880*/  STL.64 [R1+0x1b8], R6 ;  /* 0x0001b80601007387 */ /* 0x0003e20000100a00 */
[----:B0-----:R-:W-:-:S02]  /*4890*/  CS2R R4, SRZ ;  /* 0x0000000000047805 */ /* 0x001fc4000001ff00 */
[----:B-1----:R-:W-:Y:S02]  /*48a0*/  CS2R R6, SRZ ;  /* 0x0000000000067805 */ /* 0x002fe4000001ff00 */
[----:B------:R-:W-:Y:S02]  /*48b0*/  CS2R R96, SRZ ;  /* 0x0000000000607805 */ /* 0x000fe4000001ff00 */
[----:B------:R-:W-:Y:S01]  /*48c0*/  @!P1 MOV R98, R17 ;  /* 0x0000001100629202 */ /* 0x000fe20000000f00 */
[----:B------:R0:W-:Y:S01]  /*48d0*/  STL.64 [R1+0x1c8], R16 ;  /* 0x0001c81001007387 */ /* 0x0001e20000100a00 */
[----:B------:R-:W-:Y:S02]  /*48e0*/  @!P1 MOV R97, R16 ;  /* 0x0000001000619202 */ /* 0x000fe40000000f00 */
[----:B0-----:R-:W-:-:S06]  /*48f0*/  CS2R R16, SRZ ;  /* 0x0000000000107805 */ /* 0x001fcc000001ff00 */
[----:B------:R0:W3:Y:S01]  /*4900*/  @!P3 LDG.E.64 R16, desc[UR10][R22.64] ;  /* 0x0000000a1610b981 */ /* 0x0000e2000c1e1b00 */
[----:B------:R-:W-:Y:S01]  /*4910*/  UIMAD.WIDE UR6, UR8, 0x8, UR6 ;  /* 0x00000008080678a5 */ /* 0x000fe2000f8e0206 */
[----:B0-----:R-:W-:-:S06]  /*4920*/  CS2R R22, SRZ ;  /* 0x0000000000167805 */ /* 0x001fcc000001ff00 */
[----:B------:R0:W3:Y:S02]  /*4930*/  @!P4 LDG.E.64 R22, desc[UR10][R26.64] ;  /* 0x0000000a1a16c981 */ /* 0x0000e4000c1e1b00 */
[----:B0-----:R-:W-:-:S06]  /*4940*/  CS2R R26, SRZ ;  /* 0x00000000001a7805 */ /* 0x001fcc000001ff00 */
[----:B------:R0:W3:Y:S02]  /*4950*/  @!P5 LDG.E.64 R26, desc[UR10][R74.64] ;  /* 0x0000000a4a1ad981 */ /* 0x0000e4000c1e1b00 */
[----:B0-----:R-:W-:Y:S02]  /*4960*/  MOV R74, UR6 ;  /* 0x00000006004a7c02 */ /* 0x001fe40008000f00 */
[----:B------:R-:W-:Y:S02]  /*4970*/  CS2R R90, SRZ ;  /* 0x00000000005a7805 */ /* 0x000fe4000001ff00 */
[----:B------:R-:W-:Y:S01]  /*4980*/  MOV R75, UR7 ;  /* 0x00000007004b7c02 */ /* 0x000fe20008000f00 */
[----:B------:R-:W-:Y:S01]  /*4990*/  STL.64 [R1+0xc8], R14 ;  /* 0x0000c80e01007387 */ /* 0x000fe20000100a00 */
[----:B--2---:R-:W-:-:S04]  /*49a0*/  @!P0 MOV R100, R12 ;  /* 0x0000000c00648202 */ /* 0x004fc80000000f00 */
[----:B------:R-:W2:Y:S01]  /*49b0*/  LDG.E.64 R74, desc[UR10][R74.64] ;  /* 0x0000000a4a4a7981 */ /* 0x000ea2000c1e1b00 */
[----:B------:R-:W-:Y:S01]  /*49c0*/  @!P0 MOV R113, R13 ;  /* 0x0000000d00718202 */ /* 0x000fe20000000f00 */
[----:B------:R-:W0:Y:S01]  /*49d0*/  LDCU.U8 UR6, c[0x0][0x414] ;  /* 0x00008280ff0677ac */ /* 0x000e220008000000 */
[----:B----4-:R-:W-:Y:S02]  /*49e0*/  @!P0 MOV R101, R2 ;  /* 0x0000000200658202 */ /* 0x010fe40000000f00 */
[----:B------:R-:W-:Y:S02]  /*49f0*/  @!P0 MOV R102, R3 ;  /* 0x0000000300668202 */ /* 0x000fe40000000f00 */
[----:B------:R-:W-:-:S13]  /*4a00*/  LOP3.LUT P0, RZ, R76, 0x4000000, RZ, 0xc0, !PT ;  /* 0x040000004cff7812 */ /* 0x000fda000780c0ff */
[----:B------:R1:W4:Y:S04]  /*4a10*/  @!P0 LDG.E.64 R4, desc[UR10][R18.64] ;  /* 0x0000000a12048981 */ /* 0x000328000c1e1b00 */
[----:B------:R-:W2:Y:S01]  /*4a20*/  @!P0 LDG.E.64 R6, desc[UR10][R120.64] ;  /* 0x0000000a78068981 */ /* 0x000ea2000c1e1b00 */
[----:B------:R-:W-:Y:S02]  /*4a30*/  MOV R28, R88 ;  /* 0x00000058001c7202 */ /* 0x000fe40000000f00 */
[----:B------:R-:W-:Y:S02]  /*4a40*/  MOV R29, R89 ;  /* 0x00000059001d7202 */ /* 0x000fe40000000f00 */
[----:B------:R-:W-:Y:S02]  /*4a50*/  CS2R R88, SRZ ;  /* 0x0000000000587805 */ /* 0x000fe4000001ff00 */
[----:B---3--:R-:W-:-:S02]  /*4a60*/  @!P2 MOV R88, R8 ;  /* 0x000000080058a202 */ /* 0x008fc40000000f00 */
[----:B------:R-:W-:Y:S01]  /*4a70*/  @!P2 MOV R89, R9 ;  /* 0x000000090059a202 */ /* 0x000fe20000000f00 */
[----:B------:R3:W-:Y:S01]  /*4a80*/  STL.64 [R1+0xd0], R12 ;  /* 0x0000d00c01007387 */ /* 0x0007e20000100a00 */
[----:B------:R-:W-:Y:S02]  /*4a90*/  @!P2 MOV R90, R10 ;  /* 0x0000000a005aa202 */ /* 0x000fe40000000f00 */
[----:B------:R-:W-:Y:S02]  /*4aa0*/  @!P2 MOV R91, R11 ;  /* 0x0000000b005ba202 */ /* 0x000fe40000000f00 */
[----:B-1----:R-:W-:Y:S02]  /*4ab0*/  CS2R R18, SRZ ;  /* 0x0000000000127805 */ /* 0x002fe4000001ff00 */
[----:B------:R-:W-:Y:S02]  /*4ac0*/  LOP3.LUT P2, RZ, R76, 0x10000000, RZ, 0xc0, !PT ;  /* 0x100000004cff7812 */ /* 0x000fe4000784c0ff */
[----:B---3--:R-:W-:-:S02]  /*4ad0*/  CS2R R12, SRZ ;  /* 0x00000000000c7805 */ /* 0x008fc4000001ff00 */
[----:B------:R-:W-:Y:S02]  /*4ae0*/  @!P1 MOV R95, R14 ;  /* 0x0000000e005f9202 */ /* 0x000fe40000000f00 */
[----:B------:R-:W-:Y:S01]  /*4af0*/  @!P1 MOV R96, R15 ;  /* 0x0000000f00609202 */ /* 0x000fe20000000f00 */
[----:B------:R-:W3:Y:S04]  /*4b00*/  @!P3 LDG.E.64 R18, desc[UR10][R30.64] ;  /* 0x0000000a1e12b981 */ /* 0x000ee8000c1e1b00 */
[----:B------:R1:W-:Y:S04]  /*4b10*/  STL [R1+0x29c], R113 ;  /* 0x00029c7101007387 */ /* 0x0003e80000100800 */
[----:B------:R0:W3:Y:S04]  /*4b20*/  @!P2 LDG.E.64 R12, desc[UR10][R20.64] ;  /* 0x0000000a140ca981 */ /* 0x0000e8000c1e1b00 */
[----:B------:R1:W-:Y:S04]  /*4b30*/  STL.64 [R1+0xc0], R8 ;  /* 0x0000c00801007387 */ /* 0x0003e80000100a00 */
[----:B------:R1:W-:Y:S01]  /*4b40*/  STL.64 [R1+0x1c0], R10 ;  /* 0x0001c00a01007387 */ /* 0x0003e20000100a00 */
[----:B0-----:R-:W-:-:S03]  /*4b50*/  CS2R R20, SRZ ;  /* 0x0000000000147805 */ /* 0x001fc6000001ff00 */
[----:B------:R-:W5:Y:S04]  /*4b60*/  LDL R121, [R1+0x238] ;  /* 0x0002380001797983 */ /* 0x000f680000100800 */
[----:B------:R0:W3:Y:S02]  /*4b70*/  @!P4 LDG.E.64 R20, desc[UR10][R78.64] ;  /* 0x0000000a4e14c981 */ /* 0x0000e4000c1e1b00 */
[----:B0-----:R-:W0:Y:S01]  /*4b80*/  S2R R78, SR_TID.X ;  /* 0x00000000004e7919 */ /* 0x001e220000002100 */
[----:B------:R-:W-:Y:S02]  /*4b90*/  LOP3.LUT P1, RZ, R76, 0x8000000, RZ, 0xc0, !PT ;  /* 0x080000004cff7812 */ /* 0x000fe4000782c0ff */
[----:B------:R-:W-:Y:S02]  /*4ba0*/  CS2R R14, SRZ ;  /* 0x00000000000e7805 */ /* 0x000fe4000001ff00 */
[----:B------:R-:W-:-:S02]  /*4bb0*/  MOV R31, R77 ;  /* 0x0000004d001f7202 */ /* 0x000fc40000000f00 */
[----:B------:R-:W2:Y:S02]  /*4bc0*/  @!P6 LDC.64 R76, c[0x0][0x398] ;  /* 0x0000e600ff4ceb82 */ /* 0x000ea40000000a00 */
[----:B------:R1:W3:Y:S01]  /*4bd0*/  @!P2 LDG.E.64 R14, desc[UR10][R24.64] ;  /* 0x0000000a180ea981 */ /* 0x0002e2000c1e1b00 */
[----:B------:R-:W-:Y:S02]  /*4be0*/  MOV R79, R116 ;  /* 0x00000074004f7202 */ /* 0x000fe40000000f00 */
[----:B-1----:R-:W-:Y:S01]  /*4bf0*/  CS2R R24, SRZ ;  /* 0x0000000000187805 */ /* 0x002fe2000001ff00 */
[----:B------:R-:W-:-:S05]  /*4c00*/  HFMA2 R116, -RZ, RZ, 0, 0 ;  /* 0x00000000ff747431 */ /* 0x000fca00000001ff */
[----:B------:R1:W3:Y:S01]  /*4c10*/  @!P5 LDG.E.64 R24, desc[UR10][R28.64] ;  /* 0x0000000a1c18d981 */ /* 0x0002e2000c1e1b00 */
[----:B------:R-:W-:Y:S01]  /*4c20*/  HFMA2 R113, -RZ, RZ, 0, 0 ;  /* 0x00000000ff717431 */ /* 0x000fe200000001ff */
[----:B-1----:R-:W-:Y:S02]  /*4c30*/  CS2R R28, SRZ ;  /* 0x00000000001c7805 */ /* 0x002fe4000001ff00 */
[----:B0-----:R-:W-:-:S04]  /*4c40*/  LOP3.LUT R30, R78, 0xffff, RZ, 0xc0, !PT ;  /* 0x0000ffff4e1e7812 */ /* 0x001fc800078ec0ff */
[----:B------:R0:W3:Y:S01]  /*4c50*/  @!P6 LDG.E.64 R28, desc[UR10][R114.64] ;  /* 0x0000000a721ce981 */ /* 0x0000e2000c1e1b00 */
[----:B------:R-:W-:Y:S01]  /*4c60*/  IMAD R30, R30, 0x889, RZ ;  /* 0x000008891e1e7824 */ /* 0x000fe200078e02ff */
[----:B0-----:R-:W-:-:S04]  /*4c70*/  CS2R R114, SRZ ;  /* 0x0000000000727805 */ /* 0x001fc8000001ff00 */
[----:B------:R-:W-:-:S04]  /*4c80*/  SHF.R.U32.HI R30, RZ, 0x10, R30 ;  /* 0x00000010ff1e7819 */ /* 0x000fc8000001161e */
[----:B------:R-:W-:Y:S02]  /*4c90*/  PRMT R30, R30, 0x9910, RZ ;  /* 0x000099101e1e7816 */ /* 0x000fe400000000ff */
[----:B------:R-:W-:-:S03]  /*4ca0*/  CS2R R8, SRZ ;  /* 0x0000000000087805 */ /* 0x000fc6000001ff00 */
[----:B------:R-:W-:-:S03]  /*4cb0*/  IMAD R30, R30, 0x1e, RZ ;  /* 0x0000001e1e1e7824 */ /* 0x000fc600078e02ff */
[----:B------:R0:W3:Y:S02]  /*4cc0*/  @!P1 LDG.E.64 R8, desc[UR10][R122.64] ;  /* 0x0000000a7a089981 */ /* 0x0000e4000c1e1b00 */
[----:B------:R-:W-:-:S04]  /*4cd0*/  IADD3 R30, PT, PT, RZ, -R30, RZ ;  /* 0x8000001eff1e7210 */ /* 0x000fc80007ffe0ff */
[----:B------:R-:W-:-:S04]  /*4ce0*/  PRMT R30, R30, 0x7710, RZ ;  /* 0x000077101e1e7816 */ /* 0x000fc800000000ff */
[----:B------:R-:W-:-:S04]  /*4cf0*/  IADD3 R78, PT, PT, R30, R78, RZ ;  /* 0x0000004e1e4e7210 */ /* 0x000fc80007ffe0ff */
[----:B------:R-:W-:Y:S02]  /*4d00*/  SHF.L.U32 R78, R78, 0x1, RZ ;  /* 0x000000014e4e7819 */ /* 0x000fe400000006ff */
[----:B------:R-:W-:Y:S02]  /*4d10*/  MOV R120, UR13 ;  /* 0x0000000d00787c02 */ /* 0x000fe40008000f00 */
[----:B------:R-:W-:-:S06]  /*4d20*/  CS2R R10, SRZ ;  /* 0x00000000000a7805 */ /* 0x000fcc000001ff00 */
[----:B------:R-:W3:Y:S04]  /*4d30*/  @!P1 LDG.E.64 R10, desc[UR10][R124.64] ;  /* 0x0000000a7c0a9981 */ /* 0x000ee8000c1e1b00 */
[----:B------:R-:W5:Y:S04]  /*4d40*/  LDL R125, [R1+0x26c] ;  /* 0x00026c00017d7983 */ /* 0x000f680000100800 */
[----:B------:R-:W5:Y:S01]  /*4d50*/  LDL R124, [R1+0x278] ;  /* 0x00027800017c7983 */ /* 0x000f620000100800 */
[----:B----4-:R-:W-:Y:S02]  /*4d60*/  @!P0 MOV R116, R4 ;  /* 0x0000000400748202 */ /* 0x010fe40000000f00 */
[----:B------:R-:W-:-:S02]  /*4d70*/  @!P0 MOV R115, R5 ;  /* 0x0000000500738202 */ /* 0x000fc40000000f00 */
[----:B--2---:R-:W-:Y:S02]  /*4d80*/  @!P0 MOV R114, R6 ;  /* 0x0000000600728202 */ /* 0x004fe40000000f00 */
[----:B------:R-:W-:Y:S02]  /*4d90*/  @!P0 MOV R113, R7 ;  /* 0x0000000700718202 */ /* 0x000fe40000000f00 */
[----:B------:R-:W-:-:S04]  /*4da0*/  @!P6 IADD3 R76, P0, PT, R31, R76, RZ ;  /* 0x0000004c1f4ce210 */ /* 0x000fc80007f1e0ff */
[----:B------:R-:W-:Y:S02]  /*4db0*/  @!P6 IADD3.X R77, PT, PT, R79, R77, RZ, P0, !PT ;  /* 0x0000004d4f4de210 */ /* 0x000fe400007fe4ff */
[----:B------:R-:W-:-:S13]  /*4dc0*/  ISETP.NE.AND P0, PT, RZ, UR6, PT ;  /* 0x00000006ff007c0c */ /* 0x000fda000bf05270 */
[----:B0-----:R-:W0:Y:S01]  /*4dd0*/  @P0 LDC.64 R122, c[0x0][0x3b0] ;  /* 0x0000ec00ff7a0b82 */ /* 0x001e220000000a00 */
[----:B------:R-:W-:-:S05]  /*4de0*/  LOP3.LUT R79, R78, 0xffff, RZ, 0xc0, !PT ;  /* 0x0000ffff4e4f7812 */ /* 0x000fca00078ec0ff */
[----:B------:R-:W-:Y:S01]  /*4df0*/  IMAD R120, R120, 0x3c, R79 ;  /* 0x0000003c78787824 */ /* 0x000fe200078e024f */
[----:B------:R0:W-:Y:S01]  /*4e00*/  STL [R1+0x220], R79 ;  /* 0x0002204f01007387 */ /* 0x0001e20000100800 */
[----:B------:R-:W-:-:S06]  /*4e10*/  CS2R R30, SRZ ;  /* 0x00000000001e7805 */ /* 0x000fcc000001ff00 */
[----:B------:R1:W2:Y:S01]  /*4e20*/  @!P6 LDG.E.64 R30, desc[UR10][R76.64] ;  /* 0x0000000a4c1ee981 */ /* 0x0002a2000c1e1b00 */
[----:B0-----:R-:W-:Y:S02]  /*4e30*/  @P0 IMAD.WIDE R78, R120, 0x4, R122 ;  /* 0x00000004784e0825 */ /* 0x001fe400078e027a */
[----:B------:R-:W0:Y:S01]  /*4e40*/  LDC.64 R122, c[0x0][0x3a8] ;  /* 0x0000ea00ff7a7b82 */ /* 0x000e220000000a00 */
[----:B-1----:R-:W-:-:S06]  /*4e50*/  CS2R R76, SRZ ;  /* 0x00000000004c7805 */ /* 0x002fcc000001ff00 */
[----:B------:R0:W5:Y:S01]  /*4e60*/  @P0 LDG.E.64 R76, desc[UR10][R78.64] ;  /* 0x0000000a4e4c0981 */ /* 0x000162000c1e1b00 */
[----:B------:R-:W-:-:S03]  /*4e70*/  R2UR UR28, R74 ;  /* 0x000000004a1c72ca */ /* 0x000fc600000e0000 */
[----:B------:R1:W5:Y:S01]  /*4e80*/  LDL R74, [R1+0x264] ;  /* 0x00026400014a7983 */ /* 0x0003620000100800 */
[----:B0-----:R-:W-:-:S03]  /*4e90*/  IMAD.WIDE R78, R120, 0x4, R122 ;  /* 0x00000004784e7825 */ /* 0x001fc600078e027a */
[----:B------:R1:W5:Y:S04]  /*4ea0*/  LDL R120, [R1+0x23c] ;  /* 0x00023c0001787983 */ /* 0x0003680000100800 */
[----:B------:R1:W5:Y:S04]  /*4eb0*/  LDL R122, [R1+0x240] ;  /* 0x00024000017a7983 */ /* 0x0003680000100800 */
[----:B------:R1:W5:Y:S04]  /*4ec0*/  LDL R123, [R1+0x29c] ;  /* 0x00029c00017b7983 */ /* 0x0003680000100800 */
[----:B------:R-:W5:Y:S04]  /*4ed0*/  LDG.E.64 R78, desc[UR10][R78.64] ;  /* 0x0000000a4e4e7981 */ /* 0x000f68000c1e1b00 */
[----:B------:R0:W-:Y:S04]  /*4ee0*/  STL.64 [R1+0x1d8], R6 ;  /* 0x0001d80601007387 */ /* 0x0001e80000100a00 */
[----:B---3--:R3:W-:Y:S01]  /*4ef0*/  STL.64 [R1+0xe8], R12 ;  /* 0x0000e80c01007387 */ /* 0x0087e20000100a00 */
[----:B0-----:R-:W-:-:S02]  /*4f00*/  CS2R R6, SRZ ;  /* 0x0000000000067805 */ /* 0x001fc4000001ff00 */
[----:B------:R-:W-:Y:S02]  /*4f10*/  @!P2 MOV R7, R13 ;  /* 0x0000000d0007a202 */ /* 0x000fe40000000f00 */
[----:B---3--:R-:W-:-:S05]  /*4f20*/  MOV R13, UR28 ;  /* 0x0000001c000d7c02 */ /* 0x008fca0008000f00 */
[----:B------:R-:W-:-:S05]  /*4f30*/  FFMA.FTZ R75, -R13, UR28, R75 ;  /* 0x0000001c0d4b7c23 */ /* 0x000fca000801014b */
[----:B------:R-:W-:-:S13]  /*4f40*/  FSETP.GTU.FTZ.AND P0, PT, R75, RZ, PT ;  /* 0x000000ff4b00720b */ /* 0x000fda0003f1c000 */
[----:B------:R-:W-:-:S05]  /*4f50*/  VOTEU.ANY UP0, P0 ;  /* 0x0000000000ff7886 */ /* 0x000fca0000000100 */
[----:B------:R-:W0:Y:S01]  /*4f60*/  @UP0 LDCU UR5, c[0x0][0x3c0] ;  /* 0x00007800ff0507ac */ /* 0x000e220008000800 */
[----:B------:R-:W-:Y:S01]  /*4f70*/  PLOP3.LUT P0, PT, PT, PT, UP0, 0x80, 0x8 ;  /* 0x000000000008781c */ /* 0x000fe20003f0f008 */
[----:B------:R-:W-:Y:S01]  /*4f80*/  HFMA2 R13, -RZ, RZ, 0, 0 ;  /* 0x00000000ff0d7431 */ /* 0x000fe200000001ff */
[----:B------:R-:W-:Y:S01]  /*4f90*/  @!P2 MOV R6, R12 ;  /* 0x0000000c0006a202 */ /* 0x000fe20000000f00 */
[----:B------:R-:W-:Y:S01]  /*4fa0*/  HFMA2 R12, -RZ, RZ, 0, 0 ;  /* 0x00000000ff0c7431 */ /* 0x000fe200000001ff */
[----:B------:R3:W-:Y:S01]  /*4fb0*/  STL.64 [R1+0x1f0], R18 ;  /* 0x0001f01201007387 */ /* 0x0007e20000100a00 */
[----:B------:R-:W-:Y:S02]  /*4fc0*/  @!P3 MOV R13, R19 ;  /* 0x00000013000db202 */ /* 0x000fe40000000f00 */
[----:B------:R-:W-:Y:S01]  /*4fd0*/  @!P3 MOV R12, R18 ;  /* 0x00000012000cb202 */ /* 0x000fe20000000f00 */
[----:B------:R0:W-:Y:S01]  /*4fe0*/  STL.64 [R1+0x100], R24 ;  /* 0x0001001801007387 */ /* 0x0001e20000100a00 */
[----:B---3--:R-:W-:-:S02]  /*4ff0*/  CS2R R18, SRZ ;  /* 0x0000000000127805 */ /* 0x008fc4000001ff00 */
[----:B------:R-:W-:Y:S02]  /*5000*/  @!P5 MOV R18, R24 ;  /* 0x000000180012d202 */ /* 0x000fe40000000f00 */
[----:B0-----:R-:W-:-:S06]  /*5010*/  @P0 FADD.FTZ R24, R75, UR5 ;  /* 0x000000054b180e21 */ /* 0x001fcc0008010000 */
[----:B------:R-:W0:Y:S01]  /*5020*/  @P0 MUFU.RSQ R24, R24 ;  /* 0x0000001800180308 */ /* 0x000e220000001400 */
[----:B------:R-:W-:Y:S04]  /*5030*/  STL.64 [R1+0x200], R26 ;  /* 0x0002001a01007387 */ /* 0x000fe80000100a00 */
[----:B------:R-:W-:Y:S01]  /*5040*/  STL.64 [R1+0x108], R28 ;  /* 0x0001081c01007387 */ /* 0x000fe20000100a00 */
[----:B------:R-:W-:-:S03]  /*5050*/  UISETP.NE.AND UP1, UPT, UR6, URZ, UPT ;  /* 0x000000ff0600728c */ /* 0x000fc6000bf25270 */
[----:B------:R3:W-:Y:S04]  /*5060*/  STL.64 [R1+0x1d0], R2 ;  /* 0x0001d00201007387 */ /* 0x0007e80000100a00 */
[----:B------:R4:W-:Y:S01]  /*5070*/  STL.64 [R1+0xd8], R4 ;  /* 0x0000d80401007387 */ /* 0x0009e20000100a00 */
[----:B0-----:R-:W-:-:S03]  /*5080*/  @P0 R2UR UR5, R24 ;  /* 0x00000000180502ca */ /* 0x001fc600000e0000 */
[----:B------:R0:W-:Y:S01]  /*5090*/  STL.64 [R1+0xe0], R8 ;  /* 0x0000e00801007387 */ /* 0x0001e20000100a00 */
[----:B---3--:R-:W-:-:S03]  /*50a0*/  CS2R R2, SRZ ;  /* 0x0000000000027805 */ /* 0x008fc6000001ff00 */
[----:B------:R3:W-:Y:S01]  /*50b0*/  STL.64 [R1+0x1e0], R10 ;  /* 0x0001e00a01007387 */ /* 0x0007e20000100a00 */
[----:B------:R-:W-:Y:S02]  /*50c0*/  @!P1 MOV R2, R8 ;  /* 0x0000000800029202 */ /* 0x000fe40000000f00 */
[----:B----4-:R-:W-:Y:S02]  /*50d0*/  CS2R R4, SRZ ;  /* 0x0000000000047805 */ /* 0x010fe4000001ff00 */
[----:B------:R-:W-:Y:S02]  /*50e0*/  @!P1 MOV R3, R9 ;  /* 0x0000000900039202 */ /* 0x000fe40000000f00 */
[----:B------:R-:W-:Y:S02]  /*50f0*/  @!P1 MOV R4, R10 ;  /* 0x0000000a00049202 */ /* 0x000fe40000000f00 */
[----:B------:R-:W-:Y:S02]  /*5100*/  @!P1 MOV R5, R11 ;  /* 0x0000000b00059202 */ /* 0x000fe40000000f00 */
[----:B0-----:R-:W-:Y:S01]  /*5110*/  CS2R R8, SRZ ;  /* 0x0000000000087805 */ /* 0x001fe2000001ff00 */
[----:B------:R0:W-:Y:S01]  /*5120*/  STL.64 [R1+0x1e8], R14 ;  /* 0x0001e80e01007387 */ /* 0x0001e20000100a00 */
[----:B---3--:R-:W-:-:S02]  /*5130*/  CS2R R10, SRZ ;  /* 0x00000000000a7805 */ /* 0x008fc4000001ff00 */
[----:B------:R-:W-:Y:S01]  /*5140*/  @!P2 MOV R8, R14 ;  /* 0x0000000e0008a202 */ /* 0x000fe20000000f00 */
[----:B------:R3:W-:Y:S01]  /*5150*/  STL.64 [R1+0xf0], R16 ;  /* 0x0000f01001007387 */ /* 0x0007e20000100a00 */
[----:B------:R-:W-:Y:S02]  /*5160*/  @!P2 MOV R9, R15 ;  /* 0x0000000f0009a202 */ /* 0x000fe40000000f00 */
[----:B------:R-:W-:Y:S02]  /*5170*/  @!P3 MOV R10, R16 ;  /* 0x00000010000ab202 */ /* 0x000fe40000000f00 */
[----:B------:R-:W-:Y:S01]  /*5180*/  @!P3 MOV R11, R17 ;  /* 0x00000011000bb202 */ /* 0x000fe20000000f00 */
[----:B------:R4:W-:Y:S01]  /*5190*/  STL.64 [R1+0xf8], R20 ;  /* 0x0000f81401007387 */ /* 0x0009e20000100a00 */
[----:B0-----:R-:W-:Y:S02]  /*51a0*/  CS2R R14, SRZ ;  /* 0x00000000000e7805 */ /* 0x001fe4000001ff00 */
[----:B------:R-:W-:Y:S01]  /*51b0*/  @!P5 MOV R19, R25 ;  /* 0x000000190013d202 */ /* 0x000fe20000000f00 */
[----:B------:R0:W-:Y:S01]  /*51c0*/  STL.64 [R1+0x1f8], R22 ;  /* 0x0001f81601007387 */ /* 0x0001e20000100a00 */
[----:B---3--:R-:W-:-:S02]  /*51d0*/  CS2R R16, SRZ ;  /* 0x0000000000107805 */ /* 0x008fc4000001ff00 */
[----:B------:R-:W-:Y:S02]  /*51e0*/  @!P4 MOV R14, R20 ;  /* 0x00000014000ec202 */ /* 0x000fe40000000f00 */
[----:B------:R-:W-:Y:S02]  /*51f0*/  CS2R R24, SRZ ;  /* 0x0000000000187805 */ /* 0x000fe4000001ff00 */
[----:B------:R-:W-:Y:S02]  /*5200*/  @!P4 MOV R15, R21 ;  /* 0x00000015000fc202 */ /* 0x000fe40000000f00 */
[----:B------:R-:W-:Y:S02]  /*5210*/  @!P4 MOV R16, R22 ;  /* 0x000000160010c202 */ /* 0x000fe40000000f00 */
[----:B----4-:R-:W-:Y:S02]  /*5220*/  CS2R R20, SRZ ;  /* 0x0000000000147805 */ /* 0x010fe4000001ff00 */
[----:B------:R-:W-:-:S02]  /*5230*/  @!P4 MOV R17, R23 ;  /* 0x000000170011c202 */ /* 0x000fc40000000f00 */
[----:B0-----:R-:W-:Y:S02]  /*5240*/  CS2R R22, SRZ ;  /* 0x0000000000167805 */ /* 0x001fe4000001ff00 */
[----:B------:R-:W-:Y:S02]  /*5250*/  @!P5 MOV R20, R26 ;  /* 0x0000001a0014d202 */ /* 0x000fe40000000f00 */
[----:B------:R-:W-:Y:S02]  /*5260*/  @!P5 MOV R21, R27 ;  /* 0x0000001b0015d202 */ /* 0x000fe40000000f00 */
[----:B------:R-:W-:Y:S02]  /*5270*/  @!P6 MOV R22, R28 ;  /* 0x0000001c0016e202 */ /* 0x000fe40000000f00 */
[----:B------:R-:W-:Y:S01]  /*5280*/  @!P6 MOV R23, R29 ;  /* 0x0000001d0017e202 */ /* 0x000fe20000000f00 */
[----:B------:R-:W-:Y:S01]  /*5290*/  UMOV UR16, 0x3f800000 ;  /* 0x3f80000000107882 */ /* 0x000fe20000000000 */
[----:B------:R-:W-:Y:S01]  /*52a0*/  @UP0 UMOV UR16, UR5 ;  /* 0x0000000500100c82 */ /* 0x000fe20008000000 */
[----:B--2---:R1:W-:Y:S01]  /*52b0*/  STL.64 [R1+0x208], R30 ;  /* 0x0002081e01007387 */ /* 0x0043e20000100a00 */
[----:B------:R-:W-:-:S02]  /*52c0*/  @!P6 MOV R24, R30 ;  /* 0x0000001e0018e202 */ /* 0x000fc40000000f00 */
[----:B------:R-:W-:Y:S01]  /*52d0*/  @!P6 MOV R25, R31 ;  /* 0x0000001f0019e202 */ /* 0x000fe20000000f00 */
[----:B------:R-:W-:Y:S06]  /*52e0*/  BRA.U UP1, `(.L_x_1418) ;  /* 0x0000001d01507547 */ /* 0x000fec000b800000 */
[----:B------:R-:W2:Y:S04]  /*52f0*/  LDL.LU R26, [R1+0x25c] ;  /* 0x00025c00011a7983 */ /* 0x000ea80000300800 */
[----:B------:R-:W3:Y:S01]  /*5300*/  LDL.LU R75, [R1+0x260] ;  /* 0x00026000014b7983 */ /* 0x000ee20000300800 */
[----:B-1---5:R-:W-:Y:S01]  /*5310*/  FMUL.FTZ R30, R78, R81 ;  /* 0x000000514e1e7220 */ /* 0x022fe20000410000 */
[----:B------:R-:W-:Y:S02]  /*5320*/  FMUL.FTZ R28, R79, R82 ;  /* 0x000000524f1c7220 */ /* 0x000fe40000410000 */
[----:B------:R-:W4:Y:S01]  /*5330*/  LDL.LU R31, [R1+0x280] ;  /* 0x00028000011f7983 */ /* 0x000f220000300800 */
[----:B------:R-:W-:-:S04]  /*5340*/  FADD.FTZ R29, RZ, R30 ;  /* 0x0000001eff1d7221 */ /* 0x000fc80000010000 */
[----:B------:R-:W-:Y:S01]  /*5350*/  FADD.FTZ R29, R28, R29 ;  /* 0x0000001d1c1d7221 */ /* 0x000fe20000010000 */
[----:B--2---:R-:W-:Y:S01]  /*5360*/  FADD.FTZ R27, R26, -UR28 ;  /* 0x8000001c1a1b7e21 */ /* 0x004fe20008010000 */
[----:B---3--:R-:W-:-:S03]  /*5370*/  FADD.FTZ R26, R75, -UR28 ;  /* 0x8000001c4b1a7e21 */ /* 0x008fc60008010000 */
[----:B------:R-:W-:Y:S01]  /*5380*/  FMUL.FTZ R27, R27, UR16 ;  /* 0x000000101b1b7c20 */ /* 0x000fe20008410000 */
[----:B------:R-:W2:Y:S01]  /*5390*/  LDL.LU R75, [R1+0x28c] ;  /* 0x00028c00014b7983 */ /* 0x000ea20000300800 */
[----:B------:R-:W-:Y:S02]  /*53a0*/  FMUL.FTZ R26, R26, UR16 ;  /* 0x000000101a1a7c20 */ /* 0x000fe40008410000 */
[----:B------:R-:W-:-:S04]  /*53b0*/  FFMA.FTZ R30, R27, R30, RZ ;  /* 0x0000001e1b1e7223 */ /* 0x000fc800000100ff */
[----:B------:R-:W-:Y:S01]  /*53c0*/  FFMA.FTZ R30, R26, R28, R30 ;  /* 0x0000001c1a1e7223 */ /* 0x000fe2000001001e */
[----:B------:R-:W-:Y:S02]  /*53d0*/  FADD.FTZ R28, R74, -UR28 ;  /* 0x8000001c4a1c7e21 */ /* 0x000fe40008010000 */
[----:B------:R-:W3:Y:S01]  /*53e0*/  LDL.LU R74, [R1+0x284] ;  /* 0x00028400014a7983 */ /* 0x000ee20000300800 */
[----:B------:R-:W-:Y:S01]  /*53f0*/  FFMA.FTZ R27, R27, R81, RZ ;  /* 0x000000511b1b7223 */ /* 0x000fe200000100ff */
[----:B------:R-:W-:Y:S01]  /*5400*/  FADD.FTZ R81, RZ, R81 ;  /* 0x00000051ff517221 */ /* 0x000fe20000010000 */
[----:B------:R-:W-:-:S03]  /*5410*/  FMUL.FTZ R28, R28, UR16 ;  /* 0x000000101c1c7c20 */ /* 0x000fc60008410000 */
[----:B------:R-:W-:Y:S01]  /*5420*/  FADD.FTZ R81, R81, R83 ;  /* 0x0000005351517221 */ /* 0x000fe20000010000 */
[-C--:B------:R-:W-:Y:S01]  /*5430*/  FFMA.FTZ R27, R28, R83.reuse, R27 ;  /* 0x000000531c1b7223 */ /* 0x080fe2000001001b */
[----:B------:R-:W-:-:S04]  /*5440*/  FMUL.FTZ R83, R78, R83 ;  /* 0x000000534e537220 */ /* 0x000fc80000410000 */
[----:B------:R-:W-:Y:S01]  /*5450*/  FFMA.FTZ R30, R28, R83, R30 ;  /* 0x000000531c1e7223 */ /* 0x000fe2000001001e */
[----:B------:R-:W-:Y:S01]  /*5460*/  FADD.FTZ R28, R125, -UR28 ;  /* 0x8000001c7d1c7e21 */ /* 0x000fe20008010000 */
[----:B------:R-:W-:Y:S01]  /*5470*/  FFMA.FTZ R26, R26, R82, RZ ;  /* 0x000000521a1a7223 */ /* 0x000fe200000100ff */
[----:B------:R-:W-:Y:S01]  /*5480*/  FADD.FTZ R82, RZ, R82 ;  /* 0x00000052ff527221 */ /* 0x000fe20000010000 */
[----:B------:R-:W-:Y:S01]  /*5490*/  FADD.FTZ R29, R29, R83 ;  /* 0x000000531d1d7221 */ /* 0x000fe20000010000 */
[----:B------:R-:W-:Y:S01]  /*54a0*/  FMUL.FTZ R28, R28, UR16 ;  /* 0x000000101c1c7c20 */ /* 0x000fe20008410000 */
[----:B------:R-:W2:Y:S01]  /*54b0*/  LDL.LU R83, [R1+0x290] ;  /* 0x0002900001537983 */ /* 0x000ea20000300800 */
[----:B------:R-:W-:Y:S02]  /*54c0*/  FADD.FTZ R82, R82, R84 ;  /* 0x0000005452527221 */ /* 0x000fe40000010000 */
[CC--:B------:R-:W-:Y:S01]  /*54d0*/  FFMA.FTZ R26, R28.reuse, R84.reuse, R26 ;  /* 0x000000541c1a7223 */ /* 0x0c0fe2000001001a */
[----:B------:R-:W-:Y:S01]  /*54e0*/  FMUL.FTZ R84, R79, R84 ;  /* 0x000000544f547220 */ /* 0x000fe20000410000 */
[----:B------:R-:W-:Y:S01]  /*54f0*/  FADD.FTZ R81, R81, R85 ;  /* 0x0000005551517221 */ /* 0x000fe20000010000 */
[----:B------:R-:W2:Y:S02]  /*5500*/  LDL.LU R125, [R1+0x27c] ;  /* 0x00027c00017d7983 */ /* 0x000ea40000300800 */
[----:B------:R-:W-:Y:S01]  /*5510*/  FFMA.FTZ R30, R28, R84, R30 ;  /* 0x000000541c1e7223 */ /* 0x000fe2000001001e */
[----:B------:R-:W-:-:S02]  /*5520*/  FADD.FTZ R28, R124, -UR28 ;  /* 0x8000001c7c1c7e21 */ /* 0x000fc40008010000 */
[----:B------:R-:W2:Y:S02]  /*5530*/  LDL.LU R124, [R1+0x288] ;  /* 0x00028800017c7983 */ /* 0x000ea40000300800 */
[----:B------:R-:W-:-:S04]  /*5540*/  FMUL.FTZ R28, R28, UR16 ;  /* 0x000000101c1c7c20 */ /* 0x000fc80008410000 */
[-C--:B------:R-:W-:Y:S01]  /*5550*/  FFMA.FTZ R27, R28, R85.reuse, R27 ;  /* 0x000000551c1b7223 */ /* 0x080fe2000001001b */
[----:B------:R-:W-:-:S04]  /*5560*/  FMUL.FTZ R85, R78, R85 ;  /* 0x000000554e557220 */ /* 0x000fc80000410000 */
[----:B------:R-:W-:Y:S01]  /*5570*/  FFMA.FTZ R30, R28, R85, R30 ;  /* 0x000000551c1e7223 */ /* 0x000fe2000001001e */
[----:B---3--:R-:W-:Y:S02]  /*5580*/  FADD.FTZ R28, R74, -UR28 ;  /* 0x8000001c4a1c7e21 */ /* 0x008fe40008010000 */
[----:B------:R-:W3:Y:S01]  /*5590*/  LDL.LU R74, [R1+0x298] ;  /* 0x00029800014a7983 */ /* 0x000ee20000300800 */
[----:B----4-:R-:W-:-:S04]  /*55a0*/  FADD.FTZ R31, R31, -UR28 ;  /* 0x8000001c1f1f7e21 */ /* 0x010fc80008010000 */
[----:B------:R-:W-:Y:S01]  /*55b0*/  FMUL.FTZ R31, R31, UR16 ;  /* 0x000000101f1f7c20 */ /* 0x000fe20008410000 */
[----:B------:R-:W-:Y:S01]  /*55c0*/  FADD.FTZ R82, R82, R86 ;  /* 0x0000005652527221 */ /* 0x000fe20000010000 */
[----:B------:R-:W-:Y:S02]  /*55d0*/  FMUL.FTZ R28, R28, UR16 ;  /* 0x000000101c1c7c20 */ /* 0x000fe40008410000 */
[-C--:B------:R-:W-:Y:S01]  /*55e0*/  FFMA.FTZ R26, R31, R86.reuse, R26 ;  /* 0x000000561f1a7223 */ /* 0x080fe2000001001a */
[----:B------:R-:W-:Y:S01]  /*55f0*/  FMUL.FTZ R86, R79, R86 ;  /* 0x000000564f567220 */ /* 0x000fe20000410000 */
[----:B------:R-:W-:Y:S01]  /*5600*/  FADD.FTZ R29, R84, R29 ;  /* 0x0000001d541d7221 */ /* 0x000fe20000010000 */
[----:B------:R-:W-:Y:S01]  /*5610*/  FADD.FTZ R81, R81, R40 ;  /* 0x0000002851517221 */ /* 0x000fe20000010000 */
[----:B------:R-:W-:Y:S01]  /*5620*/  FFMA.FTZ R27, R28, R40, R27 ;  /* 0x000000281c1b7223 */ /* 0x000fe2000001001b */
[----:B------:R-:W-:Y:S01]  /*5630*/  FFMA.FTZ R30, R31, R86, R30 ;  /* 0x000000561f1e7223 */ /* 0x000fe2000001001e */
[----:B------:R-:W-:Y:S01]  /*5640*/  FMUL.FTZ R40, R78, R40 ;  /* 0x000000284e287220 */ /* 0x000fe20000410000 */
[----:B--2---:R-:W-:Y:S01]  /*5650*/  FADD.FTZ R31, R75, -UR28 ;  /* 0x8000001c4b1f7e21 */ /* 0x004fe20008010000 */
[----:B------:R-:W-:Y:S01]  /*5660*/  FADD.FTZ R29, R29, R85 ;  /* 0x000000551d1d7221 */ /* 0x000fe20000010000 */
[----:B------:R-:W2:Y:S01]  /*5670*/  LDL.LU R75, [R1+0x274] ;  /* 0x00027400014b7983 */ /* 0x000ea20000300800 */
[----:B------:R-:W-:Y:S01]  /*5680*/  FFMA.FTZ R30, R28, R40, R30 ;  /* 0x000000281c1e7223 */ /* 0x000fe2000001001e */
[----:B------:R-:W-:Y:S01]  /*5690*/  FMUL.FTZ R31, R31, UR16 ;  /* 0x000000101f1f7c20 */ /* 0x000fe20008410000 */
[----:B------:R-:W-:Y:S01]  /*56a0*/  FADD.FTZ R29, R86, R29 ;  /* 0x0000001d561d7221 */ /* 0x000fe20000010000 */
[----:B------:R-:W-:Y:S01]  /*56b0*/  FADD.FTZ R82, R82, R41 ;  /* 0x0000002952527221 */ /* 0x000fe20000010000 */
[----:B------:R-:W4:Y:S01]  /*56c0*/  LDL.LU R84, [R1+0x258] ;  /* 0x0002580001547983 */ /* 0x000f220000300800 */
[----:B------:R-:W-:-:S03]  /*56d0*/  FADD.FTZ R28, R124, -UR28 ;  /* 0x8000001c7c1c7e21 */ /* 0x000fc60008010000 */
[----:B------:R-:W4:Y:S01]  /*56e0*/  LDL.LU R124, [R1+0x294] ;  /* 0x00029400017c7983 */ /* 0x000f220000300800 */
[-C--:B------:R-:W-:Y:S01]  /*56f0*/  FFMA.FTZ R26, R31, R41.reuse, R26 ;  /* 0x000000291f1a7223 */ /* 0x080fe2000001001a */
[----:B------:R-:W-:Y:S01]  /*5700*/  FADD.FTZ R29, R29, R40 ;  /* 0x000000281d1d7221 */ /* 0x000fe20000010000 */
[----:B------:R-:W-:Y:S01]  /*5710*/  FMUL.FTZ R41, R79, R41 ;  /* 0x000000294f297220 */ /* 0x000fe20000410000 */
[----:B------:R-:W-:Y:S02]  /*5720*/  FADD.FTZ R40, R83, -UR28 ;  /* 0x8000001c53287e21 */ /* 0x000fe40008010000 */
[----:B------:R-:W4:Y:S01]  /*5730*/  LDL.LU R83, [R1+0x268] ;  /* 0x0002680001537983 */ /* 0x000f220000300800 */
[----:B------:R-:W-:Y:S01]  /*5740*/  FFMA.FTZ R30, R31, R41, R30 ;  /* 0x000000291f1e7223 */ /* 0x000fe2000001001e */
[----:B------:R-:W-:Y:S01]  /*5750*/  FADD.FTZ R29, R41, R29 ;  /* 0x0000001d291d7221 */ /* 0x000fe20000010000 */
[----:B------:R-:W-:Y:S01]  /*5760*/  FMUL.FTZ R31, R78, R42 ;  /* 0x0000002a4e1f7220 */ /* 0x000fe20000410000 */
[----:B------:R-:W-:Y:S01]  /*5770*/  FMUL.FTZ R28, R28, UR16 ;  /* 0x000000101c1c7c20 */ /* 0x000fe20008410000 */
[----:B------:R-:W-:-:S02]  /*5780*/  FADD.FTZ R41, R125, -UR28 ;  /* 0x8000001c7d297e21 */ /* 0x000fc40008010000 */
[----:B------:R-:W4:Y:S01]  /*5790*/  LDL.LU R125, [R1+0x270] ;  /* 0x00027000017d7983 */ /* 0x000f220000300800 */
[C---:B------:R-:W-:Y:S01]  /*57a0*/  FFMA.FTZ R30, R28.reuse, R31, R30 ;  /* 0x0000001f1c1e7223 */ /* 0x040fe2000001001e */
[----:B------:R-:W-:Y:S01]  /*57b0*/  FFMA.FTZ R27, R28, R42, R27 ;  /* 0x0000002a1c1b7223 */ /* 0x000fe2000001001b */
[----:B---3--:R-:W-:Y:S02]  /*57c0*/  FADD.FTZ R28, R74, -UR28 ;  /* 0x8000001c4a1c7e21 */ /* 0x008fe40008010000 */
[----:B------:R-:W3:Y:S01]  /*57d0*/  LDL.LU R74, [R1+0x254] ;  /* 0x00025400014a7983 */ /* 0x000ee20000300800 */
[----:B------:R-:W-:Y:S01]  /*57e0*/  FADD.FTZ R29, R29, R31 ;  /* 0x0000001f1d1d7221 */ /* 0x000fe20000010000 */
[----:B------:R-:W-:Y:S01]  /*57f0*/  FMUL.FTZ R31, R79, R43 ;  /* 0x0000002b4f1f7220 */ /* 0x000fe20000410000 */
[----:B------:R-:W-:Y:S01]  /*5800*/  FMUL.FTZ R40, R40, UR16 ;  /* 0x0000001028287c20 */ /* 0x000fe20008410000 */
[----:B------:R-:W-:Y:S02]  /*5810*/  FMUL.FTZ R41, R41, UR16 ;  /* 0x0000001029297c20 */ /* 0x000fe40008410000 */
[----:B------:R-:W-:Y:S01]  /*5820*/  FADD.FTZ R29, R31, R29 ;  /* 0x0000001d1f1d7221 */ /* 0x000fe20000010000 */
[----:B------:R-:W-:Y:S01]  /*5830*/  FFMA.FTZ R30, R40, R31, R30 ;  /* 0x0000001f281e7223 */ /* 0x000fe2000001001e */
[----:B------:R-:W-:Y:S01]  /*5840*/  FMUL.FTZ R31, R78, R44 ;  /* 0x0000002c4e1f7220 */ /* 0x000fe20000410000 */
[----:B------:R-:W-:Y:S01]  /*5850*/  FADD.FTZ R82, R82, R43 ;  /* 0x0000002b52527221 */ /* 0x000fe20000010000 */
[----:B------:R-:W-:Y:S01]  /*5860*/  FMUL.FTZ R28, R28, UR16 ;  /* 0x000000101c1c7c20 */ /* 0x000fe20008410000 */
[----:B------:R-:W-:Y:S01]  /*5870*/  FFMA.FTZ R43, R40, R43, R26 ;  /* 0x0000002b282b7223 */ /* 0x000fe2000001001a */
[----:B------:R-:W-:Y:S01]  /*5880*/  FADD.FTZ R29, R29, R31 ;  /* 0x0000001f1d1d7221 */ /* 0x000fe20000010000 */
[----:B------:R-:W-:Y:S01]  /*5890*/  FFMA.FTZ R30, R41, R31, R30 ;  /* 0x0000001f291e7223 */ /* 0x000fe2000001001e */
[----:B------:R-:W-:Y:S01]  /*58a0*/  FMUL.FTZ R31, R79, R45 ;  /* 0x0000002d4f1f7220 */ /* 0x000fe20000410000 */
[----:B--2---:R-:W-:Y:S01]  /*58b0*/  FADD.FTZ R26, R75, -UR28 ;  /* 0x8000001c4b1a7e21 */ /* 0x004fe20008010000 */
[----:B------:R-:W-:-:S02]  /*58c0*/  FADD.FTZ R81, R81, R42 ;  /* 0x0000002a51517221 */ /* 0x000fc40000010000 */
[----:B------:R-:W-:Y:S01]  /*58d0*/  FADD.FTZ R29, R31, R29 ;  /* 0x0000001d1f1d7221 */ /* 0x000fe20000010000 */
[----:B------:R-:W-:Y:S01]  /*58e0*/  FFMA.FTZ R30, R28, R31, R30 ;  /* 0x0000001f1c1e7223 */ /* 0x000fe2000001001e */
[----:B------:R-:W-:Y:S01]  /*58f0*/  FMUL.FTZ R31, R78, R46 ;  /* 0x0000002e4e1f7220 */ /* 0x000fe20000410000 */
[----:B------:R-:W-:Y:S01]  /*5900*/  FMUL.FTZ R75, R26, UR16 ;  /* 0x000000101a4b7c20 */ /* 0x000fe20008410000 */
[----:B------:R-:W-:Y:S01]  /*5910*/  FADD.FTZ R81, R81, R44 ;  /* 0x0000002c51517221 */ /* 0x000fe20000010000 */
[----:B------:R-:W-:Y:S01]  /*5920*/  FFMA.FTZ R44, R41, R44, R27 ;  /* 0x0000002c292c7223 */ /* 0x000fe2000001001b */
[----:B------:R-:W-:Y:S01]  /*5930*/  FADD.FTZ R29, R29, R31 ;  /* 0x0000001f1d1d7221 */ /* 0x000fe20000010000 */
[----:B----4-:R-:W-:Y:S02]  /*5940*/  FADD.FTZ R26, R124, -UR28 ;  /* 0x8000001c7c1a7e21 */ /* 0x010fe40008010000 */
[----:B------:R-:W2:Y:S01]  /*5950*/  LDL.LU R124, [R1+0x24c] ;  /* 0x00024c00017c7983 */ /* 0x000ea20000300800 */
[----:B------:R-:W-:Y:S01]  /*5960*/  FFMA.FTZ R30, R75, R31, R30 ;  /* 0x0000001f4b1e7223 */ /* 0x000fe2000001001e */
[----:B------:R-:W-:Y:S01]  /*5970*/  FMUL.FTZ R27, R79, R47 ;  /* 0x0000002f4f1b7220 */ /* 0x000fe20000410000 */
[----:B------:R-:W-:Y:S01]  /*5980*/  FMUL.FTZ R31, R26, UR16 ;  /* 0x000000101a1f7c20 */ /* 0x000fe20008410000 */
[----:B------:R-:W-:-:S02]  /*5990*/  FADD.FTZ R40, R83, -UR28 ;  /* 0x8000001c53287e21 */ /* 0x000fc40008010000 */
[----:B------:R-:W4:Y:S01]  /*59a0*/  LDL.LU R83, [R1+0x250] ;  /* 0x0002500001537983 */ /* 0x000f220000300800 */
[----:B------:R-:W-:Y:S01]  /*59b0*/  FADD.FTZ R29, R27, R29 ;  /* 0x0000001d1b1d7221 */ /* 0x000fe20000010000 */
[----:B------:R-:W-:Y:S01]  /*59c0*/  FFMA.FTZ R30, R31, R27, R30 ;  /* 0x0000001b1f1e7223 */ /* 0x000fe2000001001e */
[----:B------:R-:W-:Y:S01]  /*59d0*/  FMUL.FTZ R27, R40, UR16 ;  /* 0x00000010281b7c20 */ /* 0x000fe20008410000 */
[----:B------:R-:W-:Y:S01]  /*59e0*/  FMUL.FTZ R26, R78, R48 ;  /* 0x000000304e1a7220 */ /* 0x000fe20000410000 */
[----:B------:R-:W-:Y:S02]  /*59f0*/  FADD.FTZ R40, R125, -UR28 ;  /* 0x8000001c7d287e21 */ /* 0x000fe40008010000 */
[----:B------:R-:W4:Y:S01]  /*5a00*/  LDL.LU R125, [R1+0x244] ;  /* 0x00024400017d7983 */ /* 0x000f220000300800 */
[----:B------:R-:W-:Y:S01]  /*5a10*/  FFMA.FTZ R41, R27, R26, R30 ;  /* 0x0000001a1b297223 */ /* 0x000fe2000001001e */
[----:B---3--:R-:W-:Y:S02]  /*5a20*/  FADD.FTZ R30, R74, -UR28 ;  /* 0x8000001c4a1e7e21 */ /* 0x008fe40008010000 */
[----:B------:R-:W3:Y:S01]  /*5a30*/  LDL.LU R74, [R1+0x248] ;  /* 0x00024800014a7983 */ /* 0x000ee20000300800 */
[----:B------:R-:W-:Y:S01]  /*5a40*/  FFMA.FTZ R28, R28, R45, R43 ;  /* 0x0000002d1c1c7223 */ /* 0x000fe2000001002b */
[----:B------:R-:W-:Y:S01]  /*5a50*/  FADD.FTZ R42, R29, R26 ;  /* 0x0000001a1d2a7221 */ /* 0x000fe20000010000 */
[----:B------:R-:W-:Y:S01]  /*5a60*/  FMUL.FTZ R29, R79, R49 ;  /* 0x000000314f1d7220 */ /* 0x000fe20000410000 */
[----:B------:R-:W-:Y:S01]  /*5a70*/  FMUL.FTZ R26, R40, UR16 ;  /* 0x00000010281a7c20 */ /* 0x000fe20008410000 */
[----:B------:R-:W-:Y:S01]  /*5a80*/  FFMA.FTZ R44, R75, R46, R44 ;  /* 0x0000002e4b2c7223 */ /* 0x000fe2000001002c */
[----:B------:R-:W-:Y:S01]  /*5a90*/  FFMA.FTZ R31, R31, R47, R28 ;  /* 0x0000002f1f1f7223 */ /* 0x000fe2000001001c */
[----:B------:R-:W-:Y:S01]  /*5aa0*/  FADD.FTZ R42, R29, R42 ;  /* 0x0000002a1d2a7221 */ /* 0x000fe20000010000 */
[----:B------:R-:W-:Y:S01]  /*5ab0*/  FFMA.FTZ R28, R26, R29, R41 ;  /* 0x0000001d1a1c7223 */ /* 0x000fe20000010029 */
[----:B------:R-:W-:Y:S01]  /*5ac0*/  FMUL.FTZ R41, R78, R50 ;  /* 0x000000324e297220 */ /* 0x000fe20000410000 */
[----:B------:R-:W-:Y:S01]  /*5ad0*/  FMUL.FTZ R29, R30, UR16 ;  /* 0x000000101e1d7c20 */ /* 0x000fe20008410000 */
[----:B------:R-:W-:Y:S01]  /*5ae0*/  FFMA.FTZ R44, R27, R48, R44 ;  /* 0x000000301b2c7223 */ /* 0x000fe2000001002c */
[----:B------:R-:W-:Y:S01]  /*5af0*/  FADD.FTZ R27, R84, -UR28 ;  /* 0x8000001c541b7e21 */ /* 0x000fe20008010000 */
[----:B------:R-:W-:Y:S01]  /*5b00*/  FADD.FTZ R42, R42, R41 ;  /* 0x000000292a2a7221 */ /* 0x000fe20000010000 */
[----:B------:R-:W-:Y:S01]  /*5b10*/  FFMA.FTZ R43, R29, R41, R28 ;  /* 0x000000291d2b7223 */ /* 0x000fe2000001001c */
[----:B------:R-:W-:Y:S01]  /*5b20*/  FMUL.FTZ R41, R79, R51 ;  /* 0x000000334f297220 */ /* 0x000fe20000410000 */
[----:B------:R-:W-:Y:S01]  /*5b30*/  FMUL.FTZ R28, R27, UR16 ;  /* 0x000000101b1c7c20 */ /* 0x000fe20008410000 */
[----:B------:R-:W-:-:S02]  /*5b40*/  FFMA.FTZ R31, R26, R49, R31 ;  /* 0x000000311a1f7223 */ /* 0x000fc4000001001f */
[----:B------:R-:W-:Y:S01]  /*5b50*/  FADD.FTZ R42, R41, R42 ;  /* 0x0000002a292a7221 */ /* 0x000fe20000010000 */
[----:B------:R-:W-:Y:S01]  /*5b60*/  FFMA.FTZ R26, R28, R41, R43 ;  /* 0x000000291c1a7223 */ /* 0x000fe2000001002b */
[----:B------:R-:W-:Y:S01]  /*5b70*/  FMUL.FTZ R41, R78, R52 ;  /* 0x000000344e297220 */ /* 0x000fe20000410000 */
[----:B------:R-:W-:Y:S01]  /*5b80*/  FFMA.FTZ R44, R29, R50, R44 ;  /* 0x000000321d2c7223 */ /* 0x000fe2000001002c */
[----:B--2---:R-:W-:-:S04]  /*5b90*/  FADD.FTZ R27, R124, -UR28 ;  /* 0x8000001c7c1b7e21 */ /* 0x004fc80008010000 */
[----:B------:R-:W-:Y:S01]  /*5ba0*/  FMUL.FTZ R27, R27, UR16 ;  /* 0x000000101b1b7c20 */ /* 0x000fe20008410000 */
[----:B----4-:R-:W-:Y:S01]  /*5bb0*/  FADD.FTZ R29, R83, -UR28 ;  /* 0x8000001c531d7e21 */ /* 0x010fe20008010000 */
[----:B------:R-:W-:Y:S02]  /*5bc0*/  FADD.FTZ R42, R42, R41 ;  /* 0x000000292a2a7221 */ /* 0x000fe40000010000 */
[----:B------:R-:W-:Y:S01]  /*5bd0*/  FFMA.FTZ R43, R27, R41, R26 ;  /* 0x000000291b2b7223 */ /* 0x000fe2000001001a */
[----:B------:R-:W-:Y:S01]  /*5be0*/  FMUL.FTZ R41, R79, R53 ;  /* 0x000000354f297220 */ /* 0x000fe20000410000 */
[----:B------:R-:W-:Y:S01]  /*5bf0*/  FFMA.FTZ R31, R28, R51, R31 ;  /* 0x000000331c1f7223 */ /* 0x000fe2000001001f */
[----:B------:R-:W-:Y:S01]  /*5c00*/  FMUL.FTZ R26, R29, UR16 ;  /* 0x000000101d1a7c20 */ /* 0x000fe20008410000 */
[----:B------:R-:W-:Y:S01]  /*5c10*/  FADD.FTZ R28, R125, -UR28 ;  /* 0x8000001c7d1c7e21 */ /* 0x000fe20008010000 */
[----:B------:R-:W-:Y:S01]  /*5c20*/  FADD.FTZ R42, R41, R42 ;  /* 0x0000002a292a7221 */ /* 0x000fe20000010000 */
[----:B------:R-:W-:Y:S01]  /*5c30*/  FMUL.FTZ R29, R78, R54 ;  /* 0x000000364e1d7220 */ /* 0x000fe20000410000 */
[----:B------:R-:W-:Y:S01]  /*5c40*/  FFMA.FTZ R43, R26, R41, R43 ;  /* 0x000000291a2b7223 */ /* 0x000fe2000001002b */
[----:B------:R-:W-:-:S02]  /*5c50*/  FMUL.FTZ R30, R28, UR16 ;  /* 0x000000101c1e7c20 */ /* 0x000fc40008410000 */
[----:B------:R-:W-:Y:S01]  /*5c60*/  FADD.FTZ R41, R42, R29 ;  /* 0x0000001d2a297221 */ /* 0x000fe20000010000 */
[----:B------:R-:W-:Y:S01]  /*5c70*/  FMUL.FTZ R40, R79, R55 ;  /* 0x000000374f287220 */ /* 0x000fe20000410000 */
[----:B------:R-:W-:Y:S01]  /*5c80*/  FFMA.FTZ R42, R30, R29, R43 ;  /* 0x0000001d1e2a7223 */ /* 0x000fe2000001002b */
[----:B------:R-:W-:Y:S01]  /*5c90*/  FFMA.FTZ R26, R26, R53, R31 ;  /* 0x000000351a1a7223 */ /* 0x000fe2000001001f */
[----:B------:R-:W-:Y:S01]  /*5ca0*/  FFMA.FTZ R27, R27, R52, R44 ;  /* 0x000000341b1b7223 */ /* 0x000fe2000001002c */
[----:B------:R-:W-:Y:S01]  /*5cb0*/  FADD.FTZ R41, R40, R41 ;  /* 0x0000002928297221 */ /* 0x000fe20000010000 */
[----:B------:R-:W-:Y:S02]  /*5cc0*/  FADD.FTZ R117, R117, -UR28 ;  /* 0x8000001c75757e21 */ /* 0x000fe40008010000 */
[----:B------:R-:W-:Y:S01]  /*5cd0*/  FFMA.FTZ R27, R30, R54, R27 ;  /* 0x000000361e1b7223 */ /* 0x000fe2000001001b */
[----:B------:R-:W-:Y:S01]  /*5ce0*/  FMUL.FTZ R30, R79, R57 ;  /* 0x000000394f1e7220 */ /* 0x000fe20000410000 */
[----:B------:R-:W-:Y:S01]  /*5cf0*/  FMUL.FTZ R117, R117, UR16 ;  /* 0x0000001075757c20 */ /* 0x000fe20008410000 */
[----:B------:R-:W-:Y:S01]  /*5d00*/  FADD.FTZ R118, R118, -UR28 ;  /* 0x8000001c76767e21 */ /* 0x000fe20008010000 */
[----:B------:R-:W-:Y:S01]  /*5d10*/  FADD.FTZ R119, R119, -UR28 ;  /* 0x8000001c77777e21 */ /* 0x000fe20008010000 */
[----:B------:R-:W-:-:S03]  /*5d20*/  FADD.FTZ R111, R111, -UR28 ;  /* 0x8000001c6f6f7e21 */ /* 0x000fc60008010000 */
[----:B------:R-:W-:Y:S01]  /*5d30*/  FMUL.FTZ R119, R119, UR16 ;  /* 0x0000001077777c20 */ /* 0x000fe20008410000 */
[----:B------:R-:W-:Y:S01]  /*5d40*/  FMUL.FTZ R111, R111, UR16 ;  /* 0x000000106f6f7c20 */ /* 0x000fe20008410000 */
[----:B------:R-:W-:Y:S01]  /*5d50*/  FADD.FTZ R112, R112, -UR28 ;  /* 0x8000001c70707e21 */ /* 0x000fe20008010000 */
[----:B------:R-:W-:Y:S01]  /*5d60*/  FADD.FTZ R109, R109, -UR28 ;  /* 0x8000001c6d6d7e21 */ /* 0x000fe20008010000 */
[----:B------:R-:W-:-:S03]  /*5d70*/  FADD.FTZ R110, R110, -UR28 ;  /* 0x8000001c6e6e7e21 */ /* 0x000fc60008010000 */
[----:B------:R-:W-:Y:S01]  /*5d80*/  FMUL.FTZ R109, R109, UR16 ;  /* 0x000000106d6d7c20 */ /* 0x000fe20008410000 */
[----:B------:R-:W-:Y:S01]  /*5d90*/  FADD.FTZ R81, R81, R46 ;  /* 0x0000002e51517221 */ /* 0x000fe20000010000 */
[----:B------:R-:W-:-:S03]  /*5da0*/  FADD.FTZ R107, R107, -UR28 ;  /* 0x8000001c6b6b7e21 */ /* 0x000fc60008010000 */
[----:B------:R-:W-:Y:S01]  /*5db0*/  FADD.FTZ R81, R81, R48 ;  /* 0x0000003051517221 */ /* 0x000fe20000010000 */
[----:B------:R-:W-:Y:S01]  /*5dc0*/  FMUL.FTZ R107, R107, UR16 ;  /* 0x000000106b6b7c20 */ /* 0x000fe20008410000 */
[----:B------:R-:W-:Y:S01]  /*5dd0*/  FADD.FTZ R108, R108, -UR28 ;  /* 0x8000001c6c6c7e21 */ /* 0x000fe20008010000 */
[----:B------:R-:W-:Y:S01]  /*5de0*/  FADD.FTZ R82, R82, R45 ;  /* 0x0000002d52527221 */ /* 0x000fe20000010000 */
[----:B------:R-:W-:Y:S01]  /*5df0*/  FADD.FTZ R81, R81, R50 ;  /* 0x0000003251517221 */ /* 0x000fe20000010000 */
[----:B------:R-:W-:Y:S02]  /*5e00*/  FADD.FTZ R105, R105, -UR28 ;  /* 0x8000001c69697e21 */ /* 0x000fe40008010000 */
[----:B------:R-:W-:Y:S01]  /*5e10*/  FADD.FTZ R82, R82, R47 ;  /* 0x0000002f52527221 */ /* 0x000fe20000010000 */
[----:B------:R-:W-:Y:S01]  /*5e20*/  FADD.FTZ R81, R81, R52 ;  /* 0x0000003451517221 */ /* 0x000fe20000010000 */
[----:B------:R-:W-:Y:S01]  /*5e30*/  FMUL.FTZ R105, R105, UR16 ;  /* 0x0000001069697c20 */ /* 0x000fe20008410000 */
[----:B------:R-:W-:Y:S01]  /*5e40*/  FADD.FTZ R106, R106, -UR28 ;  /* 0x8000001c6a6a7e21 */ /* 0x000fe20008010000 */
[----:B------:R-:W-:Y:S01]  /*5e50*/  FADD.FTZ R82, R82, R49 ;  /* 0x0000003152527221 */ /* 0x000fe20000010000 */
[----:B------:R-:W-:Y:S01]  /*5e60*/  FADD.FTZ R81, R81, R54 ;  /* 0x0000003651517221 */ /* 0x000fe20000010000 */
[----:B------:R-:W-:-:S02]  /*5e70*/  FADD.FTZ R103, R103, -UR28 ;  /* 0x8000001c67677e21 */ /* 0x000fc40008010000 */
[----:B------:R-:W-:Y:S01]  /*5e80*/  FADD.FTZ R82, R82, R51 ;  /* 0x0000003352527221 */ /* 0x000fe20000010000 */
[----:B------:R-:W-:Y:S01]  /*5e90*/  FADD.FTZ R81, R81, R56 ;  /* 0x0000003851517221 */ /* 0x000fe20000010000 */
[----:B------:R-:W-:Y:S01]  /*5ea0*/  FMUL.FTZ R103, R103, UR16 ;  /* 0x0000001067677c20 */ /* 0x000fe20008410000 */
[----:B------:R-:W-:Y:S01]  /*5eb0*/  FADD.FTZ R104, R104, -UR28 ;  /* 0x8000001c68687e21 */ /* 0x000fe20008010000 */
[----:B------:R-:W-:Y:S01]  /*5ec0*/  FADD.FTZ R82, R82, R53 ;  /* 0x0000003552527221 */ /* 0x000fe20000010000 */
[----:B------:R-:W-:Y:S01]  /*5ed0*/  FADD.FTZ R81, R81, R58 ;  /* 0x0000003a51517221 */ /* 0x000fe20000010000 */
[----:B------:R-:W-:Y:S01]  /*5ee0*/  FADD.FTZ R94, R94, -UR28 ;  /* 0x8000001c5e5e7e21 */ /* 0x000fe20008010000 */
[----:B------:R-:W-:Y:S01]  /*5ef0*/  FMUL.FTZ R104, R104, UR16 ;  /* 0x0000001068687c20 */ /* 0x000fe20008410000 */
[----:B------:R-:W-:Y:S01]  /*5f00*/  FADD.FTZ R82, R82, R55 ;  /* 0x0000003752527221 */ /* 0x000fe20000010000 */
[----:B------:R-:W-:Y:S01]  /*5f10*/  FADD.FTZ R81, R81, R60 ;  /* 0x0000003c51517221 */ /* 0x000fe20000010000 */
[----:B------:R-:W-:-:S02]  /*5f20*/  FMUL.FTZ R94, R94, UR16 ;  /* 0x000000105e5e7c20 */ /* 0x000fc40008410000 */
[----:B------:R-:W-:Y:S01]  /*5f30*/  FADD.FTZ R82, R82, R57 ;  /* 0x0000003952527221 */ /* 0x000fe20000010000 */
[----:B------:R-:W-:Y:S01]  /*5f40*/  FADD.FTZ R81, R81, R62 ;  /* 0x0000003e51517221 */ /* 0x000fe20000010000 */
[----:B------:R-:W-:Y:S02]  /*5f50*/  FADD.FTZ R99, R99, -UR28 ;  /* 0x8000001c63637e21 */ /* 0x000fe40008010000 */
        /* <DEDUP_REMOVED lines=8> */
[----:B------:R-:W-:-:S03]  /*5fe0*/  FADD.FTZ R33, R33, -UR28 ;  /* 0x8000001c21217e21 */ /* 0x000fc60008010000 */
[----:B------:R-:W-:Y:S01]  /*5ff0*/  FADD.FTZ R82, R82, R65 ;  /* 0x0000004152527221 */ /* 0x000fe20000010000 */
[----:B------:R-:W-:-:S03]  /*6000*/  FADD.FTZ R87, R87, -UR28 ;  /* 0x8000001c57577e21 */ /* 0x000fc60008010000 */
[----:B------:R-:W-:Y:S01]  /*6010*/  FADD.FTZ R82, R82, R71 ;  /* 0x0000004752527221 */ /* 0x000fe20000010000 */
[----:B------:R-:W-:Y:S01]  /*6020*/  FADD.FTZ R88, R88, -UR28 ;  /* 0x8000001c58587e21 */ /* 0x000fe20008010000 */
[----:B------:R-:W-:-:S03]  /*6030*/  FADD.FTZ R89, R89, -UR28 ;  /* 0x8000001c59597e21 */ /* 0x000fc60008010000 */
[----:B------:R-:W-:Y:S01]  /*6040*/  FMUL.FTZ R88, R88, UR16 ;  /* 0x0000001058587c20 */ /* 0x000fe20008410000 */
[----:B------:R-:W-:Y:S01]  /*6050*/  FMUL.FTZ R89, R89, UR16 ;  /* 0x0000001059597c20 */ /* 0x000fe20008410000 */
[----:B------:R-:W-:Y:S01]  /*6060*/  FADD.FTZ R95, R95, -UR28 ;  /* 0x8000001c5f5f7e21 */ /* 0x000fe20008010000 */
[----:B------:R-:W-:-:S03]  /*6070*/  FADD.FTZ R96, R96, -UR28 ;  /* 0x8000001c60607e21 */ /* 0x000fc60008010000 */
[----:B------:R-:W-:Y:S01]  /*6080*/  FMUL.FTZ R95, R95, UR16 ;  /* 0x000000105f5f7c20 */ /* 0x000fe20008410000 */
[----:B------:R-:W-:Y:S01]  /*6090*/  FMUL.FTZ R96, R96, UR16 ;  /* 0x0000001060607c20 */ /* 0x000fe20008410000 */
[----:B------:R-:W-:-:S04]  /*60a0*/  FADD.FTZ R100, R100, -UR28 ;  /* 0x8000001c64647e21 */ /* 0x000fc80008010000 */
[----:B------:R-:W-:Y:S01]  /*60b0*/  FMUL.FTZ R100, R100, UR16 ;  /* 0x0000001064647c20 */ /* 0x000fe20008410000 */
[----:B------:R-:W-:Y:S01]  /*60c0*/  FADD.FTZ R116, R116, -UR28 ;  /* 0x8000001c74747e21 */ /* 0x000fe20008010000 */
[----:B------:R-:W-:-:S03]  /*60d0*/  FADD.FTZ R115, R115, -UR28 ;  /* 0x8000001c73737e21 */ /* 0x000fc60008010000 */
[----:B------:R-:W-:Y:S01]  /*60e0*/  FMUL.FTZ R116, R116, UR16 ;  /* 0x0000001074747c20 */ /* 0x000fe20008410000 */
[----:B------:R-:W-:Y:S01]  /*60f0*/  FMUL.FTZ R115, R115, UR16 ;  /* 0x0000001073737c20 */ /* 0x000fe20008410000 */
[----:B------:R-:W-:Y:S01]  /*6100*/  FADD.FTZ R2, R2, -UR28 ;  /* 0x8000001c02027e21 */ /* 0x000fe20008010000 */
[----:B------:R-:W-:Y:S01]  /*6110*/  FADD.FTZ R3, R3, -UR28 ;  /* 0x8000001c03037e21 */ /* 0x000fe20008010000 */
[----:B---3--:R-:W-:-:S04]  /*6120*/  FADD.FTZ R28, R74, -UR28 ;  /* 0x8000001c4a1c7e21 */ /* 0x008fc80008010000 */
[----:B------:R-:W-:Y:S01]  /*6130*/  FMUL.FTZ R29, R28, UR16 ;  /* 0x000000101c1d7c20 */ /* 0x000fe20008410000 */
[----:B------:R-:W-:-:S03]  /*6140*/  FADD.FTZ R28, R120, -UR28 ;  /* 0x8000001c781c7e21 */ /* 0x000fc60008010000 */
[----:B------:R-:W-:Y:S01]  /*6150*/  FFMA.FTZ R42, R29, R40, R42 ;  /* 0x000000281d2a7223 */ /* 0x000fe2000001002a */
[----:B------:R-:W-:Y:S01]  /*6160*/  FMUL.FTZ R40, R78, R56 ;  /* 0x000000384e287220 */ /* 0x000fe20000410000 */
[----:B------:R-:W-:Y:S01]  /*6170*/  FMUL.FTZ R31, R28, UR16 ;  /* 0x000000101c1f7c20 */ /* 0x000fe20008410000 */
[----:B------:R-:W-:Y:S02]  /*6180*/  FADD.FTZ R28, R122, -UR28 ;  /* 0x8000001c7a1c7e21 */ /* 0x000fe40008010000 */
[----:B------:R-:W-:Y:S01]  /*6190*/  FADD.FTZ R43, R41, R40 ;  /* 0x00000028292b7221 */ /* 0x000fe20000010000 */
[----:B------:R-:W-:Y:S01]  /*61a0*/  FFMA.FTZ R42, R31, R40, R42 ;  /* 0x000000281f2a7223 */ /* 0x000fe2000001002a */
[----:B------:R-:W-:Y:S02]  /*61b0*/  FMUL.FTZ R41, R28, UR16 ;  /* 0x000000101c297c20 */ /* 0x000fe40008410000 */
[----:B------:R-:W-:Y:S02]  /*61c0*/  FADD.FTZ R43, R30, R43 ;  /* 0x0000002b1e2b7221 */ /* 0x000fe40000010000 */
[----:B------:R-:W-:Y:S01]  /*61d0*/  FFMA.FTZ R42, R41, R30, R42 ;  /* 0x0000001e292a7223 */ /* 0x000fe2000001002a */
[----:B------:R-:W-:Y:S01]  /*61e0*/  FMUL.FTZ R30, R78, R58 ;  /* 0x0000003a4e1e7220 */ /* 0x000fe20000410000 */
[----:B------:R-:W-:Y:S01]  /*61f0*/  FADD.FTZ R28, R121, -UR28 ;  /* 0x8000001c791c7e21 */ /* 0x000fe20008010000 */
[----:B------:R-:W-:-:S02]  /*6200*/  FFMA.FTZ R26, R29, R55, R26 ;  /* 0x000000371d1a7223 */ /* 0x000fc4000001001a */
[----:B------:R-:W-:Y:S01]  /*6210*/  FADD.FTZ R43, R43, R30 ;  /* 0x0000001e2b2b7221 */ /* 0x000fe20000010000 */
[----:B------:R-:W-:Y:S01]  /*6220*/  FFMA.FTZ R42, R117, R30, R42 ;  /* 0x0000001e752a7223 */ /* 0x000fe2000001002a */
[----:B------:R-:W-:Y:S01]  /*6230*/  FMUL.FTZ R30, R79, R59 ;  /* 0x0000003b4f1e7220 */ /* 0x000fe20000410000 */
[----:B------:R-:W-:Y:S01]  /*6240*/  FMUL.FTZ R29, R28, UR16 ;  /* 0x000000101c1d7c20 */ /* 0x000fe20008410000 */
[----:B------:R-:W-:Y:S01]  /*6250*/  FFMA.FTZ R27, R31, R56, R27 ;  /* 0x000000381f1b7223 */ /* 0x000fe2000001001b */
[----:B------:R-:W-:Y:S01]  /*6260*/  FMUL.FTZ R28, R78, R60 ;  /* 0x0000003c4e1c7220 */ /* 0x000fe20000410000 */
[----:B------:R-:W-:Y:S01]  /*6270*/  FADD.FTZ R43, R30, R43 ;  /* 0x0000002b1e2b7221 */ /* 0x000fe20000010000 */
[----:B------:R-:W-:Y:S01]  /*6280*/  FFMA.FTZ R42, R29, R30, R42 ;  /* 0x0000001e1d2a7223 */ /* 0x000fe2000001002a */
[----:B------:R-:W-:Y:S02]  /*6290*/  FMUL.FTZ R31, R118, UR16 ;  /* 0x00000010761f7c20 */ /* 0x000fe40008410000 */
[----:B------:R-:W-:-:S02]  /*62a0*/  FADD.FTZ R43, R43, R28 ;  /* 0x0000001c2b2b7221 */ /* 0x000fc40000010000 */
[----:B------:R-:W-:Y:S01]  /*62b0*/  FFMA.FTZ R42, R31, R28, R42 ;  /* 0x0000001c1f2a7223 */ /* 0x000fe2000001002a */
[----:B------:R-:W-:Y:S01]  /*62c0*/  FMUL.FTZ R28, R79, R61 ;  /* 0x0000003d4f1c7220 */ /* 0x000fe20000410000 */
[----:B------:R-:W-:-:S03]  /*62d0*/  FFMA.FTZ R26, R41, R57, R26 ;  /* 0x00000039291a7223 */ /* 0x000fc6000001001a */
[----:B------:R-:W-:Y:S01]  /*62e0*/  FADD.FTZ R43, R28, R43 ;  /* 0x0000002b1c2b7221 */ /* 0x000fe20000010000 */
[----:B------:R-:W-:Y:S01]  /*62f0*/  FFMA.FTZ R42, R119, R28, R42 ;  /* 0x0000001c772a7223 */ /* 0x000fe2000001002a */
[----:B------:R-:W-:Y:S01]  /*6300*/  FMUL.FTZ R28, R78, R62 ;  /* 0x0000003e4e1c7220 */ /* 0x000fe20000410000 */
[----:B------:R-:W-:Y:S01]  /*6310*/  FFMA.FTZ R26, R29, R59, R26 ;  /* 0x0000003b1d1a7223 */ /* 0x000fe2000001001a */
[----:B------:R-:W-:Y:S02]  /*6320*/  FMUL.FTZ R29, R112, UR16 ;  /* 0x00000010701d7c20 */ /* 0x000fe40008410000 */
[----:B------:R-:W-:Y:S01]  /*6330*/  FADD.FTZ R43, R43, R28 ;  /* 0x0000001c2b2b7221 */ /* 0x000fe20000010000 */
        /* <DEDUP_REMOVED lines=19> */
[----:B------:R-:W-:-:S04]  /*6470*/  FMUL.FTZ R28, R79, R71 ;  /* 0x000000474f1c7220 */ /* 0x000fc80000410000 */
        /* <DEDUP_REMOVED lines=8> */
[----:B------:R-:W-:-:S03]  /*6500*/  FMUL.FTZ R30, R78, R39 ;  /* 0x000000274e1e7220 */ /* 0x000fc60000410000 */
[----:B------:R-:W-:Y:S01]  /*6510*/  FADD.FTZ R43, R28, R43 ;  /* 0x0000002b1c2b7221 */ /* 0x000fe20000010000 */
[----:B------:R-:W-:Y:S01]  /*6520*/  FFMA.FTZ R42, R31, R28, R42 ;  /* 0x0000001c1f2a7223 */ /* 0x000fe2000001002a */
[----:B------:R-:W-:Y:S01]  /*6530*/  FFMA.FTZ R26, R29, R71, R26 ;  /* 0x000000471d1a7223 */ /* 0x000fe2000001001a */
[----:B------:R-:W-:Y:S01]  /*6540*/  FMUL.FTZ R29, R79, R38 ;  /* 0x000000264f1d7220 */ /* 0x000fe20000410000 */
[----:B------:R-:W-:Y:S01]  /*6550*/  FADD.FTZ R40, R43, R30 ;  /* 0x0000001e2b287221 */ /* 0x000fe20000010000 */
[----:B------:R-:W-:Y:S01]  /*6560*/  FFMA.FTZ R41, R103, R30, R42 ;  /* 0x0000001e67297223 */ /* 0x000fe2000001002a */
[----:B------:R-:W-:Y:S02]  /*6570*/  FFMA.FTZ R27, R111, R62, R27 ;  /* 0x0000003e6f1b7223 */ /* 0x000fe4000001001b */
[----:B------:R-:W-:Y:S01]  /*6580*/  FADD.FTZ R40, R29, R40 ;  /* 0x000000281d287221 */ /* 0x000fe20000010000 */
[----:B------:R-:W-:Y:S01]  /*6590*/  FFMA.FTZ R41, R104, R29, R41 ;  /* 0x0000001d68297223 */ /* 0x000fe20000010029 */
[----:B------:R-:W-:Y:S01]  /*65a0*/  FMUL.FTZ R29, R78, R37 ;  /* 0x000000254e1d7220 */ /* 0x000fe20000410000 */
[----:B------:R-:W-:Y:S01]  /*65b0*/  FFMA.FTZ R27, R109, R64, R27 ;  /* 0x000000406d1b7223 */ /* 0x000fe2000001001b */
[----:B------:R-:W-:Y:S01]  /*65c0*/  FFMA.FTZ R31, R31, R73, R26 ;  /* 0x000000491f1f7223 */ /* 0x000fe2000001001a */
[----:B------:R-:W-:Y:S01]  /*65d0*/  FMUL.FTZ R26, R99, UR16 ;  /* 0x00000010631a7c20 */ /* 0x000fe20008410000 */
[----:B------:R-:W-:Y:S01]  /*65e0*/  FADD.FTZ R40, R40, R29 ;  /* 0x0000001d28287221 */ /* 0x000fe20000010000 */
[----:B------:R-:W-:Y:S01]  /*65f0*/  FFMA.FTZ R41, R94, R29, R41 ;  /* 0x0000001d5e297223 */ /* 0x000fe20000010029 */
[----:B------:R-:W-:Y:S01]  /*6600*/  FMUL.FTZ R29, R79, R36 ;  /* 0x000000244f1d7220 */ /* 0x000fe20000410000 */
[----:B------:R-:W-:Y:S01]  /*6610*/  FFMA.FTZ R27, R107, R70, R27 ;  /* 0x000000466b1b7223 */ /* 0x000fe2000001001b */
[----:B------:R-:W-:-:S02]  /*6620*/  FADD.FTZ R28, R81, R72 ;  /* 0x00000048511c7221 */ /* 0x000fc40000010000 */
[----:B------:R-:W-:Y:S01]  /*6630*/  FADD.FTZ R40, R29, R40 ;  /* 0x000000281d287221 */ /* 0x000fe20000010000 */
        /* <DEDUP_REMOVED lines=9> */
[----:B------:R-:W-:Y:S01]  /*66d0*/  FMUL.FTZ R30, R93, UR16 ;  /* 0x000000105d1e7c20 */ /* 0x000fe20008410000 */
        /* <DEDUP_REMOVED lines=8> */
[----:B------:R-:W-:Y:S01]  /*6760*/  FADD.FTZ R29, R28, R35 ;  /* 0x000000231c1d7221 */ /* 0x000fe20000010000 */
        /* <DEDUP_REMOVED lines=16> */
[----:B------:R-:W-:-:S03]  /*6870*/  FADD.FTZ R27, R27, R34 ;  /* 0x000000221b1b7221 */ /* 0x000fc60000010000 */
[----:B------:R-:W-:Y:S01]  /*6880*/  FADD.FTZ R37, R30, R37 ;  /* 0x000000251e257221 */ /* 0x000fe20000010000 */
[----:B------:R-:W-:Y:S01]  /*6890*/  FFMA.FTZ R32, R89, R30, R32 ;  /* 0x0000001e59207223 */ /* 0x000fe20000010020 */
[----:B------:R-:W-:Y:S01]  /*68a0*/  FMUL.FTZ R30, R78, R97 ;  /* 0x000000614e1e7220 */ /* 0x000fe20000410000 */
[----:B------:R-:W-:Y:S01]  /*68b0*/  FADD.FTZ R26, R27, R0 ;  /* 0x000000001b1a7221 */ /* 0x000fe20000010000 */
[----:B------:R-:W-:Y:S01]  /*68c0*/  FFMA.FTZ R0, R28, R0, R31 ;  /* 0x000000001c007223 */ /* 0x000fe2000001001f */
[----:B------:R-:W-:Y:S01]  /*68d0*/  FADD.FTZ R28, R29, R90 ;  /* 0x0000005a1d1c7221 */ /* 0x000fe20000010000 */
[----:B------:R-:W-:Y:S01]  /*68e0*/  FADD.FTZ R34, R37, R30 ;  /* 0x0000001e25227221 */ /* 0x000fe20000010000 */
[----:B------:R-:W-:Y:S01]  /*68f0*/  FFMA.FTZ R31, R95, R30, R32 ;  /* 0x0000001e5f1f7223 */ /* 0x000fe20000010020 */
[----:B------:R-:W-:Y:S01]  /*6900*/  FMUL.FTZ R29, R79, R98 ;  /* 0x000000624f1d7220 */ /* 0x000fe20000410000 */
[----:B------:R-:W-:Y:S01]  /*6910*/  FFMA.FTZ R89, R89, R91, R0 ;  /* 0x0000005b59597223 */ /* 0x000fe20000010000 */
[----:B------:R-:W-:-:S02]  /*6920*/  FADD.FTZ R0, R123, -UR28 ;  /* 0x8000001c7b007e21 */ /* 0x000fc40008010000 */
[----:B------:R-:W-:Y:S01]  /*6930*/  FADD.FTZ R34, R29, R34 ;  /* 0x000000221d227221 */ /* 0x000fe20000010000 */
[----:B------:R-:W-:Y:S01]  /*6940*/  FFMA.FTZ R31, R96, R29, R31 ;  /* 0x0000001d601f7223 */ /* 0x000fe2000001001f */
[----:B------:R-:W-:Y:S01]  /*6950*/  FMUL.FTZ R29, R78, R101 ;  /* 0x000000654e1d7220 */ /* 0x000fe20000410000 */
[----:B------:R-:W-:-:S03]  /*6960*/  FMUL.FTZ R0, R0, UR16 ;  /* 0x0000001000007c20 */ /* 0x000fc60008410000 */
[----:B------:R-:W-:Y:S01]  /*6970*/  FADD.FTZ R34, R34, R29 ;  /* 0x0000001d22227221 */ /* 0x000fe20000010000 */
[----:B------:R-:W-:Y:S01]  /*6980*/  FFMA.FTZ R31, R100, R29, R31 ;  /* 0x0000001d641f7223 */ /* 0x000fe2000001001f */
[----:B------:R-:W-:Y:S01]  /*6990*/  FMUL.FTZ R29, R79, R102 ;  /* 0x000000664f1d7220 */ /* 0x000fe20000410000 */
[----:B------:R-:W-:Y:S01]  /*69a0*/  FADD.FTZ R28, R28, R97 ;  /* 0x000000611c1c7221 */ /* 0x000fe20000010000 */
[----:B------:R-:W-:Y:S01]  /*69b0*/  FADD.FTZ R27, R26, R91 ;  /* 0x0000005b1a1b7221 */ /* 0x000fe20000010000 */
[----:B------:R-:W-:Y:S01]  /*69c0*/  FMUL.FTZ R33, R78, R114 ;  /* 0x000000724e217220 */ /* 0x000fe20000410000 */
[----:B------:R-:W-:Y:S01]  /*69d0*/  FADD.FTZ R34, R29, R34 ;  /* 0x000000221d227221 */ /* 0x000fe20000010000 */
[----:B------:R-:W-:Y:S01]  /*69e0*/  FFMA.FTZ R31, R0, R29, R31 ;  /* 0x0000001d001f7223 */ /* 0x000fe2000001001f */
[----:B------:R-:W-:Y:S01]  /*69f0*/  FFMA.FTZ R88, R88, R90, R35 ;  /* 0x0000005a58587223 */ /* 0x000fe20000010023 */
[----:B------:R-:W-:Y:S01]  /*6a00*/  FADD.FTZ R29, R28, R101 ;  /* 0x000000651c1d7221 */ /* 0x000fe20000010000 */
[----:B------:R-:W-:Y:S01]  /*6a10*/  FADD.FTZ R27, R27, R98 ;  /* 0x000000621b1b7221 */ /* 0x000fe20000010000 */
[----:B------:R-:W-:Y:S01]  /*6a20*/  FADD.FTZ R35, R34, R33 ;  /* 0x0000002122237221 */ /* 0x000fe20000010000 */
[----:B------:R-:W-:Y:S01]  /*6a30*/  FFMA.FTZ R30, R116, R33, R31 ;  /* 0x00000021741e7223 */ /* 0x000fe2000001001f */
[----:B------:R-:W-:Y:S01]  /*6a40*/  FMUL.FTZ R28, R79, R113 ;  /* 0x000000714f1c7220 */ /* 0x000fe20000410000 */
[----:B------:R-:W-:Y:S01]  /*6a50*/  FADD.FTZ R26, R27, R102 ;  /* 0x000000661b1a7221 */ /* 0x000fe20000010000 */
[----:B------:R-:W-:-:S02]  /*6a60*/  FMUL.FTZ R27, R2, UR16 ;  /* 0x00000010021b7c20 */ /* 0x000fc40008410000 */
[----:B------:R-:W-:Y:S01]  /*6a70*/  FADD.FTZ R35, R28, R35 ;  /* 0x000000231c237221 */ /* 0x000fe20000010000 */
[----:B------:R-:W-:Y:S01]  /*6a80*/  FFMA.FTZ R30, R115, R28, R30 ;  /* 0x0000001c731e7223 */ /* 0x000fe2000001001e */
[----:B------:R-:W-:Y:S01]  /*6a90*/  FMUL.FTZ R28, R78, R4 ;  /* 0x000000044e1c7220 */ /* 0x000fe20000410000 */
[----:B------:R-:W-:Y:S01]  /*6aa0*/  FMUL.FTZ R2, R79, R5 ;  /* 0x000000054f027220 */ /* 0x000fe20000410000 */
[----:B------:R-:W-:Y:S01]  /*6ab0*/  FMUL.FTZ R3, R3, UR16 ;  /* 0x0000001003037c20 */ /* 0x000fe20008410000 */
[----:B------:R-:W-:Y:S01]  /*6ac0*/  FADD.FTZ R6, R6, -UR28 ;  /* 0x8000001c06067e21 */ /* 0x000fe20008010000 */
[----:B------:R-:W-:Y:S01]  /*6ad0*/  FADD.FTZ R35, R35, R28 ;  /* 0x0000001c23237221 */ /* 0x000fe20000010000 */
[----:B------:R-:W-:Y:S01]  /*6ae0*/  FFMA.FTZ R30, R27, R28, R30 ;  /* 0x0000001c1b1e7223 */ /* 0x000fe2000001001e */
[----:B------:R-:W-:Y:S01]  /*6af0*/  FFMA.FTZ R89, R96, R98, R89 ;  /* 0x0000006260597223 */ /* 0x000fe20000010059 */
[----:B------:R-:W-:Y:S01]  /*6b00*/  FMUL.FTZ R31, R6, UR16 ;  /* 0x00000010061f7c20 */ /* 0x000fe20008410000 */
[----:B------:R-:W-:Y:S01]  /*6b10*/  FADD.FTZ R35, R2, R35 ;  /* 0x0000002302237221 */ /* 0x000fe20000010000 */
[----:B------:R-:W-:Y:S01]  /*6b20*/  FFMA.FTZ R30, R3, R2, R30 ;  /* 0x00000002031e7223 */ /* 0x000fe2000001001e */
[----:B------:R-:W-:Y:S01]  /*6b30*/  FMUL.FTZ R2, R78, R8 ;  /* 0x000000084e027220 */ /* 0x000fe20000410000 */
[----:B------:R-:W-:Y:S01]  /*6b40*/  FFMA.FTZ R0, R0, R102, R89 ;  /* 0x0000006600007223 */ /* 0x000fe20000010059 */
[----:B------:R-:W-:-:S02]  /*6b50*/  FADD.FTZ R7, R7, -UR28 ;  /* 0x8000001c07077e21 */ /* 0x000fc40008010000 */
[----:B------:R-:W-:Y:S01]  /*6b60*/  FADD.FTZ R35, R35, R2 ;  /* 0x0000000223237221 */ /* 0x000fe20000010000 */
[----:B------:R-:W-:Y:S01]  /*6b70*/  FFMA.FTZ R30, R31, R2, R30 ;  /* 0x000000021f1e7223 */ /* 0x000fe2000001001e */
[----:B------:R-:W-:Y:S01]  /*6b80*/  FFMA.FTZ R0, R115, R113, R0 ;  /* 0x0000007173007223 */ /* 0x000fe20000010000 */
[----:B------:R-:W-:Y:S01]  /*6b90*/  FMUL.FTZ R2, R79, R9 ;  /* 0x000000094f027220 */ /* 0x000fe20000410000 */
[----:B------:R-:W-:Y:S01]  /*6ba0*/  FMUL.FTZ R7, R7, UR16 ;  /* 0x0000001007077c20 */ /* 0x000fe20008410000 */
[----:B------:R-:W-:Y:S01]  /*6bb0*/  FADD.FTZ R10, R10, -UR28 ;  /* 0x8000001c0a0a7e21 */ /* 0x000fe20008010000 */
[----:B------:R-:W-:Y:S01]  /*6bc0*/  FFMA.FTZ R88, R95, R97, R88 ;  /* 0x000000615f587223 */ /* 0x000fe20000010058 */
[----:B------:R-:W-:Y:S01]  /*6bd0*/  FFMA.FTZ R0, R3, R5, R0 ;  /* 0x0000000503007223 */ /* 0x000fe20000010000 */
[----:B------:R-:W-:Y:S01]  /*6be0*/  FADD.FTZ R35, R2, R35 ;  /* 0x0000002302237221 */ /* 0x000fe20000010000 */
[----:B------:R-:W-:Y:S01]  /*6bf0*/  FFMA.FTZ R30, R7, R2, R30 ;  /* 0x00000002071e7223 */ /* 0x000fe2000001001e */
[----:B------:R-:W-:Y:S01]  /*6c00*/  FMUL.FTZ R2, R78, R12 ;  /* 0x0000000c4e027220 */ /* 0x000fe20000410000 */
[----:B------:R-:W-:Y:S01]  /*6c10*/  FMUL.FTZ R3, R10, UR16 ;  /* 0x000000100a037c20 */ /* 0x000fe20008410000 */
[----:B------:R-:W-:Y:S01]  /*6c20*/  FADD.FTZ R11, R11, -UR28 ;  /* 0x8000001c0b0b7e21 */ /* 0x000fe20008010000 */
[----:B------:R-:W-:Y:S01]  /*6c30*/  FFMA.FTZ R101, R100, R101, R88 ;  /* 0x0000006564657223 */ /* 0x000fe20000010058 */
[----:B------:R-:W-:Y:S01]  /*6c40*/  FADD.FTZ R35, R35, R2 ;  /* 0x0000000223237221 */ /* 0x000fe20000010000 */
[----:B------:R-:W-:Y:S01]  /*6c50*/  FFMA.FTZ R30, R3, R2, R30 ;  /* 0x00000002031e7223 */ /* 0x000fe2000001001e */
[----:B------:R-:W-:Y:S01]  /*6c60*/  FADD.FTZ R26, R26, R113 ;  /* 0x000000711a1a7221 */ /* 0x000fe20000010000 */
[----:B------:R-:W-:Y:S01]  /*6c70*/  FMUL.FTZ R2, R79, R13 ;  /* 0x0000000d4f027220 */ /* 0x000fe20000410000 */
[----:B------:R-:W-:Y:S01]  /*6c80*/  FMUL.FTZ R11, R11, UR16 ;  /* 0x000000100b0b7c20 */ /* 0x000fe20008410000 */
[----:B------:R-:W-:Y:S01]  /*6c90*/  FADD.FTZ R14, R14, -UR28 ;  /* 0x8000001c0e0e7e21 */ /* 0x000fe20008010000 */
[----:B------:R-:W-:Y:S01]  /*6ca0*/  FFMA.FTZ R101, R116, R114, R101 ;  /* 0x0000007274657223 */ /* 0x000fe20000010065 */
[----:B------:R-:W-:Y:S01]  /*6cb0*/  FADD.FTZ R26, R26, R5 ;  /* 0x000000051a1a7221 */ /* 0x000fe20000010000 */
        /* <DEDUP_REMOVED lines=8> */
[----:B------:R-:W-:Y:S01]  /*6d40*/  FFMA.FTZ R101, R31, R8, R101 ;  /* 0x000000081f657223 */ /* 0x000fe20000010065 */
[----:B------:R-:W-:Y:S01]  /*6d50*/  FMUL.FTZ R2, R79, R17 ;  /* 0x000000114f027220 */ /* 0x000fe20000410000 */
[----:B------:R-:W-:Y:S01]  /*6d60*/  FMUL.FTZ R15, R15, UR16 ;  /* 0x000000100f0f7c20 */ /* 0x000fe20008410000 */
[----:B------:R-:W-:Y:S01]  /*6d70*/  FADD.FTZ R29, R29, R114 ;  /* 0x000000721d1d7221 */ /* 0x000fe20000010000 */
        /* <DEDUP_REMOVED lines=8> */
[----:B------:R-:W-:Y:S01]  /*6e00*/  FADD.FTZ R29, R29, R8 ;  /* 0x000000081d1d7221 */ /* 0x000fe20000010000 */
[----:B------:R-:W-:Y:S01]  /*6e10*/  FADD.FTZ R26, R26, R9 ;  /* 0x000000091a1a7221 */ /* 0x000fe20000010000 */
[----:B------:R-:W-:Y:S01]  /*6e20*/  FFMA.FTZ R0, R7, R9, R0 ;  /* 0x0000000907007223 */ /* 0x000fe20000010000 */
[----:B------:R-:W-:Y:S01]  /*6e30*/  FADD.FTZ R35, R35, R2 ;  /* 0x0000000223237221 */ /* 0x000fe20000010000 */
[----:B------:R-:W-:Y:S01]  /*6e40*/  FFMA.FTZ R30, R3, R2, R30 ;  /* 0x00000002031e7223 */ /* 0x000fe2000001001e */
        /* <DEDUP_REMOVED lines=13> */
[----:B------:R-:W-:Y:S01]  /*6f20*/  FFMA.FTZ R0, R15, R17, R0 ;  /* 0x000000110f007223 */ /* 0x000fe20000010000 */
[----:B------:R-:W-:Y:S01]  /*6f30*/  FADD.FTZ R23, R23, -UR28 ;  /* 0x8000001c17177e21 */ /* 0x000fe20008010000 */
[----:B------:R-:W-:Y:S01]  /*6f40*/  FADD.FTZ R35, R35, R2 ;  /* 0x0000000223237221 */ /* 0x000fe20000010000 */
[----:B------:R-:W-:Y:S01]  /*6f50*/  FFMA.FTZ R30, R5, R2, R30 ;  /* 0x00000002051e7223 */ /* 0x000fe2000001001e */
        /* <DEDUP_REMOVED lines=13> */
.L_x_1418:
[----:B------:R-:W2:Y:S04]  /*7030*/  LDL.LU R26, [R1+0x25c] ;  /* 0x00025c00011a7983 */ /* 0x000ea80000300800 */
[----:B------:R-:W3:Y:S01]  /*7040*/  LDL.LU R29, [R1+0x260] ;  /* 0x00026000011d7983 */ /* 0x000ee20000300800 */
[----:B-----5:R-:W-:-:S03]  /*7050*/  FADD.FTZ R74, R74, -UR28 ;  /* 0x8000001c4a4a7e21 */ /* 0x020fc60008010000 */
[----:B------:R0:W-:Y:S01]  /*7060*/  STL [R1+0x2a8], R68 ;  /* 0x0002a84401007387 */ /* 0x0001e20000100800 */
[----:B------:R-:W-:-:S03]  /*7070*/  FMUL.FTZ R74, R74, UR16 ;  /* 0x000000104a4a7c20 */ /* 0x000fc60008410000 */
[----:B------:R4:W-:Y:S04]  /*7080*/  STL [R1+0x2b0], R80 ;  /* 0x0002b05001007387 */ /* 0x0009e80000100800 */
[----:B------:R1:W-:Y:S04]  /*7090*/  STL [R1+0x2ac], R69 ;  /* 0x0002ac4501007387 */ /* 0x0003e80000100800 */
[----:B0-----:R-:W3:Y:S04]  /*70a0*/  LDL.LU R68, [R1+0x280] ;  /* 0x0002800001447983 */ /* 0x001ee80000300800 */
[----:B----4-:R-:W4:Y:S04]  /*70b0*/  LDL.LU R80, [R1+0x284] ;  /* 0x0002840001507983 */ /* 0x010f280000300800 */
[----:B-1----:R-:W4:Y:S04]  /*70c0*/  LDL.LU R69, [R1+0x28c] ;  /* 0x00028c0001457983 */ /* 0x002f280000300800 */
[----:B------:R0:W-:Y:S04]  /*70d0*/  STL [R1+0x2a4], R67 ;  /* 0x0002a44301007387 */ /* 0x0001e80000100800 */
[----:B------:R1:W-:Y:S04]  /*70e0*/  STL [R1+0x2a0], R66 ;  /* 0x0002a04201007387 */ /* 0x0003e80000100800 */
[----:B0-----:R-:W4:Y:S04]  /*70f0*/  LDL.LU R67, [R1+0x274] ;  /* 0x0002740001437983 */ /* 0x001f280000300800 */
[----:B-1----:R-:W4:Y:S01]  /*7100*/  LDL.LU R66, [R1+0x294] ;  /* 0x0002940001427983 */ /* 0x002f220000300800 */
[----:B--2---:R-:W-:-:S04]  /*7110*/  FADD.FTZ R26, R26, -UR28 ;  /* 0x8000001c1a1a7e21 */ /* 0x004fc80008010000 */
[----:B------:R-:W-:Y:S01]  /*7120*/  FMUL.FTZ R26, R26, UR16 ;  /* 0x000000101a1a7c20 */ /* 0x000fe20008410000 */
[----:B---3--:R-:W-:-:S03]  /*7130*/  FADD.FTZ R29, R29, -UR28 ;  /* 0x8000001c1d1d7e21 */ /* 0x008fc60008010000 */
[----:B------:R-:W-:-:S04]  /*7140*/  FFMA.FTZ R27, R78, R26, R76 ;  /* 0x0000001a4e1b7223 */ /* 0x000fc8000001004c */
[----:B------:R-:W-:-:S06]  /*7150*/  FMUL.FTZ R28, R27, -1.4426950216293334961 ;  /* 0xbfb8aa3b1b1c7820 */ /* 0x000fcc0000410000 */
[----:B------:R-:W0:Y:S02]  /*7160*/  MUFU.EX2 R28, R28 ;  /* 0x0000001c001c7308 */ /* 0x000e240000000800 */
[----:B0-----:R-:W-:-:S06]  /*7170*/  FADD.FTZ R28, R28, 1 ;  /* 0x3f8000001c1c7421 */ /* 0x001fcc0000010000 */
[----:B------:R-:W0:Y:S02]  /*7180*/  MUFU.RCP R28, R28 ;  /* 0x0000001c001c7308 */ /* 0x000e240000001000 */
[C---:B0-----:R-:W-:Y:S01]  /*7190*/  FMUL.FTZ R81, R28.reuse, R81 ;  /* 0x000000511c517220 */ /* 0x041fe20000410000 */
[----:B------:R-:W-:-:S04]  /*71a0*/  FADD.FTZ R28, -R28, 1 ;  /* 0x3f8000001c1c7421 */ /* 0x000fc80000010100 */
[----:B------:R-:W-:Y:S01]  /*71b0*/  FFMA.FTZ R28, R27, R28, 1 ;  /* 0x3f8000001b1c7423 */ /* 0x000fe2000001001c */
[----:B------:R-:W-:-:S03]  /*71c0*/  FMUL.FTZ R27, R29, UR16 ;  /* 0x000000101d1b7c20 */ /* 0x000fc60008410000 */
[----:B------:R-:W-:Y:S01]  /*71d0*/  FMUL.FTZ R28, R81, R28 ;  /* 0x0000001c511c7220 */ /* 0x000fe20000410000 */
[----:B------:R-:W-:-:S03]  /*71e0*/  FFMA.FTZ R29, R79, R27, R77 ;  /* 0x0000001b4f1d7223 */ /* 0x000fc6000001004d */
[----:B------:R-:W-:Y:S01]  /*71f0*/  FMUL.FTZ R31, R78, R28 ;  /* 0x0000001c4e1f7220 */ /* 0x000fe20000410000 */
[----:B------:R-:W-:-:S06]  /*7200*/  FMUL.FTZ R30, R29, -1.4426950216293334961 ;  /* 0xbfb8aa3b1d1e7820 */ /* 0x000fcc0000410000 */
[----:B------:R-:W0:Y:S02]  /*7210*/  MUFU.EX2 R30, R30 ;  /* 0x0000001e001e7308 */ /* 0x000e240000000800 */
[----:B0-----:R-:W-:-:S06]  /*7220*/  FADD.FTZ R30, R30, 1 ;  /* 0x3f8000001e1e7421 */ /* 0x001fcc0000010000 */
[----:B------:R-:W0:Y:S02]  /*7230*/  MUFU.RCP R30, R30 ;  /* 0x0000001e001e7308 */ /* 0x000e240000001000 */
[C---:B0-----:R-:W-:Y:S01]  /*7240*/  FMUL.FTZ R82, R30.reuse, R82 ;  /* 0x000000521e527220 */ /* 0x041fe20000410000 */
[----:B------:R-:W-:-:S04]  /*7250*/  FADD.FTZ R30, -R30, 1 ;  /* 0x3f8000001e1e7421 */ /* 0x000fc80000010100 */
[----:B------:R-:W-:Y:S01]  /*7260*/  FFMA.FTZ R29, R29, R30, 1 ;  /* 0x3f8000001d1d7423 */ /* 0x000fe2000001001e */
[C---:B------:R-:W-:Y:S01]  /*7270*/  FFMA.FTZ R30, R26.reuse, R31, RZ ;  /* 0x0000001f1a1e7223 */ /* 0x040fe200000100ff */
[----:B------:R-:W-:Y:S01]  /*7280*/  FADD.FTZ R31, RZ, R31 ;  /* 0x0000001fff1f7221 */ /* 0x000fe20000010000 */
[----:B------:R-:W-:Y:S01]  /*7290*/  FFMA.FTZ R26, R26, R28, RZ ;  /* 0x0000001c1a1a7223 */ /* 0x000fe200000100ff */
[----:B------:R-:W-:Y:S01]  /*72a0*/  FMUL.FTZ R29, R82, R29 ;  /* 0x0000001d521d7220 */ /* 0x000fe20000410000 */
[----:B------:R-:W-:Y:S01]  /*72b0*/  FADD.FTZ R28, RZ, R28 ;  /* 0x0000001cff1c7221 */ /* 0x000fe20000010000 */
[----:B------:R-:W2:Y:S02]  /*72c0*/  LDL.LU R82, [R1+0x270] ;  /* 0x0002700001527983 */ /* 0x000ea40000300800 */
        /* <DEDUP_REMOVED lines=11> */
[----:B------:R-:W-:-:S03]  /*7380*/  FADD.FTZ R75, R125, -UR28 ;  /* 0x8000001c7d4b7e21 */ /* 0x000fc60008010000 */
[----:B------:R-:W-:Y:S01]  /*7390*/  FMUL.FTZ R81, R83, R81 ;  /* 0x0000005153517220 */ /* 0x000fe20000410000 */
[----:B------:R-:W-:Y:S01]  /*73a0*/  FMUL.FTZ R75, R75, UR16 ;  /* 0x000000104b4b7c20 */ /* 0x000fe20008410000 */
[----:B------:R-:W-:Y:S01]  /*73b0*/  FFMA.FTZ R27, R27, R29, RZ ;  /* 0x0000001d1b1b7223 */ /* 0x000fe200000100ff */
[----:B------:R-:W3:Y:S01]  /*73c0*/  LDL.LU R83, [R1+0x254] ;  /* 0x0002540001537983 */ /* 0x000ee20000300800 */
[----:B------:R-:W-:Y:S01]  /*73d0*/  FFMA.FTZ R26, R74, R81, R26 ;  /* 0x000000514a1a7223 */ /* 0x000fe2000001001a */
[----:B------:R-:W-:-:S04]  /*73e0*/  FADD.FTZ R28, R28, R81 ;  /* 0x000000511c1c7221 */ /* 0x000fc80000010000 */
[----:B------:R0:W-:Y:S04]  /*73f0*/  STL [R1+0x230], R26 ;  /* 0x0002301a01007387 */ /* 0x0001e80000100800 */
[----:B------:R1:W-:Y:S01]  /*7400*/  STL [R1+0x234], R28 ;  /* 0x0002341c01007387 */ /* 0x0003e20000100800 */
[----:B0-----:R-:W-:-:S04]  /*7410*/  FFMA.FTZ R26, R79, R75, R77 ;  /* 0x0000004b4f1a7223 */ /* 0x001fc8000001004d */
[----:B-1----:R-:W-:-:S06]  /*7420*/  FMUL.FTZ R28, R26, -1.4426950216293334961 ;  /* 0xbfb8aa3b1a1c7820 */ /* 0x002fcc0000410000 */
[----:B------:R-:W0:Y:S02]  /*7430*/  MUFU.EX2 R28, R28 ;  /* 0x0000001c001c7308 */ /* 0x000e240000000800 */
[----:B0-----:R-:W-:-:S06]  /*7440*/  FADD.FTZ R28, R28, 1 ;  /* 0x3f8000001c1c7421 */ /* 0x001fcc0000010000 */
[----:B------:R-:W0:Y:S02]  /*7450*/  MUFU.RCP R28, R28 ;  /* 0x0000001c001c7308 */ /* 0x000e240000001000 */
[C---:B0-----:R-:W-:Y:S01]  /*7460*/  FMUL.FTZ R84, R28.reuse, R84 ;  /* 0x000000541c547220 */ /* 0x041fe20000410000 */
[----:B------:R-:W-:-:S04]  /*7470*/  FADD.FTZ R28, -R28, 1 ;  /* 0x3f8000001c1c7421 */ /* 0x000fc80000010100 */
[----:B------:R-:W-:Y:S01]  /*7480*/  FFMA.FTZ R28, R26, R28, 1 ;  /* 0x3f8000001a1c7423 */ /* 0x000fe2000001001c */
[----:B------:R-:W-:Y:S01]  /*7490*/  FADD.FTZ R26, RZ, R29 ;  /* 0x0000001dff1a7221 */ /* 0x000fe20000010000 */
[----:B------:R-:W-:-:S04]  /*74a0*/  FADD.FTZ R29, R124, -UR28 ;  /* 0x8000001c7c1d7e21 */ /* 0x000fc80008010000 */
[----:B------:R-:W-:Y:S01]  /*74b0*/  FMUL.FTZ R124, R29, UR16 ;  /* 0x000000101d7c7c20 */ /* 0x000fe20008410000 */
[----:B------:R-:W-:Y:S02]  /*74c0*/  FADD.FTZ R29, R68, -UR28 ;  /* 0x8000001c441d7e21 */ /* 0x000fe40008010000 */
[----:B------:R-:W2:Y:S01]  /*74d0*/  LDL.LU R68, [R1+0x288] ;  /* 0x0002880001447983 */ /* 0x000ea20000300800 */
[----:B------:R-:W-:Y:S01]  /*74e0*/  FMUL.FTZ R81, R78, R81 ;  /* 0x000000514e517220 */ /* 0x000fe20000410000 */
[----:B------:R-:W-:Y:S02]  /*74f0*/  FMUL.FTZ R28, R84, R28 ;  /* 0x0000001c541c7220 */ /* 0x000fe40000410000 */
[----:B------:R-:W3:Y:S01]  /*7500*/  LDL.LU R84, [R1+0x258] ;  /* 0x0002580001547983 */ /* 0x000ee20000300800 */
[----:B------:R-:W-:Y:S01]  /*7510*/  FADD.FTZ R125, R31, R81 ;  /* 0x000000511f7d7221 */ /* 0x000fe20000010000 */
[----:B------:R-:W-:Y:S01]  /*7520*/  FADD.FTZ R31, R26, R28 ;  /* 0x0000001c1a1f7221 */ /* 0x000fe20000010000 */
[----:B------:R-:W-:Y:S01]  /*7530*/  FFMA.FTZ R30, R74, R81, R30 ;  /* 0x000000514a1e7223 */ /* 0x000fe2000001001e */
[-C--:B------:R-:W-:Y:S01]  /*7540*/  FFMA.FTZ R27, R75, R28.reuse, R27 ;  /* 0x0000001c4b1b7223 */ /* 0x080fe2000001001b */
[----:B------:R-:W-:Y:S01]  /*7550*/  FMUL.FTZ R26, R79, R28 ;  /* 0x0000001c4f1a7220 */ /* 0x000fe20000410000 */
[----:B------:R-:W3:Y:S03]  /*7560*/  LDL.LU R74, [R1+0x268] ;  /* 0x00026800014a7983 */ /* 0x000ee60000300800 */
[----:B------:R-:W-:Y:S01]  /*7570*/  FFMA.FTZ R28, R75, R26, R30 ;  /* 0x0000001a4b1c7223 */ /* 0x000fe2000001001e */
[----:B------:R0:W-:Y:S04]  /*7580*/  STL [R1+0x228], R27 ;  /* 0x0002281b01007387 */ /* 0x0001e80000100800 */
[----:B------:R1:W-:Y:S01]  /*7590*/  STL [R1+0x224], R28 ;  /* 0x0002241c01007387 */ /* 0x0003e20000100800 */
[----:B0-----:R-:W-:-:S04]  /*75a0*/  FFMA.FTZ R27, R78, R124, R76 ;  /* 0x0000007c4e1b7223 */ /* 0x001fc8000001004c */
[----:B-1----:R-:W-:-:S06]  /*75b0*/  FMUL.FTZ R28, R27, -1.4426950216293334961 ;  /* 0xbfb8aa3b1b1c7820 */ /* 0x002fcc0000410000 */
[----:B------:R-:W0:Y:S02]  /*75c0*/  MUFU.EX2 R28, R28 ;  /* 0x0000001c001c7308 */ /* 0x000e240000000800 */
[----:B0-----:R-:W-:-:S06]  /*75d0*/  FADD.FTZ R28, R28, 1 ;  /* 0x3f8000001c1c7421 */ /* 0x001fcc0000010000 */
[----:B------:R-:W0:Y:S01]  /*75e0*/  MUFU.RCP R28, R28 ;  /* 0x0000001c001c7308 */ /* 0x000e220000001000 */
[----:B------:R-:W-:-:S05]  /*75f0*/  FMUL.FTZ R30, R29, UR16 ;  /* 0x000000101d1e7c20 */ /* 0x000fca0008410000 */
[----:B------:R4:W-:Y:S01]  /*7600*/  STL [R1+0x21c], R30 ;  /* 0x00021c1e01007387 */ /* 0x0009e20000100800 */
[C---:B0-----:R-:W-:Y:S01]  /*7610*/  FMUL.FTZ R85, R28.reuse, R85 ;  /* 0x000000551c557220 */ /* 0x041fe20000410000 */
[----:B------:R-:W-:-:S04]  /*7620*/  FADD.FTZ R28, -R28, 1 ;  /* 0x3f8000001c1c7421 */ /* 0x000fc80000010100 */
[----:B------:R-:W-:Y:S01]  /*7630*/  FFMA.FTZ R27, R27, R28, 1 ;  /* 0x3f8000001b1b7423 */ /* 0x000fe2000001001c */
[----:B------:R-:W-:Y:S01]  /*7640*/  FFMA.FTZ R28, R79, R30, R77 ;  /* 0x0000001e4f1c7223 */ /* 0x000fe2000001004d */
[----:B----4-:R-:W-:Y:S02]  /*7650*/  FADD.FTZ R30, R80, -UR28 ;  /* 0x8000001c501e7e21 */ /* 0x010fe40008010000 */
[----:B------:R-:W4:Y:S01]  /*7660*/  LDL.LU R80, [R1+0x290] ;  /* 0x0002900001507983 */ /* 0x000f220000300800 */
[----:B------:R-:W-:-:S06]  /*7670*/  FMUL.FTZ R29, R28, -1.4426950216293334961 ;  /* 0xbfb8aa3b1c1d7820 */ /* 0x000fcc0000410000 */
[----:B------:R-:W0:Y:S02]  /*7680*/  MUFU.EX2 R29, R29 ;  /* 0x0000001d001d7308 */ /* 0x000e240000000800 */
[----:B0-----:R-:W-:-:S06]  /*7690*/  FADD.FTZ R29, R29, 1 ;  /* 0x3f8000001d1d7421 */ /* 0x001fcc0000010000 */
[----:B------:R-:W0:Y:S01]  /*76a0*/  MUFU.RCP R29, R29 ;  /* 0x0000001d001d7308 */ /* 0x000e220000001000 */
[----:B------:R1:W-:Y:S02]  /*76b0*/  STL [R1+0x22c], R31 ;  /* 0x00022c1f01007387 */ /* 0x0003e40000100800 */
[----:B-1----:R-:W-:Y:S01]  /*76c0*/  FMUL.FTZ R31, R30, UR16 ;  /* 0x000000101e1f7c20 */ /* 0x002fe20008410000 */
[C---:B0-----:R-:W-:Y:S01]  /*76d0*/  FMUL.FTZ R86, R29.reuse, R86 ;  /* 0x000000561d567220 */ /* 0x041fe20000410000 */
[----:B------:R-:W-:-:S04]  /*76e0*/  FADD.FTZ R29, -R29, 1 ;  /* 0x3f8000001d1d7421 */ /* 0x000fc80000010100 */
[----:B------:R-:W-:Y:S01]  /*76f0*/  FFMA.FTZ R28, R28, R29, 1 ;  /* 0x3f8000001c1c7423 */ /* 0x000fe2000001001d */
[----:B------:R-:W-:Y:S01]  /*7700*/  FFMA.FTZ R29, R78, R31, R76 ;  /* 0x0000001f4e1d7223 */ /* 0x000fe2000001004c */
[----:B------:R0:W-:Y:S03]  /*7710*/  STL [R1+0x218], R31 ;  /* 0x0002181f01007387 */ /* 0x0001e60000100800 */
[----:B------:R-:W-:Y:S01]  /*7720*/  FMUL.FTZ R30, R29, -1.4426950216293334961 ;  /* 0xbfb8aa3b1d1e7820 */ /* 0x000fe20000410000 */
[----:B0-----:R-:W-:Y:S02]  /*7730*/  FADD.FTZ R31, R69, -UR28 ;  /* 0x8000001c451f7e21 */ /* 0x001fe40008010000 */
[----:B------:R-:W3:Y:S03]  /*7740*/  LDL.LU R69, [R1+0x27c] ;  /* 0x00027c0001457983 */ /* 0x000ee60000300800 */
[----:B------:R-:W0:Y:S02]  /*7750*/  MUFU.EX2 R30, R30 ;  /* 0x0000001e001e7308 */ /* 0x000e240000000800 */
[----:B0-----:R-:W-:-:S06]  /*7760*/  FADD.FTZ R30, R30, 1 ;  /* 0x3f8000001e1e7421 */ /* 0x001fcc0000010000 */
[----:B------:R-:W0:Y:S02]  /*7770*/  MUFU.RCP R30, R30 ;  /* 0x0000001e001e7308 */ /* 0x000e240000001000 */
[C---:B0-----:R-:W-:Y:S01]  /*7780*/  FMUL.FTZ R40, R30.reuse, R40 ;  /* 0x000000281e287220 */ /* 0x041fe20000410000 */
[----:B------:R-:W-:-:S04]  /*7790*/  FADD.FTZ R30, -R30, 1 ;  /* 0x3f8000001e1e7421 */ /* 0x000fc80000010100 */
[----:B------:R-:W-:-:S04]  /*77a0*/  FFMA.FTZ R29, R29, R30, 1 ;  /* 0x3f8000001d1d7423 */ /* 0x000fc8000001001e */
[----:B------:R-:W-:Y:S01]  /*77b0*/  FMUL.FTZ R29, R40, R29 ;  /* 0x0000001d281d7220 */ /* 0x000fe20000410000 */
[----:B------:R-:W-:-:S05]  /*77c0*/  FMUL.FTZ R28, R86, R28 ;  /* 0x0000001c561c7220 */ /* 0x000fca0000410000 */
[----:B------:R0:W-:Y:S02]  /*77d0*/  STL [R1+0x2bc], R28 ;  /* 0x0002bc1c01007387 */ /* 0x0001e40000100800 */
[----:B0-----:R-:W-:Y:S01]  /*77e0*/  FMUL.FTZ R28, R31, UR16 ;  /* 0x000000101f1c7c20 */ /* 0x001fe20008410000 */
[----:B--2---:R-:W-:Y:S02]  /*77f0*/  FADD.FTZ R40, R68, -UR28 ;  /* 0x8000001c44287e21 */ /* 0x004fe40008010000 */
[----:B------:R-:W2:Y:S01]  /*7800*/  LDL.LU R68, [R1+0x298] ;  /* 0x0002980001447983 */ /* 0x000ea20000300800 */
[----:B------:R-:W-:-:S04]  /*7810*/  FFMA.FTZ R30, R79, R28, R77 ;  /* 0x0000001c4f1e7223 */ /* 0x000fc8000001004d */
        /* <DEDUP_REMOVED lines=9> */
[----:B------:R-:W-:-:S04]  /*78b0*/  FFMA.FTZ R31, R78, R28, R76 ;  /* 0x0000001c4e1f7223 */ /* 0x000fc8000001004c */
[----:B------:R-:W-:-:S06]  /*78c0*/  FMUL.FTZ R40, R31, -1.4426950216293334961 ;  /* 0xbfb8aa3b1f287820 */ /* 0x000fcc0000410000 */
[----:B------:R-:W0:Y:S02]  /*78d0*/  MUFU.EX2 R40, R40 ;  /* 0x0000002800287308 */ /* 0x000e240000000800 */
[----:B0-----:R-:W-:-:S06]  /*78e0*/  FADD.FTZ R40, R40, 1 ;  /* 0x3f80000028287421 */ /* 0x001fcc0000010000 */
[----:B------:R-:W0:Y:S01]  /*78f0*/  MUFU.RCP R40, R40 ;  /* 0x0000002800287308 */ /* 0x000e220000001000 */
[----:B------:R-:W-:Y:S01]  /*7900*/  FMUL.FTZ R30, R41, R30 ;  /* 0x0000001e291e7220 */ /* 0x000fe20000410000 */
[----:B----4-:R-:W-:-:S04]  /*7910*/  FADD.FTZ R41, R80, -UR28 ;  /* 0x8000001c50297e21 */ /* 0x010fc80008010000 */
[----:B------:R-:W-:Y:S01]  /*7920*/  FMUL.FTZ R80, R41, UR16 ;  /* 0x0000001029507c20 */ /* 0x000fe20008410000 */
        /* <DEDUP_REMOVED lines=9> */
[----:B---3--:R-:W-:-:S04]  /*79c0*/  FADD.FTZ R42, R69, -UR28 ;  /* 0x8000001c452a7e21 */ /* 0x008fc80008010000 */
        /* <DEDUP_REMOVED lines=10> */
[C---:B0-----:R-:W-:Y:S01]  /*7a70*/  FMUL.FTZ R44, R42.reuse, R44 ;  /* 0x0000002c2a2c7220 */ /* 0x041fe20000410000 */
[----:B------:R-:W-:-:S04]  /*7a80*/  FADD.FTZ R42, -R42, 1 ;  /* 0x3f8000002a2a7421 */ /* 0x000fc80000010100 */
[----:B------:R-:W-:-:S04]  /*7a90*/  FFMA.FTZ R41, R41, R42, 1 ;  /* 0x3f80000029297423 */ /* 0x000fc8000001002a */
[----:B------:R-:W-:Y:S01]  /*7aa0*/  FMUL.FTZ R41, R44, R41 ;  /* 0x000000292c297220 */ /* 0x000fe20000410000 */
[----:B------:R-:W-:-:S04]  /*7ab0*/  FADD.FTZ R44, R67, -UR28 ;  /* 0x8000001c432c7e21 */ /* 0x000fc80008010000 */
[----:B------:R-:W-:Y:S01]  /*7ac0*/  FMUL.FTZ R67, R44, UR16 ;  /* 0x000000102c437c20 */ /* 0x000fe20008410000 */
[----:B--2---:R-:W-:-:S04]  /*7ad0*/  FADD.FTZ R43, R68, -UR28 ;  /* 0x8000001c442b7e21 */ /* 0x004fc80008010000 */
[----:B------:R-:W-:-:S04]  /*7ae0*/  FMUL.FTZ R68, R43, UR16 ;  /* 0x000000102b447c20 */ /* 0x000fc80008410000 */
        /* <DEDUP_REMOVED lines=14> */
[----:B------:R-:W-:-:S04]  /*7bd0*/  FADD.FTZ R45, R66, -UR28 ;  /* 0x8000001c422d7e21 */ /* 0x000fc80008010000 */
        /* <DEDUP_REMOVED lines=10> */
[----:B------:R-:W-:Y:S01]  /*7c80*/  FADD.FTZ R46, R74, -UR28 ;  /* 0x8000001c4a2e7e21 */ /* 0x000fe20008010000 */
[C---:B0-----:R-:W-:Y:S01]  /*7c90*/  FMUL.FTZ R47, R45.reuse, R47 ;  /* 0x0000002f2d2f7220 */ /* 0x041fe20000410000 */
        /* <DEDUP_REMOVED lines=8> */
[----:B------:R-:W0:Y:S01]  /*7d20*/  MUFU.RCP R47, R47 ;  /* 0x0000002f002f7308 */ /* 0x000e220000001000 */
[----:B------:R-:W-:Y:S02]  /*7d30*/  FADD.FTZ R74, R82, -UR28 ;  /* 0x8000001c524a7e21 */ /* 0x000fe40008010000 */
[----:B------:R-:W2:Y:S01]  /*7d40*/  LDL.LU R82, [R1+0x24c] ;  /* 0x00024c0001527983 */ /* 0x000ea20000300800 */
[C---:B0-----:R-:W-:Y:S01]  /*7d50*/  FMUL.FTZ R48, R47.reuse, R48 ;  /* 0x000000302f307220 */ /* 0x041fe20000410000 */
        /* <DEDUP_REMOVED lines=10> */
[----:B------:R-:W-:Y:S02]  /*7e00*/  FADD.FTZ R49, R83, -UR28 ;  /* 0x8000001c53317e21 */ /* 0x000fe40008010000 */
[----:B------:R-:W3:Y:S01]  /*7e10*/  LDL.LU R83, [R1+0x250] ;  /* 0x0002500001537983 */ /* 0x000ee20000300800 */
[----:B------:R-:W-:-:S03]  /*7e20*/  FADD.FTZ R81, R84, -UR28 ;  /* 0x8000001c54517e21 */ /* 0x000fc60008010000 */
[----:B------:R-:W4:Y:S01]  /*7e30*/  LDL.LU R84, [R1+0x244] ;  /* 0x0002440001547983 */ /* 0x000f220000300800 */
[----:B------:R-:W-:-:S03]  /*7e40*/  FMUL.FTZ R27, R85, R27 ;  /* 0x0000001b551b7220 */ /* 0x000fc60000410000 */
[----:B------:R-:W4:Y:S01]  /*7e50*/  LDL.LU R85, [R1+0x248] ;  /* 0x0002480001557983 */ /* 0x000f220000300800 */
        /* <DEDUP_REMOVED lines=19> */
[C---:B0-----:R-:W-:Y:S01]  /*7f90*/  FMUL.FTZ R51, R81.reuse, R51 ;  /* 0x0000003351337220 */ /* 0x041fe20000410000 */
[----:B------:R-:W-:-:S04]  /*7fa0*/  FADD.FTZ R81, -R81, 1 ;  /* 0x3f80000051517421 */ /* 0x000fc80000010100 */
[----:B------:R-:W-:-:S04]  /*7fb0*/  FFMA.FTZ R81, R75, R81, 1 ;  /* 0x3f8000004b517423 */ /* 0x000fc80000010051 */
[----:B------:R-:W-:Y:S01]  /*7fc0*/  FMUL.FTZ R51, R51, R81 ;  /* 0x0000005133337220 */ /* 0x000fe20000410000 */
        /* <DEDUP_REMOVED lines=11> */
[----:B---3--:R-:W-:-:S04]  /*8080*/  FADD.FTZ R83, R83, -UR28 ;  /* 0x8000001c53537e21 */ /* 0x008fc80008010000 */
[----:B------:R-:W-:-:S04]  /*8090*/  FMUL.FTZ R81, R83, UR16 ;  /* 0x0000001053517c20 */ /* 0x000fc80008410000 */
[----:B------:R-:W-:-:S04]  /*80a0*/  FFMA.FTZ R82, R79, R81, R77 ;  /* 0x000000514f527223 */ /* 0x000fc8000001004d */
[----:B------:R-:W-:-:S06]  /*80b0*/  FMUL.FTZ R83, R82, -1.4426950216293334961 ;  /* 0xbfb8aa3b52537820 */ /* 0x000fcc0000410000 */
[----:B------:R-:W0:Y:S02]  /*80c0*/  MUFU.EX2 R83, R83 ;  /* 0x0000005300537308 */ /* 0x000e240000000800 */
[----:B0-----:R-:W-:-:S06]  /*80d0*/  FADD.FTZ R83, R83, 1 ;  /* 0x3f80000053537421 */ /* 0x001fcc0000010000 */
[----:B------:R-:W0:Y:S01]  /*80e0*/  MUFU.RCP R83, R83 ;  /* 0x0000005300537308 */ /* 0x000e220000001000 */
[----:B----4-:R-:W-:Y:S01]  /*80f0*/  FADD.FTZ R84, R84, -UR28 ;  /* 0x8000001c54547e21 */ /* 0x010fe20008010000 */
        /* <DEDUP_REMOVED lines=10> */
[----:B------:R-:W-:Y:S01]  /*81a0*/  FADD.FTZ R85, R85, -UR28 ;  /* 0x8000001c55557e21 */ /* 0x000fe20008010000 */
        /* <DEDUP_REMOVED lines=54> */
[----:B------:R-:W-:-:S04]  /*8510*/  FADD.FTZ R118, R118, -UR28 ;  /* 0x8000001c76767e21 */ /* 0x000fc80008010000 */
[----:B------:R-:W-:Y:S01]  /*8520*/  FMUL.FTZ R118, R118, UR16 ;  /* 0x0000001076767c20 */ /* 0x000fe20008410000 */
[C---:B0-----:R-:W-:Y:S01]  /*8530*/  FMUL.FTZ R59, R121.reuse, R59 ;  /* 0x0000003b793b7220 */ /* 0x041fe20000410000 */
        /* <DEDUP_REMOVED lines=174> */
[----:B------:R-:W-:Y:S01]  /*9020*/  FADD.FTZ R34, R33, -UR28 ;  /* 0x8000001c21227e21 */ /* 0x000fe20008010000 */
[----:B------:R-:W-:-:S03]  /*9030*/  FADD.FTZ R121, -R121, 1 ;  /* 0x3f80000079797421 */ /* 0x000fc60000010100 */
[----:B------:R-:W-:Y:S01]  /*9040*/  FMUL.FTZ R34, R34, UR16 ;  /* 0x0000001022227c20 */ /* 0x000fe20008410000 */
[----:B------:R-:W-:-:S03]  /*9050*/  FFMA.FTZ R33, R120, R121, 1 ;  /* 0x3f80000078217423 */ /* 0x000fc60000010079 */
        /* <DEDUP_REMOVED lines=27> */
[----:B------:R-:W-:Y:S01]  /*9210*/  FMUL.FTZ R33, R122, R33 ;  /* 0x000000217a217220 */ /* 0x000fe20000410000 */
        /* <DEDUP_REMOVED lines=22> */
[C---:B0-----:R-:W-:Y:S01]  /*9380*/  FMUL.FTZ R122, R121.reuse, R97 ;  /* 0x00000061797a7220 */ /* 0x041fe20000410000 */
        /* <DEDUP_REMOVED lines=185> */
[----:B------:R1:W-:Y:S04]  /*9f20*/  STL [R1+0x210], R28 ;  /* 0x0002101c01007387 */ /* 0x0003e80000100800 */
[----:B-1----:R-:W2:Y:S01]  /*9f30*/  LDL.LU R28, [R1+0x224] ;  /* 0x00022400011c7983 */ /* 0x002ea20000300800 */
[C---:B0-----:R-:W-:Y:S01]  /*9f40*/  FMUL.FTZ R25, R122.reuse, R25 ;  /* 0x000000197a197220 */ /* 0x041fe20000410000 */
[----:B------:R-:W-:-:S04]  /*9f50*/  FADD.FTZ R122, -R122, 1 ;  /* 0x3f8000007a7a7421 */ /* 0x000fc80000010100 */
[----:B------:R-:W-:Y:S02]  /*9f60*/  FFMA.FTZ R122, R121, R122, 1 ;  /* 0x3f800000797a7423 */ /* 0x000fe4000001007a */
[----:B------:R-:W3:Y:S02]  /*9f70*/  LDL.LU R121, [R1+0x230] ;  /* 0x0002300001797983 */ /* 0x000ee40000300800 */
[----:B------:R-:W-:Y:S02]  /*9f80*/  FMUL.FTZ R25, R25, R122 ;  /* 0x0000007a19197220 */ /* 0x000fe40000410000 */
[----:B------:R-:W4:Y:S01]  /*9f90*/  LDL.LU R122, [R1+0x234] ;  /* 0x00023400017a7983 */ /* 0x000f220000300800 */
[----:B------:R-:W-:Y:S01]  /*9fa0*/  FMUL.FTZ R23, R123, R23 ;  /* 0x000000177b177220 */ /* 0x000fe20000410000 */
[----:B------:R-:W-:Y:S02]  /*9fb0*/  FADD.FTZ R125, R26, R125 ;  /* 0x0000007d1a7d7221 */ /* 0x000fe40000010000 */
[----:B------:R0:W-:Y:S04]  /*9fc0*/  STL [R1+0x2b8], R29 ;  /* 0x0002b81d01007387 */ /* 0x0001e80000100800 */
[----:B------:R-:W2:Y:S04]  /*9fd0*/  LDL.LU R123, [R1+0x228] ;  /* 0x00022800017b7983 */ /* 0x000ea80000300800 */
[----:B------:R-:W2:Y:S04]  /*9fe0*/  LDL.LU R26, [R1+0x22c] ;  /* 0x00022c00011a7983 */ /* 0x000ea80000300800 */
[----:B0-----:R-:W2:Y:S01]  /*9ff0*/  LDL.LU R29, [R1+0x21c] ;  /* 0x00021c00011d7983 */ /* 0x001ea20000300800 */
[-C--:B---3--:R-:W-:Y:S01]  /*a000*/  FFMA.FTZ R121, R124, R27.reuse, R121 ;  /* 0x0000001b7c797223 */ /* 0x088fe20000010079 */
[----:B----4-:R-:W-:Y:S01]  /*a010*/  FADD.FTZ R122, R122, R27 ;  /* 0x0000001b7a7a7221 */ /* 0x010fe20000010000 */
[----:B------:R-:W-:-:S04]  /*a020*/  FMUL.FTZ R27, R78, R27 ;  /* 0x0000001b4e1b7220 */ /* 0x000fc80000410000 */
[----:B--2---:R-:W-:Y:S02]  /*a030*/  FFMA.FTZ R124, R124, R27, R28 ;  /* 0x0000001b7c7c7223 */ /* 0x004fe4000001001c */
[----:B------:R-:W2:Y:S04]  /*a040*/  LDL.LU R28, [R1+0x2bc] ;  /* 0x0002bc00011c7983 */ /* 0x000ea80000300800 */
[----:B------:R0:W-:Y:S04]  /*a050*/  STL [R1+0x2b4], R30 ;  /* 0x0002b41e01007387 */ /* 0x0001e80000100800 */
[----:B0-----:R-:W3:Y:S01]  /*a060*/  LDL.LU R30, [R1+0x218] ;  /* 0x00021800011e7983 */ /* 0x001ee20000300800 */
[----:B--2---:R-:W-:Y:S01]  /*a070*/  FADD.FTZ R26, R26, R28 ;  /* 0x0000001c1a1a7221 */ /* 0x004fe20000010000 */
[-C--:B------:R-:W-:Y:S01]  /*a080*/  FFMA.FTZ R123, R29, R28.reuse, R123 ;  /* 0x0000001c1d7b7223 */ /* 0x080fe2000001007b */
[----:B------:R-:W-:-:S04]  /*a090*/  FMUL.FTZ R28, R79, R28 ;  /* 0x0000001c4f1c7220 */ /* 0x000fc80000410000 */
[----:B------:R-:W-:Y:S02]  /*a0a0*/  FFMA.FTZ R124, R29, R28, R124 ;  /* 0x0000001c1d7c7223 */ /* 0x000fe4000001007c */
[----:B------:R-:W2:Y:S01]  /*a0b0*/  LDL.LU R29, [R1+0x2b8] ;  /* 0x0002b800011d7983 */ /* 0x000ea20000300800 */
[----:B------:R-:W-:-:S03]  /*a0c0*/  FADD.FTZ R125, R125, R27 ;  /* 0x0000001b7d7d7221 */ /* 0x000fc60000010000 */
[----:B------:R-:W4:Y:S01]  /*a0d0*/  LDL.LU R27, [R1+0x214] ;  /* 0x00021400011b7983 */ /* 0x000f220000300800 */
[----:B------:R-:W-:-:S03]  /*a0e0*/  FADD.FTZ R125, R28, R125 ;  /* 0x0000007d1c7d7221 */ /* 0x000fc60000010000 */
[----:B------:R-:W4:Y:S01]  /*a0f0*/  LDL.LU R28, [R1+0x210] ;  /* 0x00021000011c7983 */ /* 0x000f220000300800 */
[----:B--2---:R-:W-:Y:S01]  /*a100*/  FADD.FTZ R122, R122, R29 ;  /* 0x0000001d7a7a7221 */ /* 0x004fe20000010000 */
[-C--:B---3--:R-:W-:Y:S01]  /*a110*/  FFMA.FTZ R121, R30, R29.reuse, R121 ;  /* 0x0000001d1e797223 */ /* 0x088fe20000010079 */
[----:B------:R-:W-:-:S04]  /*a120*/  FMUL.FTZ R29, R78, R29 ;  /* 0x0000001d4e1d7220 */ /* 0x000fc80000410000 */
[----:B------:R-:W-:Y:S02]  /*a130*/  FFMA.FTZ R124, R30, R29, R124 ;  /* 0x0000001d1e7c7223 */ /* 0x000fe4000001007c */
[----:B------:R-:W2:Y:S01]  /*a140*/  LDL.LU R30, [R1+0x2b4] ;  /* 0x0002b400011e7983 */ /* 0x000ea20000300800 */
[----:B------:R-:W-:Y:S01]  /*a150*/  FADD.FTZ R125, R125, R29 ;  /* 0x0000001d7d7d7221 */ /* 0x000fe20000010000 */
[----:B----4-:R-:W-:Y:S01]  /*a160*/  FFMA.FTZ R121, R28, R31, R121 ;  /* 0x0000001f1c797223 */ /* 0x010fe20000010079 */
[----:B------:R-:W-:Y:S01]  /*a170*/  FMUL.FTZ R29, R79, R42 ;  /* 0x0000002a4f1d7220 */ /* 0x000fe20000410000 */
[----:B------:R-:W-:-:S04]  /*a180*/  FADD.FTZ R122, R122, R31 ;  /* 0x0000001f7a7a7221 */ /* 0x000fc80000010000 */
[----:B------:R-:W-:Y:S01]  /*a190*/  FADD.FTZ R122, R122, R41 ;  /* 0x000000297a7a7221 */ /* 0x000fe20000010000 */
[----:B--2---:R-:W-:Y:S01]  /*a1a0*/  FADD.FTZ R26, R26, R30 ;  /* 0x0000001e1a1a7221 */ /* 0x004fe20000010000 */
[-C--:B------:R-:W-:Y:S01]  /*a1b0*/  FFMA.FTZ R123, R27, R30.reuse, R123 ;  /* 0x0000001e1b7b7223 */ /* 0x080fe2000001007b */
[----:B------:R-:W-:-:S04]  /*a1c0*/  FMUL.FTZ R30, R79, R30 ;  /* 0x0000001e4f1e7220 */ /* 0x000fc80000410000 */
[----:B------:R-:W-:Y:S01]  /*a1d0*/  FFMA.FTZ R124, R27, R30, R124 ;  /* 0x0000001e1b7c7223 */ /* 0x000fe2000001007c */
[----:B------:R-:W-:Y:S01]  /*a1e0*/  FMUL.FTZ R27, R78, R31 ;  /* 0x0000001f4e1b7220 */ /* 0x000fe20000410000 */
[----:B------:R-:W-:-:S03]  /*a1f0*/  FADD.FTZ R125, R30, R125 ;  /* 0x0000007d1e7d7221 */ /* 0x000fc60000010000 */
[----:B------:R-:W-:Y:S01]  /*a200*/  FFMA.FTZ R124, R28, R27, R124 ;  /* 0x0000001b1c7c7223 */ /* 0x000fe2000001007c */
[----:B------:R-:W-:Y:S01]  /*a210*/  FMUL.FTZ R28, R79, R40 ;  /* 0x000000284f1c7220 */ /* 0x000fe20000410000 */
[----:B------:R-:W-:Y:S01]  /*a220*/  FADD.FTZ R125, R125, R27 ;  /* 0x0000001b7d7d7221 */ /* 0x000fe20000010000 */
[----:B------:R-:W-:Y:S02]  /*a230*/  FMUL.FTZ R27, R78, R41 ;  /* 0x000000294e1b7220 */ /* 0x000fe40000410000 */
[----:B------:R-:W-:Y:S01]  /*a240*/  FFMA.FTZ R124, R80, R28, R124 ;  /* 0x0000001c507c7223 */ /* 0x000fe2000001007c */
[----:B------:R-:W-:-:S03]  /*a250*/  FADD.FTZ R28, R28, R125 ;  /* 0x0000007d1c1c7221 */ /* 0x000fc60000010000 */
[----:B------:R-:W-:Y:S01]  /*a260*/  FFMA.FTZ R124, R69, R27, R124 ;  /* 0x0000001b457c7223 */ /* 0x000fe2000001007c */
        /* <DEDUP_REMOVED lines=20> */
[-C--:B------:R-:W-:Y:S01]  /*a3b0*/  FMUL.FTZ R29, R78, R46.reuse ;  /* 0x0000002e4e1d7220 */ /* 0x080fe20000410000 */
[----:B------:R-:W-:Y:S01]  /*a3c0*/  FADD.FTZ R27, R26, R27 ;  /* 0x0000001b1a1b7221 */ /* 0x000fe20000010000 */
[----:B------:R-:W-:Y:S01]  /*a3d0*/  FFMA.FTZ R30, R45, R46, R30 ;  /* 0x0000002e2d1e7223 */ /* 0x000fe2000001001e */
[-C--:B------:R-:W-:Y:S01]  /*a3e0*/  FMUL.FTZ R26, R79, R48.reuse ;  /* 0x000000304f1a7220 */ /* 0x080fe20000410000 */
        /* <DEDUP_REMOVED lines=9> */
[C---:B------:R-:W-:Y:S01]  /*a480*/  FFMA.FTZ R28, R49.reuse, R41, R28 ;  /* 0x00000029311c7223 */ /* 0x040fe2000001001c */
[----:B------:R-:W-:Y:S01]  /*a490*/  FFMA.FTZ R30, R49, R50, R30 ;  /* 0x00000032311e7223 */ /* 0x000fe2000001001e */
[----:B------:R-:W-:Y:S01]  /*a4a0*/  FADD.FTZ R40, R29, R41 ;  /* 0x000000291d287221 */ /* 0x000fe20000010000 */
[-C--:B------:R-:W-:Y:S01]  /*a4b0*/  FMUL.FTZ R29, R78, R52.reuse ;  /* 0x000000344e1d7220 */ /* 0x080fe20000410000 */
[C---:B------:R-:W-:Y:S01]  /*a4c0*/  FFMA.FTZ R28, R74.reuse, R31, R28 ;  /* 0x0000001f4a1c7223 */ /* 0x040fe2000001001c */
[----:B------:R-:W-:Y:S01]  /*a4d0*/  FFMA.FTZ R26, R74, R51, R27 ;  /* 0x000000334a1a7223 */ /* 0x000fe2000001001b */
[----:B------:R-:W-:Y:S01]  /*a4e0*/  FFMA.FTZ R27, R75, R52, R30 ;  /* 0x000000344b1b7223 */ /* 0x000fe2000001001e */
[----:B------:R-:W-:Y:S01]  /*a4f0*/  FADD.FTZ R40, R31, R40 ;  /* 0x000000281f287221 */ /* 0x000fe20000010000 */
[----:B------:R-:W-:Y:S01]  /*a500*/  FFMA.FTZ R75, R75, R29, R28 ;  /* 0x0000001d4b4b7223 */ /* 0x000fe2000001001c */
[----:B------:R-:W-:Y:S01]  /*a510*/  FMUL.FTZ R28, R79, R53 ;  /* 0x000000354f1c7220 */ /* 0x000fe20000410000 */
[----:B------:R-:W-:Y:S01]  /*a520*/  FMUL.FTZ R30, R78, R54 ;  /* 0x000000364e1e7220 */ /* 0x000fe20000410000 */
[----:B------:R-:W-:-:S02]  /*a530*/  FADD.FTZ R29, R40, R29 ;  /* 0x0000001d281d7221 */ /* 0x000fc40000010000 */
[----:B------:R-:W-:Y:S02]  /*a540*/  FFMA.FTZ R75, R81, R28, R75 ;  /* 0x0000001c514b7223 */ /* 0x000fe4000001004b */
[----:B------:R-:W-:Y:S01]  /*a550*/  FADD.FTZ R29, R28, R29 ;  /* 0x0000001d1c1d7221 */ /* 0x000fe20000010000 */
[----:B------:R-:W-:Y:S01]  /*a560*/  FMUL.FTZ R28, R79, R55 ;  /* 0x000000374f1c7220 */ /* 0x000fe20000410000 */
[----:B------:R-:W-:Y:S02]  /*a570*/  FFMA.FTZ R75, R82, R30, R75 ;  /* 0x0000001e524b7223 */ /* 0x000fe4000001004b */
[----:B------:R-:W-:Y:S01]  /*a580*/  FADD.FTZ R29, R29, R30 ;  /* 0x0000001e1d1d7221 */ /* 0x000fe20000010000 */
[----:B------:R-:W-:Y:S01]  /*a590*/  FMUL.FTZ R30, R78, R56 ;  /* 0x000000384e1e7220 */ /* 0x000fe20000410000 */
[----:B------:R-:W-:Y:S02]  /*a5a0*/  FFMA.FTZ R75, R83, R28, R75 ;  /* 0x0000001c534b7223 */ /* 0x000fe4000001004b */
[----:B------:R-:W-:Y:S01]  /*a5b0*/  FADD.FTZ R29, R28, R29 ;  /* 0x0000001d1c1d7221 */ /* 0x000fe20000010000 */
[----:B------:R-:W-:Y:S01]  /*a5c0*/  FMUL.FTZ R28, R79, R57 ;  /* 0x000000394f1c7220 */ /* 0x000fe20000410000 */
[----:B------:R-:W-:Y:S01]  /*a5d0*/  FFMA.FTZ R75, R84, R30, R75 ;  /* 0x0000001e544b7223 */ /* 0x000fe2000001004b */
[----:B------:R-:W-:Y:S01]  /*a5e0*/  FFMA.FTZ R26, R81, R53, R26 ;  /* 0x00000035511a7223 */ /* 0x000fe2000001001a */
[----:B------:R-:W-:Y:S01]  /*a5f0*/  FADD.FTZ R29, R29, R30 ;  /* 0x0000001e1d1d7221 */ /* 0x000fe20000010000 */
[----:B------:R-:W-:Y:S01]  /*a600*/  FMUL.FTZ R30, R78, R58 ;  /* 0x0000003a4e1e7220 */ /* 0x000fe20000410000 */
[----:B------:R-:W-:Y:S01]  /*a610*/  FFMA.FTZ R75, R85, R28, R75 ;  /* 0x0000001c554b7223 */ /* 0x000fe2000001004b */
[----:B------:R-:W-:Y:S01]  /*a620*/  FFMA.FTZ R27, R82, R54, R27 ;  /* 0x00000036521b7223 */ /* 0x000fe2000001001b */
[----:B------:R-:W-:Y:S01]  /*a630*/  FFMA.FTZ R26, R83, R55, R26 ;  /* 0x00000037531a7223 */ /* 0x000fe2000001001a */
[----:B------:R-:W-:Y:S01]  /*a640*/  FADD.FTZ R29, R28, R29 ;  /* 0x0000001d1c1d7221 */ /* 0x000fe20000010000 */
[----:B------:R-:W-:Y:S01]  /*a650*/  FFMA.FTZ R75, R86, R30, R75 ;  /* 0x0000001e564b7223 */ /* 0x000fe2000001004b */
[----:B------:R-:W-:Y:S01]  /*a660*/  FMUL.FTZ R28, R79, R59 ;  /* 0x0000003b4f1c7220 */ /* 0x000fe20000410000 */
[----:B------:R-:W-:Y:S01]  /*a670*/  FFMA.FTZ R27, R84, R56, R27 ;  /* 0x00000038541b7223 */ /* 0x000fe2000001001b */
[----:B------:R-:W-:Y:S01]  /*a680*/  FFMA.FTZ R26, R85, R57, R26 ;  /* 0x00000039551a7223 */ /* 0x000fe2000001001a */
[----:B------:R-:W-:Y:S01]  /*a690*/  FADD.FTZ R29, R29, R30 ;  /* 0x0000001e1d1d7221 */ /* 0x000fe20000010000 */
[C---:B------:R-:W-:Y:S01]  /*a6a0*/  FFMA.FTZ R75, R117.reuse, R28, R75 ;  /* 0x0000001c754b7223 */ /* 0x040fe2000001004b */
[----:B------:R-:W-:Y:S01]  /*a6b0*/  FMUL.FTZ R30, R78, R60 ;  /* 0x0000003c4e1e7220 */ /* 0x000fe20000410000 */
[----:B------:R-:W-:Y:S01]  /*a6c0*/  FFMA.FTZ R27, R86, R58, R27 ;  /* 0x0000003a561b7223 */ /* 0x000fe2000001001b */
[----:B------:R-:W-:Y:S01]  /*a6d0*/  FFMA.FTZ R26, R117, R59, R26 ;  /* 0x0000003b751a7223 */ /* 0x000fe2000001001a */
[----:B------:R-:W-:Y:S01]  /*a6e0*/  FADD.FTZ R29, R28, R29 ;  /* 0x0000001d1c1d7221 */ /* 0x000fe20000010000 */
[C---:B------:R-:W-:Y:S01]  /*a6f0*/  FFMA.FTZ R75, R118.reuse, R30, R75 ;  /* 0x0000001e764b7223 */ /* 0x040fe2000001004b */
[-C--:B------:R-:W-:Y:S01]  /*a700*/  FMUL.FTZ R40, R79, R61.reuse ;  /* 0x0000003d4f287220 */ /* 0x080fe20000410000 */
        /* <DEDUP_REMOVED lines=56> */
[----:B------:R-:W-:Y:S01]  /*aa90*/  FFMA.FTZ R28, R103, R41, R26 ;  /* 0x00000029671c7223 */ /* 0x000fe2000001001a */
[-C--:B------:R-:W-:Y:S01]  /*aaa0*/  FMUL.FTZ R31, R79, R38.reuse ;  /* 0x000000264f1f7220 */ /* 0x080fe20000410000 */
        /* <DEDUP_REMOVED lines=28> */
[C---:B------:R-:W-:Y:S01]  /*ac70*/  FFMA.FTZ R37, R34.reuse, R28, R27 ;  /* 0x0000001c22257223 */ /* 0x040fe2000001001b */
[----:B------:R-:W-:Y:S01]  /*ac80*/  FMUL.FTZ R30, R79, R0 ;  /* 0x000000004f1e7220 */ /* 0x000fe20000410000 */
[----:B------:R-:W-:Y:S01]  /*ac90*/  FFMA.FTZ R26, R93, R33, R26 ;  /* 0x000000215d1a7223 */ /* 0x000fe2000001001a */
[----:B------:R-:W-:Y:S01]  /*aca0*/  FADD.FTZ R36, R73, R36 ;  /* 0x0000002449247221 */ /* 0x000fe20000010000 */
[----:B------:R-:W-:Y:S01]  /*acb0*/  FFMA.FTZ R29, R34, R32, R29 ;  /* 0x00000020221d7223 */ /* 0x000fe2000001001d */
        /* <DEDUP_REMOVED lines=10> */
[----:B------:R-:W-:Y:S01]  /*ad60*/  FADD.FTZ R30, R31, R28 ;  /* 0x0000001c1f1e7221 */ /* 0x000fe20000010000 */
[-C--:B------:R-:W-:Y:S01]  /*ad70*/  FMUL.FTZ R31, R78, R96.reuse ;  /* 0x000000604e1f7220 */ /* 0x080fe20000410000 */
[C---:B------:R-:W-:Y:S01]  /*ad80*/  FFMA.FTZ R88, R90.reuse, R29, R88 ;  /* 0x0000001d5a587223 */ /* 0x040fe20000010058 */
        /* <DEDUP_REMOVED lines=38> */
[----:B------:R-:W-:Y:S01]  /*aff0*/  FADD.FTZ R26, R31, R33 ;  /* 0x000000211f1a7221 */ /* 0x000fe20000010000 */
[----:B------:R-:W-:Y:S01]  /*b000*/  FFMA.FTZ R3, R4, R35, R0 ;  /* 0x0000002304037223 */ /* 0x000fe20000010000 */
[----:B------:R-:W-:Y:S01]  /*b010*/  FADD.FTZ R91, R91, R102 ;  /* 0x000000665b5b7221 */ /* 0x000fe20000010000 */
[-C--:B------:R-:W-:Y:S01]  /*b020*/  FMUL.FTZ R0, R78, R7.reuse ;  /* 0x000000074e007220 */ /* 0x080fe20000410000 */
[----:B------:R-:W-:Y:S01]  /*b030*/  FADD.FTZ R26, R35, R26 ;  /* 0x0000001a231a7221 */ /* 0x000fe20000010000 */
[C---:B------:R-:W-:Y:S01]  /*b040*/  FFMA.FTZ R29, R6.reuse, R7, R29 ;  /* 0x00000007061d7223 */ /* 0x040fe2000001001d */
[----:B------:R-:W-:Y:S01]  /*b050*/  FADD.FTZ R2, R91, R2 ;  /* 0x000000025b027221 */ /* 0x000fe20000010000 */
[----:B------:R-:W-:Y:S01]  /*b060*/  FFMA.FTZ R6, R6, R0, R3 ;  /* 0x0000000006067223 */ /* 0x000fe20000010003 */
[----:B------:R-:W-:Y:S01]  /*b070*/  FMUL.FTZ R3, R79, R9 ;  /* 0x000000094f037220 */ /* 0x000fe20000410000 */
[----:B------:R-:W-:Y:S01]  /*b080*/  FADD.FTZ R26, R26, R0 ;  /* 0x000000001a1a7221 */ /* 0x000fe20000010000 */
[----:B------:R-:W-:Y:S01]  /*b090*/  FFMA.FTZ R27, R4, R5, R27 ;  /* 0x00000005041b7223 */ /* 0x000fe2000001001b */
[----:B------:R-:W-:Y:S01]  /*b0a0*/  FADD.FTZ R2, R2, R5 ;  /* 0x0000000502027221 */ /* 0x000fe20000010000 */
[----:B------:R-:W-:Y:S01]  /*b0b0*/  FFMA.FTZ R5, R8, R3, R6 ;  /* 0x0000000308057223 */ /* 0x000fe20000010006 */
[-C--:B------:R-:W-:Y:S01]  /*b0c0*/  FMUL.FTZ R0, R78, R11.reuse ;  /* 0x0000000b4e007220 */ /* 0x080fe20000410000 */
[----:B------:R-:W-:Y:S01]  /*b0d0*/  FADD.FTZ R26, R3, R26 ;  /* 0x0000001a031a7221 */ /* 0x000fe20000010000 */
[C---:B------:R-:W-:Y:S01]  /*b0e0*/  FFMA.FTZ R29, R10.reuse, R11, R29 ;  /* 0x0000000b0a1d7223 */ /* 0x040fe2000001001d */
[----:B------:R-:W-:Y:S01]  /*b0f0*/  FMUL.FTZ R3, R79, R13 ;  /* 0x0000000d4f037220 */ /* 0x000fe20000410000 */
[----:B------:R-:W-:Y:S01]  /*b100*/  FFMA.FTZ R10, R10, R0, R5 ;  /* 0x000000000a0a7223 */ /* 0x000fe20000010005 */
[----:B------:R-:W-:Y:S01]  /*b110*/  FADD.FTZ R26, R26, R0 ;  /* 0x000000001a1a7221 */ /* 0x000fe20000010000 */
[----:B------:R-:W-:-:S02]  /*b120*/  FMUL.FTZ R4, R78, R15 ;  /* 0x0000000f4e047220 */ /* 0x000fc40000410000 */
[----:B------:R-:W-:Y:S01]  /*b130*/  FFMA.FTZ R5, R12, R3, R10 ;  /* 0x000000030c057223 */ /* 0x000fe2000001000a */
[----:B------:R-:W-:Y:S01]  /*b140*/  FADD.FTZ R26, R3, R26 ;  /* 0x0000001a031a7221 */ /* 0x000fe20000010000 */
[C---:B------:R-:W-:Y:S01]  /*b150*/  FFMA.FTZ R0, R14.reuse, R15, R29 ;  /* 0x0000000f0e007223 */ /* 0x040fe2000001001d */
[----:B------:R-:W-:Y:S01]  /*b160*/  FMUL.FTZ R3, R79, R17 ;  /* 0x000000114f037220 */ /* 0x000fe20000410000 */
[----:B------:R-:W-:Y:S01]  /*b170*/  FFMA.FTZ R14, R14, R4, R5 ;  /* 0x000000040e0e7223 */ /* 0x000fe20000010005 */
[----:B------:R-:W-:Y:S01]  /*b180*/  FADD.FTZ R26, R26, R4 ;  /* 0x000000041a1a7221 */ /* 0x000fe20000010000 */
[----:B------:R-:W-:Y:S01]  /*b190*/  FADD.FTZ R114, R114, R7 ;  /* 0x0000000772727221 */ /* 0x000fe20000010000 */
[----:B------:R-:W-:Y:S01]  /*b1a0*/  FMUL.FTZ R7, R78, R19 ;  /* 0x000000134e077220 */ /* 0x000fe20000410000 */
[----:B------:R-:W-:Y:S01]  /*b1b0*/  FFMA.FTZ R5, R16, R3, R14 ;  /* 0x0000000310057223 */ /* 0x000fe2000001000e */
        /* <DEDUP_REMOVED lines=27> */
[----:B0-----:R-:W-:-:S07]  /*b370*/  FADD.FTZ R11, R0, R25 ;  /* 0x00000019000b7221 */ /* 0x001fce0000010000 */
.L_x_1419:
        /* <DEDUP_REMOVED lines=48> */
.L_x_1421:
[----:B------:R-:W-:Y:S05]  /*b680*/  BSYNC.RECONVERGENT B0 ;  /* 0x0000000000007941 */ /* 0x000fea0003800200 */
.L_x_1420:
        /* <DEDUP_REMOVED lines=40> */
.L_x_1423:
[----:B------:R-:W-:Y:S05]  /*b910*/  BSYNC.RECONVERGENT B0 ;  /* 0x0000000000007941 */ /* 0x000fea0003800200 */
.L_x_1422:
        /* <DEDUP_REMOVED lines=15> */
[----:B------:R-:W-:Y:S01]  /*ba10*/  FADD.FTZ R6, R9, R45 ;  /* 0x0000002d09067221 */ /* 0x000fe20000010000 */
[----:B-1----:R-:W-:Y:S01]  /*ba20*/  FADD.FTZ R7, R10, R46 ;  /* 0x0000002e0a077221 */ /* 0x002fe20000010000 */
[----:B----4-:R-:W-:Y:S01]  /*ba30*/  FADD.FTZ R5, R5, R48 ;  /* 0x0000003005057221 */ /* 0x010fe20000010000 */
[----:B0-----:R-:W0:Y:S01]  /*ba40*/  LDS.128 R8, [R0+0x14a0] ;  /* 0x0014a00000087984 */ /* 0x001e220000000c00 */
        /* <DEDUP_REMOVED lines=59> */
.L_x_1425:
[----:B------:R-:W-:Y:S05]  /*be00*/  BSYNC.RECONVERGENT B0 ;  /* 0x0000000000007941 */ /* 0x000fea0003800200 */
.L_x_1424:
        /* <DEDUP_REMOVED lines=30> */
.L_x_1427:
[----:B------:R-:W-:Y:S05]  /*bff0*/  BSYNC.RECONVERGENT B0 ;  /* 0x0000000000007941 */ /* 0x000fea0003800200 */
.L_x_1426:
        /* <DEDUP_REMOVED lines=13> */
[----:B------:R-:W0:Y:S01]  /*c0d0*/  LDC.64 R8, c[0x0][0x3c8] ;  /* 0x0000f200ff087b82 */ /* 0x000e220000000a00 */
        /* <DEDUP_REMOVED lines=20> */
.L_x_1431:
[----:B------:R-:W3:Y:S04]  /*c220*/  LDG.E.STRONG.GPU R0, desc[UR10][R10.64] ;  /* 0x0000000a0a007981 */ /* 0x000ee8000c1ef900 */
[----:B---3--:R-:W-:Y:S04]  /*c230*/  CCTL.IVALL ;  /* 0x00000000ff00798f */ /* 0x008fe80002000000 */
[----:B------:R0:W-:Y:S01]  /*c240*/  STL [R1], R0 ;  /* 0x0000000001007387 */ /* 0x0001e20000100800 */
[----:B------:R-:W-:-:S13]  /*c250*/  ISETP.NE.AND P0, PT, R0, UR5, PT ;  /* 0x0000000500007c0c */ /* 0x000fda000bf05270 */
[----:B0-----:R-:W-:Y:S05]  /*c260*/  @P0 BRA `(.L_x_1431) ;  /* 0xfffffffc00ec0947 */ /* 0x001fea000383ffff */
.L_x_1430:
[----:B------:R-:W-:Y:S05]  /*c270*/  BSYNC.RECONVERGENT B0 ;  /* 0x0000000000007941 */ /* 0x000fea0003800200 */
.L_x_1429:
        /* <DEDUP_REMOVED lines=15> */
.L_x_1433:
[----:B------:R-:W-:Y:S02]  /*c370*/  ISETP.NE.AND P1, PT, RZ, UR23, PT ;  /* 0x00000017ff007c0c */ /* 0x000fe4000bf25270 */
[----:B------:R-:W-:Y:S02]  /*c380*/  MOV R9, UR6 ;  /* 0x0000000600097c02 */ /* 0x000fe40008000f00 */
[----:B------:R-:W-:-:S13]  /*c390*/  ISETP.NE.OR P1, PT, R4, RZ, !P1 ;  /* 0x000000ff0400720c */ /* 0x000fda0004f25670 */
[----:B------:R-:W-:-:S06]  /*c3a0*/  @!P1 IMAD.WIDE.U32 R8, R9, 0x8, R6 ;  /* 0x0000000809089825 */ /* 0x000fcc00078e0006 */
[----:B------:R-:W3:Y:S01]  /*c3b0*/  @!P1 LDG.E.64 R8, desc[UR10][R8.64] ;  /* 0x0000000a08089981 */ /* 0x000ee2000c1e1b00 */
[----:B------:R-:W-:Y:S01]  /*c3c0*/  UIADD3 UR24, UPT, UPT, UR5, 0x1, URZ ;  /* 0x0000000105187890 */ /* 0x000fe2000fffe0ff */
[----:B------:R-:W-:Y:S01]  /*c3d0*/  MOV R11, UR18 ;  /* 0x00000012000b7c02 */ /* 0x000fe20008000f00 */
[----:B------:R-:W-:Y:S01]  /*c3e0*/  UIADD3 UR25, UPT, UPT, UR5, 0x2, URZ ;  /* 0x0000000205197890 */ /* 0x000fe2000fffe0ff */
[----:B------:R-:W0:Y:S01]  /*c3f0*/  S2R R0, SR_CTAID.X ;  /* 0x0000000000007919 */ /* 0x000e220000002500 */
[----:B------:R-:W-:Y:S01]  /*c400*/  UIADD3 UR26, UPT, UPT, UR5, 0x3, URZ ;  /* 0x00000003051a7890 */ /* 0x000fe2000fffe0ff */
[----:B--2---:R-:W-:Y:S01]  /*c410*/  MOV R13, UR17 ;  /* 0x00000011000d7c02 */ /* 0x004fe20008000f00 */
        /* <DEDUP_REMOVED lines=18> */
[----:B------:R0:W2:Y:S01]  /*c540*/  @!P4 LDG.E.64 R20, desc[UR10][R10.64] ;  /* 0x0000000a0a14c981 */ /* 0x0000a2000c1e1b00 */
        /* <DEDUP_REMOVED lines=9> */
[----:B---3--:R-:W-:Y:S01]  /*c5e0*/  @!P1 FADD.FTZ R3, R3, R9 ;  /* 0x0000000903039221 */ /* 0x008fe20000010000 */
[----:B------:R-:W-:Y:S01]  /*c5f0*/  MOV R9, UR22 ;  /* 0x0000001600097c02 */ /* 0x000fe20008000f00 */
[----:B------:R-:W-:Y:S01]  /*c600*/  @!P1 FADD.FTZ R2, R2, R8 ;  /* 0x0000000802029221 */ /* 0x000fe20000010000 */
[----:B------:R-:W-:-:S03]  /*c610*/  ISETP.NE.AND P1, PT, R0, UR24, PT ;  /* 0x0000001800007c0c */ /* 0x000fc6000bf25270 */
[----:B------:R-:W-:Y:S01]  /*c620*/  @!P0 IMAD.WIDE.U32 R8, R9, 0x8, R6 ;  /* 0x0000000809088825 */ /* 0x000fe200078e0006 */
[----:B------:R-:W-:-:S04]  /*c630*/  ISETP.NE.OR P1, PT, R4, RZ, !P1 ;  /* 0x000000ff0400720c */ /* 0x000fc80004f25670 */
[----:B------:R0:W3:Y:S09]  /*c640*/  @!P0 LDG.E.64 R18, desc[UR10][R8.64] ;  /* 0x0000000a08128981 */ /* 0x0000f2000c1e1b00 */
        /* <DEDUP_REMOVED lines=15> */
[----:B---3--:R-:W-:Y:S01]  /*c740*/  @!P0 FADD.FTZ R2, R2, R18 ;  /* 0x0000001202028221 */ /* 0x008fe20000010000 */
[----:B------:R-:W-:-:S03]  /*c750*/  @!P0 FADD.FTZ R3, R3, R19 ;  /* 0x0000001303038221 */ /* 0x000fc60000010000 */
[----:B--2---:R-:W-:Y:S01]  /*c760*/  @!P4 FADD.FTZ R2, R2, R20 ;  /* 0x000000140202c221 */ /* 0x004fe20000010000 */
        /* <DEDUP_REMOVED lines=13> */
.L_x_1432:
        /* <DEDUP_REMOVED lines=32> */
[----:B------:R-:W-:Y:S01]  /*ca40*/  MOV R9, UR17 ;  /* 0x0000001100097c02 */ /* 0x000fe20008000f00 */
[----:B------:R-:W-:-:S04]  /*ca50*/  @!UP1 UIMAD UR7, UR7, UR9, UR14 ;  /* 0x00000009070792a4 */ /* 0x000fc8000f8e020e */
[----:B------:R-:W-:Y:S02]  /*ca60*/  @!P0 IMAD.WIDE.U32 R8, R9, 0x8, R6 ;  /* 0x0000000809088825 */ /* 0x000fe400078e0006 */
[----:B--2---:R-:W-:-:S04]  /*ca70*/  MOV R13, UR7 ;  /* 0x00000007000d7c02 */ /* 0x004fc80008000f00 */
        /* <DEDUP_REMOVED lines=16> */
.L_x_1434:
        /* <DEDUP_REMOVED lines=19> */
[----:B------:R-:W3:Y:S04]  /*ccb0*/  @!P0 LDG.E.64 R8, desc[UR10][R8.64] ;  /* 0x0000000a08088981 */ /* 0x000ee8000c1e1b00 */
[----:B------:R-:W4:Y:S01]  /*ccc0*/  @!P1 LDG.E.64 R10, desc[UR10][R10.64] ;  /* 0x0000000a0a0a9981 */ /* 0x000f22000c1e1b00 */
[----:B------:R-:W-:-:S04]  /*ccd0*/  IADD3 R0, PT, PT, R0, 0x2, RZ ;  /* 0x0000000200007810 */ /* 0x000fc80007ffe0ff */
[----:B------:R-:W-:Y:S01]  /*cce0*/  R2UR UR5, R0 ;  /* 0x00000000000572ca */ /* 0x000fe200000e0000 */
[----:B----4-:R-:W-:Y:S01]  /*ccf0*/  @!P1 FADD.FTZ R2, R2, R10 ;  /* 0x0000000a02029221 */ /* 0x010fe20000010000 */
[----:B------:R-:W-:-:S03]  /*cd00*/  @!P1 FADD.FTZ R3, R3, R11 ;  /* 0x0000000b03039221 */ /* 0x000fc60000010000 */
[----:B---3--:R-:W-:Y:S01]  /*cd10*/  @!P0 FADD.FTZ R2, R2, R8 ;  /* 0x0000000802028221 */ /* 0x008fe20000010000 */
[----:B------:R-:W-:-:S09]  /*cd20*/  @!P0 FADD.FTZ R3, R3, R9 ;  /* 0x0000000903038221 */ /* 0x000fd20000010000 */
.L_x_1435:
        /* <DEDUP_REMOVED lines=12> */
.L_x_1436:
[----:B------:R-:W-:Y:S05]  /*cdf0*/  BSYNC.RECONVERGENT B0 ;  /* 0x0000000000007941 */ /* 0x000fea0003800200 */
.L_x_1428:
        /* <DEDUP_REMOVED lines=17> */
.L_x_1442:
[----:B------:R-:W-:-:S05]  /*cf10*/  LEA R14, R15, UR15, 0x3 ;  /* 0x0000000f0f0e7c11 */ /* 0x000fca000f8e18ff */
[----:B0-----:R-:W2:Y:S04]  /*cf20*/  LDL.128 R8, [R14+0x10] ;  /* 0x000010000e087983 */ /* 0x001ea80000100c00 */
[----:B-1----:R0:W3:Y:S01]  /*cf30*/  LDL.128 R4, [R14+0x110] ;  /* 0x000110000e047983 */ /* 0x0020e20000100c00 */
[----:B-----5:R-:W-:Y:S01]  /*cf40*/  LEA R21, R15, R80, 0x4 ;  /* 0x000000500f157211 */ /* 0x020fe200078e20ff */
[----:B------:R-:W-:Y:S03]  /*cf50*/  BSSY.RECONVERGENT B0, `(.L_x_1437) ;  /* 0x0000035000007945 */ /* 0x000fe60003800200 */
[C---:B------:R-:W-:Y:S02]  /*cf60*/  ISETP.GE.U32.AND P0, PT, R21.reuse, UR18, PT ;  /* 0x0000001215007c0c */ /* 0x040fe4000bf06070 */
[----:B------:R-:W-:-:S04]  /*cf70*/  IADD3 R23, PT, PT, R21, 0x10, RZ ;  /* 0x0000001015177810 */ /* 0x000fc80007ffe0ff */
[----:B------:R-:W-:Y:S01]  /*cf80*/  ISETP.GE.U32.AND P1, PT, R23, UR18, PT ;  /* 0x0000001217007c0c */ /* 0x000fe2000bf26070 */
[----:B--2---:R-:W-:Y:S01]  /*cf90*/  FADD.FTZ R8, R8, -UR28 ;  /* 0x8000001c08087e21 */ /* 0x004fe20008010000 */
[----:B------:R-:W-:Y:S01]  /*cfa0*/  FADD.FTZ R9, R9, -UR28 ;  /* 0x8000001c09097e21 */ /* 0x000fe20008010000 */
[----:B------:R-:W-:Y:S01]  /*cfb0*/  FADD.FTZ R10, R10, -UR28 ;  /* 0x8000001c0a0a7e21 */ /* 0x000fe20008010000 */
[----:B------:R-:W-:Y:S01]  /*cfc0*/  FADD.FTZ R11, R11, -UR28 ;  /* 0x8000001c0b0b7e21 */ /* 0x000fe20008010000 */
[----:B------:R-:W-:Y:S01]  /*cfd0*/  FMUL.FTZ R19, R8, UR16 ;  /* 0x0000001008137c20 */ /* 0x000fe20008410000 */
[----:B------:R-:W-:Y:S01]  /*cfe0*/  FMUL.FTZ R18, R9, UR16 ;  /* 0x0000001009127c20 */ /* 0x000fe20008410000 */
[----:B------:R-:W-:Y:S02]  /*cff0*/  FMUL.FTZ R10, R10, UR16 ;  /* 0x000000100a0a7c20 */ /* 0x000fe40008410000 */
[----:B------:R-:W-:Y:S01]  /*d000*/  @P2 FFMA.FTZ R2, R78, R19, R76 ;  /* 0x000000134e022223 */ /* 0x000fe2000001004c */
[----:B------:R-:W-:-:S03]  /*d010*/  @P2 FFMA.FTZ R3, R79, R18, R77 ;  /* 0x000000124f032223 */ /* 0x000fc6000001004d */
[----:B------:R-:W-:Y:S01]  /*d020*/  @P2 FMUL.FTZ R8, R2, -1.4426950216293334961 ;  /* 0xbfb8aa3b02082820 */ /* 0x000fe20000410000 */
[----:B------:R-:W-:-:S05]  /*d030*/  @P2 FMUL.FTZ R12, R3, -1.4426950216293334961 ;  /* 0xbfb8aa3b030c2820 */ /* 0x000fca0000410000 */
[----:B------:R-:W1:Y:S08]  /*d040*/  @P2 MUFU.EX2 R8, R8 ;  /* 0x0000000800082308 */ /* 0x000e700000000800 */
[----:B------:R-:W0:Y:S01]  /*d050*/  @P2 MUFU.EX2 R12, R12 ;  /* 0x0000000c000c2308 */ /* 0x000e220000000800 */
[----:B-1----:R-:W-:-:S07]  /*d060*/  @P2 FADD.FTZ R9, R8, 1 ;  /* 0x3f80000008092421 */ /* 0x002fce0000010000 */
[----:B------:R-:W1:Y:S01]  /*d070*/  @P2 MUFU.RCP R9, R9 ;  /* 0x0000000900092308 */ /* 0x000e620000001000 */
[----:B0-----:R-:W-:Y:S01]  /*d080*/  @P2 FADD.FTZ R14, R12, 1 ;  /* 0x3f8000000c0e2421 */ /* 0x001fe20000010000 */
[----:B------:R-:W-:-:S06]  /*d090*/  FMUL.FTZ R12, R11, UR16 ;  /* 0x000000100b0c7c20 */ /* 0x000fcc0008410000 */
[----:B------:R-:W0:Y:S01]  /*d0a0*/  @P2 MUFU.RCP R14, R14 ;  /* 0x0000000e000e2308 */ /* 0x000e220000001000 */
[----:B-1----:R-:W-:Y:S01]  /*d0b0*/  @P2 FADD.FTZ R17, -R9, 1 ;  /* 0x3f80000009112421 */ /* 0x002fe20000010100 */
[----:B---3--:R-:W-:-:S03]  /*d0c0*/  @P2 FMUL.FTZ R16, R4, R9 ;  /* 0x0000000904102220 */ /* 0x008fc60000410000 */
[----:B------:R-:W-:-:S04]  /*d0d0*/  @P2 FFMA.FTZ R17, R2, R17, 1 ;  /* 0x3f80000002112423 */ /* 0x000fc80000010011 */
[----:B------:R-:W-:Y:S01]  /*d0e0*/  @P2 FMUL.FTZ R4, R16, R17 ;  /* 0x0000001110042220 */ /* 0x000fe20000410000 */
[----:B------:R-:W-:Y:S01]  /*d0f0*/  FFMA.FTZ R17, R0, R19, R13 ;  /* 0x0000001300117223 */ /* 0x000fe2000001000d */
[----:B0-----:R-:W-:Y:S01]  /*d100*/  @P2 FADD.FTZ R2, -R14, 1 ;  /* 0x3f8000000e022421 */ /* 0x001fe20000010100 */
[----:B------:R-:W-:Y:S01]  /*d110*/  @P2 FMUL.FTZ R14, R5, R14 ;  /* 0x0000000e050e2220 */ /* 0x000fe20000410000 */
[----:B------:R-:W-:Y:S01]  /*d120*/  SHF.R.S32.HI R16, RZ, 0x1f, R23 ;  /* 0x0000001fff107819 */ /* 0x000fe20000011417 */
[----:B------:R-:W-:Y:S01]  /*d130*/  FFMA.FTZ R17, R78, R4, -R17 ;  /* 0x000000044e117223 */ /* 0x000fe20000010811 */
[----:B------:R-:W-:Y:S01]  /*d140*/  SHF.R.S32.HI R4, RZ, 0x1f, R21 ;  /* 0x0000001fff047819 */ /* 0x000fe20000011415 */
[----:B------:R-:W-:Y:S01]  /*d150*/  @P2 FFMA.FTZ R3, R3, R2, 1 ;  /* 0x3f80000003032423 */ /* 0x000fe20000010002 */
[--C-:B------:R-:W-:Y:S01]  /*d160*/  FFMA.FTZ R2, R0, R18, R13.reuse ;  /* 0x0000001200027223 */ /* 0x100fe2000001000d */
[----:B------:R-:W-:Y:S01]  /*d170*/  ISETP.GE.AND.EX P1, PT, R16, UR19, PT, P1 ;  /* 0x0000001310007c0c */ /* 0x000fe2000bf26310 */
[--C-:B------:R-:W-:Y:S01]  /*d180*/  FFMA.FTZ R19, R0, R10, R13.reuse ;  /* 0x0000000a00137223 */ /* 0x100fe2000001000d */
[----:B------:R-:W-:Y:S01]  /*d190*/  ISETP.GE.AND.EX P0, PT, R4, UR19, PT, P0 ;  /* 0x0000001304007c0c */ /* 0x000fe2000bf06300 */
[----:B------:R-:W-:Y:S01]  /*d1a0*/  @P2 FMUL.FTZ R5, R14, R3 ;  /* 0x000000030e052220 */ /* 0x000fe20000410000 */
[----:B------:R-:W-:Y:S01]  /*d1b0*/  ISETP.NE.AND P2, PT, RZ, UR12, PT ;  /* 0x0000000cff007c0c */ /* 0x000fe2000bf45270 */
[----:B------:R-:W-:-:S02]  /*d1c0*/  FFMA.FTZ R14, R0, R12, R13 ;  /* 0x0000000c000e7223 */ /* 0x000fc4000001000d */
[----:B------:R-:W-:-:S08]  /*d1d0*/  FFMA.FTZ R9, R79, R5, -R2 ;  /* 0x000000054f097223 */ /* 0x000fd00000010802 */
        /* <DEDUP_REMOVED lines=10> */
[----:B------:R-:W-:-:S05]  /*d280*/  LEA.HI.X R5, R2, UR7, R3, 0x2, P0 ;  /* 0x0000000702057c11 */ /* 0x000fca00080f1403 */
[----:B------:R0:W-:Y:S04]  /*d290*/  STG.E.64 desc[UR10][R4.64], R8 ;  /* 0x0000000804007986 */ /* 0x0001e8000c101b0a */
.L_x_1438:
[----:B------:R-:W-:Y:S05]  /*d2a0*/  BSYNC.RECONVERGENT B0 ;  /* 0x0000000000007941 */ /* 0x000fea0003800200 */
.L_x_1437:
        /* <DEDUP_REMOVED lines=19> */
.L_x_1439:
[----:B------:R-:W-:Y:S01]  /*d3e0*/  BSSY.RECONVERGENT B0, `(.L_x_1440) ;  /* 0x000000f000007945 */ /* 0x000fe20003800200 */
[----:B------:R-:W-:Y:S01]  /*d3f0*/  FFMA.FTZ R19, R78, R6, -R19 ;  /* 0x000000064e137223 */ /* 0x000fe20000010813 */
[----:B------:R-:W-:Y:S02]  /*d400*/  FFMA.FTZ R7, R79, R7, -R14 ;  /* 0x000000074f077223 */ /* 0x000fe4000001080e */
[----:B------:R-:W-:Y:S05]  /*d410*/  @P1 BRA `(.L_x_1441) ;  /* 0x00000000002c1947 */ /* 0x000fea0003800000 */
[----:B------:R-:W-:Y:S01]  /*d420*/  MOV R2, R68 ;  /* 0x0000004400027202 */ /* 0x000fe20000000f00 */
[----:B0-----:R-:W-:Y:S01]  /*d430*/  IMAD R4, R16, UR20, RZ ;  /* 0x0000001410047c24 */ /* 0x001fe2000f8e02ff */
        /* <DEDUP_REMOVED lines=9> */
.L_x_1441:
[----:B------:R-:W-:Y:S05]  /*d4d0*/  BSYNC.RECONVERGENT B0 ;  /* 0x0000000000007941 */ /* 0x000fea0003800200 */
.L_x_1440:
[----:B------:R-:W-:-:S04]  /*d4e0*/  IADD3 R15, PT, PT, R15, 0x2, RZ ;  /* 0x000000020f0f7810 */ /* 0x000fc80007ffe0ff */
[----:B------:R-:W-:-:S13]  /*d4f0*/  ISETP.NE.AND P0, PT, R15, 0x20, PT ;  /* 0x000000200f00780c */ /* 0x000fda0003f05270 */
[----:B------:R-:W-:Y:S05]  /*d500*/  @P0 BRA `(.L_x_1442) ;  /* 0xfffffff800800947 */ /* 0x000fea000383ffff */
[----:B------:R-:W2:Y:S01]  /*d510*/  LDCU UR5, c[0x0][0x410] ;  /* 0x00008200ff0577ac */ /* 0x000ea20008000800 */
[----:B------:R-:W2:Y:S01]  /*d520*/  LDCU UR6, c[0x0][0x3e0] ;  /* 0x00007c00ff0677ac */ /* 0x000ea20008000800 */
[----:B------:R-:W-:Y:S02]  /*d530*/  UIADD3 UR8, UPT, UPT, UR9, UR8, URZ ;  /* 0x0000000809087290 */ /* 0x000fe4000fffe0ff */
[----:B------:R-:W-:Y:S02]  /*d540*/  UIADD3 UR4, UPT, UPT, UR4, 0x1, URZ ;  /* 0x0000000104047890 */ /* 0x000fe4000fffe0ff */
[----:B--2---:R-:W-:-:S04]  /*d550*/  UIMAD UR5, UR5, UR6, URZ ;  /* 0x00000006050572a4 */ /* 0x004fc8000f8e02ff */
[----:B------:R-:W-:-:S09]  /*d560*/  UISETP.GE.AND UP0, UPT, UR8, UR5, UPT ;  /* 0x000000050800728c */ /* 0x000fd2000bf06270 */
[----:B------:R-:W-:Y:S05]  /*d570*/  BRA.U !UP0, `(.L_x_1443) ;  /* 0xffffff2d08087547 */ /* 0x000fea000b83ffff */
.L_x_1417:
[----:B0-----:R-:W0:Y:S01]  /*d580*/  S2R R9, SR_TID.X ;  /* 0x0000000000097919 */ /* 0x001e220000002100 */
[----:B-1----:R-:W1:Y:S01]  /*d590*/  LDC R4, c[0x0][0x370] ;  /* 0x0000dc00ff047b82 */ /* 0x002e620000000800 */
        /* <DEDUP_REMOVED lines=14> */
.L_x_1445:
[----:B------:R-:W-:Y:S05]  /*d680*/  BSYNC.RECONVERGENT B0 ;  /* 0x0000000000007941 */ /* 0x000fea0003800200 */
.L_x_1444:
        /* <DEDUP_REMOVED lines=11> */
.L_x_1447:
[----:B------:R-:W2:Y:S04]  /*d740*/  LDG.E.STRONG.GPU R5, desc[UR10][R2.64] ;  /* 0x0000000a02057981 */ /* 0x000ea8000c1ef900 */
[----:B--2---:R-:W-:Y:S01]  /*d750*/  CCTL.IVALL ;  /* 0x00000000ff00798f */ /* 0x004fe20002000000 */
[----:B------:R-:W-:Y:S05]  /*d760*/  YIELD ;  /* 0x0000000000007946 */ /* 0x000fea0003800000 */
[----:B------:R-:W-:-:S13]  /*d770*/  ISETP.NE.AND P0, PT, R5, R0, PT ;  /* 0x000000000500720c */ /* 0x000fda0003f05270 */
[----:B------:R-:W-:Y:S05]  /*d780*/  @P0 BRA `(.L_x_1447) ;  /* 0xfffffffc00ec0947 */ /* 0x000fea000383ffff */
.L_x_1446:
        /* <DEDUP_REMOVED lines=75> */
.L_x_1450:
        /* <DEDUP_REMOVED lines=29> */
.L_x_1449:
[----:B------:R-:W-:Y:S05]  /*de10*/  BSYNC.RECONVERGENT B0 ;  /* 0x0000000000007941 */ /* 0x000fea0003800200 */
.L_x_1448:
        /* <DEDUP_REMOVED lines=10> */
.L_x_1451:
        /* <DEDUP_REMOVED lines=82> */
.L_x_1452:
        /* <DEDUP_REMOVED lines=10> */
.L_x_4523:


//--------------------- .text._Z35group_norm_nhwc_bwd_one_pass_kernelI11Fp32IOBf16WLi64ELi60ELi480EEv26Group_norm_nhwc_bwd_params --------------------------
	.section	.text._Z35group_norm_nhwc_bwd_one_pass_kernelI11Fp32IOBf16WLi64ELi60ELi480EEv26Group_norm_nhwc_bwd_params,"ax",@progbits
	.align	128
        .global         _Z35group_norm_nhwc_bwd_one_pass_kernelI11Fp32IOBf16WLi64ELi60ELi480EEv26Group_norm_nhwc_bwd_params
        .type           _Z35group_norm_nhwc_bwd_one_pass_kernelI11Fp32IOBf16WLi64ELi60ELi480EEv26Group_norm_nhwc_bwd_params,@function
        .size           _Z35group_norm_nhwc_bwd_one_pass_kernelI11Fp32IOBf16WLi64ELi60ELi480EEv26Group_norm_nhwc_bwd_params,(.L_x_4524 - _Z35group_norm_nhwc_bwd_one_pass_kernelI11Fp32IOBf16WLi64ELi60ELi480EEv26Group_norm_nhwc_bwd_params)
        .other          _Z35group_norm_nhwc_bwd_one_pass_kernelI11Fp32IOBf16WLi64ELi60ELi480EEv26Group_norm_nhwc_bwd_params,@"STO_CUDA_ENTRY STV_DEFAULT"
_Z35group_norm_nhwc_bwd_one_pass_kernelI11Fp32IOBf16WLi64ELi60ELi480EEv26Group_norm_nhwc_bwd_params:
.text._Z35group_norm_nhwc_bwd_one_pass_kernelI11Fp32IOBf16WLi64ELi60ELi480EEv26Group_norm_nhwc_bwd_params:
        /* <DEDUP_REMOVED lines=32> */
.L_x_1484:
[----:B01----:R-:W0:Y:S01]  /*0200*/  LDC R9, c[0x0][0x410] ;  /* 0x00010400ff097b82 */ /* 0x003e220000000800 */
[----:B------:R-:W1:Y:S01]  /*0210*/  LDCU.128 UR12, c[0x0][0x400] ;  /* 0x00008000ff0c77ac */ /* 0x000e620008000c00 */
[----:B------:R-:W-:Y:S02]  /*0220*/  ISETP.GE.AND P0, PT, R44, RZ, PT ;  /* 0x000000ff2c00720c */ /* 0x000fe40003f06270 */
[----:B------:R-:W-:Y:S02]  /*0230*/  SHF.R.S32.HI R15, RZ, 0x1f, R49 ;  /* 0x0000001fff0f7819 */ /* 0x000fe40000011431 */
[----:B------:R-:W-:Y:S02]  /*0240*/  LOP3.LUT R21, R46, 0xffff, RZ, 0xc0, !PT ;  /* 0x0000ffff2e157812 */ /* 0x000fe400078ec0ff */
[----:B------:R-:W-:Y:S02]  /*0250*/  SHF.R.S32.HI R25, RZ, 0x1f, R50 ;  /* 0x0000001fff197819 */ /* 0x000fe40000011432 */
[----:B-1----:R-:W-:-:S04]  /*0260*/  ISETP.GE.U32.AND P1, PT, R49, UR12, PT ;  /* 0x0000000c31007c0c */ /* 0x002fc8000bf26070 */
[----:B------:R-:W-:Y:S02]  /*0270*/  ISETP.GE.AND.EX P1, PT, R15, UR13, PT, P1 ;  /* 0x0000000d0f007c0c */ /* 0x000fe4000bf26310 */
[----:B0-2---:R-:W-:-:S04]  /*0280*/  IABS R5, R9 ;  /* 0x0000000900057213 */ /* 0x005fc80000000000 */
[----:B------:R-:W0:Y:S07]  /*0290*/  I2F.RP R4, R5 ;  /* 0x0000000500047306 */ /* 0x000e2e0000209400 */
[----:B------:R-:W1:Y:S01]  /*02a0*/  @!P1 LDC.64 R10, c[0x0][0x3a0] ;  /* 0x0000e800ff0a9b82 */ /* 0x000e620000000a00 */
[----:B0-----:R-:W0:Y:S02]  /*02b0*/  MUFU.RCP R4, R4 ;  /* 0x0000000400047308 */ /* 0x001e240000001000 */
[----:B0-----:R-:W-:-:S06]  /*02c0*/  IADD3 R2, PT, PT, R4, 0xffffffe, RZ ;  /* 0x0ffffffe04027810 */ /* 0x001fcc0007ffe0ff */
[----:B------:R0:W2:Y:S02]  /*02d0*/  F2I.FTZ.U32.TRUNC.NTZ R3, R2 ;  /* 0x0000000200037305 */ /* 0x0000a4000021f000 */
[----:B0-----:R-:W-:Y:S02]  /*02e0*/  MOV R2, RZ ;  /* 0x000000ff00027202 */ /* 0x001fe40000000f00 */
[----:B--2---:R-:W-:-:S05]  /*02f0*/  IADD3 R6, PT, PT, RZ, -R3, RZ ;  /* 0x80000003ff067210 */ /* 0x004fca0007ffe0ff */
[----:B------:R-:W-:Y:S01]  /*0300*/  IMAD R7, R6, R5, RZ ;  /* 0x0000000506077224 */ /* 0x000fe200078e02ff */
[----:B------:R-:W-:-:S03]  /*0310*/  IABS R6, R44 ;  /* 0x0000002c00067213 */ /* 0x000fc60000000000 */
[----:B------:R-:W-:Y:S01]  /*0320*/  IMAD.HI.U32 R3, R3, R7, R2 ;  /* 0x0000000703037227 */ /* 0x000fe200078e0002 */
[----:B------:R-:W-:-:S04]  /*0330*/  LOP3.LUT R2, R44, R9, RZ, 0x3c, !PT ;  /* 0x000000092c027212 */ /* 0x000fc800078e3cff */
[----:B------:R-:W-:Y:S01]  /*0340*/  ISETP.GE.AND P2, PT, R2, RZ, PT ;  /* 0x000000ff0200720c */ /* 0x000fe20003f46270 */
[----:B------:R-:W-:Y:S01]  /*0350*/  IMAD.HI.U32 R3, R3, R6, RZ ;  /* 0x0000000603037227 */ /* 0x000fe200078e00ff */
[----:B------:R-:W-:-:S04]  /*0360*/  LOP3.LUT R2, RZ, R9, RZ, 0x33, !PT ;  /* 0x00000009ff027212 */ /* 0x000fc800078e33ff */
[----:B------:R-:W-:-:S05]  /*0370*/  IADD3 R4, PT, PT, -R3, RZ, RZ ;  /* 0x000000ff03047210 */ /* 0x000fca0007ffe1ff */
[----:B------:R-:W-:-:S05]  /*0380*/  IMAD R4, R5, R4, R6 ;  /* 0x0000000405047224 */ /* 0x000fca00078e0206 */
[----:B------:R-:W-:-:S13]  /*0390*/  ISETP.GT.U32.AND P4, PT, R5, R4, PT ;  /* 0x000000040500720c */ /* 0x000fda0003f84070 */
[-C--:B------:R-:W-:Y:S02]  /*03a0*/  @!P4 IADD3 R4, PT, PT, R4, -R5.reuse, RZ ;  /* 0x800000050404c210 */ /* 0x080fe40007ffe0ff */
[----:B------:R-:W-:Y:S02]  /*03b0*/  @!P4 IADD3 R3, PT, PT, R3, 0x1, RZ ;  /* 0x000000010303c810 */ /* 0x000fe40007ffe0ff */
[CC--:B------:R-:W-:Y:S02]  /*03c0*/  ISETP.GE.U32.AND P3, PT, R4.reuse, R5.reuse, PT ;  /* 0x000000050400720c */ /* 0x0c0fe40003f66070 */
[----:B------:R-:W-:Y:S02]  /*03d0*/  ISETP.GT.U32.AND P5, PT, R5, R4, PT ;  /* 0x000000040500720c */ /* 0x000fe40003fa4070 */
[----:B------:R-:W-:-:S04]  /*03e0*/  IADD3 R5, PT, PT, R4, -R5, RZ ;  /* 0x8000000504057210 */ /* 0x000fc80007ffe0ff */
[----:B------:R-:W-:Y:S02]  /*03f0*/  SEL R55, R5, R4, !P5 ;  /* 0x0000000405377207 */ /* 0x000fe40006800000 */
[----:B------:R-:W0:Y:S02]  /*0400*/  @!P1 LDC.64 R4, c[0x0][0x3f8] ;  /* 0x0000fe00ff049b82 */ /* 0x000e240000000a00 */
[----:B------:R-:W-:Y:S02]  /*0410*/  @!P0 IADD3 R55, PT, PT, -R55, RZ, RZ ;  /* 0x000000ff37378210 */ /* 0x000fe40007ffe1ff */
[----:B------:R-:W-:Y:S02]  /*0420*/  @P3 IADD3 R3, PT, PT, R3, 0x1, RZ ;  /* 0x0000000103033810 */ /* 0x000fe40007ffe0ff */
[----:B------:R-:W-:Y:S02]  /*0430*/  ISETP.NE.AND P3, PT, R9, RZ, PT ;  /* 0x000000ff0900720c */ /* 0x000fe40003f65270 */
[----:B------:R-:W-:-:S02]  /*0440*/  @!P2 IADD3 R3, PT, PT, -R3, RZ, RZ ;  /* 0x000000ff0303a210 */ /* 0x000fc40007ffe1ff */
[C---:B------:R-:W-:Y:S02]  /*0450*/  SEL R55, R2.reuse, R55, !P3 ;  /* 0x0000003702377207 */ /* 0x040fe40005800000 */
[----:B------:R-:W-:Y:S02]  /*0460*/  SEL R7, R2, R3, !P3 ;  /* 0x0000000302077207 */ /* 0x000fe40005800000 */
[----:B------:R-:W-:Y:S01]  /*0470*/  ISETP.GE.U32.AND P0, PT, R50, UR12, PT ;  /* 0x0000000c32007c0c */ /* 0x000fe2000bf06070 */
[----:B------:R-:W-:Y:S01]  /*0480*/  IMAD R26, R55, 0x3c, RZ ;  /* 0x0000003c371a7824 */ /* 0x000fe200078e02ff */
[----:B------:R-:W-:Y:S02]  /*0490*/  SHF.R.S32.HI R2, RZ, 0x1f, R7 ;  /* 0x0000001fff027819 */ /* 0x000fe40000011407 */
[----:B------:R-:W-:Y:S02]  /*04a0*/  ISETP.GE.AND.EX P0, PT, R25, UR13, PT, P0 ;  /* 0x0000000d19007c0c */ /* 0x000fe4000bf06300 */
[-C--:B------:R-:W-:Y:S01]  /*04b0*/  IADD3 R60, P3, PT, R26, R21.reuse, RZ ;  /* 0x000000151a3c7210 */ /* 0x080fe20007f7e0ff */
[----:B------:R-:W-:Y:S01]  /*04c0*/  IMAD R6, R2, UR14, RZ ;  /* 0x0000000e02067c24 */ /* 0x000fe2000f8e02ff */
[----:B------:R-:W-:Y:S01]  /*04d0*/  ISETP.GE.U32.AND P2, PT, R48, UR12, PT ;  /* 0x0000000c30007c0c */ /* 0x000fe2000bf46070 */
[----:B------:R-:W2:Y:S01]  /*04e0*/  @!P1 LDC.64 R2, c[0x0][0x398] ;  /* 0x0000e600ff029b82 */ /* 0x000ea20000000a00 */
[----:B------:R-:W-:Y:S01]  /*04f0*/  LEA.HI.X.SX32 R61, R26, RZ, 0x1, P3 ;  /* 0x000000ff1a3d7211 */ /* 0x000fe200018f0eff */
[----:B------:R-:W-:Y:S01]  /*0500*/  IMAD R59, R7, UR15, R6 ;  /* 0x0000000f073b7c24 */ /* 0x000fe2000f8e0206 */
[----:B------:R-:W-:Y:S01]  /*0510*/  ISETP.GE.AND.EX P2, PT, R38, UR13, PT, P2 ;  /* 0x0000000d26007c0c */ /* 0x000fe2000bf46320 */
[----:B0-----:R-:W-:Y:S01]  /*0520*/  @!P1 IMAD R6, R15, R4, RZ ;  /* 0x000000040f069224 */ /* 0x001fe200078e02ff */
[----:B------:R-:W-:Y:S01]  /*0530*/  ISETP.GE.U32.AND P3, PT, R47, UR12, PT ;  /* 0x0000000c2f007c0c */ /* 0x000fe2000bf66070 */
[----:B------:R-:W-:Y:S01]  /*0540*/  IMAD.WIDE.U32 R60, R7, UR14, R60 ;  /* 0x0000000e073c7c25 */ /* 0x000fe2000f8e003c */
[----:B------:R-:W-:Y:S01]  /*0550*/  IADD3 R26, PT, PT, R26, R21, RZ ;  /* 0x000000151a1a7210 */ /* 0x000fe20007ffe0ff */
[----:B------:R-:W0:Y:S01]  /*0560*/  @!P0 LDC.64 R12, c[0x0][0x3f8] ;  /* 0x0000fe00ff0c8b82 */ /* 0x000e220000000a00 */
[----:B------:R-:W-:Y:S01]  /*0570*/  ISETP.GE.AND.EX P3, PT, R0, UR13, PT, P3 ;  /* 0x0000000d00007c0c */ /* 0x000fe2000bf66330 */
[----:B------:R-:W-:Y:S01]  /*0580*/  @!P1 IMAD R23, R49, R5, R6 ;  /* 0x0000000531179224 */ /* 0x000fe200078e0206 */
[----:B------:R-:W-:-:S02]  /*0590*/  IADD3 R59, PT, PT, R61, R59, RZ ;  /* 0x0000003b3d3b7210 */ /* 0x000fc40007ffe0ff */
[----:B------:R-:W-:-:S03]  /*05a0*/  @!P1 MOV R58, R60 ;  /* 0x0000003c003a9202 */ /* 0x000fc60000000f00 */
[----:B------:R-:W3:Y:S02]  /*05b0*/  @!P2 LDC.64 R8, c[0x0][0x3f8] ;  /* 0x0000fe00ff08ab82 */ /* 0x000ee40000000a00 */
[----:B------:R-:W-:-:S05]  /*05c0*/  @!P1 IMAD.WIDE.U32 R18, R49, R4, R58 ;  /* 0x0000000431129225 */ /* 0x000fca00078e003a */
[----:B------:R-:W-:Y:S01]  /*05d0*/  @!P1 IADD3 R23, PT, PT, R19, R23, RZ ;  /* 0x0000001713179210 */ /* 0x000fe20007ffe0ff */
[----:B------:R-:W4:Y:S01]  /*05e0*/  LDC.64 R4, c[0x0][0x3b8] ;  /* 0x0000ee00ff047b82 */ /* 0x000f220000000a00 */
[C---:B------:R-:W-:Y:S02]  /*05f0*/  @!P1 SHF.L.U32 R19, R18.reuse, 0x2, RZ ;  /* 0x0000000212139819 */ /* 0x040fe400000006ff */
[----:B------:R-:W-:Y:S02]  /*0600*/  @!P1 SHF.L.U64.HI R20, R18, 0x2, R23 ;  /* 0x0000000212149819 */ /* 0x000fe40000010217 */
[C---:B-1----:R-:W-:Y:S02]  /*0610*/  @!P1 IADD3 R10, P4, PT, R19.reuse, R10, RZ ;  /* 0x0000000a130a9210 */ /* 0x042fe40007f9e0ff */
[----:B--2---:R-:W-:Y:S01]  /*0620*/  @!P1 IADD3 R2, P5, PT, R19, R2, RZ ;  /* 0x0000000213029210 */ /* 0x004fe20007fbe0ff */
[----:B------:R-:W1:Y:S01]  /*0630*/  @!P3 LDC.64 R6, c[0x0][0x3f8] ;  /* 0x0000fe00ff06bb82 */ /* 0x000e620000000a00 */
[----:B0-----:R-:W-:Y:S01]  /*0640*/  @!P0 IMAD R22, R25, R12, RZ ;  /* 0x0000000c19168224 */ /* 0x001fe200078e02ff */
[----:B------:R-:W-:-:S02]  /*0650*/  @!P0 MOV R18, R60 ;  /* 0x0000003c00128202 */ /* 0x000fc40000000f00 */
[----:B------:R-:W-:Y:S01]  /*0660*/  @!P0 MOV R19, R59 ;  /* 0x0000003b00138202 */ /* 0x000fe20000000f00 */
[----:B------:R-:W-:Y:S01]  /*0670*/  @!P0 IMAD R23, R50, R13, R22 ;  /* 0x0000000d32178224 */ /* 0x000fe200078e0216 */
[----:B------:R-:W-:Y:S02]  /*0680*/  @!P1 IADD3.X R11, PT, PT, R20, R11, RZ, P4, !PT ;  /* 0x0000000b140b9210 */ /* 0x000fe400027fe4ff */
[----:B------:R-:W0:Y:S01]  /*0690*/  @!P0 LDC.64 R14, c[0x0][0x3a0] ;  /* 0x0000e800ff0e8b82 */ /* 0x000e220000000a00 */
[----:B------:R-:W-:Y:S01]  /*06a0*/  @!P0 IMAD.WIDE.U32 R12, R50, R12, R18 ;  /* 0x0000000c320c8225 */ /* 0x000fe200078e0012 */
[----:B------:R-:W-:Y:S02]  /*06b0*/  ISETP.NE.AND P4, PT, RZ, UR10, PT ;  /* 0x0000000aff007c0c */ /* 0x000fe4000bf85270 */
[----:B------:R-:W-:Y:S01]  /*06c0*/  @!P1 IADD3.X R3, PT, PT, R20, R3, RZ, P5, !PT ;  /* 0x0000000314039210 */ /* 0x000fe20002ffe4ff */
[----:B---3--:R-:W-:Y:S01]  /*06d0*/  @!P2 IMAD R27, R38, R8, RZ ;  /* 0x00000008261ba224 */ /* 0x008fe200078e02ff */
[----:B------:R-:W-:-:S02]  /*06e0*/  @!P0 IADD3 R23, PT, PT, R13, R23, RZ ;  /* 0x000000170d178210 */ /* 0x000fc40007ffe0ff */
[----:B------:R-:W2:Y:S01]  /*06f0*/  @!P0 LDC.64 R16, c[0x0][0x398] ;  /* 0x0000e600ff108b82 */ /* 0x000ea20000000a00 */
[----:B----4-:R-:W-:Y:S01]  /*0700*/  IMAD.WIDE R4, R44, 0x8, R4 ;  /* 0x000000082c047825 */ /* 0x010fe200078e0204 */
[----:B------:R-:W-:Y:S02]  /*0710*/  @!P2 MOV R28, R60 ;  /* 0x0000003c001ca202 */ /* 0x000fe40000000f00 */
[----:B------:R-:W-:Y:S02]  /*0720*/  @!P2 MOV R29, R59 ;  /* 0x0000003b001da202 */ /* 0x000fe40000000f00 */
[C---:B------:R-:W-:Y:S01]  /*0730*/  @!P0 SHF.L.U64.HI R32, R12.reuse, 0x2, R23 ;  /* 0x000000020c208819 */ /* 0x040fe20000010217 */
[----:B------:R-:W3:Y:S01]  /*0740*/  LDG.E.64 R4, desc[UR8][R4.64] ;  /* 0x0000000804047981 */ /* 0x000ee2000c1e1b00 */
[----:B------:R-:W4:Y:S01]  /*0750*/  @!P2 LDC.64 R18, c[0x0][0x3a0] ;  /* 0x0000e800ff12ab82 */ /* 0x000f220000000a00 */
[----:B------:R-:W-:-:S07]  /*0760*/  @!P0 SHF.L.U32 R13, R12, 0x2, RZ ;  /* 0x000000020c0d8819 */ /* 0x000fce00000006ff */
[----:B------:R-:W4:Y:S01]  /*0770*/  @!P2 LDC.64 R20, c[0x0][0x398] ;  /* 0x0000e600ff14ab82 */ /* 0x000f220000000a00 */
[C---:B------:R-:W-:Y:S01]  /*0780*/  @!P2 IMAD R27, R48.reuse, R9, R27 ;  /* 0x00000009301ba224 */ /* 0x040fe200078e021b */
[----:B0-----:R-:W-:Y:S01]  /*0790*/  @!P0 IADD3 R14, P5, PT, R13, R14, RZ ;  /* 0x0000000e0d0e8210 */ /* 0x001fe20007fbe0ff */
[----:B------:R-:W-:-:S05]  /*07a0*/  @!P2 IMAD.WIDE.U32 R28, R48, R8, R28 ;  /* 0x00000008301ca225 */ /* 0x000fca00078e001c */
[----:B------:R-:W0:Y:S01]  /*07b0*/  @!P3 LDC.64 R22, c[0x0][0x3a0] ;  /* 0x0000e800ff16bb82 */ /* 0x000e220000000a00 */
[----:B-1----:R-:W-:Y:S01]  /*07c0*/  @!P3 IMAD R30, R0, R6, RZ ;  /* 0x00000006001eb224 */ /* 0x002fe200078e02ff */
[----:B--2---:R-:W-:-:S06]  /*07d0*/  @!P0 IADD3 R16, P6, PT, R13, R16, RZ ;  /* 0x000000100d108210 */ /* 0x004fcc0007fde0ff */
[----:B------:R-:W1:Y:S01]  /*07e0*/  @!P3 LDC.64 R24, c[0x0][0x398] ;  /* 0x0000e600ff18bb82 */ /* 0x000e620000000a00 */
[----:B------:R-:W-:Y:S01]  /*07f0*/  @!P3 IMAD R33, R47, R7, R30 ;  /* 0x000000072f21b224 */ /* 0x000fe200078e021e */
[----:B------:R-:W-:-:S06]  /*0800*/  @!P3 MOV R30, R60 ;  /* 0x0000003c001eb202 */ /* 0x000fcc0000000f00 */
[----:B------:R-:W2:Y:S01]  /*0810*/  LDC.64 R8, c[0x0][0x3a8] ;  /* 0x0000ea00ff087b82 */ /* 0x000ea20000000a00 */
[----:B------:R-:W-:-:S07]  /*0820*/  @!P3 MOV R31, R59 ;  /* 0x0000003b001fb202 */ /* 0x000fce0000000f00 */
[----:B------:R-:W2:Y:S01]  /*0830*/  @P4 LDC.64 R12, c[0x0][0x3b0] ;  /* 0x0000ec00ff0c4b82 */ /* 0x000ea20000000a00 */
[----:B------:R-:W-:Y:S01]  /*0840*/  @!P2 IADD3 R29, PT, PT, R29, R27, RZ ;  /* 0x0000001b1d1da210 */ /* 0x000fe20007ffe0ff */
[----:B------:R-:W-:Y:S01]  /*0850*/  @!P3 IMAD.WIDE.U32 R6, R47, R6, R30 ;  /* 0x000000062f06b225 */ /* 0x000fe200078e001e */
[----:B------:R-:W-:Y:S02]  /*0860*/  @!P2 SHF.L.U32 R27, R28, 0x2, RZ ;  /* 0x000000021c1ba819 */ /* 0x000fe400000006ff */
[C---:B------:R-:W-:Y:S02]  /*0870*/  @!P0 IADD3.X R15, PT, PT, R32.reuse, R15, RZ, P5, !PT ;  /* 0x0000000f200f8210 */ /* 0x040fe40002ffe4ff */
[----:B------:R-:W-:Y:S02]  /*0880*/  @!P0 IADD3.X R17, PT, PT, R32, R17, RZ, P6, !PT ;  /* 0x0000001120118210 */ /* 0x000fe400037fe4ff */
[C---:B----4-:R-:W-:Y:S02]  /*0890*/  @!P2 IADD3 R18, P5, PT, R27.reuse, R18, RZ ;  /* 0x000000121b12a210 */ /* 0x050fe40007fbe0ff */
[----:B------:R-:W-:-:S02]  /*08a0*/  @!P2 IADD3 R20, P6, PT, R27, R20, RZ ;  /* 0x000000141b14a210 */ /* 0x000fc40007fde0ff */
[----:B------:R-:W-:Y:S02]  /*08b0*/  @!P2 SHF.L.U64.HI R28, R28, 0x2, R29 ;  /* 0x000000021c1ca819 */ /* 0x000fe4000001021d */
[----:B------:R-:W-:Y:S02]  /*08c0*/  @!P3 IADD3 R27, PT, PT, R7, R33, RZ ;  /* 0x00000021071bb210 */ /* 0x000fe40007ffe0ff */
[----:B------:R-:W-:Y:S02]  /*08d0*/  @!P3 SHF.L.U32 R7, R6, 0x2, RZ ;  /* 0x000000020607b819 */ /* 0x000fe400000006ff */
[C---:B------:R-:W-:Y:S02]  /*08e0*/  @!P2 IADD3.X R19, PT, PT, R28.reuse, R19, RZ, P5, !PT ;  /* 0x000000131c13a210 */ /* 0x040fe40002ffe4ff */
[----:B------:R-:W-:Y:S02]  /*08f0*/  @!P2 IADD3.X R21, PT, PT, R28, R21, RZ, P6, !PT ;  /* 0x000000151c15a210 */ /* 0x000fe400037fe4ff */
[----:B------:R-:W-:-:S02]  /*0900*/  @!P3 SHF.L.U64.HI R6, R6, 0x2, R27 ;  /* 0x000000020606b819 */ /* 0x000fc4000001021b */
[C---:B0-----:R-:W-:Y:S02]  /*0910*/  @!P3 IADD3 R22, P5, PT, R7.reuse, R22, RZ ;  /* 0x000000160716b210 */ /* 0x041fe40007fbe0ff */
[----:B-1----:R-:W-:Y:S01]  /*0920*/  @!P3 IADD3 R24, P6, PT, R7, R24, RZ ;  /* 0x000000180718b210 */ /* 0x002fe20007fde0ff */
[----:B--2---:R-:W-:Y:S01]  /*0930*/  IMAD.WIDE R30, R26, 0x2, R8 ;  /* 0x000000021a1e7825 */ /* 0x004fe200078e0208 */
[C---:B------:R-:W-:Y:S02]  /*0940*/  @!P3 IADD3.X R23, PT, PT, R6.reuse, R23, RZ, P5, !PT ;  /* 0x000000170617b210 */ /* 0x040fe40002ffe4ff */
[----:B------:R-:W-:Y:S02]  /*0950*/  CS2R R8, SRZ ;  /* 0x0000000000087805 */ /* 0x000fe4000001ff00 */
[----:B------:R-:W-:Y:S02]  /*0960*/  @!P3 IADD3.X R25, PT, PT, R6, R25, RZ, P6, !PT ;  /* 0x000000190619b210 */ /* 0x000fe400037fe4ff */
[----:B------:R-:W-:Y:S01]  /*0970*/  CS2R R6, SRZ ;  /* 0x0000000000067805 */ /* 0x000fe2000001ff00 */
[----:B------:R-:W-:Y:S01]  /*0980*/  @P4 IMAD.WIDE R12, R26, 0x2, R12 ;  /* 0x000000021a0c4825 */ /* 0x000fe200078e020c */
[----:B------:R-:W2:Y:S04]  /*0990*/  LDG.E.U16 R51, desc[UR8][R30.64] ;  /* 0x000000081e337981 */ /* 0x000ea8000c1e1500 */
[----:B------:R-:W4:Y:S04]  /*09a0*/  @P4 LDG.E.U16 R27, desc[UR8][R12.64] ;  /* 0x000000080c1b4981 */ /* 0x000f28000c1e1500 */
[----:B------:R0:W4:Y:S04]  /*09b0*/  @P4 LDG.E.U16 R28, desc[UR8][R12.64+0x2] ;  /* 0x000002080c1c4981 */ /* 0x000128000c1e1500 */
[----:B------:R1:W5:Y:S04]  /*09c0*/  @!P1 LDG.E.64 R6, desc[UR8][R10.64] ;  /* 0x000000080a069981 */ /* 0x000368000c1e1b00 */
[----:B------:R1:W5:Y:S01]  /*09d0*/  @!P1 LDG.E.64 R8, desc[UR8][R2.64] ;  /* 0x0000000802089981 */ /* 0x000362000c1e1b00 */
[----:B0-----:R-:W-:-:S03]  /*09e0*/  CS2R R12, SRZ ;  /* 0x00000000000c7805 */ /* 0x001fc6000001ff00 */
[----:B------:R-:W4:Y:S01]  /*09f0*/  LDG.E.U16 R26, desc[UR8][R30.64+0x2] ;  /* 0x000002081e1a7981 */ /* 0x000f22000c1e1500 */
[----:B-1----:R-:W-:-:S03]  /*0a00*/  CS2R R10, SRZ ;  /* 0x00000000000a7805 */ /* 0x002fc6000001ff00 */
[----:B------:R0:W5:Y:S01]  /*0a10*/  @!P2 LDG.E.64 R12, desc[UR8][R18.64] ;  /* 0x00000008120ca981 */ /* 0x000162000c1e1b00 */
[----:B------:R-:W-:Y:S02]  /*0a20*/  MOV R3, RZ ;  /* 0x000000ff00037202 */ /* 0x000fe40000000f00 */
[----:B------:R-:W-:Y:S01]  /*0a30*/  MOV R2, RZ ;  /* 0x000000ff00027202 */ /* 0x000fe20000000f00 */
[----:B------:R1:W5:Y:S05]  /*0a40*/  @!P0 LDG.E.64 R10, desc[UR8][R14.64] ;  /* 0x000000080e0a8981 */ /* 0x00036a000c1e1b00 */
[----:B------:R1:W5:Y:S01]  /*0a50*/  @!P0 LDG.E.64 R2, desc[UR8][R16.64] ;  /* 0x0000000810028981 */ /* 0x000362000c1e1b00 */
[----:B0-----:R-:W-:-:S02]  /*0a60*/  CS2R R18, SRZ ;  /* 0x0000000000127805 */ /* 0x001fc4000001ff00 */
[----:B-1----:R-:W-:-:S04]  /*0a70*/  CS2R R14, SRZ ;  /* 0x00000000000e7805 */ /* 0x002fc8000001ff00 */
[----:B------:R0:W5:Y:S01]  /*0a80*/  @!P3 LDG.E.64 R18, desc[UR8][R24.64] ;  /* 0x000000081812b981 */ /* 0x000162000c1e1b00 */
[----:B------:R-:W-:-:S03]  /*0a90*/  CS2R R16, SRZ ;  /* 0x0000000000107805 */ /* 0x000fc6000001ff00 */
[----:B------:R0:W5:Y:S04]  /*0aa0*/  @!P2 LDG.E.64 R14, desc[UR8][R20.64] ;  /* 0x00000008140ea981 */ /* 0x000168000c1e1b00 */
[----:B------:R0:W5:Y:S01]  /*0ab0*/  @!P3 LDG.E.64 R16, desc[UR8][R22.64] ;  /* 0x000000081610b981 */ /* 0x000162000c1e1b00 */
[----:B------:R-:W-:Y:S01]  /*0ac0*/  MOV R54, 0x3f800000 ;  /* 0x3f80000000367802 */ /* 0x000fe20000000f00 */
[----:B------:R-:W-:Y:S01]  /*0ad0*/  UISETP.NE.AND UP0, UPT, UR10, URZ, UPT ;  /* 0x000000ff0a00728c */ /* 0x000fe2000bf05270 */
[----:B------:R-:W-:Y:S01]  /*0ae0*/  CS2R R52, SRZ ;  /* 0x0000000000347805 */ /* 0x000fe2000001ff00 */
[----:B---3--:R-:W-:-:S05]  /*0af0*/  FFMA.FTZ R30, -R4, R4, R5 ;  /* 0x00000004041e7223 */ /* 0x008fca0000010105 */
[----:B------:R-:W-:-:S13]  /*0b00*/  FSETP.GTU.FTZ.AND P1, PT, R30, RZ, PT ;  /* 0x000000ff1e00720b */ /* 0x000fda0003f3c000 */
[----:B------:R-:W1:Y:S02]  /*0b10*/  @P1 LDC R29, c[0x0][0x3c0] ;  /* 0x0000f000ff1d1b82 */ /* 0x000e640000000800 */
[----:B-1----:R-:W-:-:S04]  /*0b20*/  @P1 FADD.FTZ R29, R30, R29 ;  /* 0x0000001d1e1d1221 */ /* 0x002fc80000010000 */
[----:B------:R0:W1:Y:S01]  /*0b30*/  @P1 MUFU.RSQ R54, R29 ;  /* 0x0000001d00361308 */ /* 0x0000620000001400 */
[----:B--2---:R-:W-:Y:S02]  /*0b40*/  SHF.L.U32 R51, R51, 0x10, RZ ;  /* 0x0000001033337819 */ /* 0x004fe400000006ff */
[----:B----4-:R-:W-:Y:S02]  /*0b50*/  @P4 SHF.L.U32 R53, R27, 0x10, RZ ;  /* 0x000000101b354819 */ /* 0x010fe400000006ff */
[----:B------:R-:W-:Y:S02]  /*0b60*/  @P4 SHF.L.U32 R52, R28, 0x10, RZ ;  /* 0x000000101c344819 */ /* 0x000fe400000006ff */
[----:B------:R-:W-:Y:S01]  /*0b70*/  SHF.L.U32 R5, R26, 0x10, RZ ;  /* 0x000000101a057819 */ /* 0x000fe200000006ff */
[----:B01----:R-:W-:Y:S06]  /*0b80*/  BRA.U UP0, `(.L_x_1454) ;  /* 0x0000000100e47547 */ /* 0x003fec000b800000 */
[C---:B-----5:R-:W-:Y:S01]  /*0b90*/  FADD.FTZ R21, -R4.reuse, R10 ;  /* 0x0000000a04157221 */ /* 0x060fe20000010100 */
[----:B------:R-:W-:Y:S01]  /*0ba0*/  FADD.FTZ R23, -R4, R11 ;  /* 0x0000000b04177221 */ /* 0x000fe20000010100 */
[----:B------:R-:W-:Y:S01]  /*0bb0*/  FMUL.FTZ R22, R2, R51 ;  /* 0x0000003302167220 */ /* 0x000fe20000410000 */
[----:B------:R-:W-:Y:S01]  /*0bc0*/  FMUL.FTZ R25, R3, R5 ;  /* 0x0000000503197220 */ /* 0x000fe20000410000 */
[-C--:B------:R-:W-:Y:S01]  /*0bd0*/  FMUL.FTZ R21, R21, R54.reuse ;  /* 0x0000003615157220 */ /* 0x080fe20000410000 */
[----:B------:R-:W-:Y:S01]  /*0be0*/  FMUL.FTZ R20, R23, R54 ;  /* 0x0000003617147220 */ /* 0x000fe20000410000 */
[----:B------:R-:W-:Y:S01]  /*0bf0*/  FADD.FTZ R24, RZ, R22 ;  /* 0x00000016ff187221 */ /* 0x000fe20000010000 */
[----:B------:R-:W-:Y:S01]  /*0c00*/  FADD.FTZ R27, -R4, R6 ;  /* 0x00000006041b7221 */ /* 0x000fe20000010100 */
[----:B------:R-:W-:Y:S01]  /*0c10*/  FFMA.FTZ R23, R21, R22, RZ ;  /* 0x0000001615177223 */ /* 0x000fe200000100ff */
[----:B------:R-:W-:Y:S01]  /*0c20*/  FMUL.FTZ R29, R8, R51 ;  /* 0x00000033081d7220 */ /* 0x000fe20000410000 */
[----:B------:R-:W-:Y:S01]  /*0c30*/  FADD.FTZ R24, R25, R24 ;  /* 0x0000001819187221 */ /* 0x000fe20000010000 */
[-C--:B------:R-:W-:Y:S01]  /*0c40*/  FMUL.FTZ R22, R27, R54.reuse ;  /* 0x000000361b167220 */ /* 0x080fe20000410000 */
[----:B------:R-:W-:Y:S01]  /*0c50*/  FFMA.FTZ R23, R20, R25, R23 ;  /* 0x0000001914177223 */ /* 0x000fe20000010017 */
[----:B------:R-:W-:Y:S01]  /*0c60*/  FADD.FTZ R25, -R4, R7 ;  /* 0x0000000704197221 */ /* 0x000fe20000010100 */
[----:B------:R-:W-:Y:S01]  /*0c70*/  FADD.FTZ R26, R24, R29 ;  /* 0x0000001d181a7221 */ /* 0x000fe20000010000 */
[----:B------:R-:W-:Y:S01]  /*0c80*/  FFMA.FTZ R21, R2, R21, RZ ;  /* 0x0000001502157223 */ /* 0x000fe200000100ff */
[----:B------:R-:W-:Y:S01]  /*0c90*/  FFMA.FTZ R29, R22, R29, R23 ;  /* 0x0000001d161d7223 */ /* 0x000fe20000010017 */
[----:B------:R-:W-:Y:S01]  /*0ca0*/  FMUL.FTZ R23, R9, R5 ;  /* 0x0000000509177220 */ /* 0x000fe20000410000 */
[----:B------:R-:W-:Y:S01]  /*0cb0*/  FMUL.FTZ R24, R25, R54 ;  /* 0x0000003619187220 */ /* 0x000fe20000410000 */
[----:B------:R-:W-:Y:S01]  /*0cc0*/  FADD.FTZ R25, -R4, R12 ;  /* 0x0000000c04197221 */ /* 0x000fe20000010100 */
[----:B------:R-:W-:Y:S01]  /*0cd0*/  FMUL.FTZ R27, R14, R51 ;  /* 0x000000330e1b7220 */ /* 0x000fe20000410000 */
[----:B------:R-:W-:Y:S01]  /*0ce0*/  FADD.FTZ R26, R23, R26 ;  /* 0x0000001a171a7221 */ /* 0x000fe20000010000 */
[----:B------:R-:W-:Y:S01]  /*0cf0*/  FFMA.FTZ R29, R24, R23, R29 ;  /* 0x00000017181d7223 */ /* 0x000fe2000001001d */
[----:B------:R-:W-:Y:S01]  /*0d00*/  FFMA.FTZ R21, R8, R22, R21 ;  /* 0x0000001608157223 */ /* 0x000fe20000010015 */
[----:B------:R-:W-:Y:S01]  /*0d10*/  FADD.FTZ R23, -R4, R13 ;  /* 0x0000000d04177221 */ /* 0x000fe20000010100 */
[----:B------:R-:W-:Y:S01]  /*0d20*/  FMUL.FTZ R22, R25, R54 ;  /* 0x0000003619167220 */ /* 0x000fe20000410000 */
[----:B------:R-:W-:Y:S01]  /*0d30*/  FFMA.FTZ R20, R3, R20, RZ ;  /* 0x0000001403147223 */ /* 0x000fe200000100ff */
[----:B------:R-:W-:Y:S01]  /*0d40*/  FADD.FTZ R31, R26, R27 ;  /* 0x0000001b1a1f7221 */ /* 0x000fe20000010000 */
[----:B------:R-:W-:Y:S01]  /*0d50*/  FMUL.FTZ R26, R15, R5 ;  /* 0x000000050f1a7220 */ /* 0x000fe20000410000 */
[----:B------:R-:W-:Y:S01]  /*0d60*/  FMUL.FTZ R25, R23, R54 ;  /* 0x0000003617197220 */ /* 0x000fe20000410000 */
[----:B------:R-:W-:Y:S01]  /*0d70*/  FFMA.FTZ R28, R22, R27, R29 ;  /* 0x0000001b161c7223 */ /* 0x000fe2000001001d */
[----:B------:R-:W-:Y:S01]  /*0d80*/  FADD.FTZ R23, -R4, R16 ;  /* 0x0000001004177221 */ /* 0x000fe20000010100 */
[----:B------:R-:W-:Y:S01]  /*0d90*/  FFMA.FTZ R20, R9, R24, R20 ;  /* 0x0000001809147223 */ /* 0x000fe20000010014 */
[----:B------:R-:W-:Y:S01]  /*0da0*/  FADD.FTZ R31, R26, R31 ;  /* 0x0000001f1a1f7221 */ /* 0x000fe20000010000 */
[----:B------:R-:W-:Y:S01]  /*0db0*/  FMUL.FTZ R24, R18, R51 ;  /* 0x0000003312187220 */ /* 0x000fe20000410000 */
[----:B------:R-:W-:Y:S01]  /*0dc0*/  FFMA.FTZ R28, R25, R26, R28 ;  /* 0x0000001a191c7223 */ /* 0x000fe2000001001c */
[----:B------:R-:W-:Y:S01]  /*0dd0*/  FMUL.FTZ R23, R23, R54 ;  /* 0x0000003617177220 */ /* 0x000fe20000410000 */
[----:B------:R-:W-:Y:S01]  /*0de0*/  FFMA.FTZ R21, R14, R22, R21 ;  /* 0x000000160e157223 */ /* 0x000fe20000010015 */
[----:B------:R-:W-:Y:S01]  /*0df0*/  FFMA.FTZ R22, R15, R25, R20 ;  /* 0x000000190f167223 */ /* 0x000fe20000010014 */
[----:B------:R-:W-:Y:S01]  /*0e00*/  FADD.FTZ R27, -R4, R17 ;  /* 0x00000011041b7221 */ /* 0x000fe20000010100 */
[----:B------:R-:W-:Y:S01]  /*0e10*/  FADD.FTZ R25, RZ, R2 ;  /* 0x00000002ff197221 */ /* 0x000fe20000010000 */
[----:B------:R-:W-:Y:S01]  /*0e20*/  FADD.FTZ R20, RZ, R3 ;  /* 0x00000003ff147221 */ /* 0x000fe20000010000 */
        /* <DEDUP_REMOVED lines=15> */
.L_x_1454:
[----:B-----5:R-:W-:-:S04]  /*0f20*/  FADD.FTZ R21, -R4, R10 ;  /* 0x0000000a04157221 */ /* 0x020fc80000010100 */
[----:B------:R-:W-:Y:S01]  /*0f30*/  FMUL.FTZ R22, R21, R54 ;  /* 0x0000003615167220 */ /* 0x000fe20000410000 */
[----:B------:R-:W-:-:S03]  /*0f40*/  FADD.FTZ R21, -R4, R11 ;  /* 0x0000000b04157221 */ /* 0x000fc60000010100 */
[----:B------:R-:W-:Y:S01]  /*0f50*/  FFMA.FTZ R26, R51, R22, R53 ;  /* 0x00000016331a7223 */ /* 0x000fe20000010035 */
[----:B------:R-:W-:Y:S01]  /*0f60*/  FMUL.FTZ R20, R21, R54 ;  /* 0x0000003615147220 */ /* 0x000fe20000410000 */
[----:B------:R-:W-:Y:S02]  /*0f70*/  FADD.FTZ R21, -R4, R6 ;  /* 0x0000000604157221 */ /* 0x000fe40000010100 */
[----:B------:R-:W-:Y:S01]  /*0f80*/  FMUL.FTZ R27, R26, -1.4426950216293334961 ;  /* 0xbfb8aa3b1a1b7820 */ /* 0x000fe20000410000 */
[----:B------:R-:W-:Y:S01]  /*0f90*/  FFMA.FTZ R25, R5, R20, R52 ;  /* 0x0000001405197223 */ /* 0x000fe20000010034 */
[----:B------:R-:W-:Y:S01]  /*0fa0*/  FMUL.FTZ R24, R21, R54 ;  /* 0x0000003615187220 */ /* 0x000fe20000410000 */
[----:B------:R-:W-:Y:S02]  /*0fb0*/  FADD.FTZ R21, -R4, R7 ;  /* 0x0000000704157221 */ /* 0x000fe40000010100 */
[----:B------:R-:W-:Y:S01]  /*0fc0*/  FMUL.FTZ R30, R25, -1.4426950216293334961 ;  /* 0xbfb8aa3b191e7820 */ /* 0x000fe20000410000 */
[----:B------:R-:W0:Y:S01]  /*0fd0*/  MUFU.EX2 R27, R27 ;  /* 0x0000001b001b7308 */ /* 0x000e220000000800 */
[----:B------:R-:W-:Y:S01]  /*0fe0*/  FFMA.FTZ R23, R51, R24, R53 ;  /* 0x0000001833177223 */ /* 0x000fe20000010035 */
[----:B------:R-:W-:-:S03]  /*0ff0*/  FMUL.FTZ R21, R21, R54 ;  /* 0x0000003615157220 */ /* 0x000fc60000410000 */
[----:B------:R-:W-:Y:S01]  /*1000*/  FMUL.FTZ R33, R23, -1.4426950216293334961 ;  /* 0xbfb8aa3b17217820 */ /* 0x000fe20000410000 */
        /* <DEDUP_REMOVED lines=8> */
[----:B--2---:R-:W-:Y:S01]  /*1090*/  FADD.FTZ R27, R33, 1 ;  /* 0x3f800000211b7421 */ /* 0x004fe20000010000 */
[----:B------:R-:W-:-:S06]  /*10a0*/  FADD.FTZ R33, -R4, R12 ;  /* 0x0000000c04217221 */ /* 0x000fcc0000010100 */
[----:B------:R-:W2:Y:S01]  /*10b0*/  MUFU.EX2 R34, R34 ;  /* 0x0000002200227308 */ /* 0x000ea20000000800 */
[----:B0-----:R-:W-:-:S04]  /*10c0*/  FADD.FTZ R31, -R29, 1 ;  /* 0x3f8000001d1f7421 */ /* 0x001fc80000010100 */
[----:B------:R-:W-:-:S03]  /*10d0*/  FFMA.FTZ R31, R26, R31, 1 ;  /* 0x3f8000001a1f7423 */ /* 0x000fc6000001001f */
[----:B------:R-:W0:Y:S01]  /*10e0*/  MUFU.RCP R27, R27 ;  /* 0x0000001b001b7308 */ /* 0x000e220000001000 */
[----:B-1----:R-:W-:Y:S01]  /*10f0*/  FADD.FTZ R26, -R32, 1 ;  /* 0x3f800000201a7421 */ /* 0x002fe20000010100 */
[----:B------:R-:W-:-:S03]  /*1100*/  FMUL.FTZ R32, R3, R32 ;  /* 0x0000002003207220 */ /* 0x000fc60000410000 */
[----:B------:R-:W-:Y:S01]  /*1110*/  FFMA.FTZ R25, R25, R26, 1 ;  /* 0x3f80000019197423 */ /* 0x000fe2000001001a */
[----:B------:R-:W-:Y:S01]  /*1120*/  FMUL.FTZ R26, R33, R54 ;  /* 0x00000036211a7220 */ /* 0x000fe20000410000 */
[----:B------:R-:W-:Y:S01]  /*1130*/  FADD.FTZ R33, -R4, R16 ;  /* 0x0000001004217221 */ /* 0x000fe20000010100 */
[----:B--2---:R-:W-:Y:S01]  /*1140*/  FADD.FTZ R30, R34, 1 ;  /* 0x3f800000221e7421 */ /* 0x004fe20000010000 */
[----:B------:R-:W-:Y:S01]  /*1150*/  FMUL.FTZ R34, R2, R29 ;  /* 0x0000001d02227220 */ /* 0x000fe20000410000 */
[----:B------:R-:W-:-:S03]  /*1160*/  FADD.FTZ R29, -R4, R13 ;  /* 0x0000000d041d7221 */ /* 0x000fc60000010100 */
[----:B------:R-:W-:Y:S01]  /*1170*/  FMUL.FTZ R34, R34, R31 ;  /* 0x0000001f22227220 */ /* 0x000fe20000410000 */
[----:B------:R-:W1:Y:S01]  /*1180*/  MUFU.RCP R30, R30 ;  /* 0x0000001e001e7308 */ /* 0x000e620000001000 */
[----:B0-----:R-:W-:Y:S01]  /*1190*/  FADD.FTZ R36, -R27, 1 ;  /* 0x3f8000001b247421 */ /* 0x001fe20000010100 */
[----:B------:R-:W-:Y:S01]  /*11a0*/  FMUL.FTZ R31, R8, R27 ;  /* 0x0000001b081f7220 */ /* 0x000fe20000410000 */
[----:B------:R-:W-:Y:S02]  /*11b0*/  FFMA.FTZ R27, R51, R26, R53 ;  /* 0x0000001a331b7223 */ /* 0x000fe40000010035 */
[----:B------:R-:W-:Y:S01]  /*11c0*/  FFMA.FTZ R36, R23, R36, 1 ;  /* 0x3f80000017247423 */ /* 0x000fe20000010024 */
[----:B------:R-:W-:Y:S01]  /*11d0*/  FMUL.FTZ R23, R32, R25 ;  /* 0x0000001920177220 */ /* 0x000fe20000410000 */
[----:B------:R-:W-:Y:S01]  /*11e0*/  FMUL.FTZ R32, R27, -1.4426950216293334961 ;  /* 0xbfb8aa3b1b207820 */ /* 0x000fe20000410000 */
[----:B------:R-:W-:Y:S01]  /*11f0*/  FMUL.FTZ R25, R29, R54 ;  /* 0x000000361d197220 */ /* 0x000fe20000410000 */
[----:B------:R-:W-:-:S03]  /*1200*/  FMUL.FTZ R31, R31, R36 ;  /* 0x000000241f1f7220 */ /* 0x000fc60000410000 */
[----:B------:R-:W-:Y:S01]  /*1210*/  FFMA.FTZ R29, R5, R25, R52 ;  /* 0x00000019051d7223 */ /* 0x000fe20000010034 */
[----:B------:R-:W0:Y:S03]  /*1220*/  MUFU.EX2 R32, R32 ;  /* 0x0000002000207308 */ /* 0x000e260000000800 */
[----:B------:R-:W-:Y:S01]  /*1230*/  FMUL.FTZ R56, R29, -1.4426950216293334961 ;  /* 0xbfb8aa3b1d387820 */ /* 0x000fe20000410000 */
[----:B-1----:R-:W-:Y:S01]  /*1240*/  FADD.FTZ R37, -R30, 1 ;  /* 0x3f8000001e257421 */ /* 0x002fe20000010100 */
[----:B------:R-:W-:-:S03]  /*1250*/  FMUL.FTZ R30, R9, R30 ;  /* 0x0000001e091e7220 */ /* 0x000fc60000410000 */
[----:B------:R-:W-:Y:S01]  /*1260*/  FFMA.FTZ R37, R28, R37, 1 ;  /* 0x3f8000001c257423 */ /* 0x000fe20000010025 */
[----:B------:R-:W1:Y:S01]  /*1270*/  MUFU.EX2 R56, R56 ;  /* 0x0000003800387308 */ /* 0x000e620000000800 */
[----:B------:R-:W-:Y:S02]  /*1280*/  FMUL.FTZ R28, R33, R54 ;  /* 0x00000036211c7220 */ /* 0x000fe40000410000 */
[----:B------:R-:W-:Y:S02]  /*1290*/  FMUL.FTZ R30, R30, R37 ;  /* 0x000000251e1e7220 */ /* 0x000fe40000410000 */
[----:B------:R-:W-:Y:S01]  /*12a0*/  FFMA.FTZ R33, R51, R28, R53 ;  /* 0x0000001c33217223 */ /* 0x000fe20000010035 */
[----:B0-----:R-:W-:-:S03]  /*12b0*/  FADD.FTZ R35, R32, 1 ;  /* 0x3f80000020237421 */ /* 0x001fc60000010000 */
[----:B------:R-:W-:-:S04]  /*12c0*/  FMUL.FTZ R57, R33, -1.4426950216293334961 ;  /* 0xbfb8aa3b21397820 */ /* 0x000fc80000410000 */
[----:B------:R0:W-:Y:S01]  /*12d0*/  MUFU.EX2 R36, R57 ;  /* 0x0000003900247308 */ /* 0x0001e20000000800 */
[----:B-1----:R-:W-:-:S07]  /*12e0*/  FADD.FTZ R32, R56, 1 ;  /* 0x3f80000038207421 */ /* 0x002fce0000010000 */
[----:B------:R-:W1:Y:S01]  /*12f0*/  MUFU.RCP R35, R35 ;  /* 0x0000002300237308 */ /* 0x000e620000001000 */
[----:B0-----:R-:W-:-:S07]  /*1300*/  FADD.FTZ R57, -R4, R17 ;  /* 0x0000001104397221 */ /* 0x001fce0000010100 */
[----:B------:R-:W0:Y:S01]  /*1310*/  MUFU.RCP R32, R32 ;  /* 0x0000002000207308 */ /* 0x000e220000001000 */
[----:B-1----:R-:W-:-:S04]  /*1320*/  FADD.FTZ R37, -R35, 1 ;  /* 0x3f80000023257421 */ /* 0x002fc80000010100 */
[----:B------:R-:W-:Y:S01]  /*1330*/  FFMA.FTZ R27, R27, R37, 1 ;  /* 0x3f8000001b1b7423 */ /* 0x000fe20000010025 */
[----:B------:R-:W-:Y:S01]  /*1340*/  FADD.FTZ R37, R36, 1 ;  /* 0x3f80000024257421 */ /* 0x000fe20000010000 */
[----:B0-----:R-:W-:Y:S01]  /*1350*/  FADD.FTZ R36, -R32, 1 ;  /* 0x3f80000020247421 */ /* 0x001fe20000010100 */
[----:B------:R-:W-:-:S04]  /*1360*/  FMUL.FTZ R56, R15, R32 ;  /* 0x000000200f387220 */ /* 0x000fc80000410000 */
[----:B------:R-:W0:Y:S01]  /*1370*/  MUFU.RCP R37, R37 ;  /* 0x0000002500257308 */ /* 0x000e220000001000 */
[----:B------:R-:W-:Y:S01]  /*1380*/  FFMA.FTZ R29, R29, R36, 1 ;  /* 0x3f8000001d1d7423 */ /* 0x000fe20000010024 */
[----:B------:R-:W-:-:S03]  /*1390*/  FMUL.FTZ R36, R14, R35 ;  /* 0x000000230e247220 */ /* 0x000fc60000410000 */
[----:B------:R-:W-:Y:S01]  /*13a0*/  FMUL.FTZ R32, R56, R29 ;  /* 0x0000001d38207220 */ /* 0x000fe20000410000 */
[----:B------:R-:W-:Y:S01]  /*13b0*/  FMUL.FTZ R29, R51, R34 ;  /* 0x00000022331d7220 */ /* 0x000fe20000410000 */
[----:B------:R-:W-:-:S03]  /*13c0*/  FMUL.FTZ R27, R36, R27 ;  /* 0x0000001b241b7220 */ /* 0x000fc60000410000 */
[----:B------:R-:W-:Y:S01]  /*13d0*/  FFMA.FTZ R35, R22, R29, RZ ;  /* 0x0000001d16237223 */ /* 0x000fe200000100ff */
[----:B------:R-:W-:Y:S01]  /*13e0*/  FADD.FTZ R36, RZ, R29 ;  /* 0x0000001dff247221 */ /* 0x000fe20000010000 */
[----:B------:R-:W-:-:S04]  /*13f0*/  FMUL.FTZ R29, R5, R23 ;  /* 0x00000017051d7220 */ /* 0x000fc80000410000 */
[----:B------:R-:W-:Y:S01]  /*1400*/  FFMA.FTZ R35, R20, R29, R35 ;  /* 0x0000001d14237223 */ /* 0x000fe20000010023 */
[----:B------:R-:W-:Y:S01]  /*1410*/  FADD.FTZ R29, R29, R36 ;  /* 0x000000241d1d7221 */ /* 0x000fe20000010000 */
[----:B0-----:R-:W-:Y:S01]  /*1420*/  FADD.FTZ R36, -R37, 1 ;  /* 0x3f80000025247421 */ /* 0x001fe20000010100 */
[----:B------:R-:W-:Y:S01]  /*1430*/  FMUL.FTZ R37, R18, R37 ;  /* 0x0000002512257220 */ /* 0x000fe20000410000 */
[----:B------:R-:W-:Y:S01]  /*1440*/  FFMA.FTZ R20, R20, R23, RZ ;  /* 0x0000001714147223 */ /* 0x000fe200000100ff */
[----:B------:R-:W-:Y:S01]  /*1450*/  FADD.FTZ R23, RZ, R23 ;  /* 0x00000017ff177221 */ /* 0x000fe20000010000 */
[----:B------:R-:W-:Y:S01]  /*1460*/  FFMA.FTZ R36, R33, R36, 1 ;  /* 0x3f80000021247423 */ /* 0x000fe20000010024 */
[----:B------:R-:W-:Y:S01]  /*1470*/  FFMA.FTZ R33, R22, R34, RZ ;  /* 0x0000002216217223 */ /* 0x000fe200000100ff */
[----:B------:R-:W-:Y:S01]  /*1480*/  FADD.FTZ R34, RZ, R34 ;  /* 0x00000022ff227221 */ /* 0x000fe20000010000 */
[----:B------:R-:W-:Y:S01]  /*1490*/  FFMA.FTZ R20, R21, R30, R20 ;  /* 0x0000001e15147223 */ /* 0x000fe20000010014 */
[----:B------:R-:W-:Y:S01]  /*14a0*/  FMUL.FTZ R22, R37, R36 ;  /* 0x0000002425167220 */ /* 0x000fe20000410000 */
[-C--:B------:R-:W-:Y:S01]  /*14b0*/  FFMA.FTZ R36, R24, R31.reuse, R33 ;  /* 0x0000001f18247223 */ /* 0x080fe20000010021 */
[----:B------:R-:W-:Y:S01]  /*14c0*/  FADD.FTZ R34, R34, R31 ;  /* 0x0000001f22227221 */ /* 0x000fe20000010000 */
[----:B------:R-:W-:Y:S01]  /*14d0*/  FMUL.FTZ R37, R51, R31 ;  /* 0x0000001f33257220 */ /* 0x000fe20000410000 */
[----:B------:R-:W-:Y:S01]  /*14e0*/  FMUL.FTZ R31, R57, R54 ;  /* 0x00000036391f7220 */ /* 0x000fe20000410000 */
[----:B------:R-:W-:-:S02]  /*14f0*/  FADD.FTZ R23, R23, R30 ;  /* 0x0000001e17177221 */ /* 0x000fc40000010000 */
[----:B------:R-:W-:Y:S01]  /*1500*/  FFMA.FTZ R24, R24, R37, R35 ;  /* 0x0000002518187223 */ /* 0x000fe20000010023 */
[----:B------:R-:W-:Y:S01]  /*1510*/  FFMA.FTZ R33, R5, R31, R52 ;  /* 0x0000001f05217223 */ /* 0x000fe20000010034 */
[----:B------:R-:W-:Y:S01]  /*1520*/  FADD.FTZ R29, R29, R37 ;  /* 0x000000251d1d7221 */ /* 0x000fe20000010000 */
[----:B------:R-:W-:Y:S02]  /*1530*/  FADD.FTZ R23, R23, R32 ;  /* 0x0000002017177221 */ /* 0x000fe40000010000 */
[----:B------:R-:W-:-:S06]  /*1540*/  FMUL.FTZ R35, R33, -1.4426950216293334961 ;  /* 0xbfb8aa3b21237820 */ /* 0x000fcc0000410000 */
[----:B------:R-:W0:Y:S02]  /*1550*/  MUFU.EX2 R35, R35 ;  /* 0x0000002300237308 */ /* 0x000e240000000800 */
[----:B0-----:R-:W-:Y:S01]  /*1560*/  FADD.FTZ R56, R35, 1 ;  /* 0x3f80000023387421 */ /* 0x001fe20000010000 */
[----:B------:R-:W-:-:S04]  /*1570*/  FMUL.FTZ R35, R5, R30 ;  /* 0x0000001e05237220 */ /* 0x000fc80000410000 */
[----:B------:R-:W-:Y:S01]  /*1580*/  FFMA.FTZ R21, R21, R35, R24 ;  /* 0x0000002315157223 */ /* 0x000fe20000010018 */
[----:B------:R-:W0:Y:S01]  /*1590*/  MUFU.RCP R56, R56 ;  /* 0x0000003800387308 */ /* 0x000e220000001000 */
[----:B------:R-:W-:Y:S01]  /*15a0*/  FADD.FTZ R29, R35, R29 ;  /* 0x0000001d231d7221 */ /* 0x000fe20000010000 */
[----:B------:R-:W-:Y:S01]  /*15b0*/  FMUL.FTZ R24, R51, R27 ;  /* 0x0000001b33187220 */ /* 0x000fe20000410000 */
[----:B0-----:R-:W-:-:S04]  /*15c0*/  FADD.FTZ R37, -R56, 1 ;  /* 0x3f80000038257421 */ /* 0x001fc80000010100 */
[----:B------:R-:W-:Y:S01]  /*15d0*/  FFMA.FTZ R33, R33, R37, 1 ;  /* 0x3f80000021217423 */ /* 0x000fe20000010025 */
[----:B------:R-:W-:Y:S01]  /*15e0*/  FMUL.FTZ R37, R19, R56 ;  /* 0x0000003813257220 */ /* 0x000fe20000410000 */
[C---:B------:R-:W-:Y:S01]  /*15f0*/  FFMA.FTZ R56, R26.reuse, R24, R21 ;  /* 0x000000181a387223 */ /* 0x040fe20000010015 */
[----:B------:R-:W-:Y:S01]  /*1600*/  FFMA.FTZ R21, R26, R27, R36 ;  /* 0x0000001b1a157223 */ /* 0x000fe20000010024 */
[----:B------:R-:W-:Y:S01]  /*1610*/  FADD.FTZ R27, R34, R27 ;  /* 0x0000001b221b7221 */ /* 0x000fe20000010000 */
[----:B------:R-:W-:Y:S01]  /*1620*/  FMUL.FTZ R30, R37, R33 ;  /* 0x00000021251e7220 */ /* 0x000fe20000410000 */
[----:B------:R-:W-:Y:S01]  /*1630*/  FADD.FTZ R33, R29, R24 ;  /* 0x000000181d217221 */ /* 0x000fe20000010000 */
[-C--:B------:R-:W-:Y:S01]  /*1640*/  FMUL.FTZ R24, R5, R32.reuse ;  /* 0x0000002005187220 */ /* 0x080fe20000410000 */
[----:B------:R-:W-:Y:S01]  /*1650*/  FFMA.FTZ R26, R25, R32, R20 ;  /* 0x00000020191a7223 */ /* 0x000fe20000010014 */
[----:B------:R-:W-:Y:S01]  /*1660*/  FMUL.FTZ R34, R5, R30 ;  /* 0x0000001e05227220 */ /* 0x000fe20000410000 */
[----:B------:R-:W-:Y:S01]  /*1670*/  FFMA.FTZ R20, R28, R22, R21 ;  /* 0x000000161c147223 */ /* 0x000fe20000010015 */
[----:B------:R-:W-:Y:S01]  /*1680*/  FFMA.FTZ R29, R25, R24, R56 ;  /* 0x00000018191d7223 */ /* 0x000fe20000010038 */
[----:B------:R-:W-:Y:S01]  /*1690*/  FADD.FTZ R33, R24, R33 ;  /* 0x0000002118217221 */ /* 0x000fe20000010000 */
[----:B------:R-:W-:Y:S01]  /*16a0*/  FMUL.FTZ R24, R51, R22 ;  /* 0x0000001633187220 */ /* 0x000fe20000410000 */
[----:B------:R-:W-:Y:S01]  /*16b0*/  FADD.FTZ R22, R27, R22 ;  /* 0x000000161b167221 */ /* 0x000fe20000010000 */
[----:B------:R-:W-:Y:S01]  /*16c0*/  FFMA.FTZ R21, R31, R30, R26 ;  /* 0x0000001e1f157223 */ /* 0x000fe2000001001a */
[----:B------:R-:W-:Y:S01]  /*16d0*/  FADD.FTZ R23, R23, R30 ;  /* 0x0000001e17177221 */ /* 0x000fe20000010000 */
[----:B------:R-:W-:Y:S01]  /*16e0*/  FFMA.FTZ R36, R28, R24, R29 ;  /* 0x000000181c247223 */ /* 0x000fe2000001001d */
[----:B------:R-:W-:-:S03]  /*16f0*/  FADD.FTZ R33, R33, R24 ;  /* 0x0000001821217221 */ /* 0x000fc60000010000 */
[----:B------:R-:W-:Y:S01]  /*1700*/  FFMA.FTZ R25, R31, R34, R36 ;  /* 0x000000221f197223 */ /* 0x000fe20000010024 */
[----:B------:R-:W-:-:S07]  /*1710*/  FADD.FTZ R24, R34, R33 ;  /* 0x0000002122187221 */ /* 0x000fce0000010000 */
.L_x_1455:
        /* <DEDUP_REMOVED lines=8> */
[----:B------:R-:W-:Y:S01]  /*17a0*/  UMOV UR11, 0x400 ;  /* 0x00000400000b7882 */ /* 0x000fe20000000000 */
[----:B------:R-:W2:Y:S01]  /*17b0*/  SHFL.DOWN PT, R25, R26, 0x1, 0x1f ;  /* 0x08201f001a197f89 */ /* 0x000ea200000e0000 */
[----:B------:R-:W-:Y:S01]  /*17c0*/  ISETP.GT.AND P5, PT, R40, 0x17, PT ;  /* 0x000000172800780c */ /* 0x000fe20003fa4270 */
[----:B------:R-:W-:Y:S01]  /*17d0*/  BSSY.RECONVERGENT B0, `(.L_x_1456) ;  /* 0x0000024000007945 */ /* 0x000fe20003800200 */
[----:B------:R-:W-:-:S02]  /*17e0*/  ISETP.NE.AND P2, PT, R43, RZ, PT ;  /* 0x000000ff2b00720c */ /* 0x000fc40003f45270 */
        /* <DEDUP_REMOVED lines=34> */
.L_x_1457:
[----:B------:R-:W-:Y:S05]  /*1a10*/  BSYNC.RECONVERGENT B0 ;  /* 0x0000000000007941 */ /* 0x000fea0003800200 */
.L_x_1456:
[----:B------:R-:W-:Y:S06]  /*1a20*/  BAR.SYNC.DEFER_BLOCKING 0x0 ;  /* 0x0000000000007b1d */ /* 0x000fec0000010000 */
[----:B------:R-:W-:Y:S04]  /*1a30*/  BSSY.RECONVERGENT B0, `(.L_x_1458) ;  /* 0x0000027000007945 */ /* 0x000fe80003800200 */
[----:B------:R-:W-:Y:S05]  /*1a40*/  @P2 BRA `(.L_x_1459) ;  /* 0x0000000000942947 */ /* 0x000fea0003800000 */
[----:B------:R-:W-:-:S09]  /*1a50*/  ULEA UR5, UR6, UR11, 0x18 ;  /* 0x0000000b06057291 */ /* 0x000fd2000f8ec0ff */
[----:B------:R-:W4:Y:S04]  /*1a60*/  LDS.64 R32, [UR5+0x18] ;  /* 0x00001805ff207984 */ /* 0x000f280008000a00 */
[----:B-123--:R-:W0:Y:S04]  /*1a70*/  LDS.128 R24, [UR5+0x20] ;  /* 0x00002005ff187984 */ /* 0x00ee280008000c00 */
[----:B------:R-:W1:Y:S01]  /*1a80*/  LDS.128 R28, [UR5+0x30] ;  /* 0x00003005ff1c7984 */ /* 0x000e620008000c00 */
        /* <DEDUP_REMOVED lines=33> */
.L_x_1459:
[----:B------:R-:W-:Y:S05]  /*1ca0*/  BSYNC.RECONVERGENT B0 ;  /* 0x0000000000007941 */ /* 0x000fea0003800200 */
.L_x_1458:
        /* <DEDUP_REMOVED lines=78> */
.L_x_1461:
[----:B------:R-:W-:Y:S05]  /*2190*/  BSYNC.RECONVERGENT B0 ;  /* 0x0000000000007941 */ /* 0x000fea0003800200 */
.L_x_1460:
[----:B------:R-:W-:Y:S04]  /*21a0*/  BSSY.RECONVERGENT B0, `(.L_x_1462) ;  /* 0x000001d000007945 */ /* 0x000fe80003800200 */
[----:B------:R-:W-:Y:S05]  /*21b0*/  @P1 BRA `(.L_x_1463) ;  /* 0x00000000006c1947 */ /* 0x000fea0003800000 */
[----:B---3--:R-:W3:Y:S01]  /*21c0*/  LDC.64 R24, c[0x0][0x3f8] ;  /* 0x0000fe00ff187b82 */ /* 0x008ee20000000a00 */
[----:B------:R-:W-:-:S07]  /*21d0*/  IMAD R55, R55, 0x1e, R43 ;  /* 0x0000001e37377824 */ /* 0x000fce00078e022b */
[----:B-12---:R-:W1:Y:S01]  /*21e0*/  LDC.64 R26, c[0x0][0x3d8] ;  /* 0x0000f600ff1a7b82 */ /* 0x006e620000000a00 */
[----:B---3--:R-:W-:Y:S01]  /*21f0*/  IMAD.WIDE.U32 R28, R24, 0x3, RZ ;  /* 0x00000003181c7825 */ /* 0x008fe200078e00ff */
        /* <DEDUP_REMOVED lines=23> */
.L_x_1463:
[----:B------:R-:W-:Y:S05]  /*2370*/  BSYNC.RECONVERGENT B0 ;  /* 0x0000000000007941 */ /* 0x000fea0003800200 */
.L_x_1462:
        /* <DEDUP_REMOVED lines=11> */
[----:B------:R-:W-:Y:S01]  /*2430*/  IMAD R25, R41, UR7, R42 ;  /* 0x0000000729197c24 */ /* 0x000fe2000f8e022a */
[----:B------:R-:W-:Y:S02]  /*2440*/  IADD3 R23, PT, PT, R23, R42, RZ ;  /* 0x0000002a17177210 */ /* 0x000fe40007ffe0ff */
[----:B-1----:R-:W-:-:S04]  /*2450*/  SEL R27, R39, RZ, !P1 ;  /* 0x000000ff271b7207 */ /* 0x002fc80004800000 */
        /* <DEDUP_REMOVED lines=10> */
.L_x_1466:
[----:B----4-:R-:W3:Y:S04]  /*2500*/  LDG.E.STRONG.GPU R22, desc[UR8][R20.64] ;  /* 0x0000000814167981 */ /* 0x010ee8000c1ef900 */
[----:B---3--:R-:W-:Y:S01]  /*2510*/  CCTL.IVALL ;  /* 0x00000000ff00798f */ /* 0x008fe20002000000 */
[----:B------:R-:W-:Y:S05]  /*2520*/  YIELD ;  /* 0x0000000000007946 */ /* 0x000fea0003800000 */
[----:B------:R-:W-:-:S13]  /*2530*/  ISETP.NE.AND P1, PT, R22, R27, PT ;  /* 0x0000001b1600720c */ /* 0x000fda0003f25270 */
[----:B------:R-:W-:Y:S05]  /*2540*/  @P1 BRA `(.L_x_1466) ;  /* 0xfffffffc00ec1947 */ /* 0x000fea000383ffff */
.L_x_1465:
        /* <DEDUP_REMOVED lines=11> */
[----:B--2---:R-:W-:Y:S01]  /*2600*/  MOV R26, RZ ;  /* 0x000000ff001a7202 */ /* 0x004fe20000000f00 */
[----:B------:R-:W-:Y:S01]  /*2610*/  UIADD3 UR5, UPT, UPT, -UR7, URZ, URZ ;  /* 0x000000ff07057290 */ /* 0x000fe2000fffe1ff */
[----:B-1----:R-:W-:Y:S02]  /*2620*/  MOV R27, R42 ;  /* 0x0000002a001b7202 */ /* 0x002fe40000000f00 */
[----:B------:R-:W-:-:S09]  /*2630*/  LOP3.LUT R28, R39, 0x7ffffff8, RZ, 0xc0, !PT ;  /* 0x7ffffff8271c7812 */ /* 0x000fd200078ec0ff */
.L_x_1468:
        /* <DEDUP_REMOVED lines=59> */
.L_x_1467:
[----:B----4-:R-:W-:-:S04]  /*29f0*/  LOP3.LUT R20, R39, 0x7, RZ, 0xc0, !PT ;  /* 0x0000000727147812 */ /* 0x010fc800078ec0ff */
[----:B------:R-:W-:-:S13]  /*2a00*/  ISETP.NE.AND P1, PT, R20, RZ, PT ;  /* 0x000000ff1400720c */ /* 0x000fda0003f25270 */
[----:B------:R-:W-:Y:S05]  /*2a10*/  @!P1 BRA `(.L_x_1464) ;  /* 0x0000000000f09947 */ /* 0x000fea0003800000 */
[----:B------:R-:W-:Y:S02]  /*2a20*/  IADD3 R20, PT, PT, R20, -0x1, RZ ;  /* 0xffffffff14147810 */ /* 0x000fe40007ffe0ff */
[----:B--2---:R-:W-:Y:S02]  /*2a30*/  LOP3.LUT P1, R26, R39, 0x3, RZ, 0xc0, !PT ;  /* 0x00000003271a7812 */ /* 0x004fe4000782c0ff */
        /* <DEDUP_REMOVED lines=9> */
[----:B-1----:R-:W-:Y:S02]  /*2ad0*/  IADD3 R27, PT, PT, R28, 0x3, RZ ;  /* 0x000000031c1b7810 */ /* 0x002fe40007ffe0ff */
        /* <DEDUP_REMOVED lines=20> */
.L_x_1469:
        /* <DEDUP_REMOVED lines=18> */
.L_x_1470:
        /* <DEDUP_REMOVED lines=9> */
.L_x_1471:
[----:B------:R-:W-:Y:S05]  /*2dd0*/  BSYNC.RECONVERGENT B0 ;  /* 0x0000000000007941 */ /* 0x000fea0003800200 */
.L_x_1464:
[----:B------:R-:W5:Y:S01]  /*2de0*/  S2UR UR6, SR_CgaCtaId ;  /* 0x00000000000679c3 */ /* 0x000f620000008800 */
[----:B------:R-:W-:Y:S01]  /*2df0*/  UMOV UR5, 0x400 ;  /* 0x0000040000057882 */ /* 0x000fe20000000000 */
[C---:B----4-:R-:W-:Y:S01]  /*2e00*/  FADD.FTZ R31, -R4.reuse, R10 ;  /* 0x0000000a041f7221 */ /* 0x050fe20000010100 */
[C---:B------:R-:W-:Y:S01]  /*2e10*/  FADD.FTZ R11, -R4.reuse, R11 ;  /* 0x0000000b040b7221 */ /* 0x040fe20000010100 */
[----:B------:R-:W4:Y:S01]  /*2e20*/  LDCU.64 UR16, c[0x0][0x400] ;  /* 0x00008000ff1077ac */ /* 0x000f220008000a00 */
[C---:B------:R-:W-:Y:S01]  /*2e30*/  FADD.FTZ R23, -R4.reuse, R6 ;  /* 0x0000000604177221 */ /* 0x040fe20000010100 */
[C---:B------:R-:W-:Y:S01]  /*2e40*/  FADD.FTZ R25, -R4.reuse, R7 ;  /* 0x0000000704197221 */ /* 0x040fe20000010100 */
[C---:B-1----:R-:W-:Y:S01]  /*2e50*/  FADD.FTZ R27, -R4.reuse, R12 ;  /* 0x0000000c041b7221 */ /* 0x042fe20000010100 */
[C---:B------:R-:W-:Y:S01]  /*2e60*/  FADD.FTZ R13, -R4.reuse, R13 ;  /* 0x0000000d040d7221 */ /* 0x040fe20000010100 */
[C---:B------:R-:W-:Y:S01]  /*2e70*/  FADD.FTZ R29, -R4.reuse, R16 ;  /* 0x00000010041d7221 */ /* 0x040fe20000010100 */
[----:B------:R-:W-:Y:S01]  /*2e80*/  FADD.FTZ R17, -R4, R17 ;  /* 0x0000001104117221 */ /* 0x000fe20000010100 */
[-C--:B---3--:R-:W-:Y:S01]  /*2e90*/  FMUL.FTZ R24, R31, R54.reuse ;  /* 0x000000361f187220 */ /* 0x088fe20000410000 */
[----:B------:R-:W-:Y:S01]  /*2ea0*/  FMUL.FTZ R4, R11, R54 ;  /* 0x000000360b047220 */ /* 0x000fe20000410000 */
[----:B-----5:R-:W-:-:S09]  /*2eb0*/  ULEA UR5, UR6, UR5, 0x18 ;  /* 0x0000000506057291 */ /* 0x020fd2000f8ec0ff */
[----:B------:R-:W-:Y:S01]  /*2ec0*/  @!P2 STS.64 [UR5+0x90], R36 ;  /* 0x00009024ff00a988 */ /* 0x000fe20008000a05 */
[----:B------:R-:W-:Y:S06]  /*2ed0*/  BAR.SYNC.DEFER_BLOCKING 0x0 ;  /* 0x0000000000007b1d */ /* 0x000fec0000010000 */
[----:B------:R-:W1:Y:S01]  /*2ee0*/  LDS.64 R20, [UR5+0x90] ;  /* 0x00009005ff147984 */ /* 0x000e620008000a00 */
[----:B------:R-:W1:Y:S02]  /*2ef0*/  LDCU UR5, c[0x0][0x42c] ;  /* 0x00008580ff0577ac */ /* 0x000e640008000800 */
[----:B-1----:R-:W-:Y:S01]  /*2f00*/  FMUL.FTZ R20, R20, UR5 ;  /* 0x0000000514147c20 */ /* 0x002fe20008410000 */
[----:B------:R-:W-:Y:S01]  /*2f10*/  FMUL.FTZ R21, R21, UR5 ;  /* 0x0000000515157c20 */ /* 0x000fe20008410000 */
[----:B----4-:R-:W-:Y:S06]  /*2f20*/  @!P4 BRA `(.L_x_1472) ;  /* 0x000000000048c947 */ /* 0x010fec0003800000 */
[----:B------:R-:W-:Y:S01]  /*2f30*/  FFMA.FTZ R6, R51, R24, R53 ;  /* 0x0000001833067223 */ /* 0x000fe20000010035 */
[----:B------:R-:W-:-:S03]  /*2f40*/  FFMA.FTZ R7, R5, R4, R52 ;  /* 0x0000000405077223 */ /* 0x000fc60000010034 */
[----:B------:R-:W-:Y:S01]  /*2f50*/  FMUL.FTZ R10, R6, -1.4426950216293334961 ;  /* 0xbfb8aa3b060a7820 */ /* 0x000fe20000410000 */
[----:B------:R-:W-:-:S05]  /*2f60*/  FMUL.FTZ R12, R7, -1.4426950216293334961 ;  /* 0xbfb8aa3b070c7820 */ /* 0x000fca0000410000 */
[----:B------:R-:W1:Y:S08]  /*2f70*/  MUFU.EX2 R10, R10 ;  /* 0x0000000a000a7308 */ /* 0x000e700000000800 */
[----:B------:R-:W3:Y:S01]  /*2f80*/  MUFU.EX2 R12, R12 ;  /* 0x0000000c000c7308 */ /* 0x000ee20000000800 */
[----:B-1----:R-:W-:-:S07]  /*2f90*/  FADD.FTZ R11, R10, 1 ;  /* 0x3f8000000a0b7421 */ /* 0x002fce0000010000 */
[----:B------:R-:W1:Y:S01]  /*2fa0*/  MUFU.RCP R11, R11 ;  /* 0x0000000b000b7308 */ /* 0x000e620000001000 */
[----:B---3--:R-:W-:-:S07]  /*2fb0*/  FADD.FTZ R16, R12, 1 ;  /* 0x3f8000000c107421 */ /* 0x008fce0000010000 */
[----:B------:R-:W3:Y:S01]  /*2fc0*/  MUFU.RCP R16, R16 ;  /* 0x0000001000107308 */ /* 0x000ee20000001000 */
[----:B-1----:R-:W-:Y:S01]  /*2fd0*/  FADD.FTZ R31, -R11, 1 ;  /* 0x3f8000000b1f7421 */ /* 0x002fe20000010100 */
[----:B------:R-:W-:-:S03]  /*2fe0*/  FMUL.FTZ R2, R2, R11 ;  /* 0x0000000b02027220 */ /* 0x000fc60000410000 */
[----:B------:R-:W-:Y:S01]  /*2ff0*/  FFMA.FTZ R31, R6, R31, 1 ;  /* 0x3f800000061f7423 */ /* 0x000fe2000001001f */
[----:B---3--:R-:W-:Y:S01]  /*3000*/  FADD.FTZ R22, -R16, 1 ;  /* 0x3f80000010167421 */ /* 0x008fe20000010100 */
[----:B------:R-:W-:Y:S02]  /*3010*/  FMUL.FTZ R3, R3, R16 ;  /* 0x0000001003037220 */ /* 0x000fe40000410000 */
[----:B------:R-:W-:Y:S01]  /*3020*/  FMUL.FTZ R2, R2, R31 ;  /* 0x0000001f02027220 */ /* 0x000fe20000410000 */
[----:B------:R-:W-:-:S04]  /*3030*/  FFMA.FTZ R22, R7, R22, 1 ;  /* 0x3f80000007167423 */ /* 0x000fc80000010016 */
[----:B------:R-:W-:-:S07]  /*3040*/  FMUL.FTZ R3, R3, R22 ;  /* 0x0000001603037220 */ /* 0x000fce0000410000 */
.L_x_1472:
[----:B------:R-:W-:Y:S04]  /*3050*/  BSSY.RECONVERGENT B0, `(.L_x_1473) ;  /* 0x0000014000007945 */ /* 0x000fe80003800200 */
[----:B------:R-:W-:Y:S05]  /*3060*/  @P0 BRA `(.L_x_1474) ;  /* 0x0000000000480947 */ /* 0x000fea0003800000 */
[----:B------:R-:W1:Y:S01]  /*3070*/  LDCU.64 UR14, c[0x0][0x3f8] ;  /* 0x00007f00ff0e77ac */ /* 0x000e620008000a00 */
[----:B------:R-:W-:Y:S01]  /*3080*/  SHF.R.S32.HI R11, RZ, 0x1f, R50 ;  /* 0x0000001fff0b7819 */ /* 0x000fe20000011432 */
[C-C-:B------:R-:W-:Y:S01]  /*3090*/  FFMA.FTZ R10, R20.reuse, R24, R21.reuse ;  /* 0x00000018140a7223 */ /* 0x140fe20000010015 */
[----:B------:R-:W-:Y:S01]  /*30a0*/  MOV R6, R60 ;  /* 0x0000003c00067202 */ /* 0x000fe20000000f00 */
[----:B------:R-:W3:Y:S01]  /*30b0*/  LDCU.64 UR12, c[0x0][0x380] ;  /* 0x00007000ff0c77ac */ /* 0x000ee20008000a00 */
[----:B------:R-:W-:Y:S01]  /*30c0*/  MOV R7, R59 ;  /* 0x0000003b00077202 */ /* 0x000fe20000000f00 */
[----:B------:R-:W-:Y:S01]  /*30d0*/  FFMA.FTZ R4, R20, R4, R21 ;  /* 0x0000000414047223 */ /* 0x000fe20000010015 */
[----:B-1----:R-:W-:Y:S02]  /*30e0*/  IMAD R11, R11, UR14, RZ ;  /* 0x0000000e0b0b7c24 */ /* 0x002fe4000f8e02ff */
[----:B------:R-:W-:-:S04]  /*30f0*/  IMAD.WIDE.U32 R6, R50, UR14, R6 ;  /* 0x0000000e32067c25 */ /* 0x000fc8000f8e0006 */
[----:B------:R-:W-:Y:S02]  /*3100*/  IMAD R31, R50, UR15, R11 ;  /* 0x0000000f321f7c24 */ /* 0x000fe4000f8e020b */
[----:B------:R-:W-:Y:S01]  /*3110*/  FFMA.FTZ R11, R51, R2, -R10 ;  /* 0x00000002330b7223 */ /* 0x000fe2000001080a */
[C---:B---3--:R-:W-:Y:S02]  /*3120*/  LEA R2, P0, R6.reuse, UR12, 0x2 ;  /* 0x0000000c06027c11 */ /* 0x048fe4000f8010ff */
[----:B------:R-:W-:Y:S01]  /*3130*/  IADD3 R31, PT, PT, R7, R31, RZ ;  /* 0x0000001f071f7210 */ /* 0x000fe20007ffe0ff */
[----:B------:R-:W-:Y:S01]  /*3140*/  FFMA.FTZ R7, R5, R3, -R4 ;  /* 0x0000000305077223 */ /* 0x000fe20000010804 */
[-C--:B------:R-:W-:Y:S02]  /*3150*/  FMUL.FTZ R10, R11, R54.reuse ;  /* 0x000000360b0a7220 */ /* 0x080fe40000410000 */
[----:B------:R-:W-:Y:S01]  /*3160*/  LEA.HI.X R3, R6, UR13, R31, 0x2, P0 ;  /* 0x0000000d06037c11 */ /* 0x000fe200080f141f */
[----:B------:R-:W-:-:S05]  /*3170*/  FMUL.FTZ R11, R7, R54 ;  /* 0x00000036070b7220 */ /* 0x000fca0000410000 */
[----:B------:R1:W-:Y:S02]  /*3180*/  STG.E.64 desc[UR8][R2.64], R10 ;  /* 0x0000000a02007986 */ /* 0x0003e4000c101b08 */
.L_x_1474:
[----:B------:R-:W-:Y:S05]  /*3190*/  BSYNC.RECONVERGENT B0 ;  /* 0x0000000000007941 */ /* 0x000fea0003800200 */
.L_x_1473:
[----:B------:R-:W-:Y:S01]  /*31a0*/  UISETP.NE.AND UP0, UPT, UR10, URZ, UPT ;  /* 0x000000ff0a00728c */ /* 0x000fe2000bf05270 */
[-C--:B------:R-:W-:Y:S01]  /*31b0*/  FMUL.FTZ R6, R23, R54.reuse ;  /* 0x0000003617067220 */ /* 0x080fe20000410000 */
[-C--:B------:R-:W-:Y:S01]  /*31c0*/  FMUL.FTZ R28, R25, R54.reuse ;  /* 0x00000036191c7220 */ /* 0x080fe20000410000 */
[-C--:B------:R-:W-:Y:S01]  /*31d0*/  FMUL.FTZ R16, R27, R54.reuse ;  /* 0x000000361b107220 */ /* 0x080fe20000410000 */
[-C--:B------:R-:W-:Y:S01]  /*31e0*/  FMUL.FTZ R22, R13, R54.reuse ;  /* 0x000000360d167220 */ /* 0x080fe20000410000 */
[-C--:B------:R-:W-:Y:S01]  /*31f0*/  FMUL.FTZ R4, R29, R54.reuse ;  /* 0x000000361d047220 */ /* 0x080fe20000410000 */
[----:B-1----:R-:W-:Y:S01]  /*3200*/  SHF.R.S32.HI R2, RZ, 0x1f, R49 ;  /* 0x0000001fff027819 */ /* 0x002fe20000011431 */
[----:B------:R-:W-:Y:S01]  /*3210*/  FMUL.FTZ R10, R17, R54 ;  /* 0x00000036110a7220 */ /* 0x000fe20000410000 */
[----:B------:R-:W-:Y:S01]  /*3220*/  ISETP.GE.U32.AND P0, PT, R49, UR16, PT ;  /* 0x0000001031007c0c */ /* 0x000fe2000bf06070 */
[--C-:B------:R-:W-:Y:S01]  /*3230*/  FFMA.FTZ R32, R20, R6, R21.reuse ;  /* 0x0000000614207223 */ /* 0x100fe20000010015 */
[----:B------:R-:W-:Y:S01]  /*3240*/  ISETP.GE.U32.AND P1, PT, R48, UR16, PT ;  /* 0x0000001030007c0c */ /* 0x000fe2000bf26070 */
[C-C-:B------:R-:W-:Y:S01]  /*3250*/  FFMA.FTZ R34, R20.reuse, R28, R21.reuse ;  /* 0x0000001c14227223 */ /* 0x140fe20000010015 */
[C-C-:B------:R-:W-:Y:S01]  /*3260*/  FFMA.FTZ R24, R20.reuse, R16, R21.reuse ;  /* 0x0000001014187223 */ /* 0x140fe20000010015 */
[C-C-:B--2---:R-:W-:Y:S01]  /*3270*/  FFMA.FTZ R26, R20.reuse, R22, R21.reuse ;  /* 0x00000016141a7223 */ /* 0x144fe20000010015 */
[C-C-:B------:R-:W-:Y:S01]  /*3280*/  FFMA.FTZ R12, R20.reuse, R4, R21.reuse ;  /* 0x00000004140c7223 */ /* 0x140fe20000010015 */
        /* <DEDUP_REMOVED lines=23> */
.L_x_1475:
        /* <DEDUP_REMOVED lines=17> */
.L_x_1477:
[----:B------:R-:W-:Y:S05]  /*3510*/  BSYNC.RECONVERGENT B0 ;  /* 0x0000000000007941 */ /* 0x000fea0003800200 */
.L_x_1476:
        /* <DEDUP_REMOVED lines=19> */
.L_x_1478:
[----:B------:R-:W-:Y:S01]  /*3650*/  BSSY.RECONVERGENT B0, `(.L_x_1479) ;  /* 0x0000011000007945 */ /* 0x000fe20003800200 */
[----:B-1----:R-:W-:Y:S01]  /*3660*/  FFMA.FTZ R7, R51, R14, -R24 ;  /* 0x0000000e33077223 */ /* 0x002fe20000010818 */
[----:B------:R-:W-:Y:S02]  /*3670*/  FFMA.FTZ R9, R5, R15, -R26 ;  /* 0x0000000f05097223 */ /* 0x000fe4000001081a */
[----:B------:R-:W-:Y:S05]  /*3680*/  @P1 BRA `(.L_x_1480) ;  /* 0x0000000000341947 */ /* 0x000fea0003800000 */
        /* <DEDUP_REMOVED lines=13> */
.L_x_1480:
[----:B------:R-:W-:Y:S05]  /*3760*/  BSYNC.RECONVERGENT B0 ;  /* 0x0000000000007941 */ /* 0x000fea0003800200 */
.L_x_1479:
        /* <DEDUP_REMOVED lines=19> */
.L_x_1481:
        /* <DEDUP_REMOVED lines=9> */
[----:B------:R-:W3:Y:S01]  /*3930*/  LDCU.64 UR14, c[0x0][0x380] ;  /* 0x00007000ff0e77ac */ /* 0x000ee20008000a00 */
[----:B--2---:R-:W-:-:S03]  /*3940*/  IMAD R2, R0, UR12, RZ ;  /* 0x0000000c00027c24 */ /* 0x004fc6000f8e02ff */
[----:B------:R-:W-:-:S04]  /*3950*/  IMAD.WIDE.U32 R58, R47, UR12, R58 ;  /* 0x0000000c2f3a7c25 */ /* 0x000fc8000f8e003a */
[----:B------:R-:W-:Y:S01]  /*3960*/  IMAD R3, R47, UR13, R2 ;  /* 0x0000000d2f037c24 */ /* 0x000fe2000f8e0202 */
[----:B---3--:R-:W-:-:S04]  /*3970*/  LEA R2, P0, R58, UR14, 0x2 ;  /* 0x0000000e3a027c11 */ /* 0x008fc8000f8010ff */
[----:B------:R-:W-:-:S04]  /*3980*/  IADD3 R3, PT, PT, R59, R3, RZ ;  /* 0x000000033b037210 */ /* 0x000fc80007ffe0ff */
[----:B------:R-:W-:-:S05]  /*3990*/  LEA.HI.X R3, R58, UR15, R3, 0x2, P0 ;  /* 0x0000000f3a037c11 */ /* 0x000fca00080f1403 */
[----:B------:R2:W-:Y:S02]  /*39a0*/  STG.E.64 desc[UR8][R2.64], R4 ;  /* 0x0000000402007986 */ /* 0x0005e4000c101b08 */
.L_x_1483:
[----:B------:R-:W-:Y:S05]  /*39b0*/  BSYNC.RECONVERGENT B0 ;  /* 0x0000000000007941 */ /* 0x000fea0003800200 */
.L_x_1482:
[----:B------:R-:W-:Y:S02]  /*39c0*/  IADD3 R44, PT, PT, R41, R44, RZ ;  /* 0x0000002c292c7210 */ /* 0x000fe40007ffe0ff */
[----:B------:R-:W-:Y:S02]  /*39d0*/  IADD3 R45, PT, PT, R45, 0x1, RZ ;  /* 0x000000012d2d7810 */ /* 0x000fe40007ffe0ff */
[----:B------:R-:W-:-:S13]  /*39e0*/  ISETP.GE.AND P0, PT, R44, UR4, PT ;  /* 0x000000042c007c0c */ /* 0x000fda000bf06270 */
[----:B------:R-:W-:Y:S05]  /*39f0*/  @!P0 BRA `(.L_x_1484) ;  /* 0xffffffc800008947 */ /* 0x000fea000383ffff */
.L_x_1453:
[----:B--2---:R-:W2:Y:S01]  /*3a00*/  LDC R4, c[0x0][0x370] ;  /* 0x0000dc00ff047b82 */ /* 0x004ea20000000800 */
[----:B------:R-:W-:Y:S01]  /*3a10*/  ISETP.NE.AND P2, PT, R43, RZ, PT ;  /* 0x000000ff2b00720c */ /* 0x000fe20003f45270 */
[----:B------:R-:W-:Y:S06]  /*3a20*/  BSSY.RECONVERGENT B0, `(.L_x_1485) ;  /* 0x0000011000007945 */ /* 0x000fec0003800200 */
[----:B-1----:R-:W1:Y:S08]  /*3a30*/  LDC R7, c[0x0][0x374] ;  /* 0x0000dd00ff077b82 */ /* 0x002e700000000800 */
[----:B------:R-:W3:Y:S01]  /*3a40*/  LDC.64 R2, c[0x0][0x3c8] ;  /* 0x0000f200ff027b82 */ /* 0x000ee20000000a00 */
[----:B--2---:R-:W-:-:S02]  /*3a50*/  ISETP.NE.AND P1, PT, R4, 0x1, PT ;  /* 0x000000010400780c */ /* 0x004fc40003f25270 */
[----:B------:R-:W-:Y:S02]  /*3a60*/  IADD3 R6, PT, PT, R4, -0x1, RZ ;  /* 0xffffffff04067810 */ /* 0x000fe40007ffe0ff */
[C---:B-1----:R-:W-:Y:S02]  /*3a70*/  IADD3 R5, PT, PT, R7.reuse, -0x1, RZ ;  /* 0xffffffff07057810 */ /* 0x042fe40007ffe0ff */
[----:B------:R-:W-:Y:S02]  /*3a80*/  SHF.L.U32 R0, R7, 0x1, RZ ;  /* 0x0000000107007819 */ /* 0x000fe400000006ff */
[----:B------:R-:W-:Y:S02]  /*3a90*/  ISETP.NE.AND P0, PT, R42, R5, PT ;  /* 0x000000052a00720c */ /* 0x000fe40003f05270 */
[----:B------:R-:W-:Y:S02]  /*3aa0*/  SEL R5, R0, RZ, P1 ;  /* 0x000000ff00057207 */ /* 0x000fe40000800000 */
[----:B------:R-:W-:-:S03]  /*3ab0*/  ISETP.NE.OR P0, PT, R6, UR7, P0 ;  /* 0x0000000706007c0c */ /* 0x000fc60008705670 */
[----:B---3--:R-:W-:Y:S01]  /*3ac0*/  IMAD.WIDE.U32 R2, R5, 0x4, R2 ;  /* 0x0000000405027825 */ /* 0x008fe200078e0002 */
[----:B------:R-:W-:Y:S09]  /*3ad0*/  @P2 BRA `(.L_x_1486) ;  /* 0x0000000000142947 */ /* 0x000ff20003800000 */
[----:B------:R-:W-:Y:S01]  /*3ae0*/  HFMA2 R5, -RZ, RZ, 0, 5.9604644775390625e-08 ;  /* 0x00000001ff057431 */ /* 0x000fe200000001ff */
[----:B------:R-:W-:Y:S06]  /*3af0*/  MEMBAR.ALL.GPU ;  /* 0x0000000000007992 */ /* 0x000fec000000a000 */
[----:B------:R-:W-:-:S00]  /*3b00*/  ERRBAR ;  /* 0x00000000000079ab */ /* 0x000fc00000000000 */
[----:B------:R-:W-:Y:S06]  /*3b10*/  CGAERRBAR ;  /* 0x00000000000075ab */ /* 0x000fec0000000000 */
[----:B------:R1:W-:Y:S02]  /*3b20*/  REDG.E.ADD.S32.STRONG.GPU desc[UR8][R2.64], R5 ;  /* 0x000000050200798e */ /* 0x0003e4000c12e308 */
.L_x_1486:
[----:B------:R-:W-:Y:S05]  /*3b30*/  BSYNC.RECONVERGENT B0 ;  /* 0x0000000000007941 */ /* 0x000fea0003800200 */
.L_x_1485:
[----:B------:R-:W-:Y:S05]  /*3b40*/  @P0 EXIT ;  /* 0x000000000000094d */ /* 0x000fea0003800000 */
[----:B------:R-:W-:Y:S05]  /*3b50*/  @P2 BRA `(.L_x_1487) ;  /* 0x0000000000202947 */ /* 0x000fea0003800000 */
[----:B------:R-:W-:-:S05]  /*3b60*/  IMAD R0, R4, R7, RZ ;  /* 0x0000000704007224 */ /* 0x000fca00078e02ff */
[----:B------:R-:W-:-:S13]  /*3b70*/  ISETP.NE.AND P0, PT, R0, -0x1, PT ;  /* 0xffffffff0000780c */ /* 0x000fda0003f05270 */
[----:B------:R-:W-:Y:S05]  /*3b80*/  @!P0 BRA `(.L_x_1487) ;  /* 0x0000000000148947 */ /* 0x000fea0003800000 */
.L_x_1488:
[----:B-1----:R-:W2:Y:S04]  /*3b90*/  LDG.E.STRONG.GPU R5, desc[UR8][R2.64] ;  /* 0x0000000802057981 */ /* 0x002ea8000c1ef900 */
[----:B--2---:R-:W-:Y:S01]  /*3ba0*/  CCTL.IVALL ;  /* 0x00000000ff00798f */ /* 0x004fe20002000000 */
[----:B------:R-:W-:Y:S05]  /*3bb0*/  YIELD ;  /* 0x0000000000007946 */ /* 0x000fea0003800000 */
[----:B------:R-:W-:-:S13]  /*3bc0*/  ISETP.NE.AND P0, PT, R5, R0, PT ;  /* 0x000000000500720c */ /* 0x000fda0003f05270 */
[----:B------:R-:W-:Y:S05]  /*3bd0*/  @P0 BRA `(.L_x_1488) ;  /* 0xfffffffc00ec0947 */ /* 0x000fea000383ffff */
.L_x_1487:
[----:B------:R-:W-:Y:S05]  /*3be0*/  WARPSYNC.ALL ;  /* 0x0000000000007948 */ /* 0x000fea0003800000 */
[----:B------:R-:W2:Y:S08]  /*3bf0*/  LDC.64 R12, c[0x0][0x3f8] ;  /* 0x0000fe00ff0c7b82 */ /* 0x000eb00000000a00 */
[----:B------:R-:W-:Y:S01]  /*3c00*/  BAR.SYNC.DEFER_BLOCKING 0x0 ;  /* 0x0000000000007b1d */ /* 0x000fe20000010000 */
[----:B--2---:R-:W-:-:S04]  /*3c10*/  LEA.HI R0, P0, R13, R12, RZ, 0x1 ;  /* 0x0000000c0d007211 */ /* 0x004fc800078108ff */
[----:B-1----:R-:W-:-:S04]  /*3c20*/  IADD3.X R3, PT, PT, RZ, R13, RZ, P0, !PT ;  /* 0x0000000dff037210 */ /* 0x002fc800007fe4ff */
        /* <DEDUP_REMOVED lines=51> */
[----:B------:R-:W-:Y:S01]  /*3f60*/  SHF.L.U64.HI R22, R43, 0x2, R4 ;  /* 0x000000022b167819 */ /* 0x000fe20000010204 */
[----:B------:R-:W-:Y:S01]  /*3f70*/  IMAD.WIDE.U32 R6, R5, 0x1e0, R6 ;  /* 0x000001e005067825 */ /* 0x000fe200078e0006 */
[----:B------:R-:W-:Y:S01]  /*3f80*/  UMOV UR4, URZ ;  /* 0x000000ff00047c82 */ /* 0x000fe20008000000 */
[----:B------:R-:W-:-:S02]  /*3f90*/  SHF.L.U32 R29, R13, 0x2, RZ ;  /* 0x000000020d1d7819 */ /* 0x000fc400000006ff */
[----:B------:R-:W-:Y:S02]  /*3fa0*/  SHF.L.U64.HI R31, R0, 0x2, R3 ;  /* 0x00000002001f7819 */ /* 0x000fe40000010203 */
[----:B-1----:R-:W-:Y:S02]  /*3fb0*/  IADD3 R25, P1, PT, R21, UR6, RZ ;  /* 0x0000000615197c10 */ /* 0x002fe4000ff3e0ff */
[----:B------:R-:W-:Y:S02]  /*3fc0*/  IADD3 R4, PT, PT, R7, UR4, RZ ;  /* 0x0000000407047c10 */ /* 0x000fe4000fffe0ff */
[----:B--2---:R-:W-:Y:S02]  /*3fd0*/  IADD3 R23, P2, PT, R21, UR10, RZ ;  /* 0x0000000a15177c10 */ /* 0x004fe4000ff5e0ff */
[----:B------:R-:W-:Y:S01]  /*3fe0*/  MOV R43, R6 ;  /* 0x00000006002b7202 */ /* 0x000fe20000000f00 */
[----:B------:R-:W-:Y:S01]  /*3ff0*/  IMAD.WIDE.U32 R6, R12, 0x4, RZ ;  /* 0x000000040c067825 */ /* 0x000fe200078e00ff */
[----:B------:R-:W-:-:S02]  /*4000*/  IADD3.X R26, PT, PT, R22, UR7, RZ, P1, !PT ;  /* 0x00000007161a7c10 */ /* 0x000fc40008ffe4ff */
[C---:B------:R-:W-:Y:S02]  /*4010*/  IADD3.X R24, PT, PT, R22.reuse, UR11, RZ, P2, !PT ;  /* 0x0000000b16187c10 */ /* 0x040fe400097fe4ff */
[----:B---3--:R-:W-:Y:S02]  /*4020*/  IADD3 R21, P1, PT, R21, UR12, RZ ;  /* 0x0000000c15157c10 */ /* 0x008fe4000ff3e0ff */
[----:B------:R-:W-:Y:S02]  /*4030*/  IADD3 R18, P2, PT, RZ, -R5, RZ ;  /* 0x80000005ff127210 */ /* 0x000fe40007f5e0ff */
[----:B------:R-:W-:Y:S02]  /*4040*/  IADD3.X R22, PT, PT, R22, UR13, RZ, P1, !PT ;  /* 0x0000000d16167c10 */ /* 0x000fe40008ffe4ff */
[----:B------:R-:W-:Y:S02]  /*4050*/  SHF.L.U64.HI R27, R28, 0x2, R33 ;  /* 0x000000021c1b7819 */ /* 0x000fe40000010221 */
[----:B------:R-:W-:-:S02]  /*4060*/  IADD3 R29, PT, PT, R7, R29, RZ ;  /* 0x0000001d071d7210 */ /* 0x000fc40007ffe0ff */
[----:B------:R-:W-:-:S07]  /*4070*/  IADD3.X R20, PT, PT, RZ, -0x1, RZ, P2, !PT ;  /* 0xffffffffff147810 */ /* 0x000fce00017fe4ff */
.L_x_1491:
        /* <DEDUP_REMOVED lines=10> */
[----:B------:R-:W4:Y:S04]  /*4120*/  LDG.E R14, desc[UR8][R14.64] ;  /* 0x000000080e0e7981 */ /* 0x000f28000c1e1900 */
[----:B------:R-:W4:Y:S01]  /*4130*/  LDG.E R17, desc[UR8][R16.64] ;  /* 0x0000000810117981 */ /* 0x000f22000c1e1900 */
[----:B-1----:R-:W-:Y:S02]  /*4140*/  MOV R10, R23 ;  /* 0x00000017000a7202 */ /* 0x002fe40000000f00 */
[----:B---3--:R-:W-:-:S02]  /*4150*/  MOV R8, R21 ;  /* 0x0000001500087202 */ /* 0x008fc40000000f00 */
        /* <DEDUP_REMOVED lines=12> */
[----:B----4-:R-:W-:Y:S01]  /*4220*/  F2FP.BF16.F32.PACK_AB R19, R17, R14 ;  /* 0x0000000e1113723e */ /* 0x010fe200000010ff */
[----:B------:R1:W-:Y:S04]  /*4230*/  STG.E desc[UR8][R8.64], R5 ;  /* 0x0000000508007986 */ /* 0x0003e8000c101908 */
[----:B------:R1:W-:Y:S01]  /*4240*/  STG.E desc[UR8][R10.64], R19 ;  /* 0x000000130a007986 */ /* 0x0003e2000c101908 */
[----:B------:R-:W-:Y:S01]  /*4250*/  IADD3.X R24, PT, PT, RZ, R24, RZ, P3, !PT ;  /* 0x00000018ff187210 */ /* 0x000fe20001ffe4ff */
[----:B------:R-:W-:Y:S06]  /*4260*/  @P1 BRA `(.L_x_1491) ;  /* 0xfffffffc00841947 */ /* 0x000fec000383ffff */
.L_x_1490:
[----:B------:R-:W-:Y:S05]  /*4270*/  BSYNC.RECONVERGENT B0 ;  /* 0x0000000000007941 */ /* 0x000fea0003800200 */
.L_x_1489:
[----:B------:R-:W-:Y:S05]  /*4280*/  @!P0 EXIT ;  /* 0x000000000000894d */ /* 0x000fea0003800000 */
[C---:B------:R-:W-:Y:S01]  /*4290*/  SHF.L.U64.HI R13, R12.reuse, 0x2, R13 ;  /* 0x000000020c0d7819 */ /* 0x040fe2000001020d */
[----:B------:R-:W2:Y:S01]  /*42a0*/  LDCU.64 UR4, c[0x0][0x3d8] ;  /* 0x00007b00ff0477ac */ /* 0x000ea20008000a00 */
[----:B-1----:R-:W-:Y:S02]  /*42b0*/  SHF.L.U32 R19, R12, 0x2, RZ ;  /* 0x000000020c137819 */ /* 0x002fe400000006ff */
[C---:B------:R-:W-:Y:S01]  /*42c0*/  SHF.L.U64.HI R21, R28.reuse, 0x2, R33 ;  /* 0x000000021c157819 */ /* 0x040fe20000010221 */
[----:B------:R-:W1:Y:S01]  /*42d0*/  LDCU.64 UR6, c[0x0][0x388] ;  /* 0x00007100ff0677ac */ /* 0x000e620008000a00 */
[----:B------:R-:W-:Y:S02]  /*42e0*/  SHF.L.U32 R23, R28, 0x2, RZ ;  /* 0x000000021c177819 */ /* 0x000fe400000006ff */
[C---:B------:R-:W-:Y:S01]  /*42f0*/  SHF.L.U64.HI R15, R0.reuse, 0x2, R3 ;  /* 0x00000002000f7819 */ /* 0x040fe20000010203 */
[----:B------:R-:W3:Y:S01]  /*4300*/  LDCU.64 UR10, c[0x0][0x390] ;  /* 0x00007200ff0a77ac */ /* 0x000ee20008000a00 */
[----:B------:R-:W-:-:S07]  /*4310*/  SHF.L.U32 R17, R0, 0x2, RZ ;  /* 0x0000000200117819 */ /* 0x000fce00000006ff */
.L_x_1492:
[C---:B------:R-:W-:Y:S02]  /*4320*/  SHF.L.U32 R2, R43.reuse, 0x2, RZ ;  /* 0x000000022b027819 */ /* 0x040fe400000006ff */
[----:B------:R-:W-:Y:S02]  /*4330*/  SHF.L.U64.HI R12, R43, 0x2, R4 ;  /* 0x000000022b0c7819 */ /* 0x000fe40000010204 */
[----:B--2---:R-:W-:-:S04]  /*4340*/  IADD3 R4, P0, PT, R2, UR4, RZ ;  /* 0x0000000402047c10 */ /* 0x004fc8000ff1e0ff */
[----:B----4-:R-:W-:Y:S02]  /*4350*/  IADD3.X R5, PT, PT, R12, UR5, RZ, P0, !PT ;  /* 0x000000050c057c10 */ /* 0x010fe400087fe4ff */
[C---:B------:R-:W-:Y:S02]  /*4360*/  IADD3 R6, P0, PT, R4.reuse, R17, RZ ;  /* 0x0000001104067210 */ /* 0x040fe40007f1e0ff */
[C---:B------:R-:W-:Y:S02]  /*4370*/  IADD3 R10, P2, PT, R4.reuse, R23, RZ ;  /* 0x00000017040a7210 */ /* 0x040fe40007f5e0ff */
[C---:B------:R-:W-:Y:S02]  /*4380*/  IADD3.X R7, PT, PT, R5.reuse, R15, RZ, P0, !PT ;  /* 0x0000000f05077210 */ /* 0x040fe400007fe4ff */
[----:B------:R-:W-:Y:S02]  /*4390*/  IADD3 R8, P1, PT, R4, R19, RZ ;  /* 0x0000001304087210 */ /* 0x000fe40007f3e0ff */
[C---:B------:R-:W-:Y:S01]  /*43a0*/  IADD3.X R11, PT, PT, R5.reuse, R21, RZ, P2, !PT ;  /* 0x00000015050b7210 */ /* 0x040fe200017fe4ff */
[----:B------:R2:W4:Y:S01]  /*43b0*/  LDG.E R4, desc[UR8][R4.64] ;  /* 0x0000000804047981 */ /* 0x000522000c1e1900 */
[----:B------:R-:W-:-:S03]  /*43c0*/  IADD3.X R9, PT, PT, R5, R13, RZ, P1, !PT ;  /* 0x0000000d05097210 */ /* 0x000fc60000ffe4ff */
[----:B------:R-:W4:Y:S04]  /*43d0*/  LDG.E R7, desc[UR8][R6.64] ;  /* 0x0000000806077981 */ /* 0x000f28000c1e1900 */
[----:B------:R-:W5:Y:S04]  /*43e0*/  LDG.E R8, desc[UR8][R8.64] ;  /* 0x0000000808087981 */ /* 0x000f68000c1e1900 */
[----:B------:R-:W5:Y:S01]  /*43f0*/  LDG.E R11, desc[UR8][R10.64] ;  /* 0x000000080a0b7981 */ /* 0x000f62000c1e1900 */
[----:B------:R-:W-:Y:S02]  /*4400*/  LOP3.LUT R14, R2, 0xfffffffc, RZ, 0xc0, !PT ;  /* 0xfffffffc020e7812 */ /* 0x000fe400078ec0ff */
[----:B------:R-:W-:-:S02]  /*4410*/  LOP3.LUT R16, R12, 0x1, RZ, 0xc0, !PT ;  /* 0x000000010c107812 */ /* 0x000fc400078ec0ff */
[----:B-1----:R-:W-:Y:S02]  /*4420*/  IADD3 R24, P0, PT, R14, UR6, RZ ;  /* 0x000000060e187c10 */ /* 0x002fe4000ff1e0ff */
[----:B--2---:R-:W-:Y:S02]  /*4430*/  LOP3.LUT R5, R12, 0x3, RZ, 0xc0, !PT ;  /* 0x000000030c057812 */ /* 0x004fe400078ec0ff */
[----:B------:R-:W-:Y:S02]  /*4440*/  IADD3.X R25, PT, PT, R16, UR7, RZ, P0, !PT ;  /* 0x0000000710197c10 */ /* 0x000fe400087fe4ff */
[----:B---3--:R-:W-:-:S04]  /*4450*/  IADD3 R26, P0, PT, R14, UR10, RZ ;  /* 0x0000000a0e1a7c10 */ /* 0x008fc8000ff1e0ff */
[----:B------:R-:W-:Y:S02]  /*4460*/  IADD3.X R27, PT, PT, R16, UR11, RZ, P0, !PT ;  /* 0x0000000b101b7c10 */ /* 0x000fe400087fe4ff */
[----:B----4-:R-:W-:Y:S02]  /*4470*/  F2FP.BF16.F32.PACK_AB R29, R7, R4 ;  /* 0x00000004071d723e */ /* 0x010fe400000010ff */
[----:B------:R-:W-:-:S04]  /*4480*/  IADD3 R4, P1, PT, R14, UR4, RZ ;  /* 0x000000040e047c10 */ /* 0x000fc8000ff3e0ff */
        /* <DEDUP_REMOVED lines=18> */
[C---:B-1----:R-:W-:Y:S02]  /*45b0*/  IADD3 R24, P0, PT, R28.reuse, UR6, RZ ;  /* 0x000000061c187c10 */ /* 0x042fe4000ff1e0ff */
[----:B------:R-:W-:Y:S02]  /*45c0*/  IADD3 R28, P1, PT, R28, UR10, RZ ;  /* 0x0000000a1c1c7c10 */ /* 0x000fe4000ff3e0ff */
[----:B------:R-:W-:-:S02]  /*45d0*/  IADD3.X R25, PT, PT, R18, UR7, RZ, P0, !PT ;  /* 0x0000000712197c10 */ /* 0x000fc400087fe4ff */
[----:B------:R-:W-:Y:S02]  /*45e0*/  IADD3.X R29, PT, PT, R18, UR11, RZ, P1, !PT ;  /* 0x0000000b121d7c10 */ /* 0x000fe40008ffe4ff */
[----:B---3--:R-:W-:Y:S02]  /*45f0*/  F2FP.BF16.F32.PACK_AB R33, R33, R14 ;  /* 0x0000000e2121723e */ /* 0x008fe400000010ff */
[----:B----4-:R-:W-:-:S03]  /*4600*/  F2FP.BF16.F32.PACK_AB R35, R35, R16 ;  /* 0x000000102323723e */ /* 0x010fc600000010ff */
[----:B------:R1:W-:Y:S04]  /*4610*/  STG.E desc[UR8][R24.64], R33 ;  /* 0x0000002118007986 */ /* 0x0003e8000c101908 */
[----:B------:R3:W-:Y:S04]  /*4620*/  STG.E desc[UR8][R28.64], R35 ;  /* 0x000000231c007986 */ /* 0x0007e8000c101908 */
[----:B------:R-:W4:Y:S04]  /*4630*/  LDG.E R14, desc[UR8][R4.64+0xf00] ;  /* 0x000f0008040e7981 */ /* 0x000f28000c1e1900 */
[----:B--2---:R-:W4:Y:S04]  /*4640*/  LDG.E R31, desc[UR8][R10.64+0xf00] ;  /* 0x000f00080a1f7981 */ /* 0x004f28000c1e1900 */
[----:B------:R-:W2:Y:S04]  /*4650*/  LDG.E R16, desc[UR8][R6.64+0xf00] ;  /* 0x000f000806107981 */ /* 0x000ea8000c1e1900 */
[----:B0-----:R-:W2:Y:S01]  /*4660*/  LDG.E R37, desc[UR8][R8.64+0xf00] ;  /* 0x000f000808257981 */ /* 0x001ea2000c1e1900 */
[----:B------:R-:W-:-:S04]  /*4670*/  IADD3 R18, P0, PT, R2, 0xf00, RZ ;  /* 0x00000f0002127810 */ /* 0x000fc80007f1e0ff */
[----:B------:R-:W-:Y:S02]  /*4680*/  IADD3.X R20, PT, PT, RZ, R12, RZ, P0, !PT ;  /* 0x0000000cff147210 */ /* 0x000fe400007fe4ff */
[----:B------:R-:W-:Y:S02]  /*4690*/  LOP3.LUT R18, R18, 0xfffffffc, RZ, 0xc0, !PT ;  /* 0xfffffffc12127812 */ /* 0x000fe400078ec0ff */
[----:B------:R-:W-:Y:S02]  /*46a0*/  LOP3.LUT R20, R20, 0x1, RZ, 0xc0, !PT ;  /* 0x0000000114147812 */ /* 0x000fe400078ec0ff */
[C---:B------:R-:W-:Y:S02]  /*46b0*/  IADD3 R26, P0, PT, R18.reuse, UR6, RZ ;  /* 0x00000006121a7c10 */ /* 0x040fe4000ff1e0ff */
[----:B-1----:R-:W-:Y:S02]  /*46c0*/  IADD3 R24, P1, PT, R18, UR10, RZ ;  /* 0x0000000a12187c10 */ /* 0x002fe4000ff3e0ff */
[----:B------:R-:W-:-:S02]  /*46d0*/  IADD3.X R27, PT, PT, R20, UR7, RZ, P0, !PT ;  /* 0x00000007141b7c10 */ /* 0x000fc400087fe4ff */
[----:B------:R-:W-:Y:S02]  /*46e0*/  IADD3.X R25, PT, PT, R20, UR11, RZ, P1, !PT ;  /* 0x0000000b14197c10 */ /* 0x000fe40008ffe4ff */
[----:B----4-:R-:W-:Y:S02]  /*46f0*/  F2FP.BF16.F32.PACK_AB R31, R31, R14 ;  /* 0x0000000e1f1f723e */ /* 0x010fe400000010ff */
[----:B--2---:R-:W-:-:S03]  /*4700*/  F2FP.BF16.F32.PACK_AB R37, R37, R16 ;  /* 0x000000102525723e */ /* 0x004fc600000010ff */
[----:B------:R0:W-:Y:S04]  /*4710*/  STG.E desc[UR8][R26.64], R31 ;  /* 0x0000001f1a007986 */ /* 0x0001e8000c101908 */
[----:B------:R4:W-:Y:S04]  /*4720*/  STG.E desc[UR8][R24.64], R37 ;  /* 0x0000002518007986 */ /* 0x0009e8000c101908 */
[----:B------:R-:W2:Y:S04]  /*4730*/  LDG.E R4, desc[UR8][R4.64+0x1680] ;  /* 0x0016800804047981 */ /* 0x000ea8000c1e1900 */
[----:B------:R-:W2:Y:S04]  /*4740*/  LDG.E R11, desc[UR8][R10.64+0x1680] ;  /* 0x001680080a0b7981 */ /* 0x000ea8000c1e1900 */
[----:B------:R-:W5:Y:S04]  /*4750*/  LDG.E R6, desc[UR8][R6.64+0x1680] ;  /* 0x0016800806067981 */ /* 0x000f68000c1e1900 */
[----:B------:R-:W5:Y:S01]  /*4760*/  LDG.E R9, desc[UR8][R8.64+0x1680] ;  /* 0x0016800808097981 */ /* 0x000f62000c1e1900 */
[----:B------:R-:W-:-:S04]  /*4770*/  IADD3 R2, P0, PT, R2, 0x1680, RZ ;  /* 0x0000168002027810 */ /* 0x000fc80007f1e0ff */
[----:B------:R-:W-:Y:S02]  /*4780*/  IADD3.X R12, PT, PT, RZ, R12, RZ, P0, !PT ;  /* 0x0000000cff0c7210 */ /* 0x000fe400007fe4ff */
[----:B------:R-:W-:Y:S02]  /*4790*/  LOP3.LUT R2, R2, 0xfffffffc, RZ, 0xc0, !PT ;  /* 0xfffffffc02027812 */ /* 0x000fe400078ec0ff */
[----:B------:R-:W-:Y:S02]  /*47a0*/  LOP3.LUT R12, R12, 0x1, RZ, 0xc0, !PT ;  /* 0x000000010c0c7812 */ /* 0x000fe400078ec0ff */
[C---:B---3--:R-:W-:Y:S02]  /*47b0*/  IADD3 R28, P0, PT, R2.reuse, UR6, RZ ;  /* 0x00000006021c7c10 */ /* 0x048fe4000ff1e0ff */
[----:B0-----:R-:W-:Y:S02]  /*47c0*/  IADD3 R26, P1, PT, R2, UR10, RZ ;  /* 0x0000000a021a7c10 */ /* 0x001fe4000ff3e0ff */
[----:B------:R-:W-:-:S02]  /*47d0*/  IADD3.X R29, PT, PT, R12, UR7, RZ, P0, !PT ;  /* 0x000000070c1d7c10 */ /* 0x000fc400087fe4ff */
[----:B------:R-:W-:Y:S02]  /*47e0*/  IADD3.X R27, PT, PT, R12, UR11, RZ, P1, !PT ;  /* 0x0000000b0c1b7c10 */ /* 0x000fe40008ffe4ff */
[----:B------:R-:W-:-:S04]  /*47f0*/  IADD3 R43, PT, PT, R43, 0x780, RZ ;  /* 0x000007802b2b7810 */ /* 0x000fc80007ffe0ff */
[----:B------:R-:W-:-:S04]  /*4800*/  ISETP.GT.U32.AND P0, PT, R0, R43, PT ;  /* 0x0000002b0000720c */ /* 0x000fc80003f04070 */
[----:B------:R-:W-:Y:S02]  /*4810*/  ISETP.GT.AND.EX P0, PT, R3, RZ, PT, P0 ;  /* 0x000000ff0300720c */ /* 0x000fe40003f04300 */
[----:B--2---:R-:W-:Y:S02]  /*4820*/  F2FP.BF16.F32.PACK_AB R11, R11, R4 ;  /* 0x000000040b0b723e */ /* 0x004fe400000010ff */
[----:B-----5:R-:W-:-:S03]  /*4830*/  F2FP.BF16.F32.PACK_AB R5, R9, R6 ;  /* 0x000000060905723e */ /* 0x020fc600000010ff */
[----:B------:R4:W-:Y:S04]  /*4840*/  STG.E desc[UR8][R28.64], R11 ;  /* 0x0000000b1c007986 */ /* 0x0009e8000c101908 */
[----:B------:R4:W-:Y:S01]  /*4850*/  STG.E desc[UR8][R26.64], R5 ;  /* 0x000000051a007986 */ /* 0x0009e2000c101908 */
[----:B------:R-:W-:Y:S01]  /*4860*/  HFMA2 R4, -RZ, RZ, 0, 0 ;  /* 0x00000000ff047431 */ /* 0x000fe200000001ff */
[----:B------:R-:W-:Y:S06]  /*4870*/  @P0 BRA `(.L_x_1492) ;  /* 0xfffffff800a80947 */ /* 0x000fec000383ffff */
[----:B------:R-:W-:Y:S05]  /*4880*/  EXIT ;  /* 0x000000000000794d */ /* 0x000fea0003800000 */
.L_x_1493:
        /* <DEDUP_REMOVED lines=15> */
.L_x_4524:


//--------------------- .text._Z35group_norm_nhwc_bwd_one_pass_kernelI11Fp32IOBf16WLi128ELi60ELi480EEv26Group_norm_nhwc_bwd_params --------------------------
	.section	.text._Z35group_norm_nhwc_bwd_one_pass_kernelI11Fp32IOBf16WLi128ELi60ELi480EEv26Group_norm_nhwc_bwd_params,"ax",@progbits
	.align	128
        .global         _Z35group_norm_nhwc_bwd_one_pass_kernelI11Fp32IOBf16WLi128ELi60ELi480EEv26Group_norm_nhwc_bwd_params
        .type           _Z35group_norm_nhwc_bwd_one_pass_kernelI11Fp32IOBf16WLi128ELi60ELi480EEv26Group_norm_nhwc_bwd_params,@function
        .size           _Z35group_norm_nhwc_bwd_one_pass_kernelI11Fp32IOBf16WLi128ELi60ELi480EEv26Group_norm_nhwc_bwd_params,(.L_x_4525 - _Z35group_norm_nhwc_bwd_one_pass_kernelI11Fp32IOBf16WLi128ELi60ELi480EEv26Group_norm_nhwc_bwd_params)
        .other          _Z35group_norm_nhwc_bwd_one_pass_kernelI11Fp32IOBf16WLi128ELi60ELi480EEv26Group_norm_nhwc_bwd_params,@"STO_CUDA_ENTRY STV_DEFAULT"
_Z35group_norm_nhwc_bwd_one_pass_kernelI11Fp32IOBf16WLi128ELi60ELi480EEv26Group_norm_nhwc_bwd_params:
.text._Z35group_norm_nhwc_bwd_one_pass_kernelI11Fp32IOBf16WLi128ELi60ELi480EEv26Group_norm_nhwc_bwd_params:
[----:B------:R-:W-:Y:S08]  /*0000*/  LDC R1, c[0x0][0x37c] ;  /* 0x0000df00ff017b82 */ /* 0x000ff00000000800 */
[----:B------:R-:W0:Y:S01]  /*0010*/  S2UR UR5, SR_CTAID.Y ;  /* 0x00000000000579c3 */ /* 0x000e220000002600 */
[----:B------:R-:W1:Y:S01]  /*0020*/  LDCU UR4, c[0x0][0x410] ;  /* 0x00008200ff0477ac */ /* 0x000e620008000800 */
[----:B------:R-:W2:Y:S01]  /*0030*/  S2R R51, SR_TID.X ;  /* 0x0000000000337919 */ /* 0x000ea20000002100 */
[----:B------:R-:W1:Y:S01]  /*0040*/  LDCU UR6, c[0x0][0x3e0] ;  /* 0x00007c00ff0677ac */ /* 0x000e620008000800 */
[----:B------:R-:W3:Y:S01]  /*0050*/  LDCU.64 UR14, c[0x0][0x358] ;  /* 0x00006b00ff0e77ac */ /* 0x000ee20008000a00 */
[----:B-1----:R-:W-:-:S04]  /*0060*/  UIMAD UR4, UR4, UR6, URZ ;  /* 0x00000006040472a4 */ /* 0x002fc8000f8e02ff */
[----:B0-----:R-:W-:-:S09]  /*0070*/  UISETP.GE.AND UP0, UPT, UR5, UR4, UPT ;  /* 0x000000040500728c */ /* 0x001fd2000bf06270 */
[----:B--23--:R-:W-:Y:S05]  /*0080*/  BRA.U UP0, `(.L_x_1494) ;  /* 0x0000005d00e07547 */ /* 0x00cfea000b800000 */
[----:B------:R-:W-:Y:S01]  /*0090*/  LOP3.LUT R0, R51, 0xffff, RZ, 0xc0, !PT ;  /* 0x0000ffff33007812 */ /* 0x000fe200078ec0ff */
[----:B------:R-:W0:Y:S01]  /*00a0*/  S2R R50, SR_LANEID ;  /* 0x0000000000327919 */ /* 0x000e220000000000 */
[----:B------:R-:W-:-:S03]  /*00b0*/  UMOV UR4, URZ ;  /* 0x000000ff00047c82 */ /* 0x000fc60008000000 */
        /* <DEDUP_REMOVED lines=8> */
[----:B0-----:R-:W-:-:S07]  /*0140*/  LOP3.LUT R48, R54, 0xffff, RZ, 0xc0, !PT ;  /* 0x0000ffff36307812 */ /* 0x001fce00078ec0ff */
.L_x_1537:
[----:B0-----:R-:W0:Y:S01]  /*0150*/  LDC R8, c[0x0][0x410] ;  /* 0x00010400ff087b82 */ /* 0x001e220000000800 */
[----:B-1----:R-:W1:Y:S01]  /*0160*/  LDCU.128 UR16, c[0x0][0x400] ;  /* 0x00008000ff1077ac */ /* 0x002e620008000c00 */
[----:B------:R-:W-:Y:S02]  /*0170*/  ISETP.LE.AND P0, PT, RZ, UR5, PT ;  /* 0x00000005ff007c0c */ /* 0x000fe4000bf03270 */
[----:B------:R-:W-:Y:S02]  /*0180*/  CS2R R44, SRZ ;  /* 0x00000000002c7805 */ /* 0x000fe4000001ff00 */
[----:B------:R-:W-:Y:S01]  /*0190*/  CS2R R42, SRZ ;  /* 0x00000000002a7805 */ /* 0x000fe2000001ff00 */
[----:B--2---:R-:W2:Y:S01]  /*01a0*/  LDCU.64 UR6, c[0x0][0x3b8] ;  /* 0x00007700ff0677ac */ /* 0x004ea20008000a00 */
[----:B------:R-:W3:Y:S08]  /*01b0*/  S2UR UR11, SR_CTAID.X ;  /* 0x00000000000b79c3 */ /* 0x000ef00000002500 */
[----:B------:R-:W3:Y:S01]  /*01c0*/  LDC R6, c[0x0][0x41c] ;  /* 0x00010700ff067b82 */ /* 0x000ee20000000800 */
[----:B------:R-:W-:-:S02]  /*01d0*/  CS2R R40, SRZ ;  /* 0x0000000000287805 */ /* 0x000fc4000001ff00 */
[----:B------:R-:W-:Y:S01]  /*01e0*/  CS2R R38, SRZ ;  /* 0x0000000000267805 */ /* 0x000fe2000001ff00 */
[----:B------:R-:W4:Y:S01]  /*01f0*/  LDCU.U8 UR8, c[0x0][0x414] ;  /* 0x00008280ff0877ac */ /* 0x000f220008000000 */
[----:B0-----:R-:W-:-:S04]  /*0200*/  IABS R7, R8 ;  /* 0x0000000800077213 */ /* 0x001fc80000000000 */
[----:B------:R-:W0:Y:S08]  /*0210*/  I2F.RP R0, R7 ;  /* 0x0000000700007306 */ /* 0x000e300000209400 */
[----:B0-----:R-:W0:Y:S02]  /*0220*/  MUFU.RCP R0, R0 ;  /* 0x0000000000007308 */ /* 0x001e240000001000 */
[----:B0-----:R-:W-:-:S06]  /*0230*/  IADD3 R2, PT, PT, R0, 0xffffffe, RZ ;  /* 0x0ffffffe00027810 */ /* 0x001fcc0007ffe0ff */
[----:B------:R0:W1:Y:S02]  /*0240*/  F2I.FTZ.U32.TRUNC.NTZ R3, R2 ;  /* 0x0000000200037305 */ /* 0x000064000021f000 */
[----:B0-----:R-:W-:Y:S01]  /*0250*/  HFMA2 R2, -RZ, RZ, 0, 0 ;  /* 0x00000000ff027431 */ /* 0x001fe200000001ff */
[----:B-1----:R-:W-:-:S05]  /*0260*/  IADD3 R4, PT, PT, RZ, -R3, RZ ;  /* 0x80000003ff047210 */ /* 0x002fca0007ffe0ff */
[----:B------:R-:W-:Y:S01]  /*0270*/  IMAD R5, R4, R7, RZ ;  /* 0x0000000704057224 */ /* 0x000fe200078e02ff */
[----:B------:R-:W-:-:S03]  /*0280*/  IABS R4, UR5 ;  /* 0x0000000500047c13 */ /* 0x000fc60008000000 */
[----:B------:R-:W-:-:S04]  /*0290*/  IMAD.HI.U32 R3, R3, R5, R2 ;  /* 0x0000000503037227 */ /* 0x000fc800078e0002 */
[----:B---3--:R-:W-:Y:S02]  /*02a0*/  IMAD R5, R6, UR11, R55 ;  /* 0x0000000b06057c24 */ /* 0x008fe4000f8e0237 */
[----:B------:R-:W-:-:S03]  /*02b0*/  IMAD.HI.U32 R0, R3, R4, RZ ;  /* 0x0000000403007227 */ /* 0x000fc600078e00ff */
[C---:B------:R-:W-:Y:S02]  /*02c0*/  ISETP.GE.U32.AND P3, PT, R5.reuse, UR16, PT ;  /* 0x0000001005007c0c */ /* 0x040fe4000bf66070 */
[----:B------:R-:W-:Y:S02]  /*02d0*/  IADD3 R2, PT, PT, -R0, RZ, RZ ;  /* 0x000000ff00027210 */ /* 0x000fe40007ffe1ff */
[----:B------:R-:W-:Y:S02]  /*02e0*/  SHF.R.S32.HI R13, RZ, 0x1f, R5 ;  /* 0x0000001fff0d7819 */ /* 0x000fe40000011405 */
[----:B------:R-:W-:Y:S01]  /*02f0*/  IADD3 R25, PT, PT, R5, 0x10, RZ ;  /* 0x0000001005197810 */ /* 0x000fe20007ffe0ff */
[----:B------:R-:W-:Y:S01]  /*0300*/  IMAD R2, R7, R2, R4 ;  /* 0x0000000207027224 */ /* 0x000fe200078e0204 */
[----:B------:R-:W-:Y:S02]  /*0310*/  LOP3.LUT R4, R8, UR5, RZ, 0x3c, !PT ;  /* 0x0000000508047c12 */ /* 0x000fe4000f8e3cff */
[----:B------:R-:W-:-:S02]  /*0320*/  ISETP.GE.AND.EX P3, PT, R13, UR17, PT, P3 ;  /* 0x000000110d007c0c */ /* 0x000fc4000bf66330 */
[----:B------:R-:W-:Y:S02]  /*0330*/  ISETP.GT.U32.AND P4, PT, R7, R2, PT ;  /* 0x000000020700720c */ /* 0x000fe40003f84070 */
[----:B------:R-:W-:Y:S02]  /*0340*/  ISETP.GE.AND P2, PT, R4, RZ, PT ;  /* 0x000000ff0400720c */ /* 0x000fe40003f46270 */
[----:B------:R-:W-:Y:S02]  /*0350*/  SHF.R.S32.HI R23, RZ, 0x1f, R25 ;  /* 0x0000001fff177819 */ /* 0x000fe40000011419 */
[C---:B------:R-:W-:Y:S02]  /*0360*/  IADD3 R16, PT, PT, R5.reuse, 0x20, RZ ;  /* 0x0000002005107810 */ /* 0x040fe40007ffe0ff */
[----:B------:R-:W-:Y:S02]  /*0370*/  IADD3 R4, PT, PT, R5, 0x30, RZ ;  /* 0x0000003005047810 */ /* 0x000fe40007ffe0ff */
[----:B------:R-:W-:-:S02]  /*0380*/  SHF.R.S32.HI R21, RZ, 0x1f, R16 ;  /* 0x0000001fff157819 */ /* 0x000fc40000011410 */
[----:B------:R-:W-:Y:S02]  /*0390*/  SHF.R.S32.HI R17, RZ, 0x1f, R4 ;  /* 0x0000001fff117819 */ /* 0x000fe40000011404 */
[-C--:B------:R-:W-:Y:S02]  /*03a0*/  @!P4 IADD3 R2, PT, PT, R2, -R7.reuse, RZ ;  /* 0x800000070202c210 */ /* 0x080fe40007ffe0ff */
[----:B------:R-:W-:Y:S02]  /*03b0*/  @!P4 IADD3 R0, PT, PT, R0, 0x1, RZ ;  /* 0x000000010000c810 */ /* 0x000fe40007ffe0ff */
[CC--:B------:R-:W-:Y:S02]  /*03c0*/  ISETP.GE.U32.AND P1, PT, R2.reuse, R7.reuse, PT ;  /* 0x000000070200720c */ /* 0x0c0fe40003f26070 */
[----:B------:R-:W-:Y:S02]  /*03d0*/  ISETP.GT.U32.AND P5, PT, R7, R2, PT ;  /* 0x000000020700720c */ /* 0x000fe40003fa4070 */
[----:B------:R-:W-:-:S02]  /*03e0*/  IADD3 R3, PT, PT, R2, -R7, RZ ;  /* 0x8000000702037210 */ /* 0x000fc40007ffe0ff */
[----:B------:R-:W-:Y:S02]  /*03f0*/  ISETP.GE.U32.AND P4, PT, R25, UR16, PT ;  /* 0x0000001019007c0c */ /* 0x000fe4000bf86070 */
[----:B------:R-:W-:Y:S02]  /*0400*/  SEL R56, R3, R2, !P5 ;  /* 0x0000000203387207 */ /* 0x000fe40006800000 */
[----:B------:R-:W-:Y:S01]  /*0410*/  ISETP.NE.AND P5, PT, R8, RZ, PT ;  /* 0x000000ff0800720c */ /* 0x000fe20003fa5270 */
[----:B------:R-:W0:Y:S01]  /*0420*/  @!P3 LDC.64 R2, c[0x0][0x3f8] ;  /* 0x0000fe00ff02bb82 */ /* 0x000e220000000a00 */
[----:B------:R-:W-:Y:S02]  /*0430*/  LOP3.LUT R7, RZ, R8, RZ, 0x33, !PT ;  /* 0x00000008ff077212 */ /* 0x000fe400078e33ff */
[----:B------:R-:W-:Y:S02]  /*0440*/  @!P0 IADD3 R56, PT, PT, -R56, RZ, RZ ;  /* 0x000000ff38388210 */ /* 0x000fe40007ffe1ff */
[----:B------:R-:W-:-:S02]  /*0450*/  ISETP.GE.AND.EX P4, PT, R23, UR17, PT, P4 ;  /* 0x0000001117007c0c */ /* 0x000fc4000bf86340 */
[----:B------:R-:W-:Y:S02]  /*0460*/  @P1 IADD3 R0, PT, PT, R0, 0x1, RZ ;  /* 0x0000000100001810 */ /* 0x000fe40007ffe0ff */
[C---:B------:R-:W-:Y:S02]  /*0470*/  SEL R56, R7.reuse, R56, !P5 ;  /* 0x0000003807387207 */ /* 0x040fe40006800000 */
[----:B------:R-:W-:Y:S02]  /*0480*/  @!P2 IADD3 R0, PT, PT, -R0, RZ, RZ ;  /* 0x000000ff0000a210 */ /* 0x000fe40007ffe1ff */
[----:B------:R-:W-:Y:S01]  /*0490*/  ISETP.GE.U32.AND P0, PT, R16, UR16, PT ;  /* 0x0000001010007c0c */ /* 0x000fe2000bf06070 */
[----:B------:R-:W-:Y:S01]  /*04a0*/  IMAD R9, R56, 0x3c, RZ ;  /* 0x0000003c38097824 */ /* 0x000fe200078e02ff */
[----:B------:R-:W-:Y:S02]  /*04b0*/  SEL R7, R7, R0, !P5 ;  /* 0x0000000007077207 */ /* 0x000fe40006800000 */
[----:B------:R-:W-:Y:S01]  /*04c0*/  ISETP.GE.AND.EX P0, PT, R21, UR17, PT, P0 ;  /* 0x0000001115007c0c */ /* 0x000fe2000bf06300 */
[----:B------:R-:W1:Y:S01]  /*04d0*/  @!P4 LDC.64 R10, c[0x0][0x3f8] ;  /* 0x0000fe00ff0acb82 */ /* 0x000e620000000a00 */
[----:B------:R-:W-:-:S02]  /*04e0*/  IADD3 R58, P1, PT, R9, R48, RZ ;  /* 0x00000030093a7210 */ /* 0x000fc40007f3e0ff */
[----:B------:R-:W-:Y:S02]  /*04f0*/  SHF.R.S32.HI R0, RZ, 0x1f, R7 ;  /* 0x0000001fff007819 */ /* 0x000fe40000011407 */
[----:B------:R-:W-:Y:S02]  /*0500*/  LEA.HI.X.SX32 R59, R9, RZ, 0x1, P1 ;  /* 0x000000ff093b7211 */ /* 0x000fe400008f0eff */
[----:B------:R-:W-:Y:S01]  /*0510*/  ISETP.GE.U32.AND P1, PT, R4, UR16, PT ;  /* 0x0000001004007c0c */ /* 0x000fe2000bf26070 */
[----:B------:R-:W-:Y:S01]  /*0520*/  IMAD R0, R0, UR18, RZ ;  /* 0x0000001200007c24 */ /* 0x000fe2000f8e02ff */
[----:B------:R-:W3:Y:S01]  /*0530*/  @!P3 LDC.64 R8, c[0x0][0x3a0] ;  /* 0x0000e800ff08bb82 */ /* 0x000ee20000000a00 */
[----:B------:R-:W-:Y:S01]  /*0540*/  IMAD.WIDE.U32 R58, R7, UR18, R58 ;  /* 0x00000012073a7c25 */ /* 0x000fe2000f8e003a */
[----:B------:R-:W-:-:S03]  /*0550*/  ISETP.GE.AND.EX P1, PT, R17, UR17, PT, P1 ;  /* 0x0000001111007c0c */ /* 0x000fc6000bf26310 */
[----:B------:R-:W-:Y:S01]  /*0560*/  IMAD R61, R7, UR19, R0 ;  /* 0x00000013073d7c24 */ /* 0x000fe2000f8e0200 */
[----:B------:R-:W-:Y:S01]  /*0570*/  @!P3 MOV R60, R58 ;  /* 0x0000003a003cb202 */ /* 0x000fe20000000f00 */
[----:B0-----:R-:W-:Y:S01]  /*0580*/  @!P3 IMAD R0, R13, R2, RZ ;  /* 0x000000020d00b224 */ /* 0x001fe200078e02ff */
[----:B------:R-:W0:Y:S01]  /*0590*/  @!P3 LDC.64 R6, c[0x0][0x398] ;  /* 0x0000e600ff06bb82 */ /* 0x000e220000000a00 */
[----:B------:R-:W-:Y:S02]  /*05a0*/  @!P4 MOV R22, R58 ;  /* 0x0000003a0016c202 */ /* 0x000fe40000000f00 */
[----:B------:R-:W-:Y:S01]  /*05b0*/  IADD3 R61, PT, PT, R59, R61, RZ ;  /* 0x0000003d3b3d7210 */ /* 0x000fe20007ffe0ff */
[----:B------:R-:W-:Y:S02]  /*05c0*/  @!P3 IMAD R27, R5, R3, R0 ;  /* 0x00000003051bb224 */ /* 0x000fe400078e0200 */
[----:B-1----:R-:W-:Y:S02]  /*05d0*/  @!P4 IMAD R20, R23, R10, RZ ;  /* 0x0000000a1714c224 */ /* 0x002fe400078e02ff */
[----:B------:R-:W1:Y:S01]  /*05e0*/  @!P0 LDC.64 R18, c[0x0][0x3f8] ;  /* 0x0000fe00ff128b82 */ /* 0x000e620000000a00 */
[----:B------:R-:W-:Y:S01]  /*05f0*/  @!P3 IMAD.WIDE.U32 R14, R5, R2, R60 ;  /* 0x00000002050eb225 */ /* 0x000fe200078e003c */
[----:B------:R-:W-:-:S03]  /*0600*/  @!P4 MOV R23, R61 ;  /* 0x0000003d0017c202 */ /* 0x000fc60000000f00 */
[----:B------:R-:W-:Y:S01]  /*0610*/  @!P4 IMAD R29, R25, R11, R20 ;  /* 0x0000000b191dc224 */ /* 0x000fe200078e0214 */
[----:B------:R-:W-:Y:S01]  /*0620*/  @!P3 IADD3 R15, PT, PT, R15, R27, RZ ;  /* 0x0000001b0f0fb210 */ /* 0x000fe20007ffe0ff */
[----:B------:R-:W-:Y:S01]  /*0630*/  @!P4 IMAD.WIDE.U32 R22, R25, R10, R22 ;  /* 0x0000000a1916c225 */ /* 0x000fe200078e0016 */
[----:B------:R-:W4:Y:S01]  /*0640*/  @!P4 LDC.64 R12, c[0x0][0x3a0] ;  /* 0x0000e800ff0ccb82 */ /* 0x000f220000000a00 */
[C---:B------:R-:W-:Y:S02]  /*0650*/  @!P3 SHF.L.U32 R27, R14.reuse, 0x2, RZ ;  /* 0x000000020e1bb819 */ /* 0x040fe400000006ff */
[----:B------:R-:W-:Y:S02]  /*0660*/  @!P3 SHF.L.U64.HI R0, R14, 0x2, R15 ;  /* 0x000000020e00b819 */ /* 0x000fe4000001020f */
[C---:B---3--:R-:W-:Y:S02]  /*0670*/  @!P3 IADD3 R8, P2, PT, R27.reuse, R8, RZ ;  /* 0x000000081b08b210 */ /* 0x048fe40007f5e0ff */
[----:B------:R-:W-:Y:S01]  /*0680*/  @!P0 MOV R20, R58 ;  /* 0x0000003a00148202 */ /* 0x000fe20000000f00 */
[----:B------:R-:W3:Y:S01]  /*0690*/  @!P4 LDC.64 R2, c[0x0][0x398] ;  /* 0x0000e600ff02cb82 */ /* 0x000ee20000000a00 */
[----:B0-----:R-:W-:-:S02]  /*06a0*/  @!P3 IADD3 R6, P5, PT, R27, R6, RZ ;  /* 0x000000061b06b210 */ /* 0x001fc40007fbe0ff */
[----:B------:R-:W-:Y:S02]  /*06b0*/  @!P4 IADD3 R27, PT, PT, R23, R29, RZ ;  /* 0x0000001d171bc210 */ /* 0x000fe40007ffe0ff */
[C---:B------:R-:W-:Y:S02]  /*06c0*/  @!P4 SHF.L.U32 R23, R22.reuse, 0x2, RZ ;  /* 0x000000021617c819 */ /* 0x040fe400000006ff */
[----:B------:R-:W-:Y:S01]  /*06d0*/  @!P4 SHF.L.U64.HI R22, R22, 0x2, R27 ;  /* 0x000000021616c819 */ /* 0x000fe2000001021b */
[----:B------:R-:W0:Y:S01]  /*06e0*/  @!P0 LDC.64 R10, c[0x0][0x3a0] ;  /* 0x0000e800ff0a8b82 */ /* 0x000e220000000a00 */
[-C--:B-1----:R-:W-:Y:S01]  /*06f0*/  @!P0 IMAD R21, R21, R18.reuse, RZ ;  /* 0x0000001215158224 */ /* 0x082fe200078e02ff */
[C---:B------:R-:W-:Y:S02]  /*0700*/  @!P3 IADD3.X R9, PT, PT, R0.reuse, R9, RZ, P2, !PT ;  /* 0x000000090009b210 */ /* 0x040fe400017fe4ff */
[----:B------:R-:W-:Y:S01]  /*0710*/  @!P3 IADD3.X R7, PT, PT, R0, R7, RZ, P5, !PT ;  /* 0x000000070007b210 */ /* 0x000fe20002ffe4ff */
[C---:B------:R-:W-:Y:S01]  /*0720*/  @!P0 IMAD R27, R16.reuse, R19, R21 ;  /* 0x00000013101b8224 */ /* 0x040fe200078e0215 */
[----:B------:R-:W-:Y:S01]  /*0730*/  @!P0 MOV R21, R61 ;  /* 0x0000003d00158202 */ /* 0x000fe20000000f00 */
[----:B--2---:R-:W-:Y:S01]  /*0740*/  UIMAD.WIDE UR6, UR5, 0x8, UR6 ;  /* 0x00000008050678a5 */ /* 0x004fe2000f8e0206 */
[----:B------:R-:W1:Y:S01]  /*0750*/  @!P0 LDC.64 R24, c[0x0][0x398] ;  /* 0x0000e600ff188b82 */ /* 0x000e620000000a00 */
[----:B------:R-:W-:Y:S01]  /*0760*/  IADD3 R0, PT, PT, R5, 0x40, RZ ;  /* 0x0000004005007810 */ /* 0x000fe20007ffe0ff */
[----:B------:R-:W5:Y:S01]  /*0770*/  @!P3 LDG.E.64 R44, desc[UR14][R8.64] ;  /* 0x0000000e082cb981 */ /* 0x000f62000c1e1b00 */
[----:B------:R-:W-:Y:S01]  /*0780*/  @!P0 IMAD.WIDE.U32 R20, R16, R18, R20 ;  /* 0x0000001210148225 */ /* 0x000fe200078e0014 */
[----:B----4-:R-:W-:-:S02]  /*0790*/  @!P4 IADD3 R12, P6, PT, R23, R12, RZ ;  /* 0x0000000c170cc210 */ /* 0x010fc40007fde0ff */
[----:B------:R-:W-:Y:S01]  /*07a0*/  ISETP.GE.U32.AND P2, PT, R0, UR16, PT ;  /* 0x0000001000007c0c */ /* 0x000fe2000bf46070 */
[----:B------:R-:W5:Y:S01]  /*07b0*/  @!P3 LDG.E.64 R42, desc[UR14][R6.64] ;  /* 0x0000000e062ab981 */ /* 0x000f62000c1e1b00 */
[----:B------:R-:W2:Y:S01]  /*07c0*/  @!P1 LDC.64 R14, c[0x0][0x3f8] ;  /* 0x0000fe00ff0e9b82 */ /* 0x000ea20000000a00 */
[----:B---3--:R-:W-:Y:S02]  /*07d0*/  @!P4 IADD3 R2, P5, PT, R23, R2, RZ ;  /* 0x000000021702c210 */ /* 0x008fe40007fbe0ff */
[----:B------:R-:W-:Y:S02]  /*07e0*/  SHF.R.S32.HI R19, RZ, 0x1f, R0 ;  /* 0x0000001fff137819 */ /* 0x000fe40000011400 */
[----:B------:R-:W-:Y:S02]  /*07f0*/  @!P0 IADD3 R23, PT, PT, R21, R27, RZ ;  /* 0x0000001b15178210 */ /* 0x000fe40007ffe0ff */
[----:B------:R-:W-:Y:S01]  /*0800*/  @!P0 SHF.L.U32 R21, R20, 0x2, RZ ;  /* 0x0000000214158819 */ /* 0x000fe200000006ff */
[----:B------:R-:W3:Y:S01]  /*0810*/  @!P1 LDC.64 R36, c[0x0][0x398] ;  /* 0x0000e600ff249b82 */ /* 0x000ee20000000a00 */
[----:B------:R-:W-:-:S02]  /*0820*/  ISETP.GE.AND.EX P2, PT, R19, UR17, PT, P2 ;  /* 0x0000001113007c0c */ /* 0x000fc4000bf46320 */
[C---:B------:R-:W-:Y:S02]  /*0830*/  @!P4 IADD3.X R13, PT, PT, R22.reuse, R13, RZ, P6, !PT ;  /* 0x0000000d160dc210 */ /* 0x040fe400037fe4ff */
[----:B------:R-:W-:Y:S02]  /*0840*/  @!P4 IADD3.X R3, PT, PT, R22, R3, RZ, P5, !PT ;  /* 0x000000031603c210 */ /* 0x000fe40002ffe4ff */
[----:B------:R-:W-:Y:S01]  /*0850*/  @!P0 SHF.L.U64.HI R20, R20, 0x2, R23 ;  /* 0x0000000214148819 */ /* 0x000fe20000010217 */
[----:B------:R4:W5:Y:S01]  /*0860*/  @!P4 LDG.E.64 R40, desc[UR14][R12.64] ;  /* 0x0000000e0c28c981 */ /* 0x000962000c1e1b00 */
[C---:B0-----:R-:W-:Y:S02]  /*0870*/  @!P0 IADD3 R10, P5, PT, R21.reuse, R10, RZ ;  /* 0x0000000a150a8210 */ /* 0x041fe40007fbe0ff */
[----:B-1----:R-:W-:Y:S01]  /*0880*/  @!P0 IADD3 R24, P6, PT, R21, R24, RZ ;  /* 0x0000001815188210 */ /* 0x002fe20007fde0ff */
[----:B------:R0:W5:Y:S01]  /*0890*/  @!P4 LDG.E.64 R38, desc[UR14][R2.64] ;  /* 0x0000000e0226c981 */ /* 0x000162000c1e1b00 */
[----:B------:R-:W-:-:S02]  /*08a0*/  @!P0 IADD3.X R11, PT, PT, R20, R11, RZ, P5, !PT ;  /* 0x0000000b140b8210 */ /* 0x000fc40002ffe4ff */
[----:B------:R-:W-:Y:S01]  /*08b0*/  @!P0 IADD3.X R25, PT, PT, R20, R25, RZ, P6, !PT ;  /* 0x0000001914198210 */ /* 0x000fe200037fe4ff */
[----:B--2---:R-:W-:Y:S01]  /*08c0*/  @!P1 IMAD R17, R17, R14, RZ ;  /* 0x0000000e11119224 */ /* 0x004fe200078e02ff */
[-C--:B------:R-:W-:Y:S02]  /*08d0*/  @!P1 MOV R20, R58.reuse ;  /* 0x0000003a00149202 */ /* 0x080fe40000000f00 */
[----:B------:R-:W-:Y:S01]  /*08e0*/  @!P1 MOV R21, R61 ;  /* 0x0000003d00159202 */ /* 0x000fe20000000f00 */
[C---:B------:R-:W-:Y:S01]  /*08f0*/  @!P1 IMAD R23, R4.reuse, R15, R17 ;  /* 0x0000000f04179224 */ /* 0x040fe200078e0211 */
[----:B----4-:R-:W-:Y:S01]  /*0900*/  @!P2 MOV R12, R58 ;  /* 0x0000003a000ca202 */ /* 0x010fe20000000f00 */
[----:B------:R-:W1:Y:S01]  /*0910*/  @!P1 LDC.64 R16, c[0x0][0x3a0] ;  /* 0x0000e800ff109b82 */ /* 0x000e620000000a00 */
[----:B------:R-:W-:Y:S01]  /*0920*/  @!P1 IMAD.WIDE.U32 R20, R4, R14, R20 ;  /* 0x0000000e04149225 */ /* 0x000fe200078e0014 */
[----:B------:R-:W-:Y:S02]  /*0930*/  @!P2 MOV R13, R61 ;  /* 0x0000003d000da202 */ /* 0x000fe40000000f00 */
[----:B------:R-:W-:-:S02]  /*0940*/  IADD3 R29, PT, PT, R5, 0x50, RZ ;  /* 0x00000050051d7810 */ /* 0x000fc40007ffe0ff */
[----:B------:R-:W-:Y:S02]  /*0950*/  MOV R26, UR6 ;  /* 0x00000006001a7c02 */ /* 0x000fe40008000f00 */
[----:B------:R-:W2:Y:S01]  /*0960*/  @!P2 LDC.64 R14, c[0x0][0x3f8] ;  /* 0x0000fe00ff0eab82 */ /* 0x000ea20000000a00 */
[----:B------:R-:W-:Y:S02]  /*0970*/  ISETP.GE.U32.AND P3, PT, R29, UR16, PT ;  /* 0x000000101d007c0c */ /* 0x000fe4000bf66070 */
[----:B------:R-:W-:Y:S02]  /*0980*/  SHF.R.S32.HI R31, RZ, 0x1f, R29 ;  /* 0x0000001fff1f7819 */ /* 0x000fe4000001141d */
[----:B------:R-:W-:Y:S02]  /*0990*/  IADD3 R9, PT, PT, R5, 0x60, RZ ;  /* 0x0000006005097810 */ /* 0x000fe40007ffe0ff */
[----:B------:R-:W-:Y:S02]  /*09a0*/  ISETP.GE.AND.EX P4, PT, R31, UR17, PT, P3 ;  /* 0x000000111f007c0c */ /* 0x000fe4000bf86330 */
[----:B------:R-:W-:-:S02]  /*09b0*/  @!P1 IADD3 R23, PT, PT, R21, R23, RZ ;  /* 0x0000001715179210 */ /* 0x000fc40007ffe0ff */
[----:B------:R-:W-:Y:S01]  /*09c0*/  @!P1 SHF.L.U32 R21, R20, 0x2, RZ ;  /* 0x0000000214159819 */ /* 0x000fe200000006ff */
[-C--:B--2---:R-:W-:Y:S02]  /*09d0*/  @!P2 IMAD R19, R19, R14.reuse, RZ ;  /* 0x0000000e1313a224 */ /* 0x084fe400078e02ff */
[----:B------:R-:W-:Y:S01]  /*09e0*/  @!P2 IMAD.WIDE.U32 R12, R0, R14, R12 ;  /* 0x0000000e000ca225 */ /* 0x000fe200078e000c */
[----:B------:R-:W-:-:S05]  /*09f0*/  ISETP.GE.U32.AND P3, PT, R9, UR16, PT ;  /* 0x0000001009007c0c */ /* 0x000fca000bf66070 */
[----:B------:R-:W2:Y:S01]  /*0a00*/  @!P4 LDC.64 R6, c[0x0][0x3f8] ;  /* 0x0000fe00ff06cb82 */ /* 0x000ea20000000a00 */
[----:B------:R-:W-:Y:S01]  /*0a10*/  @!P1 SHF.L.U64.HI R4, R20, 0x2, R23 ;  /* 0x0000000214049819 */ /* 0x000fe20000010217 */
[----:B------:R-:W-:-:S05]  /*0a20*/  @!P2 IMAD R27, R0, R15, R19 ;  /* 0x0000000f001ba224 */ /* 0x000fca00078e0213 */
[----:B0-----:R-:W-:Y:S01]  /*0a30*/  @!P2 IADD3 R3, PT, PT, R13, R27, RZ ;  /* 0x0000001b0d03a210 */ /* 0x001fe20007ffe0ff */
[----:B------:R-:W0:Y:S01]  /*0a40*/  @!P2 LDC.64 R22, c[0x0][0x398] ;  /* 0x0000e600ff16ab82 */ /* 0x000e220000000a00 */
[----:B------:R-:W-:-:S06]  /*0a50*/  MOV R27, UR7 ;  /* 0x00000007001b7c02 */ /* 0x000fcc0008000f00 */
[----:B------:R-:W4:Y:S01]  /*0a60*/  LDG.E.64 R26, desc[UR14][R26.64] ;  /* 0x0000000e1a1a7981 */ /* 0x000f22000c1e1b00 */
[----:B------:R-:W-:Y:S01]  /*0a70*/  SHF.R.S32.HI R19, RZ, 0x1f, R9 ;  /* 0x0000001fff137819 */ /* 0x000fe20000011409 */
[----:B------:R-:W0:Y:S01]  /*0a80*/  @!P4 LDC.64 R52, c[0x0][0x3a0] ;  /* 0x0000e800ff34cb82 */ /* 0x000e220000000a00 */
[C---:B-1----:R-:W-:Y:S02]  /*0a90*/  @!P1 IADD3 R16, P5, PT, R21.reuse, R16, RZ ;  /* 0x0000001015109210 */ /* 0x042fe40007fbe0ff */
[----:B---3--:R-:W-:Y:S02]  /*0aa0*/  @!P1 IADD3 R36, P6, PT, R21, R36, RZ ;  /* 0x0000002415249210 */ /* 0x008fe40007fde0ff */
[----:B------:R-:W-:Y:S02]  /*0ab0*/  ISETP.GE.AND.EX P3, PT, R19, UR17, PT, P3 ;  /* 0x0000001113007c0c */ /* 0x000fe4000bf66330 */
[----:B------:R-:W-:Y:S01]  /*0ac0*/  IADD3 R0, PT, PT, R5, 0x70, RZ ;  /* 0x0000007005007810 */ /* 0x000fe20007ffe0ff */
[----:B------:R-:W1:Y:S01]  /*0ad0*/  @!P2 LDC.64 R20, c[0x0][0x3a0] ;  /* 0x0000e800ff14ab82 */ /* 0x000e620000000a00 */
[----:B------:R-:W-:-:S02]  /*0ae0*/  @!P1 IADD3.X R17, PT, PT, R4, R17, RZ, P5, !PT ;  /* 0x0000001104119210 */ /* 0x000fc40002ffe4ff */
[----:B------:R-:W-:Y:S02]  /*0af0*/  ISETP.GE.U32.AND P5, PT, R0, UR16, PT ;  /* 0x0000001000007c0c */ /* 0x000fe4000bfa6070 */
[----:B------:R-:W-:Y:S02]  /*0b00*/  SHF.R.S32.HI R15, RZ, 0x1f, R0 ;  /* 0x0000001fff0f7819 */ /* 0x000fe40000011400 */
[C---:B------:R-:W-:Y:S01]  /*0b10*/  @!P2 SHF.L.U64.HI R8, R12.reuse, 0x2, R3 ;  /* 0x000000020c08a819 */ /* 0x040fe20000010203 */
[----:B------:R-:W3:Y:S01]  /*0b20*/  @!P4 LDC.64 R46, c[0x0][0x398] ;  /* 0x0000e600ff2ecb82 */ /* 0x000ee20000000a00 */
[----:B------:R-:W-:Y:S01]  /*0b30*/  ISETP.GE.AND.EX P5, PT, R15, UR17, PT, P5 ;  /* 0x000000110f007c0c */ /* 0x000fe2000bfa6350 */
[----:B------:R-:W-:Y:S01]  /*0b40*/  HFMA2 R3, -RZ, RZ, 0, 0 ;  /* 0x00000000ff037431 */ /* 0x000fe200000001ff */
[----:B------:R-:W-:Y:S02]  /*0b50*/  @!P2 SHF.L.U32 R33, R12, 0x2, RZ ;  /* 0x000000020c21a819 */ /* 0x000fe400000006ff */
[----:B------:R-:W-:-:S02]  /*0b60*/  @!P1 IADD3.X R37, PT, PT, R4, R37, RZ, P6, !PT ;  /* 0x0000002504259210 */ /* 0x000fc400037fe4ff */
[----:B------:R-:W-:Y:S01]  /*0b70*/  CS2R R4, SRZ ;  /* 0x0000000000047805 */ /* 0x000fe2000001ff00 */
[----:B------:R-:W0:Y:S01]  /*0b80*/  @!P3 LDC.64 R12, c[0x0][0x3f8] ;  /* 0x0000fe00ff0cbb82 */ /* 0x000e220000000a00 */
[----:B------:R-:W-:Y:S01]  /*0b90*/  MOV R2, RZ ;  /* 0x000000ff00027202 */ /* 0x000fe20000000f00 */
[----:B--2---:R-:W-:-:S03]  /*0ba0*/  @!P4 IMAD R14, R31, R6, RZ ;  /* 0x000000061f0ec224 */ /* 0x004fc600078e02ff */
[----:B------:R2:W5:Y:S04]  /*0bb0*/  @!P0 LDG.E.64 R4, desc[UR14][R24.64] ;  /* 0x0000000e18048981 */ /* 0x000568000c1e1b00 */
[----:B------:R2:W5:Y:S01]  /*0bc0*/  @!P0 LDG.E.64 R2, desc[UR14][R10.64] ;  /* 0x0000000e0a028981 */ /* 0x000562000c1e1b00 */
[----:B-1----:R-:W-:Y:S01]  /*0bd0*/  @!P2 IADD3 R20, P6, PT, R33, R20, RZ ;  /* 0x000000142114a210 */ /* 0x002fe20007fde0ff */
[----:B------:R-:W-:Y:S01]  /*0be0*/  @!P4 IMAD R31, R29, R7, R14 ;  /* 0x000000071d1fc224 */ /* 0x000fe200078e020e */
[----:B------:R-:W1:Y:S01]  /*0bf0*/  @!P3 LDC.64 R34, c[0x0][0x3a0] ;  /* 0x0000e800ff22bb82 */ /* 0x000e620000000a00 */
[----:B--2---:R-:W-:Y:S02]  /*0c00*/  @!P4 MOV R24, R58 ;  /* 0x0000003a0018c202 */ /* 0x004fe40000000f00 */
[----:B------:R-:W-:-:S05]  /*0c10*/  @!P4 MOV R25, R61 ;  /* 0x0000003d0019c202 */ /* 0x000fca0000000f00 */
[----:B------:R-:W2:Y:S01]  /*0c20*/  @!P5 LDC.64 R10, c[0x0][0x3f8] ;  /* 0x0000fe00ff0adb82 */ /* 0x000ea20000000a00 */
[----:B------:R-:W-:Y:S01]  /*0c30*/  @!P4 IMAD.WIDE.U32 R6, R29, R6, R24 ;  /* 0x000000061d06c225 */ /* 0x000fe200078e0018 */
[----:B------:R-:W-:Y:S02]  /*0c40*/  @!P2 IADD3.X R21, PT, PT, R8, R21, RZ, P6, !PT ;  /* 0x000000150815a210 */ /* 0x000fe400037fe4ff */
[----:B------:R-:W-:Y:S02]  /*0c50*/  ISETP.NE.AND P6, PT, RZ, UR8, PT ;  /* 0x00000008ff007c0c */ /* 0x000fe4000bfc5270 */
[----:B------:R-:W-:Y:S02]  /*0c60*/  @!P4 IADD3 R7, PT, PT, R7, R31, RZ ;  /* 0x0000001f0707c210 */ /* 0x000fe40007ffe0ff */
[----:B------:R-:W1:Y:S01]  /*0c70*/  @!P3 LDC.64 R28, c[0x0][0x398] ;  /* 0x0000e600ff1cbb82 */ /* 0x000e620000000a00 */
[C---:B------:R-:W-:Y:S01]  /*0c80*/  @!P4 SHF.L.U32 R25, R6.reuse, 0x2, RZ ;  /* 0x000000020619c819 */ /* 0x040fe200000006ff */
[----:B0-----:R-:W-:Y:S01]  /*0c90*/  @!P3 IMAD R18, R19, R12, RZ ;  /* 0x0000000c1312b224 */ /* 0x001fe200078e02ff */
[----:B------:R-:W-:-:S02]  /*0ca0*/  @!P4 SHF.L.U64.HI R14, R6, 0x2, R7 ;  /* 0x00000002060ec819 */ /* 0x000fc40000010207 */
[----:B------:R-:W-:Y:S02]  /*0cb0*/  @!P2 IADD3 R22, P0, PT, R33, R22, RZ ;  /* 0x000000162116a210 */ /* 0x000fe40007f1e0ff */
[----:B------:R-:W-:Y:S01]  /*0cc0*/  @!P3 MOV R6, R58 ;  /* 0x0000003a0006b202 */ /* 0x000fe20000000f00 */
[----:B------:R-:W-:Y:S01]  /*0cd0*/  @!P3 IMAD R19, R9, R13, R18 ;  /* 0x0000000d0913b224 */ /* 0x000fe200078e0212 */
[----:B------:R-:W-:Y:S01]  /*0ce0*/  @!P3 MOV R7, R61 ;  /* 0x0000003d0007b202 */ /* 0x000fe20000000f00 */
[----:B------:R-:W0:Y:S01]  /*0cf0*/  @!P5 LDC.64 R30, c[0x0][0x3a0] ;  /* 0x0000e800ff1edb82 */ /* 0x000e220000000a00 */
[----:B------:R-:W-:Y:S02]  /*0d00*/  @!P2 IADD3.X R23, PT, PT, R8, R23, RZ, P0, !PT ;  /* 0x000000170817a210 */ /* 0x000fe400007fe4ff */
[----:B------:R-:W-:Y:S01]  /*0d10*/  @!P4 IADD3 R52, P0, PT, R25, R52, RZ ;  /* 0x000000341934c210 */ /* 0x000fe20007f1e0ff */
[----:B------:R-:W-:-:S04]  /*0d20*/  @!P3 IMAD.WIDE.U32 R12, R9, R12, R6 ;  /* 0x0000000c090cb225 */ /* 0x000fc800078e0006 */
[----:B------:R-:W0:Y:S01]  /*0d30*/  @P6 LDC.64 R8, c[0x0][0x3b0] ;  /* 0x0000ec00ff086b82 */ /* 0x000e220000000a00 */
[----:B------:R-:W-:Y:S01]  /*0d40*/  @!P4 IADD3.X R53, PT, PT, R14, R53, RZ, P0, !PT ;  /* 0x000000350e35c210 */ /* 0x000fe200007fe4ff */
[----:B--2---:R-:W-:Y:S01]  /*0d50*/  @!P5 IMAD R15, R15, R10, RZ ;  /* 0x0000000a0f0fd224 */ /* 0x004fe200078e02ff */
[----:B---3--:R-:W-:Y:S02]  /*0d60*/  @!P4 IADD3 R46, P0, PT, R25, R46, RZ ;  /* 0x0000002e192ec210 */ /* 0x008fe40007f1e0ff */
[----:B------:R-:W-:-:S03]  /*0d70*/  @!P3 IADD3 R19, PT, PT, R13, R19, RZ ;  /* 0x000000130d13b210 */ /* 0x000fc60007ffe0ff */
[----:B------:R-:W2:Y:S01]  /*0d80*/  LDC.64 R6, c[0x0][0x3a8] ;  /* 0x0000ea00ff067b82 */ /* 0x000ea20000000a00 */
[----:B------:R-:W-:Y:S01]  /*0d90*/  @!P4 IADD3.X R47, PT, PT, R14, R47, RZ, P0, !PT ;  /* 0x0000002f0e2fc210 */ /* 0x000fe200007fe4ff */
[----:B------:R-:W-:Y:S01]  /*0da0*/  @!P5 IMAD R11, R0, R11, R15 ;  /* 0x0000000b000bd224 */ /* 0x000fe200078e020f */
[----:B------:R-:W-:-:S05]  /*0db0*/  @!P3 SHF.L.U32 R13, R12, 0x2, RZ ;  /* 0x000000020c0db819 */ /* 0x000fca00000006ff */
[----:B------:R-:W3:Y:S01]  /*0dc0*/  @!P5 LDC.64 R32, c[0x0][0x398] ;  /* 0x0000e600ff20db82 */ /* 0x000ee20000000a00 */
[----:B------:R-:W-:Y:S02]  /*0dd0*/  @!P5 MOV R14, R58 ;  /* 0x0000003a000ed202 */ /* 0x000fe40000000f00 */
[----:B------:R-:W-:Y:S02]  /*0de0*/  @!P5 MOV R15, R61 ;  /* 0x0000003d000fd202 */ /* 0x000fe40000000f00 */
[----:B------:R-:W-:Y:S02]  /*0df0*/  @!P3 SHF.L.U64.HI R12, R12, 0x2, R19 ;  /* 0x000000020c0cb819 */ /* 0x000fe40000010213 */
[----:B-1----:R-:W-:Y:S01]  /*0e00*/  @!P3 IADD3 R34, P0, PT, R13, R34, RZ ;  /* 0x000000220d22b210 */ /* 0x002fe20007f1e0ff */
[----:B------:R-:W-:Y:S01]  /*0e10*/  @!P5 IMAD.WIDE.U32 R14, R0, R10, R14 ;  /* 0x0000000a000ed225 */ /* 0x000fe200078e000e */
[----:B------:R-:W-:Y:S02]  /*0e20*/  LOP3.LUT R48, R54, 0xffff, RZ, 0xc0, !PT ;  /* 0x0000ffff36307812 */ /* 0x000fe400078ec0ff */
[----:B------:R-:W-:-:S02]  /*0e30*/  @!P3 IADD3.X R35, PT, PT, R12, R35, RZ, P0, !PT ;  /* 0x000000230c23b210 */ /* 0x000fc400007fe4ff */
[----:B------:R-:W-:Y:S02]  /*0e40*/  @!P3 IADD3 R28, P0, PT, R13, R28, RZ ;  /* 0x0000001c0d1cb210 */ /* 0x000fe40007f1e0ff */
[----:B------:R-:W-:Y:S01]  /*0e50*/  @!P5 IADD3 R13, PT, PT, R15, R11, RZ ;  /* 0x0000000b0f0dd210 */ /* 0x000fe20007ffe0ff */
[----:B------:R-:W-:Y:S01]  /*0e60*/  IMAD R15, R56, 0x3c, R48 ;  /* 0x0000003c380f7824 */ /* 0x000fe200078e0230 */
[----:B------:R-:W-:Y:S02]  /*0e70*/  @!P5 SHF.L.U32 R11, R14, 0x2, RZ ;  /* 0x000000020e0bd819 */ /* 0x000fe400000006ff */
[----:B------:R-:W-:Y:S02]  /*0e80*/  @!P3 IADD3.X R29, PT, PT, R12, R29, RZ, P0, !PT ;  /* 0x0000001d0c1db210 */ /* 0x000fe400007fe4ff */
[----:B------:R-:W-:Y:S01]  /*0e90*/  @!P5 SHF.L.U64.HI R0, R14, 0x2, R13 ;  /* 0x000000020e00d819 */ /* 0x000fe2000001020d */
[----:B0-----:R-:W-:Y:S01]  /*0ea0*/  @P6 IMAD.WIDE R12, R15, 0x2, R8 ;  /* 0x000000020f0c6825 */ /* 0x001fe200078e0208 */
[----:B------:R-:W-:-:S02]  /*0eb0*/  @!P5 IADD3 R30, P0, PT, R11, R30, RZ ;  /* 0x0000001e0b1ed210 */ /* 0x000fc40007f1e0ff */
[----:B------:R-:W-:Y:S01]  /*0ec0*/  CS2R R8, SRZ ;  /* 0x0000000000087805 */ /* 0x000fe2000001ff00 */
[----:B--2---:R-:W-:Y:S01]  /*0ed0*/  IMAD.WIDE R14, R15, 0x2, R6 ;  /* 0x000000020f0e7825 */ /* 0x004fe200078e0206 */
[----:B------:R-:W-:Y:S01]  /*0ee0*/  @!P5 IADD3.X R31, PT, PT, R0, R31, RZ, P0, !PT ;  /* 0x0000001f001fd210 */ /* 0x000fe200007fe4ff */
[----:B------:R-:W2:Y:S01]  /*0ef0*/  @P6 LDG.E.U16 R24, desc[UR14][R12.64] ;  /* 0x0000000e0c186981 */ /* 0x000ea2000c1e1500 */
[----:B---3--:R-:W-:Y:S02]  /*0f00*/  @!P5 IADD3 R32, P0, PT, R11, R32, RZ ;  /* 0x000000200b20d210 */ /* 0x008fe40007f1e0ff */
[----:B------:R-:W-:Y:S02]  /*0f10*/  CS2R R6, SRZ ;  /* 0x0000000000067805 */ /* 0x000fe4000001ff00 */
[----:B------:R-:W-:Y:S01]  /*0f20*/  CS2R R10, SRZ ;  /* 0x00000000000a7805 */ /* 0x000fe2000001ff00 */
[----:B------:R0:W3:Y:S01]  /*0f30*/  @P6 LDG.E.U16 R25, desc[UR14][R12.64+0x2] ;  /* 0x0000020e0c196981 */ /* 0x0000e2000c1e1500 */
[----:B------:R-:W-:-:S02]  /*0f40*/  CS2R R18, SRZ ;  /* 0x0000000000127805 */ /* 0x000fc4000001ff00 */
[----:B------:R-:W-:Y:S01]  /*0f50*/  @!P5 IADD3.X R33, PT, PT, R0, R33, RZ, P0, !PT ;  /* 0x000000210021d210 */ /* 0x000fe200007fe4ff */
[----:B------:R1:W5:Y:S04]  /*0f60*/  @!P1 LDG.E.64 R6, desc[UR14][R16.64] ;  /* 0x0000000e10069981 */ /* 0x000368000c1e1b00 */
[----:B------:R1:W5:Y:S01]  /*0f70*/  @!P1 LDG.E.64 R8, desc[UR14][R36.64] ;  /* 0x0000000e24089981 */ /* 0x000362000c1e1b00 */
[----:B0-----:R-:W-:-:S03]  /*0f80*/  CS2R R12, SRZ ;  /* 0x00000000000c7805 */ /* 0x001fc6000001ff00 */
[----:B------:R0:W5:Y:S01]  /*0f90*/  @!P2 LDG.E.64 R10, desc[UR14][R20.64] ;  /* 0x0000000e140aa981 */ /* 0x000162000c1e1b00 */
[----:B-1----:R-:W-:-:S03]  /*0fa0*/  CS2R R16, SRZ ;  /* 0x0000000000107805 */ /* 0x002fc6000001ff00 */
[----:B------:R1:W5:Y:S01]  /*0fb0*/  @!P2 LDG.E.64 R12, desc[UR14][R22.64] ;  /* 0x0000000e160ca981 */ /* 0x000362000c1e1b00 */
[----:B------:R-:W-:-:S03]  /*0fc0*/  CS2R R36, SRZ ;  /* 0x0000000000247805 */ /* 0x000fc6000001ff00 */
[----:B------:R-:W3:Y:S01]  /*0fd0*/  LDG.E.U16 R49, desc[UR14][R14.64] ;  /* 0x0000000e0e317981 */ /* 0x000ee2000c1e1500 */
[----:B0-----:R-:W-:-:S03]  /*0fe0*/  CS2R R20, SRZ ;  /* 0x0000000000147805 */ /* 0x001fc6000001ff00 */
[----:B------:R0:W3:Y:S01]  /*0ff0*/  LDG.E.U16 R0, desc[UR14][R14.64+0x2] ;  /* 0x0000020e0e007981 */ /* 0x0000e2000c1e1500 */
[----:B-1----:R-:W-:-:S03]  /*1000*/  CS2R R22, SRZ ;  /* 0x0000000000167805 */ /* 0x002fc6000001ff00 */
[----:B------:R-:W5:Y:S04]  /*1010*/  @!P4 LDG.E.64 R16, desc[UR14][R46.64] ;  /* 0x0000000e2e10c981 */ /* 0x000f68000c1e1b00 */
[----:B------:R-:W5:Y:S04]  /*1020*/  @!P3 LDG.E.64 R18, desc[UR14][R34.64] ;  /* 0x0000000e2212b981 */ /* 0x000f68000c1e1b00 */
[----:B------:R-:W5:Y:S04]  /*1030*/  @!P3 LDG.E.64 R20, desc[UR14][R28.64] ;  /* 0x0000000e1c14b981 */ /* 0x000f68000c1e1b00 */
[----:B------:R-:W5:Y:S04]  /*1040*/  @!P5 LDG.E.64 R22, desc[UR14][R30.64] ;  /* 0x0000000e1e16d981 */ /* 0x000f68000c1e1b00 */
[----:B------:R-:W5:Y:S01]  /*1050*/  @!P5 LDG.E.64 R36, desc[UR14][R32.64] ;  /* 0x0000000e2024d981 */ /* 0x000f62000c1e1b00 */
[----:B------:R-:W-:Y:S01]  /*1060*/  UISETP.NE.AND UP1, UPT, UR8, URZ, UPT ;  /* 0x000000ff0800728c */ /* 0x000fe2000bf25270 */
[----:B0-----:R-:W-:Y:S01]  /*1070*/  CS2R R14, SRZ ;  /* 0x00000000000e7805 */ /* 0x001fe2000001ff00 */
[----:B------:R-:W-:-:S05]  /*1080*/  UMOV UR16, 0x3f800000 ;  /* 0x3f80000000107882 */ /* 0x000fca0000000000 */
[----:B------:R0:W5:Y:S02]  /*1090*/  @!P4 LDG.E.64 R14, desc[UR14][R52.64] ;  /* 0x0000000e340ec981 */ /* 0x000164000c1e1b00 */
[----:B0-----:R-:W-:Y:S02]  /*10a0*/  CS2R R52, SRZ ;  /* 0x0000000000347805 */ /* 0x001fe4000001ff00 */
        /* <DEDUP_REMOVED lines=11> */
[----:B--2---:R-:W-:Y:S02]  /*1160*/  @P6 SHF.L.U32 R52, R24, 0x10, RZ ;  /* 0x0000001018346819 */ /* 0x004fe400000006ff */
[----:B---3--:R-:W-:Y:S02]  /*1170*/  @P6 SHF.L.U32 R53, R25, 0x10, RZ ;  /* 0x0000001019356819 */ /* 0x008fe400000006ff */
[----:B------:R-:W-:Y:S02]  /*1180*/  SHF.L.U32 R49, R49, 0x10, RZ ;  /* 0x0000001031317819 */ /* 0x000fe400000006ff */
[----:B------:R-:W-:Y:S01]  /*1190*/  SHF.L.U32 R0, R0, 0x10, RZ ;  /* 0x0000001000007819 */ /* 0x000fe200000006ff */
[----:B------:R-:W-:Y:S06]  /*11a0*/  BRA.U UP1, `(.L_x_1495) ;  /* 0x0000000501c47547 */ /* 0x000fec000b800000 */
[----:B-----5:R-:W-:Y:S01]  /*11b0*/  FADD.FTZ R25, R44, -UR13 ;  /* 0x8000000d2c197e21 */ /* 0x020fe20008010000 */
[-C--:B------:R-:W-:Y:S01]  /*11c0*/  FMUL.FTZ R26, R42, R49.reuse ;  /* 0x000000312a1a7220 */ /* 0x080fe20000410000 */
[----:B------:R-:W-:Y:S01]  /*11d0*/  FADD.FTZ R24, R45, -UR13 ;  /* 0x8000000d2d187e21 */ /* 0x000fe20008010000 */
[----:B------:R-:W-:Y:S01]  /*11e0*/  FMUL.FTZ R27, R43, R0 ;  /* 0x000000002b1b7220 */ /* 0x000fe20000410000 */
[----:B------:R-:W-:Y:S01]  /*11f0*/  FMUL.FTZ R25, R25, UR16 ;  /* 0x0000001019197c20 */ /* 0x000fe20008410000 */
[----:B------:R-:W-:Y:S01]  /*1200*/  FADD.FTZ R30, R40, -UR13 ;  /* 0x8000000d281e7e21 */ /* 0x000fe20008010000 */
[----:B------:R-:W-:Y:S01]  /*1210*/  FMUL.FTZ R24, R24, UR16 ;  /* 0x0000001018187c20 */ /* 0x000fe20008410000 */
[----:B------:R-:W-:Y:S01]  /*1220*/  FMUL.FTZ R31, R38, R49 ;  /* 0x00000031261f7220 */ /* 0x000fe20000410000 */
[----:B------:R-:W-:Y:S01]  /*1230*/  FFMA.FTZ R29, R25, R26, RZ ;  /* 0x0000001a191d7223 */ /* 0x000fe200000100ff */
[----:B------:R-:W-:Y:S01]  /*1240*/  FADD.FTZ R28, RZ, R26 ;  /* 0x0000001aff1c7221 */ /* 0x000fe20000010000 */
[----:B------:R-:W-:Y:S01]  /*1250*/  FMUL.FTZ R30, R30, UR16 ;  /* 0x000000101e1e7c20 */ /* 0x000fe20008410000 */
[----:B------:R-:W-:Y:S01]  /*1260*/  FFMA.FTZ R25, R42, R25, RZ ;  /* 0x000000192a197223 */ /* 0x000fe200000100ff */
[----:B------:R-:W-:Y:S01]  /*1270*/  FFMA.FTZ R29, R24, R27, R29 ;  /* 0x0000001b181d7223 */ /* 0x000fe2000001001d */
[----:B------:R-:W-:Y:S01]  /*1280*/  FADD.FTZ R26, R41, -UR13 ;  /* 0x8000000d291a7e21 */ /* 0x000fe20008010000 */
[----:B------:R-:W-:Y:S01]  /*1290*/  FADD.FTZ R28, R27, R28 ;  /* 0x0000001c1b1c7221 */ /* 0x000fe20000010000 */
[----:B------:R-:W-:Y:S01]  /*12a0*/  FFMA.FTZ R25, R38, R30, R25 ;  /* 0x0000001e26197223 */ /* 0x000fe20000010019 */
[----:B------:R-:W-:Y:S01]  /*12b0*/  FFMA.FTZ R29, R30, R31, R29 ;  /* 0x0000001f1e1d7223 */ /* 0x000fe2000001001d */
[----:B------:R-:W-:Y:S01]  /*12c0*/  FADD.FTZ R30, R2, -UR13 ;  /* 0x8000000d021e7e21 */ /* 0x000fe20008010000 */
[----:B------:R-:W-:Y:S01]  /*12d0*/  FMUL.FTZ R26, R26, UR16 ;  /* 0x000000101a1a7c20 */ /* 0x000fe20008410000 */
[----:B------:R-:W-:Y:S01]  /*12e0*/  FFMA.FTZ R24, R43, R24, RZ ;  /* 0x000000182b187223 */ /* 0x000fe200000100ff */
[C---:B------:R-:W-:Y:S01]  /*12f0*/  FMUL.FTZ R27, R39.reuse, R0 ;  /* 0x00000000271b7220 */ /* 0x040fe20000410000 */
[----:B------:R-:W-:Y:S01]  /*1300*/  FADD.FTZ R28, R28, R31 ;  /* 0x0000001f1c1c7221 */ /* 0x000fe20000010000 */
[----:B------:R-:W-:Y:S01]  /*1310*/  FMUL.FTZ R31, R4, R49 ;  /* 0x00000031041f7220 */ /* 0x000fe20000410000 */
[----:B------:R-:W-:Y:S01]  /*1320*/  FMUL.FTZ R30, R30, UR16 ;  /* 0x000000101e1e7c20 */ /* 0x000fe20008410000 */
[----:B------:R-:W-:Y:S01]  /*1330*/  FFMA.FTZ R24, R39, R26, R24 ;  /* 0x0000001a27187223 */ /* 0x000fe20000010018 */
[----:B------:R-:W-:Y:S01]  /*1340*/  FFMA.FTZ R29, R26, R27, R29 ;  /* 0x0000001b1a1d7223 */ /* 0x000fe2000001001d */
[----:B------:R-:W-:Y:S01]  /*1350*/  FADD.FTZ R26, R3, -UR13 ;  /* 0x8000000d031a7e21 */ /* 0x000fe20008010000 */
[----:B------:R-:W-:Y:S01]  /*1360*/  FADD.FTZ R28, R27, R28 ;  /* 0x0000001c1b1c7221 */ /* 0x000fe20000010000 */
[----:B------:R-:W-:Y:S01]  /*1370*/  FFMA.FTZ R25, R4, R30, R25 ;  /* 0x0000001e04197223 */ /* 0x000fe20000010019 */
[----:B------:R-:W-:Y:S01]  /*1380*/  FFMA.FTZ R29, R30, R31, R29 ;  /* 0x0000001f1e1d7223 */ /* 0x000fe2000001001d */
[----:B------:R-:W-:Y:S01]  /*1390*/  FADD.FTZ R30, R6, -UR13 ;  /* 0x8000000d061e7e21 */ /* 0x000fe20008010000 */
[----:B------:R-:W-:Y:S01]  /*13a0*/  FMUL.FTZ R26, R26, UR16 ;  /* 0x000000101a1a7c20 */ /* 0x000fe20008410000 */
        /* <DEDUP_REMOVED lines=30> */
[----:B------:R-:W-:Y:S01]  /*1590*/  FADD.FTZ R28, R27, R28 ;  /* 0x0000001c1b1c7221 */ /* 0x000fe20000010000 */
[----:B------:R-:W-:Y:S01]  /*15a0*/  FADD.FTZ R26, R15, -UR13 ;  /* 0x8000000d0f1a7e21 */ /* 0x000fe20008010000 */
[----:B------:R-:W-:Y:S01]  /*15b0*/  FFMA.FTZ R25, R16, R30, R25 ;  /* 0x0000001e10197223 */ /* 0x000fe20000010019 */
[----:B------:R-:W-:Y:S01]  /*15c0*/  FFMA.FTZ R29, R30, R31, R29 ;  /* 0x0000001f1e1d7223 */ /* 0x000fe2000001001d */
[----:B------:R-:W-:Y:S01]  /*15d0*/  FADD.FTZ R28, R28, R31 ;  /* 0x0000001f1c1c7221 */ /* 0x000fe20000010000 */
[----:B------:R-:W-:Y:S01]  /*15e0*/  FADD.FTZ R30, R18, -UR13 ;  /* 0x8000000d121e7e21 */ /* 0x000fe20008010000 */
[----:B------:R-:W-:Y:S01]  /*15f0*/  FMUL.FTZ R26, R26, UR16 ;  /* 0x000000101a1a7c20 */ /* 0x000fe20008410000 */
[C---:B------:R-:W-:Y:S01]  /*1600*/  FMUL.FTZ R27, R17.reuse, R0 ;  /* 0x00000000111b7220 */ /* 0x040fe20000410000 */
[----:B------:R-:W-:Y:S01]  /*1610*/  FMUL.FTZ R31, R20, R49 ;  /* 0x00000031141f7220 */ /* 0x000fe20000410000 */
[----:B------:R-:W-:Y:S01]  /*1620*/  FMUL.FTZ R32, R30, UR16 ;  /* 0x000000101e207c20 */ /* 0x000fe20008410000 */
[----:B------:R-:W-:Y:S01]  /*1630*/  FFMA.FTZ R24, R17, R26, R24 ;  /* 0x0000001a11187223 */ /* 0x000fe20000010018 */
[----:B------:R-:W-:Y:S01]  /*1640*/  FADD.FTZ R28, R27, R28 ;  /* 0x0000001c1b1c7221 */ /* 0x000fe20000010000 */
[----:B------:R-:W-:Y:S01]  /*1650*/  FFMA.FTZ R29, R26, R27, R29 ;  /* 0x0000001b1a1d7223 */ /* 0x000fe2000001001d */
[----:B------:R-:W-:Y:S01]  /*1660*/  FADD.FTZ R30, R19, -UR13 ;  /* 0x8000000d131e7e21 */ /* 0x000fe20008010000 */
[----:B------:R-:W-:Y:S01]  /*1670*/  FADD.FTZ R27, RZ, R42 ;  /* 0x0000002aff1b7221 */ /* 0x000fe20000010000 */
[----:B------:R-:W-:Y:S01]  /*1680*/  FADD.FTZ R26, RZ, R43 ;  /* 0x0000002bff1a7221 */ /* 0x000fe20000010000 */
[----:B------:R-:W-:Y:S01]  /*1690*/  FADD.FTZ R34, R28, R31 ;  /* 0x0000001f1c227221 */ /* 0x000fe20000010000 */
[----:B------:R-:W-:Y:S01]  /*16a0*/  FFMA.FTZ R31, R32, R31, R29 ;  /* 0x0000001f201f7223 */ /* 0x000fe2000001001d */
[----:B------:R-:W-:Y:S01]  /*16b0*/  FMUL.FTZ R30, R30, UR16 ;  /* 0x000000101e1e7c20 */ /* 0x000fe20008410000 */
        /* <DEDUP_REMOVED lines=8> */
[----:B------:R-:W-:Y:S01]  /*1740*/  FADD.FTZ R29, R22, -UR13 ;  /* 0x8000000d161d7e21 */ /* 0x000fe20008010000 */
[----:B------:R-:W-:Y:S01]  /*1750*/  FADD.FTZ R27, R8, R27 ;  /* 0x0000001b081b7221 */ /* 0x000fe20000010000 */
[----:B------:R-:W-:Y:S01]  /*1760*/  FMUL.FTZ R33, R36, R49 ;  /* 0x0000003124217220 */ /* 0x000fe20000410000 */
[----:B------:R-:W-:Y:S01]  /*1770*/  FADD.FTZ R24, R9, R24 ;  /* 0x0000001809187221 */ /* 0x000fe20000010000 */
[----:B------:R-:W-:Y:S01]  /*1780*/  FMUL.FTZ R28, R29, UR16 ;  /* 0x000000101d1c7c20 */ /* 0x000fe20008410000 */
[----:B------:R-:W-:Y:S01]  /*1790*/  FADD.FTZ R29, R23, -UR13 ;  /* 0x8000000d171d7e21 */ /* 0x000fe20008010000 */
[----:B------:R-:W-:Y:S01]  /*17a0*/  FADD.FTZ R27, R12, R27 ;  /* 0x0000001b0c1b7221 */ /* 0x000fe20000010000 */
[----:B------:R-:W-:Y:S01]  /*17b0*/  FADD.FTZ R35, R34, R33 ;  /* 0x0000002122237221 */ /* 0x000fe20000010000 */
[----:B------:R-:W-:Y:S01]  /*17c0*/  FADD.FTZ R24, R13, R24 ;  /* 0x000000180d187221 */ /* 0x000fe20000010000 */
[----:B------:R-:W-:Y:S01]  /*17d0*/  FFMA.FTZ R34, R28, R33, R31 ;  /* 0x000000211c227223 */ /* 0x000fe2000001001f */
[----:B------:R-:W-:Y:S01]  /*17e0*/  FFMA.FTZ R25, R20, R32, R25 ;  /* 0x0000002014197223 */ /* 0x000fe20000010019 */
[----:B------:R-:W-:Y:S01]  /*17f0*/  FMUL.FTZ R33, R29, UR16 ;  /* 0x000000101d217c20 */ /* 0x000fe20008410000 */
[----:B------:R-:W-:Y:S01]  /*1800*/  FMUL.FTZ R32, R37, R0 ;  /* 0x0000000025207220 */ /* 0x000fe20000410000 */
[----:B------:R-:W-:Y:S01]  /*1810*/  FADD.FTZ R29, R16, R27 ;  /* 0x0000001b101d7221 */ /* 0x000fe20000010000 */
[----:B------:R-:W-:Y:S01]  /*1820*/  FADD.FTZ R30, R17, R24 ;  /* 0x00000018111e7221 */ /* 0x000fe20000010000 */
[----:B------:R-:W-:Y:S01]  /*1830*/  FFMA.FTZ R28, R36, R28, R25 ;  /* 0x0000001c241c7223 */ /* 0x000fe20000010019 */
[----:B------:R-:W-:Y:S01]  /*1840*/  FADD.FTZ R24, R32, R35 ;  /* 0x0000002320187221 */ /* 0x000fe20000010000 */
[----:B------:R-:W-:Y:S01]  /*1850*/  FFMA.FTZ R27, R33, R32, R34 ;  /* 0x00000020211b7223 */ /* 0x000fe20000010022 */
[----:B------:R-:W-:Y:S01]  /*1860*/  FADD.FTZ R31, R20, R29 ;  /* 0x0000001d141f7221 */ /* 0x000fe20000010000 */
[----:B------:R-:W-:Y:S01]  /*1870*/  FADD.FTZ R32, R21, R30 ;  /* 0x0000001e15207221 */ /* 0x000fe20000010000 */
[----:B------:R-:W-:-:S02]  /*1880*/  FFMA.FTZ R29, R37, R33, R26 ;  /* 0x00000021251d7223 */ /* 0x000fc4000001001a */
[----:B------:R-:W-:Y:S01]  /*1890*/  FADD.FTZ R30, R36, R31 ;  /* 0x0000001f241e7221 */ /* 0x000fe20000010000 */
[----:B------:R-:W-:Y:S01]  /*18a0*/  FADD.FTZ R31, R37, R32 ;  /* 0x00000020251f7221 */ /* 0x000fe20000010000 */
[----:B------:R-:W-:Y:S06]  /*18b0*/  BRA `(.L_x_1496) ;  /* 0x0000001000007947 */ /* 0x000fec0003800000 */
.L_x_1495:
        /* <DEDUP_REMOVED lines=13> */
[----:B------:R-:W-:-:S04]  /*1990*/  FADD.FTZ R28, R41, -UR13 ;  /* 0x8000000d291c7e21 */ /* 0x000fc80008010000 */
[----:B------:R-:W-:Y:S02]  /*19a0*/  FMUL.FTZ R28, R28, UR16 ;  /* 0x000000101c1c7c20 */ /* 0x000fe40008410000 */
[----:B------:R-:W0:Y:S01]  /*19b0*/  MUFU.RCP R31, R31 ;  /* 0x0000001f001f7308 */ /* 0x000e220000001000 */
[----:B-1----:R-:W-:Y:S01]  /*19c0*/  FADD.FTZ R33, R32, 1 ;  /* 0x3f80000020217421 */ /* 0x002fe20000010000 */
[----:B------:R-:W-:-:S04]  /*19d0*/  FFMA.FTZ R32, R0, R28, R53 ;  /* 0x0000001c00207223 */ /* 0x000fc80000010035 */
[----:B------:R-:W-:Y:S02]  /*19e0*/  FMUL.FTZ R51, R32, -1.4426950216293334961 ;  /* 0xbfb8aa3b20337820 */ /* 0x000fe40000410000 */
[----:B------:R-:W1:Y:S08]  /*19f0*/  MUFU.RCP R33, R33 ;  /* 0x0000002100217308 */ /* 0x000e700000001000 */
[----:B------:R-:W-:Y:S01]  /*1a00*/  MUFU.EX2 R51, R51 ;  /* 0x0000003300337308 */ /* 0x000fe20000000800 */
[----:B0-----:R-:W-:-:S04]  /*1a10*/  FADD.FTZ R29, -R31, 1 ;  /* 0x3f8000001f1d7421 */ /* 0x001fc80000010100 */
[----:B------:R-:W-:Y:S01]  /*1a20*/  FFMA.FTZ R35, R26, R29, 1 ;  /* 0x3f8000001a237423 */ /* 0x000fe2000001001d */
[----:B------:R-:W-:Y:S01]  /*1a30*/  FFMA.FTZ R29, R49, R30, R52 ;  /* 0x0000001e311d7223 */ /* 0x000fe20000010034 */
[----:B------:R-:W-:Y:S01]  /*1a40*/  FMUL.FTZ R26, R42, R31 ;  /* 0x0000001f2a1a7220 */ /* 0x000fe20000410000 */
[----:B-1----:R-:W-:Y:S02]  /*1a50*/  FADD.FTZ R46, -R33, 1 ;  /* 0x3f800000212e7421 */ /* 0x002fe40000010100 */
[----:B------:R-:W-:Y:S01]  /*1a60*/  FMUL.FTZ R34, R29, -1.4426950216293334961 ;  /* 0xbfb8aa3b1d227820 */ /* 0x000fe20000410000 */
[----:B------:R-:W-:Y:S01]  /*1a70*/  FMUL.FTZ R26, R26, R35 ;  /* 0x000000231a1a7220 */ /* 0x000fe20000410000 */
[----:B------:R-:W-:Y:S01]  /*1a80*/  FMUL.FTZ R33, R43, R33 ;  /* 0x000000212b217220 */ /* 0x000fe20000410000 */
[----:B------:R-:W-:Y:S01]  /*1a90*/  FFMA.FTZ R47, R27, R46, 1 ;  /* 0x3f8000001b2f7423 */ /* 0x000fe2000001002e */
[----:B------:R-:W-:Y:S02]  /*1aa0*/  FADD.FTZ R27, R2, -UR13 ;  /* 0x8000000d021b7e21 */ /* 0x000fe40008010000 */
[----:B------:R-:W0:Y:S01]  /*1ab0*/  MUFU.EX2 R34, R34 ;  /* 0x0000002200227308 */ /* 0x000e220000000800 */
[----:B------:R-:W-:Y:S01]  /*1ac0*/  FMUL.FTZ R33, R33, R47 ;  /* 0x0000002f21217220 */ /* 0x000fe20000410000 */
[----:B------:R-:W-:-:S03]  /*1ad0*/  FMUL.FTZ R27, R27, UR16 ;  /* 0x000000101b1b7c20 */ /* 0x000fc60008410000 */
[----:B------:R-:W-:Y:S01]  /*1ae0*/  FMUL.FTZ R57, R0, R33 ;  /* 0x0000002100397220 */ /* 0x000fe20000410000 */
[----:B------:R-:W-:-:S04]  /*1af0*/  FFMA.FTZ R31, R49, R27, R52 ;  /* 0x0000001b311f7223 */ /* 0x000fc80000010034 */
[----:B------:R-:W-:-:S06]  /*1b00*/  FMUL.FTZ R46, R31, -1.4426950216293334961 ;  /* 0xbfb8aa3b1f2e7820 */ /* 0x000fcc0000410000 */
[----:B------:R-:W-:Y:S01]  /*1b10*/  MUFU.EX2 R46, R46 ;  /* 0x0000002e002e7308 */ /* 0x000fe20000000800 */
[----:B0-----:R-:W-:Y:S01]  /*1b20*/  FADD.FTZ R35, R34, 1 ;  /* 0x3f80000022237421 */ /* 0x001fe20000010000 */
[----:B------:R-:W-:-:S06]  /*1b30*/  FADD.FTZ R34, R51, 1 ;  /* 0x3f80000033227421 */ /* 0x000fcc0000010000 */
[----:B------:R-:W0:Y:S08]  /*1b40*/  MUFU.RCP R35, R35 ;  /* 0x0000002300237308 */ /* 0x000e300000001000 */
[----:B------:R-:W1:Y:S01]  /*1b50*/  MUFU.RCP R34, R34 ;  /* 0x0000002200227308 */ /* 0x000e620000001000 */
[----:B0-----:R-:W-:-:S04]  /*1b60*/  FADD.FTZ R47, -R35, 1 ;  /* 0x3f800000232f7421 */ /* 0x001fc80000010100 */
[----:B------:R-:W-:Y:S01]  /*1b70*/  FFMA.FTZ R51, R29, R47, 1 ;  /* 0x3f8000001d337423 */ /* 0x000fe2000001002f */
[----:B------:R-:W-:Y:S01]  /*1b80*/  FADD.FTZ R47, R46, 1 ;  /* 0x3f8000002e2f7421 */ /* 0x000fe20000010000 */
[----:B-1----:R-:W-:Y:S01]  /*1b90*/  FADD.FTZ R29, -R34, 1 ;  /* 0x3f800000221d7421 */ /* 0x002fe20000010100 */
[----:B------:R-:W-:-:S04]  /*1ba0*/  FMUL.FTZ R46, R39, R34 ;  /* 0x00000022272e7220 */ /* 0x000fc80000410000 */
[----:B------:R-:W0:Y:S01]  /*1bb0*/  MUFU.RCP R47, R47 ;  /* 0x0000002f002f7308 */ /* 0x000e220000001000 */
[----:B------:R-:W-:Y:S01]  /*1bc0*/  FFMA.FTZ R29, R32, R29, 1 ;  /* 0x3f800000201d7423 */ /* 0x000fe2000001001d */
[----:B------:R-:W-:-:S03]  /*1bd0*/  FMUL.FTZ R32, R38, R35 ;  /* 0x0000002326207220 */ /* 0x000fc60000410000 */
[----:B------:R-:W-:Y:S01]  /*1be0*/  FMUL.FTZ R29, R46, R29 ;  /* 0x0000001d2e1d7220 */ /* 0x000fe20000410000 */
[----:B------:R-:W-:Y:S01]  /*1bf0*/  FMUL.FTZ R51, R32, R51 ;  /* 0x0000003320337220 */ /* 0x000fe20000410000 */
[----:B------:R-:W-:-:S04]  /*1c00*/  FMUL.FTZ R32, R49, R26 ;  /* 0x0000001a31207220 */ /* 0x000fc80000410000 */
[C---:B------:R-:W-:Y:S01]  /*1c10*/  FFMA.FTZ R35, R25.reuse, R32, RZ ;  /* 0x0000002019237223 */ /* 0x040fe200000100ff */
[----:B------:R-:W-:Y:S01]  /*1c20*/  FADD.FTZ R46, RZ, R32 ;  /* 0x00000020ff2e7221 */ /* 0x000fe20000010000 */
[----:B------:R-:W-:Y:S01]  /*1c30*/  FFMA.FTZ R25, R25, R26, RZ ;  /* 0x0000001a19197223 */ /* 0x000fe200000100ff */
[----:B------:R-:W-:Y:S01]  /*1c40*/  FADD.FTZ R26, RZ, R26 ;  /* 0x0000001aff1a7221 */ /* 0x000fe20000010000 */
[----:B------:R-:W-:Y:S01]  /*1c50*/  FFMA.FTZ R35, R24, R57, R35 ;  /* 0x0000003918237223 */ /* 0x000fe20000010023 */
[----:B------:R-:W-:Y:S01]  /*1c60*/  FADD.FTZ R46, R57, R46 ;  /* 0x0000002e392e7221 */ /* 0x000fe20000010000 */
[----:B0-----:R-:W-:Y:S01]  /*1c70*/  FADD.FTZ R32, -R47, 1 ;  /* 0x3f8000002f207421 */ /* 0x001fe20000010100 */
[----:B------:R-:W-:-:S03]  /*1c80*/  FFMA.FTZ R34, R30, R51, R25 ;  /* 0x000000331e227223 */ /* 0x000fc60000010019 */
[----:B------:R-:W-:Y:S01]  /*1c90*/  FFMA.FTZ R31, R31, R32, 1 ;  /* 0x3f8000001f1f7423 */ /* 0x000fe20000010020 */
[----:B------:R-:W-:-:S04]  /*1ca0*/  FMUL.FTZ R32, R4, R47 ;  /* 0x0000002f04207220 */ /* 0x000fc80000410000 */
[----:B------:R-:W-:Y:S01]  /*1cb0*/  FMUL.FTZ R32, R32, R31 ;  /* 0x0000001f20207220 */ /* 0x000fe20000410000 */
[----:B------:R-:W-:Y:S01]  /*1cc0*/  FADD.FTZ R31, R26, R51 ;  /* 0x000000331a1f7221 */ /* 0x000fe20000010000 */
[----:B------:R-:W-:Y:S01]  /*1cd0*/  FADD.FTZ R26, R3, -UR13 ;  /* 0x8000000d031a7e21 */ /* 0x000fe20008010000 */
[----:B------:R-:W-:Y:S01]  /*1ce0*/  FMUL.FTZ R51, R49, R51 ;  /* 0x0000003331337220 */ /* 0x000fe20000410000 */
[----:B------:R-:W-:Y:S02]  /*1cf0*/  FFMA.FTZ R34, R27, R32, R34 ;  /* 0x000000201b227223 */ /* 0x000fe40000010022 */
        /* <DEDUP_REMOVED lines=13> */
[----:B------:R-:W-:Y:S01]  /*1dd0*/  FMUL.FTZ R24, R0, R29 ;  /* 0x0000001d00187220 */ /* 0x000fe20000410000 */
[----:B------:R-:W-:Y:S01]  /*1de0*/  FMUL.FTZ R25, R25, R51 ;  /* 0x0000003319197220 */ /* 0x000fe20000410000 */
[----:B------:R-:W-:Y:S01]  /*1df0*/  FADD.FTZ R51, R6, -UR13 ;  /* 0x8000000d06337e21 */ /* 0x000fe20008010000 */
[----:B------:R-:W-:Y:S01]  /*1e00*/  FADD.FTZ R46, R46, R29 ;  /* 0x0000001d2e2e7221 */ /* 0x000fe20000010000 */
[C---:B------:R-:W-:Y:S01]  /*1e10*/  FFMA.FTZ R33, R28.reuse, R29, R47 ;  /* 0x0000001d1c217223 */ /* 0x040fe2000001002f */
[----:B------:R-:W-:Y:S01]  /*1e20*/  FFMA.FTZ R28, R28, R24, R35 ;  /* 0x000000181c1c7223 */ /* 0x000fe20000010023 */
[----:B------:R-:W-:Y:S01]  /*1e30*/  FMUL.FTZ R29, R51, UR16 ;  /* 0x00000010331d7c20 */ /* 0x000fe20008410000 */
[----:B------:R-:W-:Y:S01]  /*1e40*/  FADD.FTZ R47, R24, R30 ;  /* 0x0000001e182f7221 */ /* 0x000fe20000010000 */
[----:B------:R-:W-:-:S02]  /*1e50*/  FFMA.FTZ R33, R26, R25, R33 ;  /* 0x000000191a217223 */ /* 0x000fc40000010021 */
        /* <DEDUP_REMOVED lines=12> */
[----:B------:R-:W-:Y:S02]  /*1f20*/  FMUL.FTZ R24, R24, UR16 ;  /* 0x0000001018187c20 */ /* 0x000fe40008410000 */
[----:B------:R-:W-:Y:S01]  /*1f30*/  FADD.FTZ R35, R35, R30 ;  /* 0x0000001e23237221 */ /* 0x000fe20000010000 */
[----:B------:R-:W-:Y:S01]  /*1f40*/  FFMA.FTZ R27, R27, R31, R28 ;  /* 0x0000001f1b1b7223 */ /* 0x000fe2000001001c */
[----:B------:R-:W-:Y:S01]  /*1f50*/  FFMA.FTZ R28, R0, R24, R53 ;  /* 0x00000018001c7223 */ /* 0x000fe20000010035 */
[----:B------:R-:W-:-:S03]  /*1f60*/  FADD.FTZ R47, R47, R31 ;  /* 0x0000001f2f2f7221 */ /* 0x000fc60000010000 */
        /* <DEDUP_REMOVED lines=8> */
[----:B------:R-:W-:Y:S02]  /*1ff0*/  FADD.FTZ R46, R10, -UR13 ;  /* 0x8000000d0a2e7e21 */ /* 0x000fe40008010000 */
[----:B------:R-:W-:Y:S01]  /*2000*/  FMUL.FTZ R31, R31, R28 ;  /* 0x0000001c1f1f7220 */ /* 0x000fe20000410000 */
[----:B------:R-:W-:Y:S01]  /*2010*/  FMUL.FTZ R28, R0, R25 ;  /* 0x00000019001c7220 */ /* 0x000fe20000410000 */
[----:B------:R-:W-:-:S03]  /*2020*/  FMUL.FTZ R25, R46, UR16 ;  /* 0x000000102e197c20 */ /* 0x000fc60008410000 */
[----:B------:R-:W-:Y:S01]  /*2030*/  FFMA.FTZ R46, R26, R28, R27 ;  /* 0x0000001c1a2e7223 */ /* 0x000fe2000001001b */
[----:B------:R-:W-:Y:S01]  /*2040*/  FFMA.FTZ R26, R49, R25, R52 ;  /* 0x00000019311a7223 */ /* 0x000fe20000010034 */
[----:B------:R-:W-:-:S03]  /*2050*/  FADD.FTZ R47, R28, R47 ;  /* 0x0000002f1c2f7221 */ /* 0x000fc60000010000 */
        /* <DEDUP_REMOVED lines=8> */
[-C--:B------:R-:W-:Y:S01]  /*20e0*/  FFMA.FTZ R26, R29, R30.reuse, R34 ;  /* 0x0000001e1d1a7223 */ /* 0x080fe20000010022 */
[----:B------:R-:W-:Y:S02]  /*20f0*/  FMUL.FTZ R27, R27, UR16 ;  /* 0x000000101b1b7c20 */ /* 0x000fe40008410000 */
[----:B------:R-:W-:Y:S01]  /*2100*/  FMUL.FTZ R28, R28, R57 ;  /* 0x000000391c1c7220 */ /* 0x000fe20000410000 */
[----:B------:R-:W-:-:S03]  /*2110*/  FMUL.FTZ R57, R49, R30 ;  /* 0x0000001e31397220 */ /* 0x000fc60000410000 */
[----:B------:R-:W-:Y:S01]  /*2120*/  FADD.FTZ R35, R35, R28 ;  /* 0x0000001c23237221 */ /* 0x000fe20000010000 */
[----:B------:R-:W-:Y:S01]  /*2130*/  FFMA.FTZ R51, R29, R57, R46 ;  /* 0x000000391d337223 */ /* 0x000fe2000001002e */
[----:B------:R-:W-:Y:S01]  /*2140*/  FFMA.FTZ R29, R0, R27, R53 ;  /* 0x0000001b001d7223 */ /* 0x000fe20000010035 */
[----:B------:R-:W-:Y:S01]  /*2150*/  FADD.FTZ R47, R47, R57 ;  /* 0x000000392f2f7221 */ /* 0x000fe20000010000 */
[----:B------:R-:W-:Y:S01]  /*2160*/  FADD.FTZ R57, R14, -UR13 ;  /* 0x8000000d0e397e21 */ /* 0x000fe20008010000 */
        /* <DEDUP_REMOVED lines=9> */
[-C--:B------:R-:W-:Y:S02]  /*2200*/  FFMA.FTZ R32, R24, R31.reuse, R33 ;  /* 0x0000001f18207223 */ /* 0x080fe40000010021 */
[----:B------:R-:W-:Y:S01]  /*2210*/  FMUL.FTZ R29, R29, R46 ;  /* 0x0000002e1d1d7220 */ /* 0x000fe20000410000 */
        /* <DEDUP_REMOVED lines=9> */
[----:B------:R0:W1:Y:S02]  /*22b0*/  MUFU.RCP R33, R57 ;  /* 0x0000003900217308 */ /* 0x0000640000001000 */
[----:B0-----:R-:W-:Y:S01]  /*22c0*/  FADD.FTZ R57, R18, -UR13 ;  /* 0x8000000d12397e21 */ /* 0x001fe20008010000 */
[----:B-1----:R-:W-:-:S04]  /*22d0*/  FADD.FTZ R46, -R33, 1 ;  /* 0x3f800000212e7421 */ /* 0x002fc80000010100 */
[----:B------:R-:W-:Y:S01]  /*22e0*/  FFMA.FTZ R46, R24, R46, 1 ;  /* 0x3f800000182e7423 */ /* 0x000fe2000001002e */
[----:B------:R-:W-:Y:S01]  /*22f0*/  FMUL.FTZ R24, R16, R33 ;  /* 0x0000002110187220 */ /* 0x000fe20000410000 */
[----:B------:R-:W-:-:S03]  /*2300*/  FMUL.FTZ R33, R49, R28 ;  /* 0x0000001c31217220 */ /* 0x000fc60000410000 */
[----:B------:R-:W-:Y:S01]  /*2310*/  FMUL.FTZ R24, R24, R46 ;  /* 0x0000002e18187220 */ /* 0x000fe20000410000 */
[----:B------:R-:W-:Y:S01]  /*2320*/  FADD.FTZ R46, R15, -UR13 ;  /* 0x8000000d0f2e7e21 */ /* 0x000fe20008010000 */
[----:B------:R-:W-:Y:S01]  /*2330*/  FFMA.FTZ R34, R25, R33, R34 ;  /* 0x0000002119227223 */ /* 0x000fe20000010022 */
[----:B------:R-:W-:Y:S01]  /*2340*/  FADD.FTZ R47, R47, R33 ;  /* 0x000000212f2f7221 */ /* 0x000fe20000010000 */
[----:B------:R-:W-:Y:S01]  /*2350*/  FADD.FTZ R35, R35, R24 ;  /* 0x0000001823237221 */ /* 0x000fe20000010000 */
[----:B------:R-:W-:Y:S01]  /*2360*/  FMUL.FTZ R28, R46, UR16 ;  /* 0x000000102e1c7c20 */ /* 0x000fe20008410000 */
[----:B------:R-:W-:-:S03]  /*2370*/  FFMA.FTZ R26, R31, R24, R26 ;  /* 0x000000181f1a7223 */ /* 0x000fc6000001001a */
        /* <DEDUP_REMOVED lines=8> */
[----:B------:R-:W-:Y:S01]  /*2400*/  FADD.FTZ R51, R19, -UR13 ;  /* 0x8000000d13337e21 */ /* 0x000fe20008010000 */
[----:B0-----:R-:W-:-:S04]  /*2410*/  FADD.FTZ R33, -R46, 1 ;  /* 0x3f8000002e217421 */ /* 0x001fc80000010100 */
[----:B------:R-:W-:Y:S01]  /*2420*/  FFMA.FTZ R33, R25, R33, 1 ;  /* 0x3f80000019217423 */ /* 0x000fe20000010021 */
[----:B------:R-:W-:-:S04]  /*2430*/  FMUL.FTZ R25, R17, R46 ;  /* 0x0000002e11197220 */ /* 0x000fc80000410000 */
[----:B------:R-:W-:Y:S01]  /*2440*/  FMUL.FTZ R25, R25, R33 ;  /* 0x0000002119197220 */ /* 0x000fe20000410000 */
[----:B------:R-:W-:Y:S01]  /*2450*/  FFMA.FTZ R33, R27, R29, R32 ;  /* 0x0000001d1b217223 */ /* 0x000fe20000010020 */
[----:B------:R-:W-:Y:S02]  /*2460*/  FMUL.FTZ R29, R57, UR16 ;  /* 0x00000010391d7c20 */ /* 0x000fe40008410000 */
        /* <DEDUP_REMOVED lines=10> */
[----:B------:R-:W-:-:S03]  /*2510*/  FADD.FTZ R57, R22, -UR13 ;  /* 0x8000000d16397e21 */ /* 0x000fc60008010000 */
        /* <DEDUP_REMOVED lines=16> */
[----:B------:R-:W-:Y:S02]  /*2620*/  FMUL.FTZ R25, R57, UR16 ;  /* 0x0000001039197c20 */ /* 0x000fe40008410000 */
[----:B------:R-:W-:Y:S01]  /*2630*/  FFMA.FTZ R33, R24, R27, R33 ;  /* 0x0000001b18217223 */ /* 0x000fe20000010021 */
[----:B------:R-:W-:Y:S01]  /*2640*/  FFMA.FTZ R46, R28, R34, R31 ;  /* 0x000000221c2e7223 */ /* 0x000fe2000001001f */
[----:B------:R-:W-:Y:S01]  /*2650*/  FFMA.FTZ R28, R49, R25, R52 ;  /* 0x00000019311c7223 */ /* 0x000fe20000010034 */
[----:B------:R-:W-:-:S03]  /*2660*/  FADD.FTZ R47, R34, R47 ;  /* 0x0000002f222f7221 */ /* 0x000fc60000010000 */
[----:B------:R-:W-:-:S06]  /*2670*/  FMUL.FTZ R51, R28, -1.4426950216293334961 ;  /* 0xbfb8aa3b1c337820 */ /* 0x000fcc0000410000 */
[----:B------:R-:W0:Y:S02]  /*2680*/  MUFU.EX2 R51, R51 ;  /* 0x0000003300337308 */ /* 0x000e240000000800 */
[----:B0-----:R-:W-:Y:S01]  /*2690*/  FADD.FTZ R57, R51, 1 ;  /* 0x3f80000033397421 */ /* 0x001fe20000010000 */
[----:B------:R-:W-:-:S05]  /*26a0*/  FADD.FTZ R51, R23, -UR13 ;  /* 0x8000000d17337e21 */ /* 0x000fca0008010000 */
[----:B------:R-:W0:Y:S02]  /*26b0*/  MUFU.RCP R31, R57 ;  /* 0x00000039001f7308 */ /* 0x000e240000001000 */
[----:B0-----:R-:W-:-:S04]  /*26c0*/  FADD.FTZ R34, -R31, 1 ;  /* 0x3f8000001f227421 */ /* 0x001fc80000010100 */
[----:B------:R-:W-:Y:S01]  /*26d0*/  FFMA.FTZ R28, R28, R34, 1 ;  /* 0x3f8000001c1c7423 */ /* 0x000fe20000010022 */
[----:B------:R-:W-:Y:S01]  /*26e0*/  FMUL.FTZ R34, R36, R31 ;  /* 0x0000001f24227220 */ /* 0x000fe20000410000 */
        /* <DEDUP_REMOVED lines=16> */
[----:B------:R-:W-:Y:S02]  /*27f0*/  FMUL.FTZ R30, R0, R27 ;  /* 0x0000001b001e7220 */ /* 0x000fe40000410000 */
[----:B------:R-:W-:Y:S02]  /*2800*/  FMUL.FTZ R32, R57, R32 ;  /* 0x0000002039207220 */ /* 0x000fe40000410000 */
[----:B------:R-:W-:Y:S01]  /*2810*/  FFMA.FTZ R24, R24, R30, R29 ;  /* 0x0000001e18187223 */ /* 0x000fe2000001001d */
[----:B------:R-:W-:Y:S01]  /*2820*/  FADD.FTZ R47, R30, R47 ;  /* 0x0000002f1e2f7221 */ /* 0x000fe20000010000 */
[----:B------:R-:W-:Y:S01]  /*2830*/  FMUL.FTZ R30, R49, R34 ;  /* 0x00000022311e7220 */ /* 0x000fe20000410000 */
[----:B------:R-:W-:Y:S01]  /*2840*/  FMUL.FTZ R29, R0, R32 ;  /* 0x00000020001d7220 */ /* 0x000fe20000410000 */
[----:B------:R-:W-:-:S02]  /*2850*/  FADD.FTZ R31, R31, R32 ;  /* 0x000000201f1f7221 */ /* 0x000fc40000010000 */
[----:B------:R-:W-:Y:S01]  /*2860*/  FFMA.FTZ R27, R25, R30, R24 ;  /* 0x0000001e191b7223 */ /* 0x000fe20000010018 */
[----:B------:R-:W-:Y:S01]  /*2870*/  FADD.FTZ R24, R47, R30 ;  /* 0x0000001e2f187221 */ /* 0x000fe20000010000 */
[----:B------:R-:W-:Y:S02]  /*2880*/  FADD.FTZ R30, R35, R34 ;  /* 0x00000022231e7221 */ /* 0x000fe40000010000 */
[C---:B------:R-:W-:Y:S01]  /*2890*/  FFMA.FTZ R27, R26.reuse, R29, R27 ;  /* 0x0000001d1a1b7223 */ /* 0x040fe2000001001b */
[----:B------:R-:W-:Y:S01]  /*28a0*/  FADD.FTZ R24, R29, R24 ;  /* 0x000000181d187221 */ /* 0x000fe20000010000 */
[----:B------:R-:W-:-:S07]  /*28b0*/  FFMA.FTZ R29, R26, R32, R33 ;  /* 0x000000201a1d7223 */ /* 0x000fce0000010021 */
.L_x_1496:
[----:B------:R-:W0:Y:S01]  /*28c0*/  SHFL.DOWN PT, R26, R27, 0x1, 0x1f ;  /* 0x08201f001b1a7f89 */ /* 0x000e2200000e0000 */
[C---:B------:R-:W-:Y:S01]  /*28d0*/  ISETP.GT.AND P0, PT, R50.reuse, 0x1e, PT ;  /* 0x0000001e3200780c */ /* 0x040fe20003f04270 */
[----:B------:R-:W1:Y:S01]  /*28e0*/  S2UR UR8, SR_CgaCtaId ;  /* 0x00000000000879c3 */ /* 0x000e620000008800 */
[----:B------:R-:W-:Y:S01]  /*28f0*/  UMOV UR7, 0x400 ;  /* 0x0000040000077882 */ /* 0x000fe20000000000 */
[----:B------:R-:W2:Y:S01]  /*2900*/  SHFL.DOWN PT, R25, R24, 0x1, 0x1f ;  /* 0x08201f0018197f89 */ /* 0x000ea200000e0000 */
[----:B------:R-:W-:Y:S01]  /*2910*/  UIADD3 UR6, UPT, UPT, UR7, 0xa0, URZ ;  /* 0x000000a007067890 */ /* 0x000fe2000fffe0ff */
[C---:B------:R-:W-:Y:S01]  /*2920*/  ISETP.GT.AND P2, PT, R50.reuse, 0xf, PT ;  /* 0x0000000f3200780c */ /* 0x040fe20003f44270 */
[----:B------:R-:W3:Y:S01]  /*2930*/  LDCU UR18, c[0x0][0x370] ;  /* 0x00006e00ff1277ac */ /* 0x000ee20008000800 */
[----:B------:R-:W4:Y:S01]  /*2940*/  S2R R51, SR_TID.X ;  /* 0x0000000000337919 */ /* 0x000f220000002100 */
[----:B------:R-:W-:Y:S01]  /*2950*/  ISETP.GT.AND P1, PT, R50, 0x17, PT ;  /* 0x000000173200780c */ /* 0x000fe20003f24270 */
[----:B------:R-:W-:Y:S04]  /*2960*/  BSSY.RECONVERGENT B0, `(.L_x_1497) ;  /* 0x0000023000007945 */ /* 0x000fe80003800200 */
[----:B0-----:R-:W-:Y:S01]  /*2970*/  @!P0 FADD.FTZ R27, R26, R27 ;  /* 0x0000001b1a1b8221 */ /* 0x001fe20000010000 */
[----:B-1----:R-:W-:Y:S01]  /*2980*/  ULEA UR6, UR8, UR6, 0x18 ;  /* 0x0000000608067291 */ /* 0x002fe2000f8ec0ff */
[----:B--2---:R-:W-:-:S03]  /*2990*/  @!P0 FADD.FTZ R24, R25, R24 ;  /* 0x0000001819188221 */ /* 0x004fc60000010000 */
[----:B------:R-:W0:Y:S01]  /*29a0*/  SHFL.DOWN PT, R26, R27, 0x2, 0x1f ;  /* 0x08401f001b1a7f89 */ /* 0x000e2200000e0000 */
[----:B------:R-:W-:-:S03]  /*29b0*/  ISETP.GT.AND P0, PT, R50, 0x1d, PT ;  /* 0x0000001d3200780c */ /* 0x000fc60003f04270 */
[----:B------:R-:W1:Y:S01]  /*29c0*/  SHFL.DOWN PT, R25, R24, 0x2, 0x1f ;  /* 0x08401f0018197f89 */ /* 0x000e6200000e0000 */
[C---:B----4-:R-:W-:Y:S02]  /*29d0*/  LEA R57, R51.reuse, UR6, 0x4 ;  /* 0x0000000633397c11 */ /* 0x050fe4000f8e20ff */
[----:B------:R-:W-:-:S03]  /*29e0*/  ISETP.GT.U32.AND P3, PT, R51, 0x1d, PT ;  /* 0x0000001d3300780c */ /* 0x000fc60003f64070 */
        /* <DEDUP_REMOVED lines=12> */
[----:B-1----:R-:W-:-:S04]  /*2ab0*/  FADD.FTZ R25, R24, R25 ;  /* 0x0000001918197221 */ /* 0x002fc80000010000 */
[----:B------:R-:W-:Y:S02]  /*2ac0*/  FSEL R46, R27, R26, P1 ;  /* 0x0000001a1b2e7208 */ /* 0x000fe40000800000 */
[----:B------:R-:W-:-:S03]  /*2ad0*/  FSEL R47, R24, R25, P1 ;  /* 0x00000019182f7208 */ /* 0x000fc60000800000 */
[----:B------:R0:W1:Y:S04]  /*2ae0*/  SHFL.DOWN PT, R27, R46, 0x10, 0x1f ;  /* 0x0a001f002e1b7f89 */ /* 0x00006800000e0000 */
[----:B------:R0:W2:Y:S01]  /*2af0*/  SHFL.DOWN PT, R32, R47, 0x10, 0x1f ;  /* 0x0a001f002f207f89 */ /* 0x0000a200000e0000 */
[----:B---3--:R-:W-:Y:S05]  /*2b00*/  @P2 BRA `(.L_x_1498) ;  /* 0x0000000000202947 */ /* 0x008fea0003800000 */
        /* <DEDUP_REMOVED lines=8> */
.L_x_1498:
[----:B------:R-:W-:Y:S05]  /*2b90*/  BSYNC.RECONVERGENT B0 ;  /* 0x0000000000007941 */ /* 0x000fea0003800200 */
.L_x_1497:
[----:B------:R-:W-:Y:S06]  /*2ba0*/  BAR.SYNC.DEFER_BLOCKING 0x0 ;  /* 0x0000000000007b1d */ /* 0x000fec0000010000 */
[----:B------:R-:W-:Y:S04]  /*2bb0*/  BSSY.RECONVERGENT B0, `(.L_x_1499) ;  /* 0x0000027000007945 */ /* 0x000fe80003800200 */
[----:B------:R-:W-:Y:S05]  /*2bc0*/  @P0 BRA `(.L_x_1500) ;  /* 0x0000000000940947 */ /* 0x000fea0003800000 */
[----:B------:R-:W-:-:S09]  /*2bd0*/  ULEA UR6, UR8, UR7, 0x18 ;  /* 0x0000000708067291 */ /* 0x000fd2000f8ec0ff */
[----:B--2---:R-:W2:Y:S04]  /*2be0*/  LDS.64 R32, [UR6+0x18] ;  /* 0x00001806ff207984 */ /* 0x004ea80008000a00 */
[----:B-1-3--:R-:W0:Y:S01]  /*2bf0*/  LDS.128 R24, [UR6+0x20] ;  /* 0x00002006ff187984 */ /* 0x00ae220008000c00 */
[----:B--2---:R-:W-:Y:S01]  /*2c00*/  FADD.FTZ R35, R46, R32 ;  /* 0x000000202e237221 */ /* 0x004fe20000010000 */
        /* <DEDUP_REMOVED lines=33> */
.L_x_1500:
[----:B------:R-:W-:Y:S05]  /*2e20*/  BSYNC.RECONVERGENT B0 ;  /* 0x0000000000007941 */ /* 0x000fea0003800200 */
.L_x_1499:
[----:B------:R-:W-:Y:S06]  /*2e30*/  BAR.SYNC.DEFER_BLOCKING 0x0 ;  /* 0x0000000000007b1d */ /* 0x000fec0000010000 */
[----:B------:R-:W-:Y:S04]  /*2e40*/  BSSY.RECONVERGENT B0, `(.L_x_1501) ;  /* 0x000004d000007945 */ /* 0x000fe80003800200 */
[----:B------:R-:W-:Y:S05]  /*2e50*/  @P3 BRA `(.L_x_1502) ;  /* 0x00000004002c3947 */ /* 0x000fea0003800000 */
[----:B-1-3--:R-:W1:Y:S04]  /*2e60*/  LDS.128 R24, [R57+0x1e0] ;  /* 0x0001e00039187984 */ /* 0x00ae680000000c00 */
[----:B--2---:R-:W2:Y:S01]  /*2e70*/  LDS.128 R32, [R57+0x3c0] ;  /* 0x0003c00039207984 */ /* 0x004ea20000000c00 */
[----:B-1----:R-:W-:Y:S01]  /*2e80*/  FADD.FTZ R24, R28, R24 ;  /* 0x000000181c187221 */ /* 0x002fe20000010000 */
[----:B------:R-:W-:Y:S01]  /*2e90*/  FADD.FTZ R25, R29, R25 ;  /* 0x000000191d197221 */ /* 0x000fe20000010000 */
[----:B------:R-:W-:Y:S01]  /*2ea0*/  FADD.FTZ R28, R31, R27 ;  /* 0x0000001b1f1c7221 */ /* 0x000fe20000010000 */
[----:B------:R-:W-:Y:S01]  /*2eb0*/  FADD.FTZ R29, R30, R26 ;  /* 0x0000001a1e1d7221 */ /* 0x000fe20000010000 */
[----:B--2---:R-:W-:Y:S01]  /*2ec0*/  FADD.FTZ R31, R24, R32 ;  /* 0x00000020181f7221 */ /* 0x004fe20000010000 */
        /* <DEDUP_REMOVED lines=68> */
.L_x_1502:
[----:B------:R-:W-:Y:S05]  /*3310*/  BSYNC.RECONVERGENT B0 ;  /* 0x0000000000007941 */ /* 0x000fea0003800200 */
.L_x_1501:
[----:B------:R-:W-:Y:S04]  /*3320*/  BSSY.RECONVERGENT B0, `(.L_x_1503) ;  /* 0x000001d000007945 */ /* 0x000fe80003800200 */
[----:B------:R-:W-:Y:S05]  /*3330*/  @P3 BRA `(.L_x_1504) ;  /* 0x00000000006c3947 */ /* 0x000fea0003800000 */
[----:B-1----:R-:W2:Y:S01]  /*3340*/  LDC.64 R26, c[0x0][0x3d8] ;  /* 0x0000f600ff1a7b82 */ /* 0x002ea20000000a00 */
[----:B------:R-:W-:-:S07]  /*3350*/  IMAD R33, R56, 0x1e, R51 ;  /* 0x0000001e38217824 */ /* 0x000fce00078e0233 */
[----:B---3--:R-:W1:Y:S01]  /*3360*/  LDC.64 R24, c[0x0][0x3f8] ;  /* 0x0000fe00ff187b82 */ /* 0x008e620000000a00 */
[----:B--2---:R-:W-:-:S05]  /*3370*/  IMAD.WIDE R32, R33, 0x4, R26 ;  /* 0x0000000421207825 */ /* 0x004fca00078e021a */
        /* <DEDUP_REMOVED lines=13> */
[----:B------:R-:W-:Y:S02]  /*3450*/  IADD3 R24, P1, PT, R32, R24, RZ ;  /* 0x0000001820187210 */ /* 0x000fe40007f3e0ff */
[----:B------:R-:W-:Y:S02]  /*3460*/  IADD3.X R35, PT, PT, RZ, R35, RZ, P3, !PT ;  /* 0x00000023ff237210 */ /* 0x000fe40001ffe4ff */
[----:B------:R-:W-:Y:S02]  /*3470*/  LOP3.LUT R57, R57, 0xfffffffc, RZ, 0xc0, !PT ;  /* 0xfffffffc39397812 */ /* 0x000fe400078ec0ff */
[C---:B------:R-:W-:Y:S02]  /*3480*/  IADD3.X R25, PT, PT, R33.reuse, R25, RZ, P1, !PT ;  /* 0x0000001921197210 */ /* 0x040fe40000ffe4ff */
[----:B------:R-:W-:Y:S02]  /*3490*/  SHF.L.U64.HI R35, R34, 0x1, R35 ;  /* 0x0000000122237819 */ /* 0x000fe40000010223 */
[----:B--2---:R-:W-:Y:S01]  /*34a0*/  IADD3 R32, P1, PT, R32, R57, RZ ;  /* 0x0000003920207210 */ /* 0x004fe20007f3e0ff */
[----:B------:R4:W-:Y:S03]  /*34b0*/  REDG.E.ADD.F32.FTZ.RN.STRONG.GPU desc[UR14][R24.64], R29 ;  /* 0x0000001d180079a6 */ /* 0x0009e6000c12f30e */
[----:B------:R-:W-:Y:S01]  /*34c0*/  IADD3.X R33, PT, PT, R33, R35, RZ, P1, !PT ;  /* 0x0000002321217210 */ /* 0x000fe20000ffe4ff */
[----:B------:R4:W-:Y:S04]  /*34d0*/  REDG.E.ADD.F32.FTZ.RN.STRONG.GPU desc[UR14][R26.64], R30 ;  /* 0x0000001e1a0079a6 */ /* 0x0009e8000c12f30e */
[----:B------:R4:W-:Y:S04]  /*34e0*/  REDG.E.ADD.F32.FTZ.RN.STRONG.GPU desc[UR14][R32.64], R31 ;  /* 0x0000001f200079a6 */ /* 0x0009e8000c12f30e */
.L_x_1504:
[----:B------:R-:W-:Y:S05]  /*34f0*/  BSYNC.RECONVERGENT B0 ;  /* 0x0000000000007941 */ /* 0x000fea0003800200 */
.L_x_1503:
[----:B------:R-:W-:-:S09]  /*3500*/  UISETP.GE.U32.AND UP0, UPT, UR18, 0x2, UPT ;  /* 0x000000021200788c */ /* 0x000fd2000bf06070 */
[----:B------:R-:W-:Y:S05]  /*3510*/  BRA.U !UP0, `(.L_x_1505) ;  /* 0x0000001108887547 */ /* 0x000fea000b800000 */
[----:B------:R-:W0:Y:S01]  /*3520*/  LDCU UR12, c[0x0][0x374] ;  /* 0x00006e80ff0c77ac */ /* 0x000e220008000800 */
[----:B------:R-:W-:Y:S01]  /*3530*/  ULOP3.LUT UR19, UR4, 0x1, URZ, 0xc0, !UPT ;  /* 0x0000000104137892 */ /* 0x000fe2000f8ec0ff */
[----:B------:R-:W-:Y:S11]  /*3540*/  @P0 BRA `(.L_x_1506) ;  /* 0x0000000000940947 */ /* 0x000ff60003800000 */
[----:B------:R-:W5:Y:S01]  /*3550*/  S2UR UR9, SR_CTAID.Y ;  /* 0x00000000000979c3 */ /* 0x000f620000002600 */
[----:B------:R-:W2:Y:S01]  /*3560*/  LDCU.64 UR6, c[0x0][0x3d0] ;  /* 0x00007a00ff0677ac */ /* 0x000ea20008000a00 */
[----:B0-----:R-:W-:Y:S02]  /*3570*/  UIMAD UR8, UR19, UR12, URZ ;  /* 0x0000000c130872a4 */ /* 0x001fe4000f8e02ff */
[----:B------:R-:W-:-:S04]  /*3580*/  ULOP3.LUT UP0, UR10, UR4, 0x2, URZ, 0xc0, !UPT ;  /* 0x00000002040a7892 */ /* 0x000fc8000f80c0ff */
[----:B-1--4-:R-:W0:Y:S01]  /*3590*/  LDC.64 R26, c[0x0][0x3c8] ;  /* 0x0000f200ff1a7b82 */ /* 0x012e220000000a00 */
[----:B------:R-:W-:Y:S02]  /*35a0*/  UIMAD UR8, UR8, UR18, URZ ;  /* 0x00000012080872a4 */ /* 0x000fe4000f8e02ff */
[----:B------:R-:W-:Y:S02]  /*35b0*/  UIADD3 UR10, UPT, UPT, -UR10, 0x1, URZ ;  /* 0x000000010a0a7890 */ /* 0x000fe4000fffe1ff */
[----:B------:R-:W-:-:S03]  /*35c0*/  USHF.L.U32 UR8, UR8, 0x1, URZ ;  /* 0x0000000108087899 */ /* 0x000fc600080006ff */
[----:B------:R-:W1:Y:S01]  /*35d0*/  LDC R28, c[0x0][0x370] ;  /* 0x0000dc00ff1c7b82 */ /* 0x000e620000000800 */
[----:B-----5:R-:W-:Y:S01]  /*35e0*/  UIMAD UR17, UR19, UR12, UR9 ;  /* 0x0000000c131172a4 */ /* 0x020fe2000f8e0209 */
[----:B------:R-:W-:Y:S01]  /*35f0*/  PLOP3.LUT P0, PT, PT, PT, UP0, 0x80, 0x8 ;  /* 0x000000000008781c */ /* 0x000fe20003f0f008 */
[----:B------:R-:W-:Y:S01]  /*3600*/  UIMAD UR9, UR11, UR12, UR9 ;  /* 0x0000000c0b0972a4 */ /* 0x000fe2000f8e0209 */
[----:B------:R-:W-:Y:S01]  /*3610*/  MOV R31, UR10 ;  /* 0x0000000a001f7c02 */ /* 0x000fe20008000f00 */
[----:B--2---:R-:W-:Y:S02]  /*3620*/  UIMAD.WIDE UR6, UR8, 0x4, UR6 ;  /* 0x00000004080678a5 */ /* 0x004fe4000f8e0206 */
[----:B------:R-:W-:Y:S02]  /*3630*/  MOV R29, UR17 ;  /* 0x00000011001d7c02 */ /* 0x000fe40008000f00 */
[----:B------:R-:W-:-:S03]  /*3640*/  UIMAD.WIDE.U32 UR6, UR9, 0x8, UR6 ;  /* 0x00000008090678a5 */ /* 0x000fc6000f8e0006 */
[----:B0-----:R-:W-:-:S03]  /*3650*/  IMAD.WIDE.U32 R26, R29, 0x4, R26 ;  /* 0x000000041d1a7825 */ /* 0x001fc600078e001a */
[----:B---3--:R-:W-:Y:S02]  /*3660*/  MOV R24, UR6 ;  /* 0x0000000600187c02 */ /* 0x008fe40008000f00 */
[----:B-1----:R-:W-:Y:S02]  /*3670*/  SEL R29, R28, RZ, !P0 ;  /* 0x000000ff1c1d7207 */ /* 0x002fe40004000000 */
        /* <DEDUP_REMOVED lines=10> */
.L_x_1507:
        /* <DEDUP_REMOVED lines=8> */
.L_x_1506:
        /* <DEDUP_REMOVED lines=18> */
.L_x_1509:
[----:B------:R-:W-:Y:S01]  /*38c0*/  ISETP.NE.AND P5, PT, RZ, UR22, PT ;  /* 0x00000016ff007c0c */ /* 0x000fe2000bfa5270 */
[----:B------:R-:W-:Y:S01]  /*38d0*/  UMOV UR11, UR9 ;  /* 0x00000009000b7c82 */ /* 0x000fe20008000000 */
[----:B------:R-:W-:Y:S02]  /*38e0*/  MOV R29, UR4 ;  /* 0x00000004001d7c02 */ /* 0x000fe40008000f00 */
[----:B------:R-:W-:Y:S02]  /*38f0*/  ISETP.NE.OR P5, PT, R51, RZ, !P5 ;  /* 0x000000ff3300720c */ /* 0x000fe40006fa5670 */
[----:B------:R-:W-:Y:S02]  /*3900*/  IADD3 R28, PT, PT, R35, 0x1, RZ ;  /* 0x00000001231c7810 */ /* 0x000fe40007ffe0ff */
[----:B------:R-:W-:Y:S02]  /*3910*/  MOV R51, R34 ;  /* 0x0000002200337202 */ /* 0x000fe40000000f00 */
[----:B------:R-:W-:-:S02]  /*3920*/  ISETP.NE.AND P4, PT, R28, UR11, PT ;  /* 0x0000000b1c007c0c */ /* 0x000fc4000bf85270 */
[----:B------:R-:W-:Y:S02]  /*3930*/  IADD3 R28, PT, PT, R35, 0x2, RZ ;  /* 0x00000002231c7810 */ /* 0x000fe40007ffe0ff */
[----:B------:R-:W-:Y:S02]  /*3940*/  ISETP.NE.OR P4, PT, R51, RZ, !P4 ;  /* 0x000000ff3300720c */ /* 0x000fe40006785670 */
[----:B------:R-:W-:Y:S01]  /*3950*/  ISETP.NE.AND P3, PT, R28, UR11, PT ;  /* 0x0000000b1c007c0c */ /* 0x000fe2000bf65270 */
[----:B------:R-:W0:Y:S01]  /*3960*/  @!P5 LDC R26, c[0x0][0x374] ;  /* 0x0000dd00ff1adb82 */ /* 0x000e220000000800 */
[----:B------:R-:W-:-:S07]  /*3970*/  @!P5 LOP3.LUT R29, R29, 0x1, RZ, 0xc0, !PT ;  /* 0x000000011d1dd812 */ /* 0x000fce00078ec0ff */
[----:B-1----:R-:W1:Y:S08]  /*3980*/  @!P5 LDC R27, c[0x0][0x370] ;  /* 0x0000dc00ff1bdb82 */ /* 0x002e700000000800 */
[----:B------:R-:W3:Y:S01]  /*3990*/  @!P5 LDC.64 R24, c[0x0][0x3d0] ;  /* 0x0000f400ff18db82 */ /* 0x000ee20000000a00 */
[----:B0-----:R-:W-:Y:S01]  /*39a0*/  @!P5 IMAD R26, R26, R29, RZ ;  /* 0x0000001d1a1ad224 */ /* 0x001fe200078e02ff */
[----:B------:R-:W-:-:S06]  /*39b0*/  ISETP.NE.OR P3, PT, R51, RZ, !P3 ;  /* 0x000000ff3300720c */ /* 0x000fcc0005f65670 */
[----:B--2---:R-:W0:Y:S01]  /*39c0*/  @!P4 LDC R32, c[0x0][0x374] ;  /* 0x0000dd00ff20cb82 */ /* 0x004e220000000800 */
[----:B-1----:R-:W-:-:S05]  /*39d0*/  @!P5 IMAD R26, R26, R27, RZ ;  /* 0x0000001b1a1ad224 */ /* 0x002fca00078e02ff */
[----:B------:R-:W-:-:S05]  /*39e0*/  @!P5 SHF.L.U32 R27, R26, 0x1, RZ ;  /* 0x000000011a1bd819 */ /* 0x000fca00000006ff */
[----:B---3--:R-:W-:Y:S01]  /*39f0*/  @!P5 IMAD.WIDE R24, R27, 0x4, R24 ;  /* 0x000000041b18d825 */ /* 0x008fe200078e0218 */
[----:B------:R-:W-:-:S05]  /*3a00*/  MOV R27, UR6 ;  /* 0x00000006001b7c02 */ /* 0x000fca0008000f00 */
[----:B------:R-:W-:Y:S02]  /*3a10*/  @!P5 IMAD.WIDE.U32 R26, R27, 0x8, R24 ;  /* 0x000000081b1ad825 */ /* 0x000fe400078e0018 */
[----:B------:R-:W1:Y:S04]  /*3a20*/  @!P4 LDC R25, c[0x0][0x370] ;  /* 0x0000dc00ff19cb82 */ /* 0x000e680000000800 */
[----:B------:R-:W2:Y:S01]  /*3a30*/  @!P5 LDG.E.64 R26, desc[UR14][R26.64] ;  /* 0x0000000e1a1ad981 */ /* 0x000ea2000c1e1b00 */
[----:B------:R-:W-:Y:S02]  /*3a40*/  MOV R29, UR4 ;  /* 0x00000004001d7c02 */ /* 0x000fe40008000f00 */
[----:B------:R-:W-:Y:S01]  /*3a50*/  IADD3 R28, PT, PT, R35, 0x3, RZ ;  /* 0x00000003231c7810 */ /* 0x000fe20007ffe0ff */
[----:B------:R-:W3:Y:S01]  /*3a60*/  @!P3 LDC R24, c[0x0][0x374] ;  /* 0x0000dd00ff18bb82 */ /* 0x000ee20000000800 */
[----:B------:R-:W-:-:S02]  /*3a70*/  @!P4 LOP3.LUT R29, R29, 0x1, RZ, 0xc0, !PT ;  /* 0x000000011d1dc812 */ /* 0x000fc400078ec0ff */
[----:B------:R-:W-:Y:S02]  /*3a80*/  ISETP.NE.AND P2, PT, R28, UR11, PT ;  /* 0x0000000b1c007c0c */ /* 0x000fe4000bf45270 */
[----:B------:R-:W-:Y:S01]  /*3a90*/  MOV R31, UR4 ;  /* 0x00000004001f7c02 */ /* 0x000fe20008000f00 */
[----:B0-----:R-:W-:Y:S01]  /*3aa0*/  @!P4 IMAD R32, R32, R29, RZ ;  /* 0x0000001d2020c224 */ /* 0x001fe200078e02ff */
[----:B------:R-:W-:Y:S01]  /*3ab0*/  ISETP.NE.OR P2, PT, R51, RZ, !P2 ;  /* 0x000000ff3300720c */ /* 0x000fe20005745670 */
[----:B------:R-:W0:Y:S01]  /*3ac0*/  @!P3 LDC R30, c[0x0][0x370] ;  /* 0x0000dc00ff1ebb82 */ /* 0x000e220000000800 */
[----:B------:R-:W-:Y:S02]  /*3ad0*/  @!P3 LOP3.LUT R31, R31, 0x1, RZ, 0xc0, !PT ;  /* 0x000000011f1fb812 */ /* 0x000fe400078ec0ff */
[----:B------:R-:W-:-:S05]  /*3ae0*/  MOV R33, UR4 ;  /* 0x0000000400217c02 */ /* 0x000fca0008000f00 */
[----:B------:R-:W4:Y:S01]  /*3af0*/  @!P4 LDC.64 R28, c[0x0][0x3d0] ;  /* 0x0000f400ff1ccb82 */ /* 0x000f220000000a00 */
[----:B-1----:R-:W-:-:S03]  /*3b00*/  @!P4 IMAD R25, R32, R25, RZ ;  /* 0x000000192019c224 */ /* 0x002fc600078e02ff */
[----:B------:R-:W-:Y:S01]  /*3b10*/  @!P2 LOP3.LUT R33, R33, 0x1, RZ, 0xc0, !PT ;  /* 0x000000012121a812 */ /* 0x000fe200078ec0ff */
[----:B---3--:R-:W-:-:S03]  /*3b20*/  @!P3 IMAD R31, R24, R31, RZ ;  /* 0x0000001f181fb224 */ /* 0x008fc600078e02ff */
[----:B------:R-:W1:Y:S01]  /*3b30*/  @!P2 LDC R32, c[0x0][0x374] ;  /* 0x0000dd00ff20ab82 */ /* 0x000e620000000800 */
[----:B0-----:R-:W-:Y:S01]  /*3b40*/  @!P3 IMAD R30, R31, R30, RZ ;  /* 0x0000001e1f1eb224 */ /* 0x001fe200078e02ff */
[----:B------:R-:W-:-:S06]  /*3b50*/  @!P4 SHF.L.U32 R31, R25, 0x1, RZ ;  /* 0x00000001191fc819 */ /* 0x000fcc00000006ff */
[----:B------:R-:W0:Y:S01]  /*3b60*/  @!P3 LDC.64 R24, c[0x0][0x3d0] ;  /* 0x0000f400ff18bb82 */ /* 0x000e220000000a00 */
[----:B----4-:R-:W-:Y:S01]  /*3b70*/  @!P4 IMAD.WIDE R28, R31, 0x4, R28 ;  /* 0x000000041f1cc825 */ /* 0x010fe200078e021c */
[----:B------:R-:W-:-:S05]  /*3b80*/  MOV R31, UR7 ;  /* 0x00000007001f7c02 */ /* 0x000fca0008000f00 */
[----:B------:R-:W-:Y:S01]  /*3b90*/  @!P4 IMAD.WIDE.U32 R28, R31, 0x8, R28 ;  /* 0x000000081f1cc825 */ /* 0x000fe200078e001c */
[----:B------:R-:W-:-:S03]  /*3ba0*/  @!P3 SHF.L.U32 R31, R30, 0x1, RZ ;  /* 0x000000011e1fb819 */ /* 0x000fc600000006ff */
[----:B-1----:R-:W-:Y:S02]  /*3bb0*/  @!P2 IMAD R32, R32, R33, RZ ;  /* 0x000000212020a224 */ /* 0x002fe400078e02ff */
[----:B------:R-:W3:Y:S01]  /*3bc0*/  @!P4 LDG.E.64 R28, desc[UR14][R28.64] ;  /* 0x0000000e1c1cc981 */ /* 0x000ee2000c1e1b00 */
[----:B------:R-:W1:Y:S01]  /*3bd0*/  @!P2 LDC R33, c[0x0][0x370] ;  /* 0x0000dc00ff21ab82 */ /* 0x000e620000000800 */
[----:B0-----:R-:W-:Y:S01]  /*3be0*/  @!P3 IMAD.WIDE R24, R31, 0x4, R24 ;  /* 0x000000041f18b825 */ /* 0x001fe200078e0218 */
[----:B------:R-:W-:-:S05]  /*3bf0*/  MOV R31, UR18 ;  /* 0x00000012001f7c02 */ /* 0x000fca0008000f00 */
[----:B------:R-:W-:Y:S02]  /*3c00*/  @!P3 IMAD.WIDE.U32 R30, R31, 0x8, R24 ;  /* 0x000000081f1eb825 */ /* 0x000fe400078e0018 */
[----:B------:R-:W0:Y:S04]  /*3c10*/  @!P2 LDC.64 R24, c[0x0][0x3d0] ;  /* 0x0000f400ff18ab82 */ /* 0x000e280000000a00 */
[----:B------:R-:W4:Y:S01]  /*3c20*/  @!P3 LDG.E.64 R30, desc[UR14][R30.64] ;  /* 0x0000000e1e1eb981 */ /* 0x000f22000c1e1b00 */
        /* <DEDUP_REMOVED lines=13> */
[----:B------:R-:W0:Y:S01]  /*3d00*/  @!P1 LDC R32, c[0x0][0x370] ;  /* 0x0000dc00ff209b82 */ /* 0x000e220000000800 */
[----:B------:R-:W-:Y:S01]  /*3d10*/  MOV R57, UR4 ;  /* 0x0000000400397c02 */ /* 0x000fe20008000f00 */
[----:B0-----:R-:W-:Y:S02]  /*3d20*/  @!P1 IMAD R33, R33, R32, RZ ;  /* 0x0000002021219224 */ /* 0x001fe400078e02ff */
[----:B--2---:R-:W-:Y:S01]  /*3d30*/  @!P5 FADD.FTZ R46, R46, R26 ;  /* 0x0000001a2e2ed221 */ /* 0x004fe20000010000 */
[----:B------:R-:W-:-:S04]  /*3d40*/  IADD3 R26, PT, PT, R35, 0x5, RZ ;  /* 0x00000005231a7810 */ /* 0x000fc80007ffe0ff */
[----:B------:R-:W-:-:S04]  /*3d50*/  ISETP.NE.AND P0, PT, R26, UR11, PT ;  /* 0x0000000b1a007c0c */ /* 0x000fc8000bf05270 */
[----:B------:R-:W-:Y:S02]  /*3d60*/  ISETP.NE.OR P0, PT, R51, RZ, !P0 ;  /* 0x000000ff3300720c */ /* 0x000fe40004705670 */
[----:B------:R-:W-:-:S11]  /*3d70*/  IADD3 R26, PT, PT, R35, 0x6, RZ ;  /* 0x00000006231a7810 */ /* 0x000fd60007ffe0ff */
[----:B------:R-:W0:Y:S01]  /*3d80*/  @!P0 LDC R56, c[0x0][0x374] ;  /* 0x0000dd00ff388b82 */ /* 0x000e220000000800 */
[----:B------:R-:W-:Y:S01]  /*3d90*/  ISETP.NE.AND P6, PT, R26, UR11, PT ;  /* 0x0000000b1a007c0c */ /* 0x000fe2000bfc5270 */
[----:B------:R-:W-:Y:S01]  /*3da0*/  @!P5 FADD.FTZ R47, R47, R27 ;  /* 0x0000001b2f2fd221 */ /* 0x000fe20000010000 */
[----:B------:R-:W-:Y:S02]  /*3db0*/  MOV R27, UR4 ;  /* 0x00000004001b7c02 */ /* 0x000fe40008000f00 */
[----:B------:R-:W-:Y:S02]  /*3dc0*/  ISETP.NE.OR P5, PT, R51, RZ, !P6 ;  /* 0x000000ff3300720c */ /* 0x000fe400077a5670 */
[----:B------:R-:W-:Y:S02]  /*3dd0*/  @!P0 LOP3.LUT R27, R27, 0x1, RZ, 0xc0, !PT ;  /* 0x000000011b1b8812 */ /* 0x000fe400078ec0ff */
[----:B------:R-:W-:-:S03]  /*3de0*/  IADD3 R26, PT, PT, R35, 0x7, RZ ;  /* 0x00000007231a7810 */ /* 0x000fc60007ffe0ff */
[----:B0-----:R-:W-:Y:S02]  /*3df0*/  @!P0 IMAD R56, R56, R27, RZ ;  /* 0x0000001b38388224 */ /* 0x001fe400078e02ff */
[----:B------:R-:W0:Y:S08]  /*3e00*/  @!P0 LDC R27, c[0x0][0x370] ;  /* 0x0000dc00ff1b8b82 */ /* 0x000e300000000800 */
[----:B------:R-:W1:Y:S01]  /*3e10*/  @!P5 LDC R32, c[0x0][0x374] ;  /* 0x0000dd00ff20db82 */ /* 0x000e620000000800 */
[----:B---3--:R-:W-:Y:S01]  /*3e20*/  @!P4 FADD.FTZ R47, R47, R29 ;  /* 0x0000001d2f2fc221 */ /* 0x008fe20000010000 */
[----:B------:R-:W-:-:S06]  /*3e30*/  @!P4 FADD.FTZ R46, R46, R28 ;  /* 0x0000001c2e2ec221 */ /* 0x000fcc0000010000 */
[----:B------:R-:W2:Y:S01]  /*3e40*/  @!P5 LDC R29, c[0x0][0x370] ;  /* 0x0000dc00ff1ddb82 */ /* 0x000ea20000000800 */
[----:B------:R-:W-:-:S04]  /*3e50*/  ISETP.NE.AND P4, PT, R26, UR11, PT ;  /* 0x0000000b1a007c0c */ /* 0x000fc8000bf85270 */
[----:B------:R-:W-:Y:S02]  /*3e60*/  ISETP.NE.OR P4, PT, R51, RZ, !P4 ;  /* 0x000000ff3300720c */ /* 0x000fe40006785670 */
[----:B------:R-:W-:Y:S01]  /*3e70*/  @!P5 LOP3.LUT R57, R57, 0x1, RZ, 0xc0, !PT ;  /* 0x000000013939d812 */ /* 0x000fe200078ec0ff */
[----:B0-----:R-:W-:Y:S02]  /*3e80*/  @!P0 IMAD R56, R56, R27, RZ ;  /* 0x0000001b38388224 */ /* 0x001fe400078e02ff */
[----:B------:R-:W0:Y:S01]  /*3e90*/  @!P0 LDC.64 R26, c[0x0][0x3d0] ;  /* 0x0000f400ff1a8b82 */ /* 0x000e220000000a00 */
[----:B----4-:R-:W-:Y:S01]  /*3ea0*/  @!P3 FADD.FTZ R46, R46, R30 ;  /* 0x0000001e2e2eb221 */ /* 0x010fe20000010000 */
[----:B-1----:R-:W-:-:S06]  /*3eb0*/  @!P5 IMAD R32, R32, R57, RZ ;  /* 0x000000392020d224 */ /* 0x002fcc00078e02ff */
[----:B------:R-:W1:Y:S01]  /*3ec0*/  @!P4 LDC R30, c[0x0][0x374] ;  /* 0x0000dd00ff1ecb82 */ /* 0x000e620000000800 */
[----:B--2---:R-:W-:-:S07]  /*3ed0*/  @!P5 IMAD R32, R32, R29, RZ ;  /* 0x0000001d2020d224 */ /* 0x004fce00078e02ff */
[----:B------:R-:W2:Y:S01]  /*3ee0*/  @!P1 LDC.64 R28, c[0x0][0x3d0] ;  /* 0x0000f400ff1c9b82 */ /* 0x000ea20000000a00 */
[----:B------:R-:W-:Y:S01]  /*3ef0*/  MOV R57, UR4 ;  /* 0x0000000400397c02 */ /* 0x000fe20008000f00 */
[----:B------:R-:W-:Y:S01]  /*3f00*/  @!P3 FADD.FTZ R47, R47, R31 ;  /* 0x0000001f2f2fb221 */ /* 0x000fe20000010000 */
[----:B------:R-:W-:Y:S02]  /*3f10*/  @!P1 SHF.L.U32 R31, R33, 0x1, RZ ;  /* 0x00000001211f9819 */ /* 0x000fe400000006ff */
[----:B------:R-:W-:Y:S02]  /*3f20*/  @!P4 LOP3.LUT R57, R57, 0x1, RZ, 0xc0, !PT ;  /* 0x000000013939c812 */ /* 0x000fe400078ec0ff */
[----:B------:R-:W-:Y:S01]  /*3f30*/  @!P0 SHF.L.U32 R33, R56, 0x1, RZ ;  /* 0x0000000138218819 */ /* 0x000fe200000006ff */
[----:B-----5:R-:W-:Y:S02]  /*3f40*/  @!P2 FADD.FTZ R46, R46, R24 ;  /* 0x000000182e2ea221 */ /* 0x020fe40000010000 */
[----:B-1----:R-:W-:-:S02]  /*3f50*/  @!P4 IMAD R24, R30, R57, RZ ;  /* 0x000000391e18c224 */ /* 0x002fc400078e02ff */
[----:B--2---:R-:W-:-:S04]  /*3f60*/  @!P1 IMAD.WIDE R30, R31, 0x4, R28 ;  /* 0x000000041f1e9825 */ /* 0x004fc800078e021c */
[----:B0-----:R-:W-:Y:S01]  /*3f70*/  @!P0 IMAD.WIDE R28, R33, 0x4, R26 ;  /* 0x00000004211c8825 */ /* 0x001fe200078e021a */
[----:B------:R-:W-:-:S05]  /*3f80*/  MOV R27, UR10 ;  /* 0x0000000a001b7c02 */ /* 0x000fca0008000f00 */
[----:B------:R-:W-:Y:S02]  /*3f90*/  @!P1 IMAD.WIDE.U32 R26, R27, 0x8, R30 ;  /* 0x000000081b1a9825 */ /* 0x000fe400078e001e */
[----:B------:R-:W0:Y:S01]  /*3fa0*/  @!P5 LDC.64 R30, c[0x0][0x3d0] ;  /* 0x0000f400ff1edb82 */ /* 0x000e220000000a00 */
[----:B------:R-:W-:Y:S02]  /*3fb0*/  MOV R33, UR21 ;  /* 0x0000001500217c02 */ /* 0x000fe40008000f00 */
[----:B------:R-:W-:Y:S01]  /*3fc0*/  @!P5 SHF.L.U32 R57, R32, 0x1, RZ ;  /* 0x000000012039d819 */ /* 0x000fe200000006ff */
[----:B------:R-:W2:Y:S02]  /*3fd0*/  @!P1 LDG.E.64 R26, desc[UR14][R26.64] ;  /* 0x0000000e1a1a9981 */ /* 0x000ea4000c1e1b00 */
[----:B------:R-:W-:Y:S02]  /*3fe0*/  @!P0 IMAD.WIDE.U32 R28, R33, 0x8, R28 ;  /* 0x00000008211c8825 */ /* 0x000fe400078e001c */
[----:B------:R-:W1:Y:S04]  /*3ff0*/  @!P4 LDC R33, c[0x0][0x370] ;  /* 0x0000dc00ff21cb82 */ /* 0x000e680000000800 */
[----:B------:R-:W3:Y:S01]  /*4000*/  @!P0 LDG.E.64 R28, desc[UR14][R28.64] ;  /* 0x0000000e1c1c8981 */ /* 0x000ee2000c1e1b00 */
[----:B0-----:R-:W-:Y:S01]  /*4010*/  @!P5 IMAD.WIDE R30, R57, 0x4, R30 ;  /* 0x00000004391ed825 */ /* 0x001fe200078e021e */
[----:B------:R-:W-:-:S05]  /*4020*/  MOV R57, UR19 ;  /* 0x0000001300397c02 */ /* 0x000fca0008000f00 */
[----:B------:R-:W-:Y:S02]  /*4030*/  @!P5 IMAD.WIDE.U32 R56, R57, 0x8, R30 ;  /* 0x000000083938d825 */ /* 0x000fe400078e001e */
[----:B------:R-:W0:Y:S02]  /*4040*/  @!P4 LDC.64 R30, c[0x0][0x3d0] ;  /* 0x0000f400ff1ecb82 */ /* 0x000e240000000a00 */
[----:B-1----:R-:W-:-:S05]  /*4050*/  @!P4 IMAD R24, R24, R33, RZ ;  /* 0x000000211818c224 */ /* 0x002fca00078e02ff */
[----:B------:R-:W-:Y:S02]  /*4060*/  @!P4 SHF.L.U32 R33, R24, 0x1, RZ ;  /* 0x000000011821c819 */ /* 0x000fe400000006ff */
[----:B------:R-:W-:-:S03]  /*4070*/  MOV R24, UR20 ;  /* 0x0000001400187c02 */ /* 0x000fc60008000f00 */
[----:B0-----:R-:W-:Y:S02]  /*4080*/  @!P4 IMAD.WIDE R32, R33, 0x4, R30 ;  /* 0x000000042120c825 */ /* 0x001fe400078e021e */
[----:B------:R-:W4:Y:S02]  /*4090*/  @!P5 LDG.E.64 R30, desc[UR14][R56.64] ;  /* 0x0000000e381ed981 */ /* 0x000f24000c1e1b00 */
        /* <DEDUP_REMOVED lines=27> */
.L_x_1508:
[----:B--2---:R-:W0:Y:S02]  /*4250*/  LDC R32, c[0x0][0x370] ;  /* 0x0000dc00ff207b82 */ /* 0x004e240000000800 */
[----:B0-----:R-:W-:-:S13]  /*4260*/  LOP3.LUT P0, R24, R32, 0x7, RZ, 0xc0, !PT ;  /* 0x0000000720187812 */ /* 0x001fda000780c0ff */
        /* <DEDUP_REMOVED lines=22> */
[----:B-1----:R-:W-:Y:S01]  /*43d0*/  @!P2 IADD3 R27, PT, PT, R26, UR6, RZ ;  /* 0x000000061a1bac10 */ /* 0x002fe2000fffe0ff */
[----:B------:R-:W-:-:S04]  /*43e0*/  @!P1 IMAD.WIDE.U32 R24, R25, 0x8, R56 ;  /* 0x0000000819189825 */ /* 0x000fc800078e0038 */
[-C--:B------:R-:W-:Y:S02]  /*43f0*/  @!P3 IMAD R29, R28, R33.reuse, UR6 ;  /* 0x000000061c1dbe24 */ /* 0x080fe4000f8e0221 */
        /* <DEDUP_REMOVED lines=17> */
.L_x_1510:
        /* <DEDUP_REMOVED lines=8> */
[----:B------:R-:W0:Y:S02]  /*4590*/  @!P1 S2R R24, SR_CTAID.Y ;  /* 0x0000000000189919 */ /* 0x000e240000002600 */
[CC--:B------:R-:W-:Y:S01]  /*45a0*/  @!P0 IMAD R26, R34.reuse, R33.reuse, R33 ;  /* 0x00000021221a8224 */ /* 0x0c0fe200078e0221 */
[----:B-1----:R-:W1:Y:S01]  /*45b0*/  @!P0 S2R R27, SR_CTAID.Y ;  /* 0x00000000001b8919 */ /* 0x002e620000002600 */
[----:B0-----:R-:W-:-:S03]  /*45c0*/  @!P1 IMAD R25, R34, R33, R24 ;  /* 0x0000002122199224 */ /* 0x001fc600078e0218 */
[----:B-1----:R-:W-:Y:S01]  /*45d0*/  @!P0 IADD3 R27, PT, PT, R26, R27, RZ ;  /* 0x0000001b1a1b8210 */ /* 0x002fe20007ffe0ff */
        /* <DEDUP_REMOVED lines=9> */
.L_x_1511:
        /* <DEDUP_REMOVED lines=12> */
.L_x_1512:
[----:B------:R-:W-:Y:S05]  /*4730*/  BSYNC.RECONVERGENT B0 ;  /* 0x0000000000007941 */ /* 0x000fea0003800200 */
.L_x_1505:
[----:B------:R-:W5:Y:S01]  /*4740*/  S2UR UR7, SR_CgaCtaId ;  /* 0x00000000000779c3 */ /* 0x000f620000008800 */
[----:B------:R-:W-:Y:S01]  /*4750*/  ISETP.NE.AND P0, PT, R51, RZ, PT ;  /* 0x000000ff3300720c */ /* 0x000fe20003f05270 */
[----:B------:R-:W-:Y:S01]  /*4760*/  UMOV UR6, 0x400 ;  /* 0x0000040000067882 */ /* 0x000fe20000000000 */
[----:B------:R-:W0:Y:S01]  /*4770*/  LDCU.64 UR8, c[0x0][0x400] ;  /* 0x00008000ff0877ac */ /* 0x000e220008000a00 */
[----:B----4-:R-:W-:Y:S01]  /*4780*/  FADD.FTZ R29, R44, -UR13 ;  /* 0x8000000d2c1d7e21 */ /* 0x010fe20008010000 */
[----:B------:R-:W-:-:S03]  /*4790*/  FADD.FTZ R45, R45, -UR13 ;  /* 0x8000000d2d2d7e21 */ /* 0x000fc60008010000 */
[----:B---3--:R-:W3:Y:S01]  /*47a0*/  LDC R24, c[0x0][0x41c] ;  /* 0x00010700ff187b82 */ /* 0x008ee20000000800 */
[----:B------:R-:W-:Y:S01]  /*47b0*/  FMUL.FTZ R29, R29, UR16 ;  /* 0x000000101d1d7c20 */ /* 0x000fe20008410000 */
[----:B-----5:R-:W-:Y:S01]  /*47c0*/  ULEA UR6, UR7, UR6, 0x18 ;  /* 0x0000000607067291 */ /* 0x020fe2000f8ec0ff */
[----:B------:R-:W4:Y:S01]  /*47d0*/  LDCU.U8 UR7, c[0x0][0x414] ;  /* 0x00008280ff0777ac */ /* 0x000f220008000000 */
[----:B---3--:R-:W-:-:S07]  /*47e0*/  IMAD R24, R24, UR11, R55 ;  /* 0x0000000b18187c24 */ /* 0x008fce000f8e0237 */
[----:B------:R3:W-:Y:S01]  /*47f0*/  @!P0 STS.64 [UR6+0x90], R46 ;  /* 0x0000902eff008988 */ /* 0x0007e20008000a06 */
[----:B------:R-:W-:Y:S01]  /*4800*/  BAR.SYNC.DEFER_BLOCKING 0x0 ;  /* 0x0000000000007b1d */ /* 0x000fe20000010000 */
[C---:B------:R-:W-:Y:S02]  /*4810*/  IADD3 R35, PT, PT, R24.reuse, 0x10, RZ ;  /* 0x0000001018237810 */ /* 0x040fe40007ffe0ff */
[C---:B------:R-:W-:Y:S02]  /*4820*/  IADD3 R34, PT, PT, R24.reuse, 0x20, RZ ;  /* 0x0000002018227810 */ /* 0x040fe40007ffe0ff */
[----:B0-----:R-:W-:Y:S01]  /*4830*/  ISETP.GE.U32.AND P0, PT, R24, UR8, PT ;  /* 0x0000000818007c0c */ /* 0x001fe2000bf06070 */
[----:B----4-:R-:W-:Y:S01]  /*4840*/  UISETP.NE.AND UP0, UPT, UR7, URZ, UPT ;  /* 0x000000ff0700728c */ /* 0x010fe2000bf05270 */
[----:B------:R-:W-:Y:S02]  /*4850*/  SHF.R.S32.HI R28, RZ, 0x1f, R24 ;  /* 0x0000001fff1c7819 */ /* 0x000fe40000011418 */
[----:B------:R-:W-:-:S02]  /*4860*/  ISETP.GE.U32.AND P1, PT, R35, UR8, PT ;  /* 0x0000000823007c0c */ /* 0x000fc4000bf26070 */
[----:B------:R-:W-:Y:S02]  /*4870*/  ISETP.GE.U32.AND P2, PT, R34, UR8, PT ;  /* 0x0000000822007c0c */ /* 0x000fe4000bf46070 */
[----:B------:R-:W-:Y:S02]  /*4880*/  SHF.R.S32.HI R44, RZ, 0x1f, R35 ;  /* 0x0000001fff2c7819 */ /* 0x000fe40000011423 */
[----:B---3--:R-:W-:Y:S02]  /*4890*/  SHF.R.S32.HI R46, RZ, 0x1f, R34 ;  /* 0x0000001fff2e7819 */ /* 0x008fe40000011422 */
[----:B------:R-:W-:Y:S02]  /*48a0*/  ISETP.GE.AND.EX P0, PT, R28, UR9, PT, P0 ;  /* 0x000000091c007c0c */ /* 0x000fe4000bf06300 */
[----:B------:R-:W-:Y:S02]  /*48b0*/  ISETP.GE.AND.EX P1, PT, R44, UR9, PT, P1 ;  /* 0x000000092c007c0c */ /* 0x000fe4000bf26310 */
[----:B------:R-:W-:Y:S01]  /*48c0*/  ISETP.GE.AND.EX P2, PT, R46, UR9, PT, P2 ;  /* 0x000000092e007c0c */ /* 0x000fe2000bf46320 */
[----:B-1----:R-:W0:Y:S01]  /*48d0*/  LDS.64 R26, [UR6+0x90] ;  /* 0x00009006ff1a7984 */ /* 0x002e220008000a00 */
        /* <DEDUP_REMOVED lines=24> */
.L_x_1513:
[----:B------:R-:W-:Y:S01]  /*4a60*/  FADD.FTZ R40, R40, -UR13 ;  /* 0x8000000d28287e21 */ /* 0x000fe20008010000 */
[----:B------:R-:W-:Y:S01]  /*4a70*/  FFMA.FTZ R29, R25, R27, R26 ;  /* 0x0000001b191d7223 */ /* 0x000fe2000001001a */
[----:B------:R-:W-:Y:S01]  /*4a80*/  BSSY.RECONVERGENT B0, `(.L_x_1514) ;  /* 0x0000013000007945 */ /* 0x000fe20003800200 */
[----:B--2---:R-:W-:Y:S01]  /*4a90*/  FFMA.FTZ R32, R49, R42, -R30 ;  /* 0x0000002a31207223 */ /* 0x004fe2000001081e */
[----:B------:R-:W-:Y:S01]  /*4aa0*/  FADD.FTZ R41, R41, -UR13 ;  /* 0x8000000d29297e21 */ /* 0x000fe20008010000 */
[----:B------:R-:W-:Y:S01]  /*4ab0*/  FMUL.FTZ R27, R40, UR16 ;  /* 0x00000010281b7c20 */ /* 0x000fe20008410000 */
        /* <DEDUP_REMOVED lines=12> */
[----:B------:R-:W-:-:S04]  /*4b80*/  IADD3 R31, PT, PT, R29, R31, RZ ;  /* 0x0000001f1d1f7210 */ /* 0x000fc80007ffe0ff */
[----:B------:R-:W-:-:S05]  /*4b90*/  LEA.HI.X R31, R28, UR7, R31, 0x2, P0 ;  /* 0x000000071c1f7c11 */ /* 0x000fca00080f141f */
[----:B------:R0:W-:Y:S02]  /*4ba0*/  STG.E.64 desc[UR14][R30.64], R32 ;  /* 0x000000201e007986 */ /* 0x0001e4000c101b0e */
.L_x_1515:
[----:B------:R-:W-:Y:S05]  /*4bb0*/  BSYNC.RECONVERGENT B0 ;  /* 0x0000000000007941 */ /* 0x000fea0003800200 */
.L_x_1514:
[----:B------:R-:W-:Y:S01]  /*4bc0*/  FFMA.FTZ R28, R25, R27, R26 ;  /* 0x0000001b191c7223 */ /* 0x000fe2000001001a */
[----:B------:R-:W-:Y:S01]  /*4bd0*/  FMUL.FTZ R29, R41, UR16 ;  /* 0x00000010291d7c20 */ /* 0x000fe20008410000 */
        /* <DEDUP_REMOVED lines=19> */
.L_x_1516:
        /* <DEDUP_REMOVED lines=21> */
.L_x_1518:
[----:B------:R-:W-:Y:S05]  /*4e60*/  BSYNC.RECONVERGENT B0 ;  /* 0x0000000000007941 */ /* 0x000fea0003800200 */
.L_x_1517:
[----:B------:R-:W-:Y:S01]  /*4e70*/  FFMA.FTZ R40, R25, R32, R26 ;  /* 0x0000002019287223 */ /* 0x000fe2000001001a */
[----:B------:R-:W-:Y:S01]  /*4e80*/  FMUL.FTZ R35, R27, UR16 ;  /* 0x000000101b237c20 */ /* 0x000fe20008410000 */
        /* <DEDUP_REMOVED lines=19> */
.L_x_1519:
[----:B------:R-:W-:Y:S01]  /*4fc0*/  FFMA.FTZ R3, R25, R35, R26 ;  /* 0x0000002319037223 */ /* 0x000fe2000001001a */
[----:B------:R-:W-:Y:S01]  /*4fd0*/  BSSY.RECONVERGENT B0, `(.L_x_1520) ;  /* 0x0000013000007945 */ /* 0x000fe20003800200 */
[----:B------:R-:W-:Y:S01]  /*4fe0*/  FFMA.FTZ R40, R49, R4, -R40 ;  /* 0x0000000431287223 */ /* 0x000fe20000010828 */
[----:B------:R-:W-:Y:S01]  /*4ff0*/  FADD.FTZ R6, R6, -UR13 ;  /* 0x8000000d06067e21 */ /* 0x000fe20008010000 */
[----:B------:R-:W-:Y:S01]  /*5000*/  FADD.FTZ R7, R7, -UR13 ;  /* 0x8000000d07077e21 */ /* 0x000fe20008010000 */
[----:B------:R-:W-:Y:S01]  /*5010*/  FFMA.FTZ R41, R0, R5, -R3 ;  /* 0x0000000500297223 */ /* 0x000fe20000010803 */
[----:B------:R-:W-:Y:S06]  /*5020*/  @P2 BRA `(.L_x_1521) ;  /* 0x0000000000342947 */ /* 0x000fec0003800000 */
[----:B------:R-:W1:Y:S01]  /*5030*/  LDCU.64 UR6, c[0x0][0x3f8] ;  /* 0x00007f00ff0677ac */ /* 0x000e620008000a00 */
[----:B------:R-:W-:Y:S01]  /*5040*/  MOV R2, R58 ;  /* 0x0000003a00027202 */ /* 0x000fe20000000f00 */
[----:B------:R-:W-:Y:S01]  /*5050*/  FMUL.FTZ R40, R40, UR16 ;  /* 0x0000001028287c20 */ /* 0x000fe20008410000 */
[----:B------:R-:W-:Y:S01]  /*5060*/  MOV R3, R61 ;  /* 0x0000003d00037202 */ /* 0x000fe20000000f00 */
[----:B------:R-:W2:Y:S01]  /*5070*/  LDCU.64 UR10, c[0x0][0x380] ;  /* 0x00007000ff0a77ac */ /* 0x000ea20008000a00 */
[----:B------:R-:W-:Y:S01]  /*5080*/  FMUL.FTZ R41, R41, UR16 ;  /* 0x0000001029297c20 */ /* 0x000fe20008410000 */
[----:B-1----:R-:W-:Y:S02]  /*5090*/  IMAD R5, R46, UR6, RZ ;  /* 0x000000062e057c24 */ /* 0x002fe4000f8e02ff */
[----:B------:R-:W-:-:S04]  /*50a0*/  IMAD.WIDE.U32 R2, R34, UR6, R2 ;  /* 0x0000000622027c25 */ /* 0x000fc8000f8e0002 */
[----:B------:R-:W-:Y:S01]  /*50b0*/  IMAD R5, R34, UR7, R5 ;  /* 0x0000000722057c24 */ /* 0x000fe2000f8e0205 */
[----:B--2---:R-:W-:-:S04]  /*50c0*/  LEA R4, P0, R2, UR10, 0x2 ;  /* 0x0000000a02047c11 */ /* 0x004fc8000f8010ff */
[----:B------:R-:W-:-:S04]  /*50d0*/  IADD3 R5, PT, PT, R3, R5, RZ ;  /* 0x0000000503057210 */ /* 0x000fc80007ffe0ff */
[----:B------:R-:W-:-:S05]  /*50e0*/  LEA.HI.X R5, R2, UR11, R5, 0x2, P0 ;  /* 0x0000000b02057c11 */ /* 0x000fca00080f1405 */
[----:B------:R1:W-:Y:S02]  /*50f0*/  STG.E.64 desc[UR14][R4.64], R40 ;  /* 0x0000002804007986 */ /* 0x0003e4000c101b0e */
.L_x_1521:
[----:B------:R-:W-:Y:S05]  /*5100*/  BSYNC.RECONVERGENT B0 ;  /* 0x0000000000007941 */ /* 0x000fea0003800200 */
.L_x_1520:
[----:B-1----:R-:W-:Y:S01]  /*5110*/  FADD.FTZ R41, R11, -UR13 ;  /* 0x8000000d0b297e21 */ /* 0x002fe20008010000 */
[----:B------:R-:W-:Y:S01]  /*5120*/  FADD.FTZ R39, R10, -UR13 ;  /* 0x8000000d0a277e21 */ /* 0x000fe20008010000 */
[----:B------:R-:W-:Y:S01]  /*5130*/  FADD.FTZ R11, R14, -UR13 ;  /* 0x8000000d0e0b7e21 */ /* 0x000fe20008010000 */
[----:B------:R-:W-:Y:S01]  /*5140*/  FADD.FTZ R15, R15, -UR13 ;  /* 0x8000000d0f0f7e21 */ /* 0x000fe20008010000 */
[----:B------:R-:W-:Y:S01]  /*5150*/  FADD.FTZ R18, R18, -UR13 ;  /* 0x8000000d12127e21 */ /* 0x000fe20008010000 */
[----:B------:R-:W-:Y:S01]  /*5160*/  FADD.FTZ R2, R19, -UR13 ;  /* 0x8000000d13027e21 */ /* 0x000fe20008010000 */
[----:B------:R-:W-:Y:S01]  /*5170*/  FADD.FTZ R27, R22, -UR13 ;  /* 0x8000000d161b7e21 */ /* 0x000fe20008010000 */
[----:B0-----:R-:W-:Y:S01]  /*5180*/  FADD.FTZ R29, R23, -UR13 ;  /* 0x8000000d171d7e21 */ /* 0x001fe20008010000 */
[----:B------:R-:W-:Y:S01]  /*5190*/  IADD3 R5, PT, PT, R24, 0x30, RZ ;  /* 0x0000003018057810 */ /* 0x000fe20007ffe0ff */
[----:B------:R-:W-:Y:S01]  /*51a0*/  FMUL.FTZ R6, R6, UR16 ;  /* 0x0000001006067c20 */ /* 0x000fe20008410000 */
[C---:B------:R-:W-:Y:S01]  /*51b0*/  IADD3 R35, PT, PT, R24.reuse, 0x40, RZ ;  /* 0x0000004018237810 */ /* 0x040fe20007ffe0ff */
[----:B------:R-:W-:Y:S01]  /*51c0*/  FMUL.FTZ R7, R7, UR16 ;  /* 0x0000001007077c20 */ /* 0x000fe20008410000 */
[C---:B------:R-:W-:Y:S01]  /*51d0*/  IADD3 R10, PT, PT, R24.reuse, 0x50, RZ ;  /* 0x00000050180a7810 */ /* 0x040fe20007ffe0ff */
        /* <DEDUP_REMOVED lines=52> */
.L_x_1522:
        /* <DEDUP_REMOVED lines=17> */
.L_x_1524:
[----:B------:R-:W-:Y:S05]  /*5630*/  BSYNC.RECONVERGENT B0 ;  /* 0x0000000000007941 */ /* 0x000fea0003800200 */
.L_x_1523:
        /* <DEDUP_REMOVED lines=19> */
.L_x_1525:
        /* <DEDUP_REMOVED lines=17> */
.L_x_1527:
[----:B------:R-:W-:Y:S05]  /*5880*/  BSYNC.RECONVERGENT B0 ;  /* 0x0000000000007941 */ /* 0x000fea0003800200 */
.L_x_1526:
        /* <DEDUP_REMOVED lines=19> */
.L_x_1528:
        /* <DEDUP_REMOVED lines=17> */
.L_x_1530:
[----:B------:R-:W-:Y:S05]  /*5ad0*/  BSYNC.RECONVERGENT B0 ;  /* 0x0000000000007941 */ /* 0x000fea0003800200 */
.L_x_1529:
        /* <DEDUP_REMOVED lines=19> */
.L_x_1531:
[----:B------:R-:W-:Y:S01]  /*5c10*/  BSSY.RECONVERGENT B0, `(.L_x_1532) ;  /* 0x0000012000007945 */ /* 0x000fe20003800200 */
[----:B------:R-:W-:Y:S01]  /*5c20*/  FFMA.FTZ R30, R49, R20, -R30 ;  /* 0x00000014311e7223 */ /* 0x000fe2000001081e */
[----:B------:R-:W-:Y:S01]  /*5c30*/  SHF.R.S32.HI R9, RZ, 0x1f, R24 ;  /* 0x0000001fff097819 */ /* 0x000fe20000011418 */
        /* <DEDUP_REMOVED lines=15> */
.L_x_1533:
[----:B------:R-:W-:Y:S05]  /*5d30*/  BSYNC.RECONVERGENT B0 ;  /* 0x0000000000007941 */ /* 0x000fea0003800200 */
.L_x_1532:
[----:B------:R-:W-:Y:S05]  /*5d40*/  BRA.U !UP0, `(.L_x_1534) ;  /* 0x0000000108487547 */ /* 0x000fea000b800000 */
[----:B------:R-:W-:Y:S01]  /*5d50*/  FFMA.FTZ R27, R49, R27, R52 ;  /* 0x0000001b311b7223 */ /* 0x000fe20000010034 */
[----:B------:R-:W-:-:S03]  /*5d60*/  FFMA.FTZ R29, R0, R29, R53 ;  /* 0x0000001d001d7223 */ /* 0x000fc60000010035 */
[----:B-1----:R-:W-:Y:S01]  /*5d70*/  FMUL.FTZ R2, R27, -1.4426950216293334961 ;  /* 0xbfb8aa3b1b027820 */ /* 0x002fe20000410000 */
        /* <DEDUP_REMOVED lines=15> */
.L_x_1534:
        /* <DEDUP_REMOVED lines=9> */
[----:B------:R-:W1:Y:S01]  /*5f00*/  LDCU.64 UR8, c[0x0][0x380] ;  /* 0x00007000ff0877ac */ /* 0x000e620008000a00 */
[----:B--2---:R-:W-:Y:S02]  /*5f10*/  IMAD R9, R9, UR6, RZ ;  /* 0x0000000609097c24 */ /* 0x004fe4000f8e02ff */
[----:B------:R-:W-:-:S04]  /*5f20*/  IMAD.WIDE.U32 R58, R24, UR6, R58 ;  /* 0x00000006183a7c25 */ /* 0x000fc8000f8e003a */
[----:B------:R-:W-:Y:S01]  /*5f30*/  IMAD R9, R24, UR7, R9 ;  /* 0x0000000718097c24 */ /* 0x000fe2000f8e0209 */
[----:B-1----:R-:W-:-:S04]  /*5f40*/  LEA R2, P0, R58, UR8, 0x2 ;  /* 0x000000083a027c11 */ /* 0x002fc8000f8010ff */
[----:B------:R-:W-:-:S04]  /*5f50*/  IADD3 R9, PT, PT, R59, R9, RZ ;  /* 0x000000093b097210 */ /* 0x000fc80007ffe0ff */
[----:B------:R-:W-:-:S05]  /*5f60*/  LEA.HI.X R3, R58, UR9, R9, 0x2, P0 ;  /* 0x000000093a037c11 */ /* 0x000fca00080f1409 */
[----:B------:R2:W-:Y:S02]  /*5f70*/  STG.E.64 desc[UR14][R2.64], R32 ;  /* 0x0000002002007986 */ /* 0x0005e4000c101b0e */
.L_x_1536:
[----:B------:R-:W-:Y:S05]  /*5f80*/  BSYNC.RECONVERGENT B0 ;  /* 0x0000000000007941 */ /* 0x000fea0003800200 */
.L_x_1535:
[----:B------:R-:W3:Y:S01]  /*5f90*/  LDCU UR6, c[0x0][0x374] ;  /* 0x00006e80ff0677ac */ /* 0x000ee20008000800 */
[----:B------:R-:W4:Y:S01]  /*5fa0*/  LDCU UR7, c[0x0][0x410] ;  /* 0x00008200ff0777ac */ /* 0x000f220008000800 */
[----:B------:R-:W4:Y:S01]  /*5fb0*/  LDCU UR8, c[0x0][0x3e0] ;  /* 0x00007c00ff0877ac */ /* 0x000f220008000800 */
[----:B------:R-:W-:Y:S02]  /*5fc0*/  UIADD3 UR4, UPT, UPT, UR4, 0x1, URZ ;  /* 0x0000000104047890 */ /* 0x000fe4000fffe0ff */
[----:B---3--:R-:W-:Y:S02]  /*5fd0*/  UIADD3 UR5, UPT, UPT, UR6, UR5, URZ ;  /* 0x0000000506057290 */ /* 0x008fe4000fffe0ff */
[----:B----4-:R-:W-:-:S04]  /*5fe0*/  UIMAD UR7, UR7, UR8, URZ ;  /* 0x00000008070772a4 */ /* 0x010fc8000f8e02ff */
[----:B------:R-:W-:-:S09]  /*5ff0*/  UISETP.GE.AND UP0, UPT, UR5, UR7, UPT ;  /* 0x000000070500728c */ /* 0x000fd2000bf06270 */
[----:B------:R-:W-:Y:S05]  /*6000*/  BRA.U !UP0, `(.L_x_1537) ;  /* 0xffffffa108507547 */ /* 0x000fea000b83ffff */
.L_x_1494:
[----:B0-----:R-:W0:Y:S01]  /*6010*/  LDC R4, c[0x0][0x370] ;  /* 0x0000dc00ff047b82 */ /* 0x001e220000000800 */
[----:B------:R-:W-:Y:S01]  /*6020*/  ISETP.NE.AND P1, PT, R51, RZ, PT ;  /* 0x000000ff3300720c */ /* 0x000fe20003f25270 */
[----:B------:R-:W-:Y:S06]  /*6030*/  BSSY.RECONVERGENT B0, `(.L_x_1538) ;  /* 0x000000d000007945 */ /* 0x000fec0003800200 */
[----:B------:R-:W3:Y:S08]  /*6040*/  LDC R7, c[0x0][0x374] ;  /* 0x0000dd00ff077b82 */ /* 0x000ef00000000800 */
[----:B-12---:R-:W1:Y:S01]  /*6050*/  LDC.64 R2, c[0x0][0x3c8] ;  /* 0x0000f200ff027b82 */ /* 0x006e620000000a00 */
[----:B0-----:R-:W-:-:S02]  /*6060*/  ISETP.NE.AND P0, PT, R4, 0x1, PT ;  /* 0x000000010400780c */ /* 0x001fc40003f05270 */
[----:B---3--:R-:W-:-:S04]  /*6070*/  SHF.L.U32 R0, R7, 0x1, RZ ;  /* 0x0000000107007819 */ /* 0x008fc800000006ff */
[----:B------:R-:W-:-:S05]  /*6080*/  SEL R5, R0, RZ, P0 ;  /* 0x000000ff00057207 */ /* 0x000fca0000000000 */
[----:B-1----:R-:W-:Y:S01]  /*6090*/  IMAD.WIDE.U32 R2, R5, 0x4, R2 ;  /* 0x0000000405027825 */ /* 0x002fe200078e0002 */
[----:B------:R-:W-:Y:S06]  /*60a0*/  @P1 BRA `(.L_x_1539) ;  /* 0x0000000000141947 */ /* 0x000fec0003800000 */
[----:B------:R-:W-:Y:S01]  /*60b0*/  HFMA2 R5, -RZ, RZ, 0, 5.9604644775390625e-08 ;  /* 0x00000001ff057431 */ /* 0x000fe200000001ff */
[----:B------:R-:W-:Y:S06]  /*60c0*/  MEMBAR.ALL.GPU ;  /* 0x0000000000007992 */ /* 0x000fec000000a000 */
[----:B------:R-:W-:-:S00]  /*60d0*/  ERRBAR ;  /* 0x00000000000079ab */ /* 0x000fc00000000000 */
[----:B------:R-:W-:Y:S06]  /*60e0*/  CGAERRBAR ;  /* 0x00000000000075ab */ /* 0x000fec0000000000 */
[----:B------:R0:W-:Y:S02]  /*60f0*/  REDG.E.ADD.S32.STRONG.GPU desc[UR14][R2.64], R5 ;  /* 0x000000050200798e */ /* 0x0001e4000c12e30e */
.L_x_1539:
[----:B------:R-:W-:Y:S05]  /*6100*/  BSYNC.RECONVERGENT B0 ;  /* 0x0000000000007941 */ /* 0x000fea0003800200 */
.L_x_1538:
        /* <DEDUP_REMOVED lines=11> */
.L_x_1541:
[----:B------:R-:W2:Y:S04]  /*61c0*/  LDG.E.STRONG.GPU R5, desc[UR14][R2.64] ;  /* 0x0000000e02057981 */ /* 0x000ea8000c1ef900 */
[----:B--2---:R-:W-:Y:S01]  /*61d0*/  CCTL.IVALL ;  /* 0x00000000ff00798f */ /* 0x004fe20002000000 */
[----:B------:R-:W-:Y:S05]  /*61e0*/  YIELD ;  /* 0x0000000000007946 */ /* 0x000fea0003800000 */
[----:B------:R-:W-:-:S13]  /*61f0*/  ISETP.NE.AND P0, PT, R5, R0, PT ;  /* 0x000000000500720c */ /* 0x000fda0003f05270 */
[----:B------:R-:W-:Y:S05]  /*6200*/  @P0 BRA `(.L_x_1541) ;  /* 0xfffffffc00ec0947 */ /* 0x000fea000383ffff */
.L_x_1540:
        /* <DEDUP_REMOVED lines=59> */
[----:B------:R-:W-:-:S02]  /*65c0*/  SHF.L.U32 R29, R13, 0x2, RZ ;  /* 0x000000020d1d7819 */ /* 0x000fc400000006ff */
[----:B------:R-:W-:Y:S02]  /*65d0*/  SHF.L.U64.HI R31, R0, 0x2, R3 ;  /* 0x00000002001f7819 */ /* 0x000fe40000010203 */
[----:B0-----:R-:W-:Y:S02]  /*65e0*/  IADD3 R25, P1, PT, R21, UR6, RZ ;  /* 0x0000000615197c10 */ /* 0x001fe4000ff3e0ff */
[----:B------:R-:W-:Y:S02]  /*65f0*/  IADD3 R4, PT, PT, R7, UR4, RZ ;  /* 0x0000000407047c10 */ /* 0x000fe4000fffe0ff */
[----:B-1----:R-:W-:Y:S02]  /*6600*/  IADD3 R23, P2, PT, R21, UR8, RZ ;  /* 0x0000000815177c10 */ /* 0x002fe4000ff5e0ff */
[----:B------:R-:W-:Y:S01]  /*6610*/  MOV R51, R6 ;  /* 0x0000000600337202 */ /* 0x000fe20000000f00 */
[----:B------:R-:W-:Y:S01]  /*6620*/  IMAD.WIDE.U32 R6, R12, 0x4, RZ ;  /* 0x000000040c067825 */ /* 0x000fe200078e00ff */
[----:B------:R-:W-:-:S02]  /*6630*/  IADD3.X R26, PT, PT, R22, UR7, RZ, P1, !PT ;  /* 0x00000007161a7c10 */ /* 0x000fc40008ffe4ff */
[C---:B------:R-:W-:Y:S02]  /*6640*/  IADD3.X R24, PT, PT, R22.reuse, UR9, RZ, P2, !PT ;  /* 0x0000000916187c10 */ /* 0x040fe400097fe4ff */
[----:B--2---:R-:W-:Y:S02]  /*6650*/  IADD3 R21, P1, PT, R21, UR10, RZ ;  /* 0x0000000a15157c10 */ /* 0x004fe4000ff3e0ff */
[----:B------:R-:W-:Y:S02]  /*6660*/  IADD3 R18, P2, PT, RZ, -R5, RZ ;  /* 0x80000005ff127210 */ /* 0x000fe40007f5e0ff */
[----:B------:R-:W-:Y:S02]  /*6670*/  IADD3.X R22, PT, PT, R22, UR11, RZ, P1, !PT ;  /* 0x0000000b16167c10 */ /* 0x000fe40008ffe4ff */
[----:B------:R-:W-:Y:S02]  /*6680*/  SHF.L.U64.HI R27, R28, 0x2, R33 ;  /* 0x000000021c1b7819 */ /* 0x000fe40000010221 */
[----:B------:R-:W-:-:S02]  /*6690*/  IADD3 R29, PT, PT, R7, R29, RZ ;  /* 0x0000001d071d7210 */ /* 0x000fc40007ffe0ff */
[----:B------:R-:W-:-:S07]  /*66a0*/  IADD3.X R20, PT, PT, RZ, -0x1, RZ, P2, !PT ;  /* 0xffffffffff147810 */ /* 0x000fce00017fe4ff */
.L_x_1544:
        /* <DEDUP_REMOVED lines=31> */
.L_x_1543:
[----:B------:R-:W-:Y:S05]  /*68a0*/  BSYNC.RECONVERGENT B0 ;  /* 0x0000000000007941 */ /* 0x000fea0003800200 */
.L_x_1542:
        /* <DEDUP_REMOVED lines=10> */
.L_x_1545:
[C---:B------:R-:W-:Y:S02]  /*6950*/  SHF.L.U32 R2, R51.reuse, 0x2, RZ ;  /* 0x0000000233027819 */ /* 0x040fe400000006ff */
[----:B------:R-:W-:Y:S02]  /*6960*/  SHF.L.U64.HI R12, R51, 0x2, R4 ;  /* 0x00000002330c7819 */ /* 0x000fe40000010204 */
[----:B-1----:R-:W-:-:S04]  /*6970*/  IADD3 R4, P0, PT, R2, UR4, RZ ;  /* 0x0000000402047c10 */ /* 0x002fc8000ff1e0ff */
[----:B---3--:R-:W-:Y:S02]  /*6980*/  IADD3.X R5, PT, PT, R12, UR5, RZ, P0, !PT ;  /* 0x000000050c057c10 */ /* 0x008fe400087fe4ff */
[C---:B------:R-:W-:Y:S02]  /*6990*/  IADD3 R6, P0, PT, R4.reuse, R17, RZ ;  /* 0x0000001104067210 */ /* 0x040fe40007f1e0ff */
[C---:B------:R-:W-:Y:S02]  /*69a0*/  IADD3 R10, P2, PT, R4.reuse, R23, RZ ;  /* 0x00000017040a7210 */ /* 0x040fe40007f5e0ff */
[C---:B------:R-:W-:Y:S02]  /*69b0*/  IADD3.X R7, PT, PT, R5.reuse, R15, RZ, P0, !PT ;  /* 0x0000000f05077210 */ /* 0x040fe400007fe4ff */
        /* <DEDUP_REMOVED lines=58> */
[----:B------:R-:W4:Y:S04]  /*6d60*/  LDG.E R4, desc[UR14][R4.64+0x1680] ;  /* 0x0016800e04047981 */ /* 0x000f28000c1e1900 */
        /* <DEDUP_REMOVED lines=13> */
[----:B------:R-:W-:Y:S02]  /*6e40*/  ISETP.GT.AND.EX P0, PT, R3, RZ, PT, P0 ;  /* 0x000000ff0300720c */ /* 0x000fe40003f04300 */
[----:B----4-:R-:W-:Y:S02]  /*6e50*/  F2FP.BF16.F32.PACK_AB R11, R11, R4 ;  /* 0x000000040b0b723e */ /* 0x010fe400000010ff */
[----:B-----5:R-:W-:-:S03]  /*6e60*/  F2FP.BF16.F32.PACK_AB R5, R9, R6 ;  /* 0x000000060905723e */ /* 0x020fc600000010ff */
[----:B------:R3:W-:Y:S04]  /*6e70*/  STG.E desc[UR14][R28.64], R11 ;  /* 0x0000000b1c007986 */ /* 0x0007e8000c10190e */
[----:B------:R3:W-:Y:S01]  /*6e80*/  STG.E desc[UR14][R26.64], R5 ;  /* 0x000000051a007986 */ /* 0x0007e2000c10190e */
[----:B------:R-:W-:Y:S01]  /*6e90*/  HFMA2 R4, -RZ, RZ, 0, 0 ;  /* 0x00000000ff047431 */ /* 0x000fe200000001ff */
[----:B------:R-:W-:Y:S06]  /*6ea0*/  @P0 BRA `(.L_x_1545) ;  /* 0xfffffff800a80947 */ /* 0x000fec000383ffff */
[----:B------:R-:W-:Y:S05]  /*6eb0*/  EXIT ;  /* 0x000000000000794d */ /* 0x000fea0003800000 */
.L_x_1546:
        /* <DEDUP_REMOVED lines=12> */
.L_x_4525:


//--------------------- .text._Z35group_norm_nhwc_bwd_one_pass_kernelI11Fp32IOBf16WLi256ELi60ELi480EEv26Group_norm_nhwc_bwd_params --------------------------
	.section	.text._Z35group_norm_nhwc_bwd_one_pass_kernelI11Fp32IOBf16WLi256ELi60ELi480EEv26Group_norm_nhwc_bwd_params,"ax",@progbits
	.align	128
        .global         _Z35group_norm_nhwc_bwd_one_pass_kernelI11Fp32IOBf16WLi256ELi60ELi480EEv26Group_norm_nhwc_bwd_params
        .type           _Z35group_norm_nhwc_bwd_one_pass_kernelI11Fp32IOBf16WLi256ELi60ELi480EEv26Group_norm_nhwc_bwd_params,@function
        .size           _Z35group_norm_nhwc_bwd_one_pass_kernelI11Fp32IOBf16WLi256ELi60ELi480EEv26Group_norm_nhwc_bwd_params,(.L_x_4526 - _Z35group_norm_nhwc_bwd_one_pass_kernelI11Fp32IOBf16WLi256ELi60ELi480EEv26Group_norm_nhwc_bwd_params)
        .other          _Z35group_norm_nhwc_bwd_one_pass_kernelI11Fp32IOBf16WLi256ELi60ELi480EEv26Group_norm_nhwc_bwd_params,@"STO_CUDA_ENTRY STV_DEFAULT"
_Z35group_norm_nhwc_bwd_one_pass_kernelI11Fp32IOBf16WLi256ELi60ELi480EEv26Group_norm_nhwc_bwd_params:
.text._Z35group_norm_nhwc_bwd_one_pass_kernelI11Fp32IOBf16WLi256ELi60ELi480EEv26Group_norm_nhwc_bwd_params:
        /* <DEDUP_REMOVED lines=48> */
.L_x_1614:
[----:B0-2---:R-:W0:Y:S01]  /*0300*/  LDC R9, c[0x0][0x410] ;  /* 0x00010400ff097b82 */ /* 0x005e220000000800 */
[----:B-1----:R-:W1:Y:S01]  /*0310*/  LDCU.128 UR12, c[0x0][0x400] ;  /* 0x00008000ff0c77ac */ /* 0x002e620008000c00 */
[----:B------:R-:W-:Y:S02]  /*0320*/  ISETP.GE.AND P0, PT, R98, RZ, PT ;  /* 0x000000ff6200720c */ /* 0x000fe40003f06270 */
[----:B------:R-:W-:Y:S02]  /*0330*/  CS2R R80, SRZ ;  /* 0x0000000000507805 */ /* 0x000fe4000001ff00 */
[----:B------:R-:W-:Y:S02]  /*0340*/  SHF.R.S32.HI R15, RZ, 0x1f, R112 ;  /* 0x0000001fff0f7819 */ /* 0x000fe40000011470 */
[----:B------:R-:W-:Y:S02]  /*0350*/  CS2R R82, SRZ ;  /* 0x0000000000527805 */ /* 0x000fe4000001ff00 */
[----:B------:R-:W-:-:S02]  /*0360*/  SHF.R.S32.HI R11, RZ, 0x1f, R111 ;  /* 0x0000001fff0b7819 */ /* 0x000fc4000001146f */
[----:B------:R-:W-:Y:S02]  /*0370*/  IADD3 R25, PT, PT, R112, 0x10, RZ ;  /* 0x0000001070197810 */ /* 0x000fe40007ffe0ff */
[----:B------:R-:W-:Y:S02]  /*0380*/  LOP3.LUT R59, R100, 0xffff, RZ, 0xc0, !PT ;  /* 0x0000ffff643b7812 */ /* 0x000fe400078ec0ff */
[C---:B------:R-:W-:Y:S02]  /*0390*/  IADD3 R27, PT, PT, R112.reuse, 0x20, RZ ;  /* 0x00000020701b7810 */ /* 0x040fe40007ffe0ff */
[C---:B------:R-:W-:Y:S02]  /*03a0*/  IADD3 R31, PT, PT, R112.reuse, 0x30, RZ ;  /* 0x00000030701f7810 */ /* 0x040fe40007ffe0ff */
[----:B------:R-:W-:Y:S02]  /*03b0*/  IADD3 R35, PT, PT, R112, 0x40, RZ ;  /* 0x0000004070237810 */ /* 0x000fe40007ffe0ff */
[----:B------:R-:W-:-:S02]  /*03c0*/  CS2R R78, SRZ ;  /* 0x00000000004e7805 */ /* 0x000fc4000001ff00 */
[----:B---3--:R-:W-:Y:S02]  /*03d0*/  SHF.R.S32.HI R21, RZ, 0x1f, R25 ;  /* 0x0000001fff157819 */ /* 0x008fe40000011419 */
[----:B------:R-:W-:Y:S02]  /*03e0*/  CS2R R76, SRZ ;  /* 0x00000000004c7805 */ /* 0x000fe4000001ff00 */
[----:B-1----:R-:W-:Y:S02]  /*03f0*/  ISETP.GE.U32.AND P3, PT, R112, UR12, PT ;  /* 0x0000000c70007c0c */ /* 0x002fe4000bf66070 */
[----:B------:R-:W-:Y:S02]  /*0400*/  CS2R R74, SRZ ;  /* 0x00000000004a7805 */ /* 0x000fe4000001ff00 */
[----:B------:R-:W-:Y:S02]  /*0410*/  ISETP.GE.U32.AND P5, PT, R111, UR12, PT ;  /* 0x0000000c6f007c0c */ /* 0x000fe4000bfa6070 */
[----:B------:R-:W-:-:S02]  /*0420*/  CS2R R72, SRZ ;  /* 0x0000000000487805 */ /* 0x000fc4000001ff00 */
[----:B0-----:R-:W-:Y:S01]  /*0430*/  IABS R5, R9 ;  /* 0x0000000900057213 */ /* 0x001fe20000000000 */
[----:B------:R-:W0:Y:S01]  /*0440*/  LDC.64 R68, c[0x0][0x3a8] ;  /* 0x0000ea00ff447b82 */ /* 0x000e220000000a00 */
[----:B------:R-:W-:Y:S02]  /*0450*/  ISETP.GE.AND.EX P3, PT, R15, UR13, PT, P3 ;  /* 0x0000000d0f007c0c */ /* 0x000fe4000bf66330 */
[----:B------:R-:W1:Y:S01]  /*0460*/  I2F.RP R4, R5 ;  /* 0x0000000500047306 */ /* 0x000e620000209400 */
[----:B------:R-:W-:Y:S02]  /*0470*/  ISETP.GE.AND.EX P5, PT, R11, UR13, PT, P5 ;  /* 0x0000000d0b007c0c */ /* 0x000fe4000bfa6350 */
[----:B------:R-:W-:Y:S02]  /*0480*/  SHF.R.S32.HI R33, RZ, 0x1f, R27 ;  /* 0x0000001fff217819 */ /* 0x000fe4000001141b */
[----:B------:R-:W-:Y:S02]  /*0490*/  SHF.R.S32.HI R29, RZ, 0x1f, R31 ;  /* 0x0000001fff1d7819 */ /* 0x000fe4000001141f */
[----:B------:R-:W-:-:S04]  /*04a0*/  SHF.R.S32.HI R37, RZ, 0x1f, R35 ;  /* 0x0000001fff257819 */ /* 0x000fc80000011423 */
[----:B----4-:R-:W2:Y:S01]  /*04b0*/  @!P3 LDC.64 R12, c[0x0][0x3f8] ;  /* 0x0000fe00ff0cbb82 */ /* 0x010ea20000000a00 */
[----:B-1----:R-:W1:Y:S07]  /*04c0*/  MUFU.RCP R4, R4 ;  /* 0x0000000400047308 */ /* 0x002e6e0000001000 */
[----:B------:R-:W3:Y:S08]  /*04d0*/  @!P5 LDC.64 R18, c[0x0][0x3f8] ;  /* 0x0000fe00ff12db82 */ /* 0x000ef00000000a00 */
[----:B------:R-:W4:Y:S01]  /*04e0*/  @!P5 LDC.64 R16, c[0x0][0x398] ;  /* 0x0000e600ff10db82 */ /* 0x000f220000000a00 */
[----:B-1----:R-:W-:Y:S01]  /*04f0*/  IADD3 R2, PT, PT, R4, 0xffffffe, RZ ;  /* 0x0ffffffe04027810 */ /* 0x002fe20007ffe0ff */
[----:B--2---:R-:W-:-:S03]  /*0500*/  @!P3 IMAD R8, R15, R12, RZ ;  /* 0x0000000c0f08b224 */ /* 0x004fc600078e02ff */
[----:B------:R1:W2:Y:S03]  /*0510*/  F2I.FTZ.U32.TRUNC.NTZ R3, R2 ;  /* 0x0000000200037305 */ /* 0x0002a6000021f000 */
[----:B------:R-:W0:Y:S01]  /*0520*/  @!P5 LDC.64 R14, c[0x0][0x3a0] ;  /* 0x0000e800ff0edb82 */ /* 0x000e220000000a00 */
[----:B------:R-:W-:Y:S02]  /*0530*/  @!P3 IMAD R13, R112, R13, R8 ;  /* 0x0000000d700db224 */ /* 0x000fe400078e0208 */
[----:B---3--:R-:W-:Y:S01]  /*0540*/  @!P5 IMAD R10, R11, R18, RZ ;  /* 0x000000120b0ad224 */ /* 0x008fe200078e02ff */
[----:B-1----:R-:W-:-:S03]  /*0550*/  MOV R2, RZ ;  /* 0x000000ff00027202 */ /* 0x002fc60000000f00 */
[----:B------:R-:W-:Y:S01]  /*0560*/  @!P5 IMAD R19, R111, R19, R10 ;  /* 0x000000136f13d224 */ /* 0x000fe200078e020a */
        /* <DEDUP_REMOVED lines=16> */
[----:B------:R-:W-:Y:S02]  /*0670*/  ISETP.GE.U32.AND P4, PT, R25, UR12, PT ;  /* 0x0000000c19007c0c */ /* 0x000fe4000bf86070 */
[----:B------:R-:W-:Y:S02]  /*0680*/  @!P0 IADD3 R4, PT, PT, -R4, RZ, RZ ;  /* 0x000000ff04048210 */ /* 0x000fe40007ffe1ff */
[----:B------:R-:W-:Y:S02]  /*0690*/  @P2 IADD3 R3, PT, PT, R3, 0x1, RZ ;  /* 0x0000000103032810 */ /* 0x000fe40007ffe0ff */
[----:B------:R-:W-:Y:S02]  /*06a0*/  ISETP.NE.AND P2, PT, R9, RZ, PT ;  /* 0x000000ff0900720c */ /* 0x000fe40003f45270 */
[----:B------:R-:W-:-:S02]  /*06b0*/  MOV R2, R3 ;  /* 0x0000000300027202 */ /* 0x000fc40000000f00 */
[----:B------:R-:W-:Y:S02]  /*06c0*/  LOP3.LUT R3, RZ, R9, RZ, 0x33, !PT ;  /* 0x00000009ff037212 */ /* 0x000fe400078e33ff */
[----:B------:R-:W-:Y:S02]  /*06d0*/  @!P1 IADD3 R2, PT, PT, -R2, RZ, RZ ;  /* 0x000000ff02029210 */ /* 0x000fe40007ffe1ff */
[C---:B------:R-:W-:Y:S02]  /*06e0*/  SEL R117, R3.reuse, R4, !P2 ;  /* 0x0000000403757207 */ /* 0x040fe40005000000 */
[----:B------:R-:W-:Y:S01]  /*06f0*/  SEL R3, R3, R2, !P2 ;  /* 0x0000000203037207 */ /* 0x000fe20005000000 */
[----:B------:R-:W1:Y:S01]  /*0700*/  @!P3 LDC.64 R4, c[0x0][0x3a0] ;  /* 0x0000e800ff04bb82 */ /* 0x000e620000000a00 */
        /* <DEDUP_REMOVED lines=8> */
[----:B------:R-:W-:Y:S01]  /*0790*/  IMAD R123, R3, UR15, R2 ;  /* 0x0000000f037b7c24 */ /* 0x000fe2000f8e0202 */
[----:B------:R-:W-:Y:S01]  /*07a0*/  ISETP.GE.U32.AND P0, PT, R31, UR12, PT ;  /* 0x0000000c1f007c0c */ /* 0x000fe2000bf06070 */
[----:B------:R-:W2:Y:S01]  /*07b0*/  @!P4 LDC.64 R6, c[0x0][0x3f8] ;  /* 0x0000fe00ff06cb82 */ /* 0x000ea20000000a00 */
[----:B------:R-:W-:-:S02]  /*07c0*/  IMAD.WIDE.U32 R120, R3, UR14, R120 ;  /* 0x0000000e03787c25 */ /* 0x000fc4000f8e0078 */
[----:B------:R-:W-:-:S03]  /*07d0*/  ISETP.GE.AND.EX P0, PT, R29, UR13, PT, P0 ;  /* 0x0000000d1d007c0c */ /* 0x000fc6000bf06300 */
[----:B------:R-:W-:Y:S02]  /*07e0*/  IADD3 R123, PT, PT, R121, R123, RZ ;  /* 0x0000007b797b7210 */ /* 0x000fe40007ffe0ff */
[----:B------:R-:W3:Y:S01]  /*07f0*/  @!P3 LDC.64 R2, c[0x0][0x398] ;  /* 0x0000e600ff02bb82 */ /* 0x000ee20000000a00 */
[-C--:B------:R-:W-:Y:S02]  /*0800*/  @!P3 MOV R122, R120.reuse ;  /* 0x00000078007ab202 */ /* 0x080fe40000000f00 */
[----:B------:R-:W-:Y:S02]  /*0810*/  @!P5 MOV R10, R120 ;  /* 0x00000078000ad202 */ /* 0x000fe40000000f00 */
[----:B------:R-:W-:Y:S01]  /*0820*/  @!P5 MOV R11, R123 ;  /* 0x0000007b000bd202 */ /* 0x000fe20000000f00 */
[----:B------:R-:W-:-:S04]  /*0830*/  @!P3 IMAD.WIDE.U32 R8, R112, R12, R122 ;  /* 0x0000000c7008b225 */ /* 0x000fc800078e007a */
[----:B------:R-:W-:Y:S01]  /*0840*/  @!P5 IMAD.WIDE.U32 R10, R111, R18, R10 ;  /* 0x000000126f0ad225 */ /* 0x000fe200078e000a */
[----:B------:R-:W-:Y:S02]  /*0850*/  @!P3 IADD3 R13, PT, PT, R9, R13, RZ ;  /* 0x0000000d090db210 */ /* 0x000fe40007ffe0ff */
[C---:B------:R-:W-:Y:S02]  /*0860*/  @!P3 SHF.L.U32 R9, R8.reuse, 0x2, RZ ;  /* 0x000000020809b819 */ /* 0x040fe400000006ff */
[----:B------:R-:W-:Y:S01]  /*0870*/  @!P3 SHF.L.U64.HI R22, R8, 0x2, R13 ;  /* 0x000000020816b819 */ /* 0x000fe2000001020d */
[----:B--2---:R-:W-:Y:S01]  /*0880*/  @!P4 IMAD R12, R21, R6, RZ ;  /* 0x00000006150cc224 */ /* 0x004fe200078e02ff */
[----:B-1----:R-:W-:Y:S02]  /*0890*/  @!P3 IADD3 R4, P6, PT, R9, R4, RZ ;  /* 0x000000040904b210 */ /* 0x002fe40007fde0ff */
[----:B------:R-:W-:Y:S01]  /*08a0*/  @!P5 IADD3 R11, PT, PT, R11, R19, RZ ;  /* 0x000000130b0bd210 */ /* 0x000fe20007ffe0ff */
[----:B------:R-:W-:Y:S01]  /*08b0*/  @!P4 IMAD R23, R25, R7, R12 ;  /* 0x000000071917c224 */ /* 0x000fe200078e020c */
[C---:B------:R-:W-:Y:S01]  /*08c0*/  @!P5 SHF.L.U32 R21, R10.reuse, 0x2, RZ ;  /* 0x000000020a15d819 */ /* 0x040fe200000006ff */
[----:B------:R-:W1:Y:S01]  /*08d0*/  @!P4 LDC.64 R12, c[0x0][0x398] ;  /* 0x0000e600ff0ccb82 */ /* 0x000e620000000a00 */
[----:B------:R-:W-:-:S02]  /*08e0*/  @!P5 SHF.L.U64.HI R20, R10, 0x2, R11 ;  /* 0x000000020a14d819 */ /* 0x000fc4000001020b */
[----:B---3--:R-:W-:Y:S02]  /*08f0*/  @!P3 IADD3 R2, P1, PT, R9, R2, RZ ;  /* 0x000000020902b210 */ /* 0x008fe40007f3e0ff */
[----:B------:R-:W-:Y:S02]  /*0900*/  @!P4 MOV R18, R120 ;  /* 0x000000780012c202 */ /* 0x000fe40000000f00 */
[----:B------:R-:W-:Y:S01]  /*0910*/  @!P4 MOV R19, R123 ;  /* 0x0000007b0013c202 */ /* 0x000fe20000000f00 */
[----:B------:R-:W2:Y:S01]  /*0920*/  @!P4 LDC.64 R8, c[0x0][0x3a0] ;  /* 0x0000e800ff08cb82 */ /* 0x000ea20000000a00 */
[C---:B------:R-:W-:Y:S02]  /*0930*/  @!P3 IADD3.X R5, PT, PT, R22.reuse, R5, RZ, P6, !PT ;  /* 0x000000051605b210 */ /* 0x040fe400037fe4ff */
[----:B------:R-:W-:Y:S01]  /*0940*/  @!P3 IADD3.X R3, PT, PT, R22, R3, RZ, P1, !PT ;  /* 0x000000031603b210 */ /* 0x000fe20000ffe4ff */
[----:B------:R-:W-:Y:S01]  /*0950*/  @!P4 IMAD.WIDE.U32 R6, R25, R6, R18 ;  /* 0x000000061906c225 */ /* 0x000fe200078e0012 */
[C---:B0-----:R-:W-:Y:S01]  /*0960*/  @!P5 IADD3 R14, P6, PT, R21.reuse, R14, RZ ;  /* 0x0000000e150ed210 */ /* 0x041fe20007fde0ff */
[----:B------:R-:W5:Y:S01]  /*0970*/  @!P3 LDG.E.64 R82, desc[UR8][R4.64] ;  /* 0x000000080452b981 */ /* 0x000f62000c1e1b00 */
[----:B----4-:R-:W-:Y:S01]  /*0980*/  @!P5 IADD3 R16, P1, PT, R21, R16, RZ ;  /* 0x000000101510d210 */ /* 0x010fe20007f3e0ff */
[----:B------:R-:W0:Y:S01]  /*0990*/  @!P2 LDC.64 R10, c[0x0][0x3f8] ;  /* 0x0000fe00ff0aab82 */ /* 0x000e220000000a00 */
[----:B------:R-:W-:Y:S01]  /*09a0*/  @!P4 IADD3 R7, PT, PT, R7, R23, RZ ;  /* 0x000000170707c210 */ /* 0x000fe20007ffe0ff */
[----:B------:R3:W5:Y:S01]  /*09b0*/  @!P3 LDG.E.64 R80, desc[UR8][R2.64] ;  /* 0x000000080250b981 */ /* 0x000762000c1e1b00 */
[----:B------:R-:W-:-:S02]  /*09c0*/  @!P4 SHF.L.U32 R21, R6, 0x2, RZ ;  /* 0x000000020615c819 */ /* 0x000fc400000006ff */
[C---:B------:R-:W-:Y:S02]  /*09d0*/  @!P5 IADD3.X R15, PT, PT, R20.reuse, R15, RZ, P6, !PT ;  /* 0x0000000f140fd210 */ /* 0x040fe400037fe4ff */
[----:B------:R-:W-:Y:S01]  /*09e0*/  @!P5 IADD3.X R17, PT, PT, R20, R17, RZ, P1, !PT ;  /* 0x000000111411d210 */ /* 0x000fe20000ffe4ff */
[----:B------:R-:W4:Y:S01]  /*09f0*/  @!P0 LDC.64 R18, c[0x0][0x3f8] ;  /* 0x0000fe00ff128b82 */ /* 0x000f220000000a00 */
[----:B------:R-:W-:Y:S02]  /*0a00*/  @!P4 SHF.L.U64.HI R20, R6, 0x2, R7 ;  /* 0x000000020614c819 */ /* 0x000fe40000010207 */
[----:B------:R-:W-:-:S04]  /*0a10*/  ISETP.GE.U32.AND P1, PT, R35, UR12, PT ;  /* 0x0000000c23007c0c */ /* 0x000fc8000bf26070 */
[----:B------:R-:W-:Y:S01]  /*0a20*/  ISETP.GE.AND.EX P1, PT, R37, UR13, PT, P1 ;  /* 0x0000000d25007c0c */ /* 0x000fe2000bf26310 */
[----:B------:R-:W4:Y:S01]  /*0a30*/  @!P2 LDC.64 R24, c[0x0][0x3a0] ;  /* 0x0000e800ff18ab82 */ /* 0x000f220000000a00 */
[----:B--2---:R-:W-:-:S04]  /*0a40*/  @!P4 IADD3 R6, P6, PT, R21, R8, RZ ;  /* 0x000000081506c210 */ /* 0x004fc80007fde0ff */
[C---:B------:R-:W-:Y:S02]  /*0a50*/  @!P4 IADD3.X R7, PT, PT, R20.reuse, R9, RZ, P6, !PT ;  /* 0x000000091407c210 */ /* 0x040fe400037fe4ff */
[----:B-1----:R-:W-:Y:S01]  /*0a60*/  @!P4 IADD3 R8, P6, PT, R21, R12, RZ ;  /* 0x0000000c1508c210 */ /* 0x002fe20007fde0ff */
[----:B0-----:R-:W-:Y:S01]  /*0a70*/  @!P2 IMAD R12, R33, R10, RZ ;  /* 0x0000000a210ca224 */ /* 0x001fe200078e02ff */
[-C--:B---3--:R-:W-:Y:S02]  /*0a80*/  @!P0 MOV R2, R120.reuse ;  /* 0x0000007800028202 */ /* 0x088fe40000000f00 */
[----:B------:R-:W-:Y:S02]  /*0a90*/  CS2R R4, SRZ ;  /* 0x0000000000047805 */ /* 0x000fe4000001ff00 */
[----:B------:R-:W-:Y:S01]  /*0aa0*/  @!P4 IADD3.X R9, PT, PT, R20, R13, RZ, P6, !PT ;  /* 0x0000000d1409c210 */ /* 0x000fe200037fe4ff */
[----:B------:R-:W-:Y:S01]  /*0ab0*/  @!P2 IMAD R23, R27, R11, R12 ;  /* 0x0000000b1b17a224 */ /* 0x000fe200078e020c */
[----:B------:R-:W-:Y:S01]  /*0ac0*/  @!P2 MOV R12, R120 ;  /* 0x00000078000ca202 */ /* 0x000fe20000000f00 */
[----:B------:R-:W0:Y:S01]  /*0ad0*/  @!P2 LDC.64 R20, c[0x0][0x398] ;  /* 0x0000e600ff14ab82 */ /* 0x000e220000000a00 */
[-C--:B------:R-:W-:Y:S01]  /*0ae0*/  @!P2 MOV R13, R123.reuse ;  /* 0x0000007b000da202 */ /* 0x080fe20000000f00 */
[----:B----4-:R-:W-:Y:S01]  /*0af0*/  @!P0 IMAD R22, R29, R18, RZ ;  /* 0x000000121d168224 */ /* 0x010fe200078e02ff */
[----:B------:R-:W-:Y:S01]  /*0b00*/  @!P0 MOV R3, R123 ;  /* 0x0000007b00038202 */ /* 0x000fe20000000f00 */
[----:B------:R-:W5:Y:S01]  /*0b10*/  @!P5 LDG.E.64 R4, desc[UR8][R16.64] ;  /* 0x000000081004d981 */ /* 0x000f62000c1e1b00 */
[----:B------:R-:W-:-:S03]  /*0b20*/  @!P2 IMAD.WIDE.U32 R10, R27, R10, R12 ;  /* 0x0000000a1b0aa225 */ /* 0x000fc600078e000c */
[----:B------:R-:W1:Y:S01]  /*0b30*/  @!P1 LDC.64 R12, c[0x0][0x3f8] ;  /* 0x0000fe00ff0c9b82 */ /* 0x000e620000000a00 */
[----:B------:R-:W-:Y:S01]  /*0b40*/  ISETP.GE.U32.AND P3, PT, R110, UR12, PT ;  /* 0x0000000c6e007c0c */ /* 0x000fe2000bf66070 */
[----:B------:R-:W5:Y:S01]  /*0b50*/  @!P4 LDG.E.64 R78, desc[UR8][R6.64] ;  /* 0x00000008064ec981 */ /* 0x000f62000c1e1b00 */
[----:B------:R-:W-:Y:S01]  /*0b60*/  @!P2 IADD3 R23, PT, PT, R11, R23, RZ ;  /* 0x000000170b17a210 */ /* 0x000fe20007ffe0ff */
[----:B------:R-:W-:Y:S01]  /*0b70*/  @!P0 IMAD R29, R31, R19, R22 ;  /* 0x000000131f1d8224 */ /* 0x000fe200078e0216 */
[----:B------:R-:W-:Y:S01]  /*0b80*/  @!P1 MOV R30, R120 ;  /* 0x00000078001e9202 */ /* 0x000fe20000000f00 */
[----:B------:R-:W5:Y:S01]  /*0b90*/  @!P4 LDG.E.64 R76, desc[UR8][R8.64] ;  /* 0x00000008084cc981 */ /* 0x000f62000c1e1b00 */
[C---:B------:R-:W-:Y:S01]  /*0ba0*/  @!P2 SHF.L.U64.HI R28, R10.reuse, 0x2, R23 ;  /* 0x000000020a1ca819 */ /* 0x040fe20000010217 */
[----:B------:R-:W2:Y:S01]  /*0bb0*/  @!P0 LDC.64 R26, c[0x0][0x398] ;  /* 0x0000e600ff1a8b82 */ /* 0x000ea20000000a00 */
[----:B------:R-:W-:-:S07]  /*0bc0*/  @!P2 SHF.L.U32 R11, R10, 0x2, RZ ;  /* 0x000000020a0ba819 */ /* 0x000fce00000006ff */
[----:B------:R-:W3:Y:S01]  /*0bd0*/  @!P0 LDC.64 R22, c[0x0][0x3a0] ;  /* 0x0000e800ff168b82 */ /* 0x000ee20000000a00 */
[----:B------:R-:W-:Y:S01]  /*0be0*/  @!P2 IADD3 R24, P6, PT, R11, R24, RZ ;  /* 0x000000180b18a210 */ /* 0x000fe20007fde0ff */
[----:B------:R-:W-:Y:S01]  /*0bf0*/  @!P0 IMAD.WIDE.U32 R18, R31, R18, R2 ;  /* 0x000000121f128225 */ /* 0x000fe200078e0002 */
[----:B------:R-:W-:Y:S02]  /*0c00*/  ISETP.GE.AND.EX P3, PT, R92, UR13, PT, P3 ;  /* 0x0000000d5c007c0c */ /* 0x000fe4000bf66330 */
[C---:B------:R-:W-:Y:S02]  /*0c10*/  @!P2 IADD3.X R25, PT, PT, R28.reuse, R25, RZ, P6, !PT ;  /* 0x000000191c19a210 */ /* 0x040fe400037fe4ff */
[----:B0-----:R-:W-:Y:S02]  /*0c20*/  @!P2 IADD3 R10, P6, PT, R11, R20, RZ ;  /* 0x000000140b0aa210 */ /* 0x001fe40007fde0ff */
[----:B------:R-:W-:Y:S01]  /*0c30*/  @!P0 IADD3 R3, PT, PT, R19, R29, RZ ;  /* 0x0000001d13038210 */ /* 0x000fe20007ffe0ff */
[----:B------:R-:W5:Y:S01]  /*0c40*/  @!P2 LDG.E.64 R74, desc[UR8][R24.64] ;  /* 0x00000008184aa981 */ /* 0x000f62000c1e1b00 */
[----:B------:R-:W-:-:S02]  /*0c50*/  @!P2 IADD3.X R11, PT, PT, R28, R21, RZ, P6, !PT ;  /* 0x000000151c0ba210 */ /* 0x000fc400037fe4ff */
[C---:B------:R-:W-:Y:S01]  /*0c60*/  @!P0 SHF.L.U32 R21, R18.reuse, 0x2, RZ ;  /* 0x0000000212158819 */ /* 0x040fe200000006ff */
[----:B------:R-:W0:Y:S01]  /*0c70*/  @!P1 LDC.64 R28, c[0x0][0x3a0] ;  /* 0x0000e800ff1c9b82 */ /* 0x000e220000000a00 */
[----:B------:R-:W-:Y:S01]  /*0c80*/  @!P0 SHF.L.U64.HI R34, R18, 0x2, R3 ;  /* 0x0000000212228819 */ /* 0x000fe20000010203 */
[----:B-1----:R-:W-:Y:S01]  /*0c90*/  @!P1 IMAD R18, R37, R12, RZ ;  /* 0x0000000c25129224 */ /* 0x002fe200078e02ff */
[----:B------:R-:W-:Y:S01]  /*0ca0*/  @!P1 MOV R31, R123 ;  /* 0x0000007b001f9202 */ /* 0x000fe20000000f00 */
[----:B------:R-:W5:Y:S02]  /*0cb0*/  @!P2 LDG.E.64 R72, desc[UR8][R10.64] ;  /* 0x000000080a48a981 */ /* 0x000f64000c1e1b00 */
[----:B------:R-:W-:Y:S02]  /*0cc0*/  @!P1 IMAD R13, R35, R13, R18 ;  /* 0x0000000d230d9224 */ /* 0x000fe400078e0212 */
[----:B------:R-:W1:Y:S01]  /*0cd0*/  @!P3 LDC.64 R32, c[0x0][0x3f8] ;  /* 0x0000fe00ff20bb82 */ /* 0x000e620000000a00 */
[----:B---3--:R-:W-:Y:S01]  /*0ce0*/  @!P0 IADD3 R18, P6, PT, R21, R22, RZ ;  /* 0x0000001615128210 */ /* 0x008fe20007fde0ff */
[----:B------:R-:W-:Y:S01]  /*0cf0*/  @!P1 IMAD.WIDE.U32 R30, R35, R12, R30 ;  /* 0x0000000c231e9225 */ /* 0x000fe200078e001e */
[----:B------:R-:W-:-:S02]  /*0d00*/  MOV R3, RZ ;  /* 0x000000ff00037202 */ /* 0x000fc40000000f00 */
[----:B------:R-:W-:Y:S02]  /*0d10*/  @!P0 IADD3.X R19, PT, PT, R34, R23, RZ, P6, !PT ;  /* 0x0000001722138210 */ /* 0x000fe400037fe4ff */
[----:B--2---:R-:W-:Y:S01]  /*0d20*/  @!P0 IADD3 R12, P6, PT, R21, R26, RZ ;  /* 0x0000001a150c8210 */ /* 0x004fe20007fde0ff */
[----:B------:R-:W2:Y:S01]  /*0d30*/  @!P3 LDC.64 R22, c[0x0][0x3a0] ;  /* 0x0000e800ff16bb82 */ /* 0x000ea20000000a00 */
[----:B------:R-:W-:-:S06]  /*0d40*/  MOV R2, RZ ;  /* 0x000000ff00027202 */ /* 0x000fcc0000000f00 */
[----:B------:R3:W5:Y:S01]  /*0d50*/  @!P5 LDG.E.64 R2, desc[UR8][R14.64] ;  /* 0x000000080e02d981 */ /* 0x000762000c1e1b00 */
[----:B------:R-:W4:Y:S01]  /*0d60*/  @!P1 LDC.64 R20, c[0x0][0x398] ;  /* 0x0000e600ff149b82 */ /* 0x000f220000000a00 */
[----:B------:R-:W-:-:S04]  /*0d70*/  ISETP.GE.U32.AND P5, PT, R109, UR12, PT ;  /* 0x0000000c6d007c0c */ /* 0x000fc8000bfa6070 */
[----:B------:R-:W-:Y:S02]  /*0d80*/  ISETP.GE.AND.EX P5, PT, R91, UR13, PT, P5 ;  /* 0x0000000d5b007c0c */ /* 0x000fe4000bfa6350 */
[----:B---3--:R-:W-:Y:S01]  /*0d90*/  @!P1 IADD3 R15, PT, PT, R31, R13, RZ ;  /* 0x0000000d1f0f9210 */ /* 0x008fe20007ffe0ff */
[----:B-1----:R-:W-:Y:S01]  /*0da0*/  @!P3 IMAD R14, R92, R32, RZ ;  /* 0x000000205c0eb224 */ /* 0x002fe200078e02ff */
[----:B------:R-:W-:Y:S02]  /*0db0*/  @!P0 IADD3.X R13, PT, PT, R34, R27, RZ, P6, !PT ;  /* 0x0000001b220d8210 */ /* 0x000fe400037fe4ff */
[----:B------:R-:W-:Y:S01]  /*0dc0*/  @!P1 SHF.L.U32 R17, R30, 0x2, RZ ;  /* 0x000000021e119819 */ /* 0x000fe200000006ff */
[----:B------:R-:W-:Y:S01]  /*0dd0*/  @!P3 IMAD R35, R110, R33, R14 ;  /* 0x000000216e23b224 */ /* 0x000fe200078e020e */
[----:B------:R-:W-:Y:S02]  /*0de0*/  @!P1 SHF.L.U64.HI R34, R30, 0x2, R15 ;  /* 0x000000021e229819 */ /* 0x000fe4000001020f */
[----:B------:R-:W-:Y:S01]  /*0df0*/  @!P3 MOV R14, R120 ;  /* 0x00000078000eb202 */ /* 0x000fe20000000f00 */
[----:B------:R-:W1:Y:S01]  /*0e00*/  @!P3 LDC.64 R30, c[0x0][0x398] ;  /* 0x0000e600ff1ebb82 */ /* 0x000e620000000a00 */
[----:B------:R-:W-:-:S02]  /*0e10*/  @!P3 MOV R15, R123 ;  /* 0x0000007b000fb202 */ /* 0x000fc40000000f00 */
[----:B----4-:R-:W-:-:S05]  /*0e20*/  @!P1 IADD3 R16, P4, PT, R17, R20, RZ ;  /* 0x0000001411109210 */ /* 0x010fca0007f9e0ff */
[----:B------:R-:W3:Y:S01]  /*0e30*/  @!P5 LDC.64 R26, c[0x0][0x3f8] ;  /* 0x0000fe00ff1adb82 */ /* 0x000ee20000000a00 */
[----:B------:R-:W-:Y:S01]  /*0e40*/  @!P3 IMAD.WIDE.U32 R32, R110, R32, R14 ;  /* 0x000000206e20b225 */ /* 0x000fe200078e000e */
[----:B0-----:R-:W-:Y:S02]  /*0e50*/  @!P1 IADD3 R14, P6, PT, R17, R28, RZ ;  /* 0x0000001c110e9210 */ /* 0x001fe40007fde0ff */
[----:B------:R-:W-:Y:S02]  /*0e60*/  @!P1 IADD3.X R17, PT, PT, R34, R21, RZ, P4, !PT ;  /* 0x0000001522119210 */ /* 0x000fe400027fe4ff */
[----:B------:R-:W-:Y:S02]  /*0e70*/  ISETP.GE.U32.AND P4, PT, R107, UR12, PT ;  /* 0x0000000c6b007c0c */ /* 0x000fe4000bf86070 */
[----:B------:R-:W0:Y:S02]  /*0e80*/  @!P5 LDC.64 R40, c[0x0][0x3a0] ;  /* 0x0000e800ff28db82 */ /* 0x000e240000000a00 */
[----:B------:R-:W-:-:S02]  /*0e90*/  ISETP.GE.AND.EX P4, PT, R89, UR13, PT, P4 ;  /* 0x0000000d59007c0c */ /* 0x000fc4000bf86340 */
[----:B------:R-:W-:Y:S02]  /*0ea0*/  @!P3 IADD3 R15, PT, PT, R33, R35, RZ ;  /* 0x00000023210fb210 */ /* 0x000fe40007ffe0ff */
[C---:B------:R-:W-:Y:S02]  /*0eb0*/  @!P3 SHF.L.U32 R33, R32.reuse, 0x2, RZ ;  /* 0x000000022021b819 */ /* 0x040fe400000006ff */
[----:B------:R-:W-:Y:S02]  /*0ec0*/  @!P3 SHF.L.U64.HI R32, R32, 0x2, R15 ;  /* 0x000000022020b819 */ /* 0x000fe4000001020f */
[----:B------:R-:W-:Y:S02]  /*0ed0*/  @!P1 IADD3.X R15, PT, PT, R34, R29, RZ, P6, !PT ;  /* 0x0000001d220f9210 */ /* 0x000fe400037fe4ff */
[----:B--2---:R-:W-:Y:S01]  /*0ee0*/  @!P3 IADD3 R20, P6, PT, R33, R22, RZ ;  /* 0x000000162114b210 */ /* 0x004fe20007fde0ff */
[----:B------:R-:W2:Y:S03]  /*0ef0*/  @!P5 LDC.64 R34, c[0x0][0x398] ;  /* 0x0000e600ff22db82 */ /* 0x000ea60000000a00 */
[----:B------:R-:W-:Y:S01]  /*0f00*/  @!P3 IADD3.X R21, PT, PT, R32, R23, RZ, P6, !PT ;  /* 0x000000172015b210 */ /* 0x000fe200037fe4ff */
[----:B---3--:R-:W-:Y:S01]  /*0f10*/  @!P5 IMAD R6, R91, R26, RZ ;  /* 0x0000001a5b06d224 */ /* 0x008fe200078e02ff */
[----:B-1----:R-:W-:-:S03]  /*0f20*/  @!P3 IADD3 R22, P6, PT, R33, R30, RZ ;  /* 0x0000001e2116b210 */ /* 0x002fc60007fde0ff */
[----:B------:R-:W1:Y:S01]  /*0f30*/  @!P4 LDC.64 R28, c[0x0][0x3f8] ;  /* 0x0000fe00ff1ccb82 */ /* 0x000e620000000a00 */
[----:B------:R-:W-:Y:S01]  /*0f40*/  @!P3 IADD3.X R23, PT, PT, R32, R31, RZ, P6, !PT ;  /* 0x0000001f2017b210 */ /* 0x000fe200037fe4ff */
[C---:B------:R-:W-:Y:S01]  /*0f50*/  @!P5 IMAD R31, R109.reuse, R27, R6 ;  /* 0x0000001b6d1fd224 */ /* 0x040fe200078e0206 */
[----:B------:R-:W-:Y:S02]  /*0f60*/  @!P5 MOV R6, R120 ;  /* 0x000000780006d202 */ /* 0x000fe40000000f00 */
[----:B------:R-:W-:Y:S02]  /*0f70*/  @!P5 MOV R7, R123 ;  /* 0x0000007b0007d202 */ /* 0x000fe40000000f00 */
[----:B------:R-:W-:Y:S02]  /*0f80*/  ISETP.GE.U32.AND P2, PT, R106, UR12, PT ;  /* 0x0000000c6a007c0c */ /* 0x000fe4000bf46070 */
[----:B------:R-:W-:Y:S01]  /*0f90*/  CS2R R8, SRZ ;  /* 0x0000000000087805 */ /* 0x000fe2000001ff00 */
[----:B------:R-:W3:Y:S01]  /*0fa0*/  @!P4 LDC.64 R38, c[0x0][0x3a0] ;  /* 0x0000e800ff26cb82 */ /* 0x000ee20000000a00 */
[----:B------:R-:W-:Y:S01]  /*0fb0*/  @!P5 IMAD.WIDE.U32 R26, R109, R26, R6 ;  /* 0x0000001a6d1ad225 */ /* 0x000fe200078e0006 */
[----:B------:R-:W-:-:S02]  /*0fc0*/  ISETP.GE.AND.EX P2, PT, R88, UR13, PT, P2 ;  /* 0x0000000d58007c0c */ /* 0x000fc4000bf46320 */
[----:B------:R-:W-:Y:S01]  /*0fd0*/  CS2R R6, SRZ ;  /* 0x0000000000067805 */ /* 0x000fe2000001ff00 */
[----:B------:R4:W5:Y:S01]  /*0fe0*/  @!P0 LDG.E.64 R8, desc[UR8][R12.64] ;  /* 0x000000080c088981 */ /* 0x000962000c1e1b00 */
[----:B------:R-:W-:Y:S02]  /*0ff0*/  @!P5 IADD3 R27, PT, PT, R27, R31, RZ ;  /* 0x0000001f1b1bd210 */ /* 0x000fe40007ffe0ff */
[C---:B------:R-:W-:Y:S02]  /*1000*/  @!P5 SHF.L.U32 R31, R26.reuse, 0x2, RZ ;  /* 0x000000021a1fd819 */ /* 0x040fe400000006ff */
[----:B------:R4:W5:Y:S01]  /*1010*/  @!P0 LDG.E.64 R6, desc[UR8][R18.64] ;  /* 0x0000000812068981 */ /* 0x000962000c1e1b00 */
[----:B------:R-:W-:Y:S02]  /*1020*/  ISETP.GE.U32.AND P0, PT, R105, UR12, PT ;  /* 0x0000000c69007c0c */ /* 0x000fe4000bf06070 */
[----:B------:R-:W-:Y:S02]  /*1030*/  @!P5 SHF.L.U64.HI R30, R26, 0x2, R27 ;  /* 0x000000021a1ed819 */ /* 0x000fe4000001021b */
[----:B0-----:R-:W-:Y:S01]  /*1040*/  @!P5 IADD3 R40, P6, PT, R31, R40, RZ ;  /* 0x000000281f28d210 */ /* 0x001fe20007fde0ff */
[----:B------:R-:W0:Y:S01]  /*1050*/  @!P2 LDC.64 R24, c[0x0][0x3f8] ;  /* 0x0000fe00ff18ab82 */ /* 0x000e220000000a00 */
[----:B-1----:R-:W-:Y:S01]  /*1060*/  @!P4 IMAD R10, R89, R28, RZ ;  /* 0x0000001c590ac224 */ /* 0x002fe200078e02ff */
[----:B------:R-:W-:-:S02]  /*1070*/  ISETP.GE.AND.EX P0, PT, R87, UR13, PT, P0 ;  /* 0x0000000d57007c0c */ /* 0x000fc4000bf06300 */
[----:B------:R-:W-:Y:S02]  /*1080*/  @!P5 IADD3.X R41, PT, PT, R30, R41, RZ, P6, !PT ;  /* 0x000000291e29d210 */ /* 0x000fe400037fe4ff */
[----:B--2---:R-:W-:Y:S01]  /*1090*/  @!P5 IADD3 R34, P6, PT, R31, R34, RZ ;  /* 0x000000221f22d210 */ /* 0x004fe20007fde0ff */
[C---:B------:R-:W-:Y:S01]  /*10a0*/  @!P4 IMAD R31, R107.reuse, R29, R10 ;  /* 0x0000001d6b1fc224 */ /* 0x040fe200078e020a */
[----:B------:R-:W1:Y:S01]  /*10b0*/  @!P4 LDC.64 R26, c[0x0][0x398] ;  /* 0x0000e600ff1acb82 */ /* 0x000e620000000a00 */
[----:B------:R-:W-:Y:S02]  /*10c0*/  @!P4 MOV R10, R120 ;  /* 0x00000078000ac202 */ /* 0x000fe40000000f00 */
[----:B------:R-:W-:Y:S02]  /*10d0*/  @!P4 MOV R11, R123 ;  /* 0x0000007b000bc202 */ /* 0x000fe40000000f00 */
[----:B----4-:R-:W-:Y:S01]  /*10e0*/  CS2R R12, SRZ ;  /* 0x00000000000c7805 */ /* 0x010fe2000001ff00 */
[----:B------:R-:W-:Y:S01]  /*10f0*/  @!P4 IMAD.WIDE.U32 R28, R107, R28, R10 ;  /* 0x0000001c6b1cc225 */ /* 0x000fe200078e000a */
[----:B------:R-:W-:Y:S01]  /*1100*/  CS2R R10, SRZ ;  /* 0x00000000000a7805 */ /* 0x000fe2000001ff00 */
[----:B------:R-:W2:Y:S03]  /*1110*/  @!P0 LDC.64 R18, c[0x0][0x3f8] ;  /* 0x0000fe00ff128b82 */ /* 0x000ea60000000a00 */
[----:B------:R-:W5:Y:S01]  /*1120*/  @!P1 LDG.E.64 R12, desc[UR8][R16.64] ;  /* 0x00000008100c9981 */ /* 0x000f62000c1e1b00 */
[----:B------:R-:W-:-:S03]  /*1130*/  @!P4 IADD3 R31, PT, PT, R29, R31, RZ ;  /* 0x0000001f1d1fc210 */ /* 0x000fc60007ffe0ff */
[----:B------:R4:W5:Y:S01]  /*1140*/  @!P1 LDG.E.64 R10, desc[UR8][R14.64] ;  /* 0x000000080e0a9981 */ /* 0x000962000c1e1b00 */
[----:B------:R-:W-:Y:S02]  /*1150*/  @!P4 SHF.L.U32 R29, R28, 0x2, RZ ;  /* 0x000000021c1dc819 */ /* 0x000fe400000006ff */
[----:B------:R-:W-:Y:S01]  /*1160*/  ISETP.GE.U32.AND P1, PT, R104, UR12, PT ;  /* 0x0000000c68007c0c */ /* 0x000fe2000bf26070 */
[----:B------:R-:W2:Y:S01]  /*1170*/  @!P2 LDC.64 R36, c[0x0][0x3a0] ;  /* 0x0000e800ff24ab82 */ /* 0x000ea20000000a00 */
[----:B------:R-:W-:Y:S02]  /*1180*/  @!P5 IADD3.X R35, PT, PT, R30, R35, RZ, P6, !PT ;  /* 0x000000231e23d210 */ /* 0x000fe400037fe4ff */
[----:B------:R-:W-:Y:S02]  /*1190*/  @!P4 SHF.L.U64.HI R28, R28, 0x2, R31 ;  /* 0x000000021c1cc819 */ /* 0x000fe4000001021f */
[----:B---3--:R-:W-:Y:S02]  /*11a0*/  @!P4 IADD3 R38, P6, PT, R29, R38, RZ ;  /* 0x000000261d26c210 */ /* 0x008fe40007fde0ff */
[----:B------:R-:W-:Y:S01]  /*11b0*/  ISETP.GE.AND.EX P1, PT, R86, UR13, PT, P1 ;  /* 0x0000000d56007c0c */ /* 0x000fe2000bf26310 */
[----:B0-----:R-:W-:Y:S01]  /*11c0*/  @!P2 IMAD R30, R88, R24, RZ ;  /* 0x00000018581ea224 */ /* 0x001fe200078e02ff */
[----:B----4-:R-:W-:Y:S01]  /*11d0*/  @!P2 MOV R14, R120 ;  /* 0x00000078000ea202 */ /* 0x010fe20000000f00 */
[----:B------:R-:W0:Y:S01]  /*11e0*/  @!P2 LDC.64 R32, c[0x0][0x398] ;  /* 0x0000e600ff20ab82 */ /* 0x000e220000000a00 */
[----:B------:R-:W-:-:S02]  /*11f0*/  @!P2 MOV R15, R123 ;  /* 0x0000007b000fa202 */ /* 0x000fc40000000f00 */
[----:B------:R-:W-:Y:S02]  /*1200*/  @!P4 IADD3.X R39, PT, PT, R28, R39, RZ, P6, !PT ;  /* 0x000000271c27c210 */ /* 0x000fe400037fe4ff */
[----:B-1----:R-:W-:Y:S01]  /*1210*/  @!P4 IADD3 R26, P6, PT, R29, R26, RZ ;  /* 0x0000001a1d1ac210 */ /* 0x002fe20007fde0ff */
[C---:B------:R-:W-:Y:S02]  /*1220*/  @!P2 IMAD R29, R106.reuse, R25, R30 ;  /* 0x000000196a1da224 */ /* 0x040fe400078e021e */
[----:B------:R-:W-:Y:S01]  /*1230*/  @!P2 IMAD.WIDE.U32 R24, R106, R24, R14 ;  /* 0x000000186a18a225 */ /* 0x000fe200078e000e */
[----:B------:R-:W1:Y:S01]  /*1240*/  @!P0 LDC.64 R44, c[0x0][0x3a0] ;  /* 0x0000e800ff2c8b82 */ /* 0x000e620000000a00 */
[----:B------:R-:W-:-:S03]  /*1250*/  @!P4 IADD3.X R27, PT, PT, R28, R27, RZ, P6, !PT ;  /* 0x0000001b1c1bc210 */ /* 0x000fc600037fe4ff */
[----:B------:R-:W-:-:S04]  /*1260*/  @!P2 IADD3 R15, PT, PT, R25, R29, RZ ;  /* 0x0000001d190fa210 */ /* 0x000fc80007ffe0ff */
[----:B------:R-:W3:Y:S01]  /*1270*/  @!P0 LDC.64 R42, c[0x0][0x398] ;  /* 0x0000e600ff2a8b82 */ /* 0x000ee20000000a00 */
[----:B--2---:R-:W-:Y:S01]  /*1280*/  @!P0 IMAD R14, R87, R18, RZ ;  /* 0x00000012570e8224 */ /* 0x004fe200078e02ff */
[----:B------:R-:W-:-:S06]  /*1290*/  @!P2 SHF.L.U32 R31, R24, 0x2, RZ ;  /* 0x00000002181fa819 */ /* 0x000fcc00000006ff */
[----:B------:R-:W2:Y:S01]  /*12a0*/  @!P1 LDC.64 R28, c[0x0][0x3f8] ;  /* 0x0000fe00ff1c9b82 */ /* 0x000ea20000000a00 */
[----:B------:R-:W-:Y:S02]  /*12b0*/  @!P2 SHF.L.U64.HI R30, R24, 0x2, R15 ;  /* 0x00000002181ea819 */ /* 0x000fe4000001020f */
[----:B------:R-:W-:Y:S02]  /*12c0*/  @!P0 MOV R24, R120 ;  /* 0x0000007800188202 */ /* 0x000fe40000000f00 */
[----:B------:R-:W-:Y:S01]  /*12d0*/  @!P0 MOV R25, R123 ;  /* 0x0000007b00198202 */ /* 0x000fe20000000f00 */
[C---:B------:R-:W-:Y:S01]  /*12e0*/  @!P0 IMAD R47, R105.reuse, R19, R14 ;  /* 0x00000013692f8224 */ /* 0x040fe200078e020e */
[----:B------:R-:W-:Y:S02]  /*12f0*/  CS2R R14, SRZ ;  /* 0x00000000000e7805 */ /* 0x000fe4000001ff00 */
[----:B------:R-:W-:Y:S01]  /*1300*/  CS2R R16, SRZ ;  /* 0x0000000000107805 */ /* 0x000fe2000001ff00 */
[----:B------:R-:W4:Y:S01]  /*1310*/  @!P1 LDC.64 R54, c[0x0][0x3a0] ;  /* 0x0000e800ff369b82 */ /* 0x000f220000000a00 */
[----:B------:R-:W-:-:S02]  /*1320*/  @!P0 IMAD.WIDE.U32 R18, R105, R18, R24 ;  /* 0x0000001269128225 */ /* 0x000fc400078e0018 */
[----:B------:R2:W5:Y:S03]  /*1330*/  @!P3 LDG.E.64 R14, desc[UR8][R20.64] ;  /* 0x00000008140eb981 */ /* 0x000566000c1e1b00 */
[----:B------:R-:W-:Y:S01]  /*1340*/  @!P0 IADD3 R25, PT, PT, R19, R47, RZ ;  /* 0x0000002f13198210 */ /* 0x000fe20007ffe0ff */
[----:B------:R2:W5:Y:S01]  /*1350*/  @!P3 LDG.E.64 R16, desc[UR8][R22.64] ;  /* 0x000000081610b981 */ /* 0x000562000c1e1b00 */
[C---:B------:R-:W-:Y:S01]  /*1360*/  @!P2 IADD3 R36, P3, PT, R31.reuse, R36, RZ ;  /* 0x000000241f24a210 */ /* 0x040fe20007f7e0ff */
[----:B------:R-:W4:Y:S01]  /*1370*/  @!P1 LDC.64 R48, c[0x0][0x398] ;  /* 0x0000e600ff309b82 */ /* 0x000f220000000a00 */
[----:B------:R-:W-:Y:S02]  /*1380*/  @!P0 SHF.L.U32 R19, R18, 0x2, RZ ;  /* 0x0000000212138819 */ /* 0x000fe400000006ff */
[----:B0-----:R-:W-:Y:S02]  /*1390*/  @!P2 IADD3 R32, P6, PT, R31, R32, RZ ;  /* 0x000000201f20a210 */ /* 0x001fe40007fde0ff */
[----:B------:R-:W-:-:S02]  /*13a0*/  @!P2 IADD3.X R37, PT, PT, R30, R37, RZ, P3, !PT ;  /* 0x000000251e25a210 */ /* 0x000fc40001ffe4ff */
[----:B------:R-:W-:Y:S02]  /*13b0*/  @!P0 SHF.L.U64.HI R18, R18, 0x2, R25 ;  /* 0x0000000212128819 */ /* 0x000fe40000010219 */
[C---:B-1----:R-:W-:Y:S02]  /*13c0*/  @!P0 IADD3 R44, P3, PT, R19.reuse, R44, RZ ;  /* 0x0000002c132c8210 */ /* 0x042fe40007f7e0ff */
[----:B------:R-:W-:Y:S02]  /*13d0*/  @!P2 IADD3.X R33, PT, PT, R30, R33, RZ, P6, !PT ;  /* 0x000000211e21a210 */ /* 0x000fe400037fe4ff */
[----:B---3--:R-:W-:Y:S01]  /*13e0*/  @!P0 IADD3 R42, P6, PT, R19, R42, RZ ;  /* 0x0000002a132a8210 */ /* 0x008fe20007fde0ff */
[----:B--2---:R-:W-:Y:S01]  /*13f0*/  @!P1 IMAD R19, R86, R28, RZ ;  /* 0x0000001c56139224 */ /* 0x004fe200078e02ff */
[----:B------:R-:W-:Y:S02]  /*1400*/  @!P0 IADD3.X R45, PT, PT, R18, R45, RZ, P3, !PT ;  /* 0x0000002d122d8210 */ /* 0x000fe40001ffe4ff */
[----:B------:R-:W-:Y:S01]  /*1410*/  ISETP.GE.U32.AND P3, PT, R103, UR12, PT ;  /* 0x0000000c67007c0c */ /* 0x000fe2000bf66070 */
[----:B------:R-:W-:Y:S01]  /*1420*/  @!P1 IMAD R25, R104, R29, R19 ;  /* 0x0000001d68199224 */ /* 0x000fe200078e0213 */
[----:B------:R-:W-:-:S02]  /*1430*/  @!P0 IADD3.X R43, PT, PT, R18, R43, RZ, P6, !PT ;  /* 0x0000002b122b8210 */ /* 0x000fc400037fe4ff */
[----:B------:R-:W-:Y:S02]  /*1440*/  CS2R R18, SRZ ;  /* 0x0000000000127805 */ /* 0x000fe4000001ff00 */
[----:B------:R-:W-:Y:S02]  /*1450*/  CS2R R20, SRZ ;  /* 0x0000000000147805 */ /* 0x000fe4000001ff00 */
[----:B------:R-:W-:Y:S02]  /*1460*/  ISETP.GE.AND.EX P3, PT, R85, UR13, PT, P3 ;  /* 0x0000000d55007c0c */ /* 0x000fe4000bf66330 */
[----:B------:R-:W5:Y:S04]  /*1470*/  @!P5 LDG.E.64 R18, desc[UR8][R40.64] ;  /* 0x000000082812d981 */ /* 0x000f68000c1e1b00 */
[----:B------:R0:W5:Y:S01]  /*1480*/  @!P5 LDG.E.64 R20, desc[UR8][R34.64] ;  /* 0x000000082214d981 */ /* 0x000162000c1e1b00 */
[----:B------:R-:W-:-:S02]  /*1490*/  ISETP.GE.U32.AND P5, PT, R102, UR12, PT ;  /* 0x0000000c66007c0c */ /* 0x000fc4000bfa6070 */
[----:B------:R-:W-:Y:S02]  /*14a0*/  @!P1 MOV R22, R120 ;  /* 0x0000007800169202 */ /* 0x000fe40000000f00 */
[----:B------:R-:W-:Y:S02]  /*14b0*/  @!P1 MOV R23, R123 ;  /* 0x0000007b00179202 */ /* 0x000fe40000000f00 */
[----:B------:R-:W1:Y:S01]  /*14c0*/  @!P3 LDC.64 R30, c[0x0][0x3f8] ;  /* 0x0000fe00ff1ebb82 */ /* 0x000e620000000a00 */
[----:B------:R-:W-:Y:S01]  /*14d0*/  ISETP.GE.AND.EX P5, PT, R84, UR13, PT, P5 ;  /* 0x0000000d54007c0c */ /* 0x000fe2000bfa6350 */
[----:B------:R-:W-:-:S05]  /*14e0*/  @!P1 IMAD.WIDE.U32 R28, R104, R28, R22 ;  /* 0x0000001c681c9225 */ /* 0x000fca00078e0016 */
[----:B------:R-:W-:Y:S02]  /*14f0*/  @!P1 IADD3 R29, PT, PT, R29, R25, RZ ;  /* 0x000000191d1d9210 */ /* 0x000fe40007ffe0ff */
[----:B------:R-:W-:-:S05]  /*1500*/  CS2R R24, SRZ ;  /* 0x0000000000187805 */ /* 0x000fca000001ff00 */
[----:B0-----:R-:W0:Y:S01]  /*1510*/  @!P5 LDC.64 R34, c[0x0][0x3f8] ;  /* 0x0000fe00ff22db82 */ /* 0x001e220000000a00 */
[----:B------:R-:W-:Y:S01]  /*1520*/  CS2R R22, SRZ ;  /* 0x0000000000167805 */ /* 0x000fe2000001ff00 */
[----:B------:R2:W5:Y:S01]  /*1530*/  @!P4 LDG.E.64 R24, desc[UR8][R26.64] ;  /* 0x000000081a18c981 */ /* 0x000562000c1e1b00 */
[C---:B------:R-:W-:Y:S02]  /*1540*/  @!P1 SHF.L.U32 R41, R28.reuse, 0x2, RZ ;  /* 0x000000021c299819 */ /* 0x040fe400000006ff */
[----:B------:R-:W-:Y:S02]  /*1550*/  @!P1 SHF.L.U64.HI R40, R28, 0x2, R29 ;  /* 0x000000021c289819 */ /* 0x000fe4000001021d */
[----:B------:R-:W-:Y:S02]  /*1560*/  CS2R R28, SRZ ;  /* 0x00000000001c7805 */ /* 0x000fe4000001ff00 */
[----:B----4-:R-:W-:Y:S01]  /*1570*/  @!P1 IADD3 R54, P6, PT, R41, R54, RZ ;  /* 0x0000003629369210 */ /* 0x010fe20007fde0ff */
[----:B------:R3:W5:Y:S01]  /*1580*/  @!P4 LDG.E.64 R22, desc[UR8][R38.64] ;  /* 0x000000082616c981 */ /* 0x000762000c1e1b00 */
[----:B-1----:R-:W-:Y:S01]  /*1590*/  @!P3 IMAD R46, R85, R30, RZ ;  /* 0x0000001e552eb224 */ /* 0x002fe200078e02ff */
[----:B------:R-:W-:-:S02]  /*15a0*/  @!P5 MOV R56, R120 ;  /* 0x000000780038d202 */ /* 0x000fc40000000f00 */
[----:B--2---:R-:W-:Y:S02]  /*15b0*/  CS2R R26, SRZ ;  /* 0x00000000001a7805 */ /* 0x004fe4000001ff00 */
[----:B------:R-:W-:Y:S01]  /*15c0*/  ISETP.GE.U32.AND P4, PT, R108, UR12, PT ;  /* 0x0000000c6c007c0c */ /* 0x000fe2000bf86070 */
[----:B------:R1:W5:Y:S01]  /*15d0*/  @!P2 LDG.E.64 R28, desc[UR8][R32.64] ;  /* 0x00000008201ca981 */ /* 0x000362000c1e1b00 */
[----:B------:R-:W-:Y:S01]  /*15e0*/  @!P1 IADD3.X R55, PT, PT, R40, R55, RZ, P6, !PT ;  /* 0x0000003728379210 */ /* 0x000fe200037fe4ff */
[----:B------:R-:W2:Y:S02]  /*15f0*/  @!P5 LDC.64 R52, c[0x0][0x3a0] ;  /* 0x0000e800ff34db82 */ /* 0x000ea40000000a00 */
[----:B------:R4:W5:Y:S01]  /*1600*/  @!P2 LDG.E.64 R26, desc[UR8][R36.64] ;  /* 0x00000008241aa981 */ /* 0x000962000c1e1b00 */
[----:B------:R-:W-:-:S05]  /*1610*/  ISETP.GE.U32.AND P6, PT, R101, UR12, PT ;  /* 0x0000000c65007c0c */ /* 0x000fca000bfc6070 */
[----:B---3--:R-:W3:Y:S01]  /*1620*/  @!P3 LDC.64 R38, c[0x0][0x398] ;  /* 0x0000e600ff26bb82 */ /* 0x008ee20000000a00 */
[----:B-1----:R-:W-:Y:S02]  /*1630*/  @!P3 MOV R32, R120 ;  /* 0x000000780020b202 */ /* 0x002fe40000000f00 */
[----:B------:R-:W-:-:S05]  /*1640*/  @!P3 MOV R33, R123 ;  /* 0x0000007b0021b202 */ /* 0x000fca0000000f00 */
[----:B----4-:R-:W1:Y:S01]  /*1650*/  @!P3 LDC.64 R36, c[0x0][0x3a0] ;  /* 0x0000e800ff24bb82 */ /* 0x010e620000000a00 */
[----:B------:R-:W-:Y:S02]  /*1660*/  ISETP.GE.AND.EX P2, PT, R90, UR13, PT, P4 ;  /* 0x0000000d5a007c0c */ /* 0x000fe4000bf46340 */
[----:B------:R-:W-:Y:S01]  /*1670*/  @!P1 IADD3 R48, P4, PT, R41, R48, RZ ;  /* 0x0000003029309210 */ /* 0x000fe20007f9e0ff */
[C---:B------:R-:W-:Y:S01]  /*1680*/  @!P3 IMAD R41, R103.reuse, R31, R46 ;  /* 0x0000001f6729b224 */ /* 0x040fe200078e022e */
[----:B------:R-:W-:Y:S01]  /*1690*/  ISETP.GE.AND.EX P6, PT, R0, UR13, PT, P6 ;  /* 0x0000000d00007c0c */ /* 0x000fe2000bfc6360 */
[----:B------:R-:W-:Y:S01]  /*16a0*/  @!P3 IMAD.WIDE.U32 R30, R103, R30, R32 ;  /* 0x0000001e671eb225 */ /* 0x000fe200078e0020 */
[----:B------:R-:W-:Y:S01]  /*16b0*/  @!P5 MOV R57, R123 ;  /* 0x0000007b0039d202 */ /* 0x000fe20000000f00 */
[----:B------:R-:W4:Y:S02]  /*16c0*/  @!P5 LDC.64 R50, c[0x0][0x398] ;  /* 0x0000e600ff32db82 */ /* 0x000f240000000a00 */
[-C--:B0-----:R-:W-:Y:S01]  /*16d0*/  @!P5 IMAD R32, R84, R34.reuse, RZ ;  /* 0x000000225420d224 */ /* 0x081fe200078e02ff */
[----:B------:R-:W-:Y:S01]  /*16e0*/  @!P3 IADD3 R31, PT, PT, R31, R41, RZ ;  /* 0x000000291f1fb210 */ /* 0x000fe20007ffe0ff */
[----:B------:R-:W-:Y:S01]  /*16f0*/  @!P5 IMAD.WIDE.U32 R56, R102, R34, R56 ;  /* 0x000000226638d225 */ /* 0x000fe200078e0038 */
[----:B------:R-:W-:-:S02]  /*1700*/  @!P3 SHF.L.U32 R61, R30, 0x2, RZ ;  /* 0x000000021e3db819 */ /* 0x000fc400000006ff */
[----:B------:R-:W-:Y:S01]  /*1710*/  @!P3 SHF.L.U64.HI R60, R30, 0x2, R31 ;  /* 0x000000021e3cb819 */ /* 0x000fe2000001021f */
[----:B------:R-:W-:Y:S01]  /*1720*/  @!P5 IMAD R47, R102, R35, R32 ;  /* 0x00000023662fd224 */ /* 0x000fe200078e0220 */
[----:B------:R-:W-:Y:S02]  /*1730*/  CS2R R30, SRZ ;  /* 0x00000000001e7805 */ /* 0x000fe4000001ff00 */
[----:B------:R-:W-:Y:S01]  /*1740*/  CS2R R32, SRZ ;  /* 0x0000000000207805 */ /* 0x000fe2000001ff00 */
[----:B------:R-:W0:Y:S01]  /*1750*/  @!P6 LDC.64 R34, c[0x0][0x3f8] ;  /* 0x0000fe00ff22eb82 */ /* 0x000e220000000a00 */
[----:B------:R-:W-:Y:S02]  /*1760*/  @!P5 IADD3 R47, PT, PT, R57, R47, RZ ;  /* 0x0000002f392fd210 */ /* 0x000fe40007ffe0ff */
[----:B------:R-:W-:Y:S01]  /*1770*/  @!P1 IADD3.X R49, PT, PT, R40, R49, RZ, P4, !PT ;  /* 0x0000003128319210 */ /* 0x000fe200027fe4ff */
[----:B------:R3:W5:Y:S01]  /*1780*/  @!P0 LDG.E.64 R30, desc[UR8][R44.64] ;  /* 0x000000082c1e8981 */ /* 0x000762000c1e1b00 */
[----:B-1----:R-:W-:-:S03]  /*1790*/  @!P3 IADD3 R46, P4, PT, R61, R36, RZ ;  /* 0x000000243d2eb210 */ /* 0x002fc60007f9e0ff */
[----:B------:R1:W5:Y:S01]  /*17a0*/  @!P0 LDG.E.64 R32, desc[UR8][R42.64] ;  /* 0x000000082a208981 */ /* 0x000362000c1e1b00 */
[C---:B------:R-:W-:Y:S01]  /*17b0*/  @!P5 SHF.L.U64.HI R58, R56.reuse, 0x2, R47 ;  /* 0x00000002383ad819 */ /* 0x040fe2000001022f */
[----:B------:R-:W2:Y:S01]  /*17c0*/  @!P2 LDC.64 R40, c[0x0][0x3f8] ;  /* 0x0000fe00ff28ab82 */ /* 0x000ea20000000a00 */
[----:B---3--:R-:W-:Y:S02]  /*17d0*/  @!P3 IADD3 R44, P0, PT, R61, R38, RZ ;  /* 0x000000263d2cb210 */ /* 0x008fe40007f1e0ff */
[----:B------:R-:W-:-:S05]  /*17e0*/  @!P5 SHF.L.U32 R61, R56, 0x2, RZ ;  /* 0x00000002383dd819 */ /* 0x000fca00000006ff */
[----:B------:R-:W3:Y:S01]  /*17f0*/  LDC.64 R56, c[0x0][0x3b8] ;  /* 0x0000ee00ff387b82 */ /* 0x000ee20000000a00 */
[----:B0-----:R-:W-:Y:S01]  /*1800*/  @!P6 IMAD R64, R0, R34, RZ ;  /* 0x000000220040e224 */ /* 0x001fe200078e02ff */
[----:B------:R-:W-:-:S03]  /*1810*/  @!P6 MOV R65, R123 ;  /* 0x0000007b0041e202 */ /* 0x000fc60000000f00 */
[C---:B------:R-:W-:Y:S01]  /*1820*/  @!P6 IMAD R71, R101.reuse, R35, R64 ;  /* 0x000000236547e224 */ /* 0x040fe200078e0240 */
[----:B------:R-:W-:Y:S02]  /*1830*/  @!P6 MOV R64, R120 ;  /* 0x000000780040e202 */ /* 0x000fe40000000f00 */
[----:B------:R-:W-:Y:S02]  /*1840*/  @!P3 IADD3.X R47, PT, PT, R60, R37, RZ, P4, !PT ;  /* 0x000000253c2fb210 */ /* 0x000fe400027fe4ff */
[----:B------:R-:W0:Y:S01]  /*1850*/  @!P2 LDC.64 R36, c[0x0][0x3a0] ;  /* 0x0000e800ff24ab82 */ /* 0x000e220000000a00 */
[----:B--2---:R-:W-:Y:S01]  /*1860*/  @!P2 IMAD R38, R90, R40, RZ ;  /* 0x000000285a26a224 */ /* 0x004fe200078e02ff */
[----:B------:R-:W-:Y:S01]  /*1870*/  @!P3 IADD3.X R45, PT, PT, R60, R39, RZ, P0, !PT ;  /* 0x000000273c2db210 */ /* 0x000fe200007fe4ff */
[----:B------:R-:W-:-:S04]  /*1880*/  @!P6 IMAD.WIDE.U32 R64, R101, R34, R64 ;  /* 0x000000226540e225 */ /* 0x000fc800078e0040 */
[----:B---3--:R-:W-:Y:S01]  /*1890*/  IMAD.WIDE R56, R98, 0x8, R56 ;  /* 0x0000000862387825 */ /* 0x008fe200078e0238 */
[C---:B------:R-:W-:Y:S02]  /*18a0*/  @!P5 IADD3 R52, P4, PT, R61.reuse, R52, RZ ;  /* 0x000000343d34d210 */ /* 0x040fe40007f9e0ff */
[----:B----4-:R-:W-:Y:S02]  /*18b0*/  @!P5 IADD3 R50, P0, PT, R61, R50, RZ ;  /* 0x000000323d32d210 */ /* 0x010fe40007f1e0ff */
[----:B------:R2:W3:Y:S01]  /*18c0*/  LDG.E.64 R34, desc[UR8][R56.64] ;  /* 0x0000000838227981 */ /* 0x0004e2000c1e1b00 */
[----:B-1----:R-:W-:Y:S01]  /*18d0*/  @!P2 IMAD R43, R108, R41, R38 ;  /* 0x000000296c2ba224 */ /* 0x002fe200078e0226 */
[----:B------:R-:W-:Y:S01]  /*18e0*/  @!P2 MOV R60, R120 ;  /* 0x00000078003ca202 */ /* 0x000fe20000000f00 */
[----:B------:R-:W2:Y:S01]  /*18f0*/  @!P2 LDC.64 R38, c[0x0][0x398] ;  /* 0x0000e600ff26ab82 */ /* 0x000ea20000000a00 */
[----:B------:R-:W-:Y:S02]  /*1900*/  @!P2 MOV R61, R123 ;  /* 0x0000007b003da202 */ /* 0x000fe40000000f00 */
[----:B------:R-:W-:Y:S01]  /*1910*/  @!P5 IADD3.X R53, PT, PT, R58, R53, RZ, P4, !PT ;  /* 0x000000353a35d210 */ /* 0x000fe200027fe4ff */
[----:B------:R-:W-:-:S04]  /*1920*/  @!P2 IMAD.WIDE.U32 R60, R108, R40, R60 ;  /* 0x000000286c3ca225 */ /* 0x000fc800078e003c */
[----:B------:R-:W1:Y:S01]  /*1930*/  @!P6 LDC.64 R40, c[0x0][0x3a0] ;  /* 0x0000e800ff28eb82 */ /* 0x000e620000000a00 */
[----:B------:R-:W-:Y:S02]  /*1940*/  ISETP.NE.AND P4, PT, RZ, UR10, PT ;  /* 0x0000000aff007c0c */ /* 0x000fe4000bf85270 */
[----:B------:R-:W-:-:S05]  /*1950*/  @!P2 IADD3 R61, PT, PT, R61, R43, RZ ;  /* 0x0000002b3d3da210 */ /* 0x000fca0007ffe0ff */
[----:B------:R-:W4:Y:S01]  /*1960*/  @!P6 LDC.64 R42, c[0x0][0x398] ;  /* 0x0000e600ff2aeb82 */ /* 0x000f220000000a00 */
[----:B------:R-:W-:Y:S02]  /*1970*/  @!P2 SHF.L.U32 R63, R60, 0x2, RZ ;  /* 0x000000023c3fa819 */ /* 0x000fe400000006ff */
[----:B------:R-:W-:Y:S02]  /*1980*/  @!P5 IADD3.X R51, PT, PT, R58, R51, RZ, P0, !PT ;  /* 0x000000333a33d210 */ /* 0x000fe400007fe4ff */
[----:B------:R-:W-:Y:S02]  /*1990*/  @!P2 SHF.L.U64.HI R58, R60, 0x2, R61 ;  /* 0x000000023c3aa819 */ /* 0x000fe4000001023d */
[----:B0-----:R-:W-:Y:S01]  /*19a0*/  @!P2 IADD3 R66, P0, PT, R63, R36, RZ ;  /* 0x000000243f42a210 */ /* 0x001fe20007f1e0ff */
[----:B------:R-:W0:Y:S03]  /*19b0*/  @P4 LDC.64 R60, c[0x0][0x3b0] ;  /* 0x0000ec00ff3c4b82 */ /* 0x000e260000000a00 */
[----:B------:R-:W-:-:S02]  /*19c0*/  @!P2 IADD3.X R67, PT, PT, R58, R37, RZ, P0, !PT ;  /* 0x000000253a43a210 */ /* 0x000fc400007fe4ff */
[----:B--2---:R-:W-:Y:S02]  /*19d0*/  @!P2 IADD3 R56, P0, PT, R63, R38, RZ ;  /* 0x000000263f38a210 */ /* 0x004fe40007f1e0ff */
[----:B------:R-:W-:Y:S02]  /*19e0*/  @!P6 IADD3 R37, PT, PT, R65, R71, RZ ;  /* 0x000000474125e210 */ /* 0x000fe40007ffe0ff */
[----:B------:R-:W-:Y:S02]  /*19f0*/  @!P6 SHF.L.U32 R65, R64, 0x2, RZ ;  /* 0x000000024041e819 */ /* 0x000fe400000006ff */
[----:B------:R-:W-:Y:S02]  /*1a00*/  @!P2 IADD3.X R57, PT, PT, R58, R39, RZ, P0, !PT ;  /* 0x000000273a39a210 */ /* 0x000fe400007fe4ff */
[----:B------:R-:W-:Y:S02]  /*1a10*/  @!P6 SHF.L.U64.HI R36, R64, 0x2, R37 ;  /* 0x000000024024e819 */ /* 0x000fe40000010225 */
[----:B-1----:R-:W-:-:S02]  /*1a20*/  @!P6 IADD3 R58, P0, PT, R65, R40, RZ ;  /* 0x00000028413ae210 */ /* 0x002fc40007f1e0ff */
[----:B------:R-:W-:Y:S02]  /*1a30*/  IADD3 R37, PT, PT, R62, R59, RZ ;  /* 0x0000003b3e257210 */ /* 0x000fe40007ffe0ff */
[C---:B------:R-:W-:Y:S02]  /*1a40*/  @!P6 IADD3.X R59, PT, PT, R36.reuse, R41, RZ, P0, !PT ;  /* 0x00000029243be210 */ /* 0x040fe400007fe4ff */
[----:B----4-:R-:W-:Y:S02]  /*1a50*/  @!P6 IADD3 R64, P0, PT, R65, R42, RZ ;  /* 0x0000002a4140e210 */ /* 0x010fe40007f1e0ff */
[----:B------:R-:W-:Y:S02]  /*1a60*/  CS2R R40, SRZ ;  /* 0x0000000000287805 */ /* 0x000fe4000001ff00 */
[----:B------:R-:W-:Y:S02]  /*1a70*/  @!P6 IADD3.X R65, PT, PT, R36, R43, RZ, P0, !PT ;  /* 0x0000002b2441e210 */ /* 0x000fe400007fe4ff */
[----:B------:R-:W-:Y:S01]  /*1a80*/  CS2R R42, SRZ ;  /* 0x00000000002a7805 */ /* 0x000fe2000001ff00 */
[----:B0-----:R-:W-:Y:S01]  /*1a90*/  @P4 IMAD.WIDE R62, R37, 0x2, R60 ;  /* 0x00000002253e4825 */ /* 0x001fe200078e023c */
[----:B------:R0:W5:Y:S01]  /*1aa0*/  @!P3 LDG.E.64 R40, desc[UR8][R46.64] ;  /* 0x000000082e28b981 */ /* 0x000162000c1e1b00 */
[----:B------:R-:W-:-:S02]  /*1ab0*/  CS2R R38, SRZ ;  /* 0x0000000000267805 */ /* 0x000fc4000001ff00 */
[----:B------:R-:W-:Y:S01]  /*1ac0*/  IMAD.WIDE R68, R37, 0x2, R68 ;  /* 0x0000000225447825 */ /* 0x000fe200078e0244 */
[----:B------:R1:W5:Y:S01]  /*1ad0*/  @!P3 LDG.E.64 R42, desc[UR8][R44.64] ;  /* 0x000000082c2ab981 */ /* 0x000362000c1e1b00 */
[----:B------:R-:W-:-:S03]  /*1ae0*/  CS2R R36, SRZ ;  /* 0x0000000000247805 */ /* 0x000fc6000001ff00 */
        /* <DEDUP_REMOVED lines=8> */
[----:B------:R-:W4:Y:S01]  /*1b70*/  @P4 LDG.E.U16 R61, desc[UR8][R62.64] ;  /* 0x000000083e3d4981 */ /* 0x000f22000c1e1500 */
[----:B-1----:R-:W-:-:S03]  /*1b80*/  CS2R R50, SRZ ;  /* 0x0000000000327805 */ /* 0x002fc6000001ff00 */
[----:B------:R-:W4:Y:S01]  /*1b90*/  LDG.E.U16 R113, desc[UR8][R68.64] ;  /* 0x0000000844717981 */ /* 0x000f22000c1e1500 */
[----:B--2---:R-:W-:-:S03]  /*1ba0*/  CS2R R52, SRZ ;  /* 0x0000000000347805 */ /* 0x004fc6000001ff00 */
[----:B------:R3:W2:Y:S04]  /*1bb0*/  LDG.E.U16 R60, desc[UR8][R68.64+0x2] ;  /* 0x00000208443c7981 */ /* 0x0006a8000c1e1500 */
[----:B------:R0:W2:Y:S04]  /*1bc0*/  @P4 LDG.E.U16 R62, desc[UR8][R62.64+0x2] ;  /* 0x000002083e3e4981 */ /* 0x0000a8000c1e1500 */
[----:B------:R1:W5:Y:S04]  /*1bd0*/  @!P2 LDG.E.64 R48, desc[UR8][R66.64] ;  /* 0x000000084230a981 */ /* 0x000368000c1e1b00 */
[----:B------:R1:W5:Y:S04]  /*1be0*/  @!P2 LDG.E.64 R50, desc[UR8][R56.64] ;  /* 0x000000083832a981 */ /* 0x000368000c1e1b00 */
[----:B------:R1:W5:Y:S04]  /*1bf0*/  @!P6 LDG.E.64 R52, desc[UR8][R58.64] ;  /* 0x000000083a34e981 */ /* 0x000368000c1e1b00 */
[----:B------:R1:W5:Y:S01]  /*1c00*/  @!P6 LDG.E.64 R54, desc[UR8][R64.64] ;  /* 0x000000084036e981 */ /* 0x000362000c1e1b00 */
[----:B------:R-:W-:Y:S01]  /*1c10*/  MOV R115, 0x3f800000 ;  /* 0x3f80000000737802 */ /* 0x000fe20000000f00 */
[----:B------:R-:W-:Y:S01]  /*1c20*/  UISETP.NE.AND UP0, UPT, UR10, URZ, UPT ;  /* 0x000000ff0a00728c */ /* 0x000fe2000bf05270 */
[----:B------:R-:W-:-:S02]  /*1c30*/  MOV R116, RZ ;  /* 0x000000ff00747202 */ /* 0x000fc40000000f00 */
[----:B------:R-:W-:Y:S01]  /*1c40*/  MOV R114, RZ ;  /* 0x000000ff00727202 */ /* 0x000fe20000000f00 */
[----:B---3--:R-:W-:-:S05]  /*1c50*/  FFMA.FTZ R68, -R34, R34, R35 ;  /* 0x0000002222447223 */ /* 0x008fca0000010123 */
[----:B------:R-:W-:-:S13]  /*1c60*/  FSETP.GTU.FTZ.AND P0, PT, R68, RZ, PT ;  /* 0x000000ff4400720b */ /* 0x000fda0003f1c000 */
[----:B0-----:R-:W0:Y:S02]  /*1c70*/  @P0 LDC R63, c[0x0][0x3c0] ;  /* 0x0000f000ff3f0b82 */ /* 0x001e240000000800 */
[----:B0-----:R-:W-:-:S04]  /*1c80*/  @P0 FADD.FTZ R63, R68, R63 ;  /* 0x0000003f443f0221 */ /* 0x001fc80000010000 */
[----:B------:R1:W0:Y:S01]  /*1c90*/  @P0 MUFU.RSQ R115, R63 ;  /* 0x0000003f00730308 */ /* 0x0002220000001400 */
[----:B----4-:R-:W-:Y:S02]  /*1ca0*/  @P4 SHF.L.U32 R116, R61, 0x10, RZ ;  /* 0x000000103d744819 */ /* 0x010fe400000006ff */
[----:B------:R-:W-:Y:S02]  /*1cb0*/  SHF.L.U32 R113, R113, 0x10, RZ ;  /* 0x0000001071717819 */ /* 0x000fe400000006ff */
[----:B--2---:R-:W-:Y:S02]  /*1cc0*/  SHF.L.U32 R35, R60, 0x10, RZ ;  /* 0x000000103c237819 */ /* 0x004fe400000006ff */
[----:B------:R-:W-:Y:S01]  /*1cd0*/  @P4 SHF.L.U32 R114, R62, 0x10, RZ ;  /* 0x000000103e724819 */ /* 0x000fe200000006ff */
        /* <DEDUP_REMOVED lines=226> */
.L_x_1548:
[C---:B-----5:R-:W-:Y:S01]  /*2b00*/  FADD.FTZ R56, -R34.reuse, R82 ;  /* 0x0000005222387221 */ /* 0x060fe20000010100 */
[C---:B------:R-:W-:Y:S01]  /*2b10*/  FADD.FTZ R68, -R34.reuse, R78 ;  /* 0x0000004e22447221 */ /* 0x040fe20000010100 */
[C---:B------:R-:W-:Y:S01]  /*2b20*/  FADD.FTZ R64, -R34.reuse, R79 ;  /* 0x0000004f22407221 */ /* 0x040fe20000010100 */
[----:B------:R-:W-:Y:S01]  /*2b30*/  FADD.FTZ R118, -R34, R6 ;  /* 0x0000000622767221 */ /* 0x000fe20000010100 */
[-C--:B------:R-:W-:Y:S01]  /*2b40*/  FMUL.FTZ R57, R56, R115.reuse ;  /* 0x0000007338397220 */ /* 0x080fe20000410000 */
[----:B------:R-:W-:Y:S01]  /*2b50*/  FADD.FTZ R56, -R34, R83 ;  /* 0x0000005322387221 */ /* 0x000fe20000010100 */
[-C--:B------:R-:W-:Y:S01]  /*2b60*/  FMUL.FTZ R68, R68, R115.reuse ;  /* 0x0000007344447220 */ /* 0x080fe20000410000 */
[----:B------:R-:W-:Y:S01]  /*2b70*/  FMUL.FTZ R65, R64, R115 ;  /* 0x0000007340417220 */ /* 0x000fe20000410000 */
[C-C-:B------:R-:W-:Y:S01]  /*2b80*/  FFMA.FTZ R58, R113.reuse, R57, R116.reuse ;  /* 0x00000039713a7223 */ /* 0x140fe20000010074 */
[----:B------:R-:W-:Y:S01]  /*2b90*/  FMUL.FTZ R56, R56, R115 ;  /* 0x0000007338387220 */ /* 0x000fe20000410000 */
[----:B------:R-:W-:Y:S01]  /*2ba0*/  FFMA.FTZ R62, R113, R68, R116 ;  /* 0x00000044713e7223 */ /* 0x000fe20000010074 */
[C-C-:B------:R-:W-:Y:S01]  /*2bb0*/  FFMA.FTZ R61, R35.reuse, R65, R114.reuse ;  /* 0x00000041233d7223 */ /* 0x140fe20000010072 */
[----:B------:R-:W-:Y:S01]  /*2bc0*/  FMUL.FTZ R60, R58, -1.4426950216293334961 ;  /* 0xbfb8aa3b3a3c7820 */ /* 0x000fe20000410000 */
[----:B------:R-:W-:Y:S01]  /*2bd0*/  FFMA.FTZ R59, R35, R56, R114 ;  /* 0x00000038233b7223 */ /* 0x000fe20000010072 */
[----:B------:R-:W-:Y:S01]  /*2be0*/  FMUL.FTZ R69, R62, -1.4426950216293334961 ;  /* 0xbfb8aa3b3e457820 */ /* 0x000fe20000410000 */
[----:B------:R-:W-:-:S02]  /*2bf0*/  FMUL.FTZ R70, R61, -1.4426950216293334961 ;  /* 0xbfb8aa3b3d467820 */ /* 0x000fc40000410000 */
[----:B------:R-:W-:Y:S01]  /*2c00*/  FMUL.FTZ R63, R59, -1.4426950216293334961 ;  /* 0xbfb8aa3b3b3f7820 */ /* 0x000fe20000410000 */
[----:B------:R-:W0:Y:S08]  /*2c10*/  MUFU.EX2 R60, R60 ;  /* 0x0000003c003c7308 */ /* 0x000e300000000800 */
[----:B------:R-:W1:Y:S08]  /*2c20*/  MUFU.EX2 R63, R63 ;  /* 0x0000003f003f7308 */ /* 0x000e700000000800 */
[----:B------:R-:W2:Y:S01]  /*2c30*/  MUFU.EX2 R69, R69 ;  /* 0x0000004500457308 */ /* 0x000ea20000000800 */
[----:B0-----:R-:W-:-:S07]  /*2c40*/  FADD.FTZ R66, R60, 1 ;  /* 0x3f8000003c427421 */ /* 0x001fce0000010000 */
[----:B------:R-:W0:Y:S01]  /*2c50*/  MUFU.EX2 R70, R70 ;  /* 0x0000004600467308 */ /* 0x000e220000000800 */
[----:B-1----:R-:W-:-:S07]  /*2c60*/  FADD.FTZ R64, R63, 1 ;  /* 0x3f8000003f407421 */ /* 0x002fce0000010000 */
[----:B------:R-:W1:Y:S01]  /*2c70*/  MUFU.RCP R67, R66 ;  /* 0x0000004200437308 */ /* 0x000e620000001000 */
[----:B--2---:R-:W-:-:S07]  /*2c80*/  FADD.FTZ R63, R69, 1 ;  /* 0x3f800000453f7421 */ /* 0x004fce0000010000 */
[----:B------:R-:W2:Y:S01]  /*2c90*/  MUFU.RCP R64, R64 ;  /* 0x0000004000407308 */ /* 0x000ea20000001000 */
[----:B0-----:R-:W-:-:S07]  /*2ca0*/  FADD.FTZ R60, R70, 1 ;  /* 0x3f800000463c7421 */ /* 0x001fce0000010000 */
[----:B------:R-:W0:Y:S01]  /*2cb0*/  MUFU.RCP R63, R63 ;  /* 0x0000003f003f7308 */ /* 0x000e220000001000 */
[----:B-1----:R-:W-:-:S04]  /*2cc0*/  FADD.FTZ R69, -R67, 1 ;  /* 0x3f80000043457421 */ /* 0x002fc80000010100 */
[----:B------:R-:W-:Y:S01]  /*2cd0*/  FFMA.FTZ R69, R58, R69, 1 ;  /* 0x3f8000003a457423 */ /* 0x000fe20000010045 */
[----:B------:R-:W-:Y:S02]  /*2ce0*/  FMUL.FTZ R58, R80, R67 ;  /* 0x00000043503a7220 */ /* 0x000fe40000410000 */
[----:B------:R-:W1:Y:S01]  /*2cf0*/  MUFU.RCP R60, R60 ;  /* 0x0000003c003c7308 */ /* 0x000e620000001000 */
[----:B--2---:R-:W-:Y:S01]  /*2d00*/  FADD.FTZ R66, -R64, 1 ;  /* 0x3f80000040427421 */ /* 0x004fe20000010100 */
[----:B------:R-:W-:Y:S01]  /*2d10*/  FMUL.FTZ R58, R58, R69 ;  /* 0x000000453a3a7220 */ /* 0x000fe20000410000 */
[----:B------:R-:W-:Y:S02]  /*2d20*/  FMUL.FTZ R69, R81, R64 ;  /* 0x0000004051457220 */ /* 0x000fe40000410000 */
[----:B------:R-:W-:Y:S01]  /*2d30*/  FFMA.FTZ R66, R59, R66, 1 ;  /* 0x3f8000003b427423 */ /* 0x000fe20000010042 */
[----:B0-----:R-:W-:-:S03]  /*2d40*/  FADD.FTZ R59, -R63, 1 ;  /* 0x3f8000003f3b7421 */ /* 0x001fc60000010100 */
[----:B------:R-:W-:Y:S01]  /*2d50*/  FMUL.FTZ R69, R69, R66 ;  /* 0x0000004245457220 */ /* 0x000fe20000410000 */
[----:B------:R-:W-:Y:S01]  /*2d60*/  FMUL.FTZ R63, R76, R63 ;  /* 0x0000003f4c3f7220 */ /* 0x000fe20000410000 */
[----:B------:R-:W-:Y:S01]  /*2d70*/  FADD.FTZ R66, -R34, R74 ;  /* 0x0000004a22427221 */ /* 0x000fe20000010100 */
[----:B------:R-:W-:Y:S01]  /*2d80*/  FFMA.FTZ R62, R62, R59, 1 ;  /* 0x3f8000003e3e7423 */ /* 0x000fe2000001003b */
[-C--:B------:R-:W-:Y:S02]  /*2d90*/  FMUL.FTZ R59, R118, R115.reuse ;  /* 0x00000073763b7220 */ /* 0x080fe40000410000 */
[----:B------:R-:W-:Y:S01]  /*2da0*/  FMUL.FTZ R66, R66, R115 ;  /* 0x0000007342427220 */ /* 0x000fe20000410000 */
[----:B------:R-:W-:Y:S01]  /*2db0*/  FMUL.FTZ R63, R63, R62 ;  /* 0x0000003e3f3f7220 */ /* 0x000fe20000410000 */
[----:B-1----:R-:W-:Y:S01]  /*2dc0*/  FADD.FTZ R64, -R60, 1 ;  /* 0x3f8000003c407421 */ /* 0x002fe20000010100 */
[----:B------:R-:W-:Y:S01]  /*2dd0*/  FADD.FTZ R62, -R34, R75 ;  /* 0x0000004b223e7221 */ /* 0x000fe20000010100 */
[C-C-:B------:R-:W-:Y:S01]  /*2de0*/  FFMA.FTZ R119, R113.reuse, R66, R116.reuse ;  /* 0x0000004271777223 */ /* 0x140fe20000010074 */
[----:B------:R-:W-:Y:S01]  /*2df0*/  FFMA.FTZ R67, R113, R59, R116 ;  /* 0x0000003b71437223 */ /* 0x000fe20000010074 */
[----:B------:R-:W-:Y:S01]  /*2e00*/  FFMA.FTZ R64, R61, R64, 1 ;  /* 0x3f8000003d407423 */ /* 0x000fe20000010040 */
[----:B------:R-:W-:Y:S01]  /*2e10*/  FMUL.FTZ R61, R62, R115 ;  /* 0x000000733e3d7220 */ /* 0x000fe20000410000 */
[----:B------:R-:W-:Y:S01]  /*2e20*/  FMUL.FTZ R124, R119, -1.4426950216293334961 ;  /* 0xbfb8aa3b777c7820 */ /* 0x000fe20000410000 */
[----:B------:R-:W-:Y:S01]  /*2e30*/  FMUL.FTZ R118, R67, -1.4426950216293334961 ;  /* 0xbfb8aa3b43767820 */ /* 0x000fe20000410000 */
[----:B------:R-:W-:Y:S01]  /*2e40*/  FMUL.FTZ R125, R77, R60 ;  /* 0x0000003c4d7d7220 */ /* 0x000fe20000410000 */
[----:B------:R-:W-:Y:S01]  /*2e50*/  FFMA.FTZ R70, R35, R61, R114 ;  /* 0x0000003d23467223 */ /* 0x000fe20000010072 */
[----:B------:R-:W0:Y:S02]  /*2e60*/  MUFU.EX2 R71, R124 ;  /* 0x0000007c00477308 */ /* 0x000e240000000800 */
[----:B------:R-:W-:Y:S01]  /*2e70*/  FMUL.FTZ R64, R125, R64 ;  /* 0x000000407d407220 */ /* 0x000fe20000410000 */
[----:B------:R-:W-:-:S05]  /*2e80*/  FMUL.FTZ R62, R70, -1.4426950216293334961 ;  /* 0xbfb8aa3b463e7820 */ /* 0x000fca0000410000 */
[----:B------:R-:W1:Y:S08]  /*2e90*/  MUFU.EX2 R118, R118 ;  /* 0x0000007600767308 */ /* 0x000e700000000800 */
[----:B------:R-:W2:Y:S01]  /*2ea0*/  MUFU.EX2 R62, R62 ;  /* 0x0000003e003e7308 */ /* 0x000ea20000000800 */
[----:B0-----:R-:W-:-:S07]  /*2eb0*/  FADD.FTZ R71, R71, 1 ;  /* 0x3f80000047477421 */ /* 0x001fce0000010000 */
[----:B------:R-:W0:Y:S01]  /*2ec0*/  MUFU.RCP R71, R71 ;  /* 0x0000004700477308 */ /* 0x000e220000001000 */
[----:B-1----:R-:W-:Y:S01]  /*2ed0*/  FADD.FTZ R118, R118, 1 ;  /* 0x3f80000076767421 */ /* 0x002fe20000010000 */
[----:B--2---:R-:W-:-:S06]  /*2ee0*/  FADD.FTZ R124, R62, 1 ;  /* 0x3f8000003e7c7421 */ /* 0x004fcc0000010000 */
[----:B------:R-:W1:Y:S01]  /*2ef0*/  MUFU.RCP R62, R124 ;  /* 0x0000007c003e7308 */ /* 0x000e620000001000 */
[----:B0-----:R-:W-:Y:S01]  /*2f00*/  FADD.FTZ R60, -R71, 1 ;  /* 0x3f800000473c7421 */ /* 0x001fe20000010100 */
[----:B------:R-:W-:-:S03]  /*2f10*/  FMUL.FTZ R71, R72, R71 ;  /* 0x0000004748477220 */ /* 0x000fc60000410000 */
[----:B------:R-:W-:Y:S01]  /*2f20*/  FFMA.FTZ R60, R119, R60, 1 ;  /* 0x3f800000773c7423 */ /* 0x000fe2000001003c */
[----:B-1----:R-:W-:Y:S01]  /*2f30*/  FADD.FTZ R119, -R62, 1 ;  /* 0x3f8000003e777421 */ /* 0x002fe20000010100 */
[----:B------:R-:W-:Y:S02]  /*2f40*/  FMUL.FTZ R125, R73, R62 ;  /* 0x0000003e497d7220 */ /* 0x000fe40000410000 */
[----:B------:R-:W-:Y:S01]  /*2f50*/  FMUL.FTZ R62, R71, R60 ;  /* 0x0000003c473e7220 */ /* 0x000fe20000410000 */
[----:B------:R-:W-:Y:S02]  /*2f60*/  FFMA.FTZ R70, R70, R119, 1 ;  /* 0x3f80000046467423 */ /* 0x000fe40000010077 */
[----:B------:R-:W0:Y:S02]  /*2f70*/  MUFU.RCP R119, R118 ;  /* 0x0000007600777308 */ /* 0x000e240000001000 */
[----:B------:R-:W-:Y:S01]  /*2f80*/  FMUL.FTZ R60, R125, R70 ;  /* 0x000000467d3c7220 */ /* 0x000fe20000410000 */
[----:B------:R-:W-:Y:S01]  /*2f90*/  FMUL.FTZ R70, R113, R58 ;  /* 0x0000003a71467220 */ /* 0x000fe20000410000 */
[----:B------:R-:W-:-:S03]  /*2fa0*/  FMUL.FTZ R125, R35, R69 ;  /* 0x00000045237d7220 */ /* 0x000fc60000410000 */
[C---:B------:R-:W-:Y:S01]  /*2fb0*/  FFMA.FTZ R71, R57.reuse, R70, RZ ;  /* 0x0000004639477223 */ /* 0x040fe200000100ff */
[----:B------:R-:W-:Y:S01]  /*2fc0*/  FFMA.FTZ R57, R57, R58, RZ ;  /* 0x0000003a39397223 */ /* 0x000fe200000100ff */
[----:B------:R-:W-:Y:S02]  /*2fd0*/  FADD.FTZ R70, RZ, R70 ;  /* 0x00000046ff467221 */ /* 0x000fe40000010000 */
[----:B------:R-:W-:Y:S01]  /*2fe0*/  FFMA.FTZ R71, R56, R125, R71 ;  /* 0x0000007d38477223 */ /* 0x000fe20000010047 */
[----:B------:R-:W-:Y:S01]  /*2ff0*/  FFMA.FTZ R57, R68, R63, R57 ;  /* 0x0000003f44397223 */ /* 0x000fe20000010039 */
[----:B------:R-:W-:Y:S01]  /*3000*/  FADD.FTZ R70, R125, R70 ;  /* 0x000000467d467221 */ /* 0x000fe20000010000 */
[----:B0-----:R-:W-:Y:S01]  /*3010*/  FADD.FTZ R118, -R119, 1 ;  /* 0x3f80000077767421 */ /* 0x001fe20000010100 */
[----:B------:R-:W-:-:S03]  /*3020*/  FMUL.FTZ R119, R8, R119 ;  /* 0x0000007708777220 */ /* 0x000fc60000410000 */
[----:B------:R-:W-:Y:S01]  /*3030*/  FFMA.FTZ R124, R67, R118, 1 ;  /* 0x3f800000437c7423 */ /* 0x000fe20000010076 */
[----:B------:R-:W-:-:S03]  /*3040*/  FADD.FTZ R118, RZ, R58 ;  /* 0x0000003aff767221 */ /* 0x000fc60000010000 */
[----:B------:R-:W-:Y:S01]  /*3050*/  FMUL.FTZ R58, R119, R124 ;  /* 0x0000007c773a7220 */ /* 0x000fe20000410000 */
[----:B------:R-:W-:Y:S01]  /*3060*/  FADD.FTZ R67, R118, R63 ;  /* 0x0000003f76437221 */ /* 0x000fe20000010000 */
[----:B------:R-:W-:Y:S01]  /*3070*/  FADD.FTZ R118, -R34, R7 ;  /* 0x0000000722767221 */ /* 0x000fe20000010100 */
[----:B------:R-:W-:Y:S02]  /*3080*/  FMUL.FTZ R124, R113, R63 ;  /* 0x0000003f717c7220 */ /* 0x000fe40000410000 */
[----:B------:R-:W-:Y:S01]  /*3090*/  FADD.FTZ R67, R67, R62 ;  /* 0x0000003e43437221 */ /* 0x000fe20000010000 */
[----:B------:R-:W-:Y:S01]  /*30a0*/  FMUL.FTZ R63, R118, R115 ;  /* 0x00000073763f7220 */ /* 0x000fe20000410000 */
[----:B------:R-:W-:Y:S01]  /*30b0*/  FFMA.FTZ R118, R68, R124, R71 ;  /* 0x0000007c44767223 */ /* 0x000fe20000010047 */
[----:B------:R-:W-:Y:S02]  /*30c0*/  FADD.FTZ R70, R70, R124 ;  /* 0x0000007c46467221 */ /* 0x000fe40000010000 */
        /* <DEDUP_REMOVED lines=10> */
[----:B------:R-:W-:Y:S01]  /*3170*/  FADD.FTZ R119, -R34, R11 ;  /* 0x0000000b22777221 */ /* 0x000fe20000010100 */
[----:B------:R-:W-:Y:S01]  /*3180*/  FFMA.FTZ R125, R68, R125, 1 ;  /* 0x3f800000447d7423 */ /* 0x000fe2000001007d */
[----:B------:R-:W-:Y:S01]  /*3190*/  FFMA.FTZ R68, R56, R69, RZ ;  /* 0x0000004538447223 */ /* 0x000fe200000100ff */
[----:B------:R-:W-:Y:S02]  /*31a0*/  FADD.FTZ R69, RZ, R69 ;  /* 0x00000045ff457221 */ /* 0x000fe40000010000 */
[----:B------:R-:W-:Y:S01]  /*31b0*/  FMUL.FTZ R56, R124, R125 ;  /* 0x0000007d7c387220 */ /* 0x000fe20000410000 */
[----:B------:R-:W-:Y:S01]  /*31c0*/  FADD.FTZ R124, -R34, R10 ;  /* 0x0000000a227c7221 */ /* 0x000fe20000010100 */
[----:B------:R-:W-:Y:S01]  /*31d0*/  FADD.FTZ R69, R69, R64 ;  /* 0x0000004045457221 */ /* 0x000fe20000010000 */
[----:B------:R-:W-:-:S02]  /*31e0*/  FFMA.FTZ R68, R65, R64, R68 ;  /* 0x0000004041447223 */ /* 0x000fc40000010044 */
[----:B------:R-:W-:Y:S01]  /*31f0*/  FMUL.FTZ R64, R124, R115 ;  /* 0x000000737c407220 */ /* 0x000fe20000410000 */
[----:B------:R-:W-:Y:S01]  /*3200*/  FADD.FTZ R69, R69, R60 ;  /* 0x0000003c45457221 */ /* 0x000fe20000010000 */
[----:B------:R-:W-:Y:S02]  /*3210*/  FFMA.FTZ R68, R61, R60, R68 ;  /* 0x0000003c3d447223 */ /* 0x000fe40000010044 */
        /* <DEDUP_REMOVED lines=9> */
[----:B------:R-:W-:-:S03]  /*32b0*/  FADD.FTZ R125, -R34, R2 ;  /* 0x00000002227d7221 */ /* 0x000fc60000010100 */
[----:B------:R-:W-:Y:S01]  /*32c0*/  FMUL.FTZ R65, R65, R118 ;  /* 0x0000007641417220 */ /* 0x000fe20000410000 */
[-C--:B------:R-:W-:Y:S01]  /*32d0*/  FFMA.FTZ R118, R66, R62.reuse, R57 ;  /* 0x0000003e42767223 */ /* 0x080fe20000010039 */
[----:B------:R-:W-:Y:S01]  /*32e0*/  FMUL.FTZ R57, R113, R62 ;  /* 0x0000003e71397220 */ /* 0x000fe20000410000 */
[----:B------:R-:W-:-:S03]  /*32f0*/  FMUL.FTZ R62, R119, R115 ;  /* 0x00000073773e7220 */ /* 0x000fc60000410000 */
        /* <DEDUP_REMOVED lines=22> */
[----:B------:R-:W-:Y:S02]  /*3460*/  FADD.FTZ R119, -R34, R3 ;  /* 0x0000000322777221 */ /* 0x000fe40000010100 */
[----:B------:R-:W-:Y:S01]  /*3470*/  FFMA.FTZ R70, R71, R70, 1 ;  /* 0x3f80000047467423 */ /* 0x000fe20000010046 */
[----:B------:R-:W-:-:S03]  /*3480*/  FMUL.FTZ R71, R113, R58 ;  /* 0x0000003a71477220 */ /* 0x000fc60000410000 */
[----:B------:R-:W-:Y:S01]  /*3490*/  FMUL.FTZ R57, R57, R70 ;  /* 0x0000004639397220 */ /* 0x000fe20000410000 */
[----:B------:R-:W-:Y:S01]  /*34a0*/  FADD.FTZ R70, R67, R58 ;  /* 0x0000003a43467221 */ /* 0x000fe20000010000 */
[----:B------:R-:W-:Y:S01]  /*34b0*/  FFMA.FTZ R67, R59, R58, R118 ;  /* 0x0000003a3b437223 */ /* 0x000fe20000010076 */
[----:B------:R-:W-:Y:S01]  /*34c0*/  FMUL.FTZ R58, R119, R115 ;  /* 0x00000073773a7220 */ /* 0x000fe20000410000 */
[----:B------:R-:W-:Y:S01]  /*34d0*/  FFMA.FTZ R124, R59, R71, R124 ;  /* 0x000000473b7c7223 */ /* 0x000fe2000001007c */
        /* <DEDUP_REMOVED lines=20> */
[----:B0-----:R-:W-:Y:S01]  /*3620*/  FADD.FTZ R124, R68, 1 ;  /* 0x3f800000447c7421 */ /* 0x001fe20000010000 */
[----:B------:R-:W-:-:S05]  /*3630*/  FMUL.FTZ R68, R113, R65 ;  /* 0x0000004171447220 */ /* 0x000fca0000410000 */
[----:B------:R-:W0:Y:S01]  /*3640*/  MUFU.RCP R63, R124 ;  /* 0x0000007c003f7308 */ /* 0x000e220000001000 */
[----:B------:R-:W-:Y:S01]  /*3650*/  FFMA.FTZ R119, R64, R68, R119 ;  /* 0x0000004440777223 */ /* 0x000fe20000010077 */
[----:B0-----:R-:W-:-:S04]  /*3660*/  FADD.FTZ R125, -R63, 1 ;  /* 0x3f8000003f7d7421 */ /* 0x001fc80000010100 */
[----:B------:R-:W-:Y:S01]  /*3670*/  FFMA.FTZ R125, R56, R125, 1 ;  /* 0x3f800000387d7423 */ /* 0x000fe2000001007d */
[----:B------:R-:W-:Y:S01]  /*3680*/  FMUL.FTZ R56, R16, R63 ;  /* 0x0000003f10387220 */ /* 0x000fe20000410000 */
[----:B------:R-:W-:Y:S01]  /*3690*/  FFMA.FTZ R63, R64, R65, R67 ;  /* 0x00000041403f7223 */ /* 0x000fe20000010043 */
[----:B------:R-:W-:Y:S01]  /*36a0*/  FADD.FTZ R67, R118, R68 ;  /* 0x0000004476437221 */ /* 0x000fe20000010000 */
[----:B------:R-:W-:Y:S01]  /*36b0*/  FADD.FTZ R118, R69, R66 ;  /* 0x0000004245767221 */ /* 0x000fe20000010000 */
[----:B------:R-:W-:Y:S01]  /*36c0*/  FMUL.FTZ R56, R56, R125 ;  /* 0x0000007d38387220 */ /* 0x000fe20000410000 */
        /* <DEDUP_REMOVED lines=13> */
[----:B------:R-:W-:Y:S01]  /*37a0*/  FMUL.FTZ R68, R35, R66 ;  /* 0x0000004223447220 */ /* 0x000fe20000410000 */
[----:B------:R-:W-:-:S03]  /*37b0*/  FMUL.FTZ R66, R124, R115 ;  /* 0x000000737c427220 */ /* 0x000fc60000410000 */
[----:B------:R-:W-:Y:S01]  /*37c0*/  FFMA.FTZ R119, R62, R68, R119 ;  /* 0x000000443e777223 */ /* 0x000fe20000010077 */
[----:B------:R-:W-:Y:S01]  /*37d0*/  FFMA.FTZ R71, R113, R66, R116 ;  /* 0x0000004271477223 */ /* 0x000fe20000010074 */
[----:B------:R-:W-:Y:S01]  /*37e0*/  FADD.FTZ R62, R68, R67 ;  /* 0x00000043443e7221 */ /* 0x000fe20000010000 */
[----:B------:R-:W-:Y:S01]  /*37f0*/  FADD.FTZ R67, R70, R57 ;  /* 0x0000003946437221 */ /* 0x000fe20000010000 */
[----:B------:R-:W-:Y:S01]  /*3800*/  FFMA.FTZ R70, R60, R57, R63 ;  /* 0x000000393c467223 */ /* 0x000fe2000001003f */
[----:B------:R-:W-:Y:S02]  /*3810*/  FMUL.FTZ R124, R71, -1.4426950216293334961 ;  /* 0xbfb8aa3b477c7820 */ /* 0x000fe40000410000 */
[----:B------:R-:W-:-:S04]  /*3820*/  FADD.FTZ R67, R67, R56 ;  /* 0x0000003843437221 */ /* 0x000fc80000010000 */
[----:B------:R-:W0:Y:S02]  /*3830*/  MUFU.EX2 R124, R124 ;  /* 0x0000007c007c7308 */ /* 0x000e240000000800 */
[----:B0-----:R-:W-:Y:S01]  /*3840*/  FADD.FTZ R125, R124, 1 ;  /* 0x3f8000007c7d7421 */ /* 0x001fe20000010000 */
[----:B------:R-:W-:-:S04]  /*3850*/  FMUL.FTZ R124, R113, R57 ;  /* 0x00000039717c7220 */ /* 0x000fc80000410000 */
[----:B------:R-:W-:Y:S01]  /*3860*/  FFMA.FTZ R119, R60, R124, R119 ;  /* 0x0000007c3c777223 */ /* 0x000fe20000010077 */
[----:B------:R-:W0:Y:S02]  /*3870*/  MUFU.RCP R125, R125 ;  /* 0x0000007d007d7308 */ /* 0x000e240000001000 */
[----:B0-----:R-:W-:-:S04]  /*3880*/  FADD.FTZ R68, -R125, 1 ;  /* 0x3f8000007d447421 */ /* 0x001fc80000010100 */
[----:B------:R-:W-:Y:S01]  /*3890*/  FFMA.FTZ R71, R71, R68, 1 ;  /* 0x3f80000047477423 */ /* 0x000fe20000010044 */
[----:B------:R-:W-:-:S04]  /*38a0*/  FMUL.FTZ R68, R20, R125 ;  /* 0x0000007d14447220 */ /* 0x000fc80000410000 */
[----:B------:R-:W-:Y:S01]  /*38b0*/  FMUL.FTZ R68, R68, R71 ;  /* 0x0000004744447220 */ /* 0x000fe20000410000 */
[----:B------:R-:W-:-:S03]  /*38c0*/  FADD.FTZ R71, -R34, R19 ;  /* 0x0000001322477221 */ /* 0x000fc60000010100 */
[----:B------:R-:W-:Y:S01]  /*38d0*/  FADD.FTZ R67, R67, R68 ;  /* 0x0000004443437221 */ /* 0x000fe20000010000 */
[----:B------:R-:W-:Y:S01]  /*38e0*/  FMUL.FTZ R57, R71, R115 ;  /* 0x0000007347397220 */ /* 0x000fe20000410000 */
[----:B------:R-:W-:Y:S01]  /*38f0*/  FADD.FTZ R71, R62, R124 ;  /* 0x0000007c3e477221 */ /* 0x000fe20000010000 */
[C---:B------:R-:W-:Y:S02]  /*3900*/  FMUL.FTZ R124, R35.reuse, R59 ;  /* 0x0000003b237c7220 */ /* 0x040fe40000410000 */
[----:B------:R-:W-:Y:S02]  /*3910*/  FFMA.FTZ R60, R35, R57, R114 ;  /* 0x00000039233c7223 */ /* 0x000fe40000010072 */
[----:B------:R-:W-:Y:S02]  /*3920*/  FADD.FTZ R71, R124, R71 ;  /* 0x000000477c477221 */ /* 0x000fe40000010000 */
        /* <DEDUP_REMOVED lines=8> */
[----:B------:R-:W-:Y:S02]  /*39b0*/  FADD.FTZ R118, -R34, R48 ;  /* 0x0000003022767221 */ /* 0x000fe40000010100 */
[----:B------:R-:W-:Y:S01]  /*39c0*/  FMUL.FTZ R60, R60, R62 ;  /* 0x0000003e3c3c7220 */ /* 0x000fe20000410000 */
[----:B------:R-:W-:Y:S01]  /*39d0*/  FFMA.FTZ R62, R58, R59, R69 ;  /* 0x0000003b3a3e7223 */ /* 0x000fe20000010045 */
[----:B------:R-:W-:Y:S01]  /*39e0*/  FMUL.FTZ R59, R118, R115 ;  /* 0x00000073763b7220 */ /* 0x000fe20000410000 */
[----:B------:R-:W-:Y:S01]  /*39f0*/  FFMA.FTZ R118, R58, R124, R119 ;  /* 0x0000007c3a767223 */ /* 0x000fe20000010077 */
[----:B------:R-:W-:Y:S01]  /*3a00*/  FADD.FTZ R63, R63, R64 ;  /* 0x000000403f3f7221 */ /* 0x000fe20000010000 */
[----:B------:R-:W-:Y:S01]  /*3a10*/  FFMA.FTZ R62, R65, R64, R62 ;  /* 0x00000040413e7223 */ /* 0x000fe2000001003e */
[----:B------:R-:W-:-:S04]  /*3a20*/  FFMA.FTZ R58, R113, R59, R116 ;  /* 0x0000003b713a7223 */ /* 0x000fc80000010074 */
[----:B------:R-:W-:-:S06]  /*3a30*/  FMUL.FTZ R119, R58, -1.4426950216293334961 ;  /* 0xbfb8aa3b3a777820 */ /* 0x000fcc0000410000 */
[----:B------:R-:W0:Y:S02]  /*3a40*/  MUFU.EX2 R119, R119 ;  /* 0x0000007700777308 */ /* 0x000e240000000800 */
[----:B0-----:R-:W-:Y:S01]  /*3a50*/  FADD.FTZ R125, R119, 1 ;  /* 0x3f800000777d7421 */ /* 0x001fe20000010000 */
[----:B------:R-:W-:-:S05]  /*3a60*/  FMUL.FTZ R119, R113, R56 ;  /* 0x0000003871777220 */ /* 0x000fca0000410000 */
[----:B------:R0:W1:Y:S01]  /*3a70*/  MUFU.RCP R69, R125 ;  /* 0x0000007d00457308 */ /* 0x0000620000001000 */
[----:B------:R-:W-:Y:S01]  /*3a80*/  FFMA.FTZ R118, R61, R119, R118 ;  /* 0x000000773d767223 */ /* 0x000fe20000010076 */
[----:B------:R-:W-:Y:S01]  /*3a90*/  FADD.FTZ R71, R71, R119 ;  /* 0x0000007747477221 */ /* 0x000fe20000010000 */
[----:B0-----:R-:W-:-:S04]  /*3aa0*/  FMUL.FTZ R125, R35, R64 ;  /* 0x00000040237d7220 */ /* 0x001fc80000410000 */
[----:B------:R-:W-:Y:S01]  /*3ab0*/  FADD.FTZ R71, R125, R71 ;  /* 0x000000477d477221 */ /* 0x000fe20000010000 */
[----:B-1----:R-:W-:-:S04]  /*3ac0*/  FADD.FTZ R124, -R69, 1 ;  /* 0x3f800000457c7421 */ /* 0x002fc80000010100 */
        /* <DEDUP_REMOVED lines=15> */
[----:B------:R-:W-:-:S04]  /*3bc0*/  FADD.FTZ R119, -R34, R22 ;  /* 0x0000001622777221 */ /* 0x000fc80000010100 */
[----:B------:R-:W-:Y:S01]  /*3bd0*/  FMUL.FTZ R64, R119, R115 ;  /* 0x0000007377407220 */ /* 0x000fe20000410000 */
[----:B------:R-:W-:-:S03]  /*3be0*/  FFMA.FTZ R119, R65, R125, R118 ;  /* 0x0000007d41777223 */ /* 0x000fc60000010076 */
[----:B------:R-:W-:-:S04]  /*3bf0*/  FFMA.FTZ R65, R113, R64, R116 ;  /* 0x0000004071417223 */ /* 0x000fc80000010074 */
[----:B------:R-:W-:-:S06]  /*3c00*/  FMUL.FTZ R118, R65, -1.4426950216293334961 ;  /* 0xbfb8aa3b41767820 */ /* 0x000fcc0000410000 */
[----:B------:R-:W0:Y:S02]  /*3c10*/  MUFU.EX2 R118, R118 ;  /* 0x0000007600767308 */ /* 0x000e240000000800 */
[----:B0-----:R-:W-:Y:S01]  /*3c20*/  FADD.FTZ R124, R118, 1 ;  /* 0x3f800000767c7421 */ /* 0x001fe20000010000 */
[----:B------:R-:W-:-:S05]  /*3c30*/  FMUL.FTZ R118, R113, R68 ;  /* 0x0000004471767220 */ /* 0x000fca0000410000 */
[----:B------:R0:W1:Y:S01]  /*3c40*/  MUFU.RCP R70, R124 ;  /* 0x0000007c00467308 */ /* 0x0000620000001000 */
[----:B------:R-:W-:Y:S01]  /*3c50*/  FADD.FTZ R71, R71, R118 ;  /* 0x0000007647477221 */ /* 0x000fe20000010000 */
[----:B0-----:R-:W-:Y:S01]  /*3c60*/  FFMA.FTZ R124, R66, R118, R119 ;  /* 0x00000076427c7223 */ /* 0x001fe20000010077 */
        /* <DEDUP_REMOVED lines=18> */
[----:B------:R-:W-:Y:S01]  /*3d90*/  FADD.FTZ R118, R63, R60 ;  /* 0x0000003c3f767221 */ /* 0x000fe20000010000 */
[----:B------:R-:W-:Y:S01]  /*3da0*/  FFMA.FTZ R63, R57, R60, R62 ;  /* 0x0000003c393f7223 */ /* 0x000fe2000001003e */
[----:B------:R-:W-:Y:S01]  /*3db0*/  FMUL.FTZ R60, R119, R115 ;  /* 0x00000073773c7220 */ /* 0x000fe20000410000 */
[----:B------:R-:W-:Y:S01]  /*3dc0*/  FFMA.FTZ R124, R57, R69, R124 ;  /* 0x00000045397c7223 */ /* 0x000fe2000001007c */
[----:B------:R-:W-:Y:S01]  /*3dd0*/  FADD.FTZ R71, R69, R71 ;  /* 0x0000004745477221 */ /* 0x000fe20000010000 */
[C---:B------:R-:W-:Y:S01]  /*3de0*/  FMUL.FTZ R69, R113.reuse, R58 ;  /* 0x0000003a71457220 */ /* 0x040fe20000410000 */
[----:B------:R-:W-:Y:S01]  /*3df0*/  FFMA.FTZ R57, R113, R60, R116 ;  /* 0x0000003c71397223 */ /* 0x000fe20000010074 */
[----:B------:R-:W-:Y:S02]  /*3e00*/  FFMA.FTZ R63, R56, R61, R63 ;  /* 0x0000003d383f7223 */ /* 0x000fe4000001003f */
[----:B------:R-:W-:Y:S01]  /*3e10*/  FADD.FTZ R71, R71, R69 ;  /* 0x0000004547477221 */ /* 0x000fe20000010000 */
[----:B------:R-:W-:Y:S01]  /*3e20*/  FMUL.FTZ R125, R57, -1.4426950216293334961 ;  /* 0xbfb8aa3b397d7820 */ /* 0x000fe20000410000 */
[----:B------:R-:W-:-:S05]  /*3e30*/  FFMA.FTZ R63, R68, R66, R63 ;  /* 0x00000042443f7223 */ /* 0x000fca000001003f */
        /* <DEDUP_REMOVED lines=8> */
[----:B------:R-:W-:Y:S01]  /*3ec0*/  FADD.FTZ R62, R67, R58 ;  /* 0x0000003a433e7221 */ /* 0x000fe20000010000 */
        /* <DEDUP_REMOVED lines=62> */
[----:B------:R-:W-:Y:S01]  /*42b0*/  FMUL.FTZ R57, R124, R115 ;  /* 0x000000737c397220 */ /* 0x000fe20000410000 */
[----:B------:R-:W-:Y:S02]  /*42c0*/  FADD.FTZ R69, R69, R56 ;  /* 0x0000003845457221 */ /* 0x000fe40000010000 */
[----:B------:R-:W-:Y:S01]  /*42d0*/  FFMA.FTZ R119, R60, R118, R119 ;  /* 0x000000763c777223 */ /* 0x000fe20000010077 */
[----:B------:R-:W-:Y:S01]  /*42e0*/  FFMA.FTZ R60, R35, R57, R114 ;  /* 0x00000039233c7223 */ /* 0x000fe20000010072 */
[----:B------:R-:W-:Y:S01]  /*42f0*/  FADD.FTZ R71, R71, R118 ;  /* 0x0000007647477221 */ /* 0x000fe20000010000 */
[----:B------:R-:W-:Y:S01]  /*4300*/  FADD.FTZ R118, -R34, R40 ;  /* 0x0000002822767221 */ /* 0x000fe20000010100 */
        /* <DEDUP_REMOVED lines=20> */
[----:B0-----:R-:W-:Y:S01]  /*4450*/  FADD.FTZ R125, R119, 1 ;  /* 0x3f800000777d7421 */ /* 0x001fe20000010000 */
[----:B------:R-:W-:-:S05]  /*4460*/  FMUL.FTZ R119, R113, R56 ;  /* 0x0000003871777220 */ /* 0x000fca0000410000 */
[----:B------:R-:W0:Y:S01]  /*4470*/  MUFU.RCP R63, R125 ;  /* 0x0000007d003f7308 */ /* 0x000e220000001000 */
[----:B------:R-:W-:Y:S01]  /*4480*/  FFMA.FTZ R118, R61, R119, R118 ;  /* 0x000000773d767223 */ /* 0x000fe20000010076 */
[----:B------:R-:W-:Y:S01]  /*4490*/  FADD.FTZ R71, R71, R119 ;  /* 0x0000007747477221 */ /* 0x000fe20000010000 */
[----:B0-----:R-:W-:-:S04]  /*44a0*/  FADD.FTZ R124, -R63, 1 ;  /* 0x3f8000003f7c7421 */ /* 0x001fc80000010100 */
[----:B------:R-:W-:Y:S01]  /*44b0*/  FFMA.FTZ R124, R58, R124, 1 ;  /* 0x3f8000003a7c7423 */ /* 0x000fe2000001007c */
[----:B------:R-:W-:Y:S01]  /*44c0*/  FMUL.FTZ R58, R42, R63 ;  /* 0x0000003f2a3a7220 */ /* 0x000fe20000410000 */
[----:B------:R-:W-:-:S03]  /*44d0*/  FFMA.FTZ R63, R61, R56, R62 ;  /* 0x000000383d3f7223 */ /* 0x000fc6000001003e */
[----:B------:R-:W-:Y:S01]  /*44e0*/  FMUL.FTZ R58, R58, R124 ;  /* 0x0000007c3a3a7220 */ /* 0x000fe20000410000 */
[----:B------:R-:W-:-:S03]  /*44f0*/  FADD.FTZ R124, -R34, R41 ;  /* 0x00000029227c7221 */ /* 0x000fc60000010100 */
        /* <DEDUP_REMOVED lines=17> */
[-C--:B------:R-:W-:Y:S01]  /*4610*/  FFMA.FTZ R118, R66, R68.reuse, R63 ;  /* 0x0000004442767223 */ /* 0x080fe2000001003f */
[----:B------:R-:W-:Y:S01]  /*4620*/  FMUL.FTZ R124, R64, -1.4426950216293334961 ;  /* 0xbfb8aa3b407c7820 */ /* 0x000fe20000410000 */
[----:B------:R-:W-:-:S04]  /*4630*/  FMUL.FTZ R68, R113, R68 ;  /* 0x0000004471447220 */ /* 0x000fc80000410000 */
[----:B------:R-:W-:Y:S01]  /*4640*/  FADD.FTZ R71, R71, R68 ;  /* 0x0000004447477221 */ /* 0x000fe20000010000 */
[----:B------:R-:W0:Y:S02]  /*4650*/  MUFU.EX2 R124, R124 ;  /* 0x0000007c007c7308 */ /* 0x000e240000000800 */
[----:B0-----:R-:W-:Y:S01]  /*4660*/  FADD.FTZ R125, R124, 1 ;  /* 0x3f8000007c7d7421 */ /* 0x001fe20000010000 */
[----:B------:R-:W-:-:S05]  /*4670*/  FFMA.FTZ R124, R66, R68, R65 ;  /* 0x00000044427c7223 */ /* 0x000fca0000010041 */
[----:B------:R-:W0:Y:S02]  /*4680*/  MUFU.RCP R125, R125 ;  /* 0x0000007d007d7308 */ /* 0x000e240000001000 */
[----:B0-----:R-:W-:-:S04]  /*4690*/  FADD.FTZ R119, -R125, 1 ;  /* 0x3f8000007d777421 */ /* 0x001fc80000010100 */
[----:B------:R-:W-:Y:S01]  /*46a0*/  FFMA.FTZ R119, R64, R119, 1 ;  /* 0x3f80000040777423 */ /* 0x000fe20000010077 */
[----:B------:R-:W-:-:S04]  /*46b0*/  FMUL.FTZ R64, R46, R125 ;  /* 0x0000007d2e407220 */ /* 0x000fc80000410000 */
        /* <DEDUP_REMOVED lines=8> */
[----:B------:R0:W1:Y:S02]  /*4740*/  MUFU.RCP R66, R125 ;  /* 0x0000007d00427308 */ /* 0x0000640000001000 */
[----:B0-----:R-:W-:Y:S01]  /*4750*/  FMUL.FTZ R125, R113, R58 ;  /* 0x0000003a717d7220 */ /* 0x001fe20000410000 */
[----:B-1----:R-:W-:Y:S01]  /*4760*/  FADD.FTZ R68, -R66, 1 ;  /* 0x3f80000042447421 */ /* 0x002fe20000010100 */
[----:B------:R-:W-:-:S03]  /*4770*/  FMUL.FTZ R66, R47, R66 ;  /* 0x000000422f427220 */ /* 0x000fc60000410000 */
[----:B------:R-:W-:Y:S01]  /*4780*/  FFMA.FTZ R65, R65, R68, 1 ;  /* 0x3f80000041417423 */ /* 0x000fe20000010044 */
[----:B------:R-:W-:Y:S01]  /*4790*/  FADD.FTZ R68, R67, R60 ;  /* 0x0000003c43447221 */ /* 0x000fe20000010000 */
[-C--:B------:R-:W-:Y:S02]  /*47a0*/  FMUL.FTZ R67, R35, R60.reuse ;  /* 0x0000003c23437220 */ /* 0x080fe40000410000 */
[----:B------:R-:W-:Y:S01]  /*47b0*/  FMUL.FTZ R66, R66, R65 ;  /* 0x0000004142427220 */ /* 0x000fe20000410000 */
[----:B------:R-:W-:Y:S01]  /*47c0*/  FFMA.FTZ R65, R57, R60, R70 ;  /* 0x0000003c39417223 */ /* 0x000fe20000010046 */
[----:B------:R-:W-:Y:S01]  /*47d0*/  FMUL.FTZ R60, R119, R115 ;  /* 0x00000073773c7220 */ /* 0x000fe20000410000 */
[----:B------:R-:W-:Y:S01]  /*47e0*/  FFMA.FTZ R124, R57, R67, R124 ;  /* 0x00000043397c7223 */ /* 0x000fe2000001007c */
[----:B------:R-:W-:Y:S02]  /*47f0*/  FADD.FTZ R71, R67, R71 ;  /* 0x0000004743477221 */ /* 0x000fe40000010000 */
[----:B------:R-:W-:-:S02]  /*4800*/  FFMA.FTZ R57, R113, R60, R116 ;  /* 0x0000003c71397223 */ /* 0x000fc40000010074 */
[----:B------:R-:W-:Y:S02]  /*4810*/  FADD.FTZ R71, R71, R125 ;  /* 0x0000007d47477221 */ /* 0x000fe40000010000 */
        /* <DEDUP_REMOVED lines=8> */
[----:B------:R-:W-:-:S03]  /*48a0*/  FFMA.FTZ R119, R59, R125, R124 ;  /* 0x0000007d3b777223 */ /* 0x000fc6000001007c */
[----:B------:R-:W-:Y:S01]  /*48b0*/  FMUL.FTZ R57, R57, R67 ;  /* 0x0000004339397220 */ /* 0x000fe20000410000 */
[----:B------:R-:W-:Y:S01]  /*48c0*/  FFMA.FTZ R67, R59, R58, R118 ;  /* 0x0000003a3b437223 */ /* 0x000fe20000010076 */
[----:B------:R-:W-:-:S03]  /*48d0*/  FMUL.FTZ R58, R70, R115 ;  /* 0x00000073463a7220 */ /* 0x000fc60000410000 */
[----:B------:R-:W-:Y:S01]  /*48e0*/  FFMA.FTZ R67, R62, R64, R67 ;  /* 0x000000403e437223 */ /* 0x000fe20000010043 */
        /* <DEDUP_REMOVED lines=10> */
[C---:B------:R-:W-:Y:S01]  /*4990*/  FFMA.FTZ R68, R56.reuse, R61, R65 ;  /* 0x0000003d38447223 */ /* 0x040fe20000010041 */
[----:B------:R-:W-:Y:S01]  /*49a0*/  FFMA.FTZ R119, R56, R70, R119 ;  /* 0x0000004638777223 */ /* 0x000fe20000010077 */
[----:B------:R-:W-:Y:S01]  /*49b0*/  FADD.FTZ R71, R70, R71 ;  /* 0x0000004746477221 */ /* 0x000fe20000010000 */
[----:B------:R-:W-:Y:S01]  /*49c0*/  FMUL.FTZ R56, R113, R64 ;  /* 0x0000004071387220 */ /* 0x000fe20000410000 */
[----:B------:R-:W-:Y:S01]  /*49d0*/  FMUL.FTZ R59, R118, R59 ;  /* 0x0000003b763b7220 */ /* 0x000fe20000410000 */
[----:B------:R-:W-:Y:S01]  /*49e0*/  FFMA.FTZ R61, R63, R66, R68 ;  /* 0x000000423f3d7223 */ /* 0x000fe20000010044 */
[----:B------:R-:W-:Y:S01]  /*49f0*/  FADD.FTZ R70, R69, R64 ;  /* 0x0000004045467221 */ /* 0x000fe20000010000 */
[----:B------:R-:W-:Y:S01]  /*4a00*/  FFMA.FTZ R119, R62, R56, R119 ;  /* 0x000000383e777223 */ /* 0x000fe20000010077 */
[----:B------:R-:W-:Y:S01]  /*4a10*/  FADD.FTZ R71, R71, R56 ;  /* 0x0000003847477221 */ /* 0x000fe20000010000 */
[----:B------:R-:W-:Y:S01]  /*4a20*/  FMUL.FTZ R56, R35, R66 ;  /* 0x0000004223387220 */ /* 0x000fe20000410000 */
[----:B------:R-:W-:Y:S01]  /*4a30*/  FADD.FTZ R118, R125, R66 ;  /* 0x000000427d767221 */ /* 0x000fe20000010000 */
[----:B------:R-:W-:Y:S01]  /*4a40*/  FADD.FTZ R62, R70, R57 ;  /* 0x00000039463e7221 */ /* 0x000fe20000010000 */
[----:B------:R-:W-:Y:S01]  /*4a50*/  FFMA.FTZ R61, R58, R59, R61 ;  /* 0x0000003b3a3d7223 */ /* 0x000fe2000001003d */
[----:B------:R-:W-:Y:S01]  /*4a60*/  FFMA.FTZ R119, R63, R56, R119 ;  /* 0x000000383f777223 */ /* 0x000fe20000010077 */
[----:B------:R-:W-:Y:S01]  /*4a70*/  FADD.FTZ R71, R56, R71 ;  /* 0x0000004738477221 */ /* 0x000fe20000010000 */
[----:B------:R-:W-:Y:S01]  /*4a80*/  FMUL.FTZ R56, R113, R57 ;  /* 0x0000003971387220 */ /* 0x000fe20000410000 */
[----:B------:R-:W-:-:S03]  /*4a90*/  FMUL.FTZ R63, R35, R59 ;  /* 0x0000003b233f7220 */ /* 0x000fc60000410000 */
[C---:B------:R-:W-:Y:S01]  /*4aa0*/  FFMA.FTZ R119, R60.reuse, R56, R119 ;  /* 0x000000383c777223 */ /* 0x040fe20000010077 */
[----:B------:R-:W-:Y:S01]  /*4ab0*/  FADD.FTZ R56, R71, R56 ;  /* 0x0000003847387221 */ /* 0x000fe20000010000 */
[----:B------:R-:W-:Y:S02]  /*4ac0*/  FFMA.FTZ R60, R60, R57, R67 ;  /* 0x000000393c3c7223 */ /* 0x000fe40000010043 */
[----:B------:R-:W-:Y:S01]  /*4ad0*/  FFMA.FTZ R64, R58, R63, R119 ;  /* 0x0000003f3a407223 */ /* 0x000fe20000010077 */
[----:B------:R-:W-:Y:S01]  /*4ae0*/  FADD.FTZ R56, R63, R56 ;  /* 0x000000383f387221 */ /* 0x000fe20000010000 */
[----:B------:R-:W-:-:S07]  /*4af0*/  FADD.FTZ R63, R118, R59 ;  /* 0x0000003b763f7221 */ /* 0x000fce0000010000 */
.L_x_1549:
        /* <DEDUP_REMOVED lines=45> */
.L_x_1551:
[----:B------:R-:W-:Y:S05]  /*4dd0*/  BSYNC.RECONVERGENT B0 ;  /* 0x0000000000007941 */ /* 0x000fea0003800200 */
.L_x_1550:
        /* <DEDUP_REMOVED lines=40> */
.L_x_1553:
[----:B------:R-:W-:Y:S05]  /*5060*/  BSYNC.RECONVERGENT B0 ;  /* 0x0000000000007941 */ /* 0x000fea0003800200 */
.L_x_1552:
[----:B------:R-:W-:Y:S06]  /*5070*/  BAR.SYNC.DEFER_BLOCKING 0x0 ;  /* 0x0000000000007b1d */ /* 0x000fec0000010000 */
[----:B------:R-:W-:Y:S04]  /*5080*/  BSSY.RECONVERGENT B0, `(.L_x_1554) ;  /* 0x000004d000007945 */ /* 0x000fe80003800200 */
[----:B------:R-:W-:Y:S05]  /*5090*/  @P0 BRA `(.L_x_1555) ;  /* 0x00000004002c0947 */ /* 0x000fea0003800000 */
[----:B--2---:R-:W2:Y:S04]  /*50a0*/  LDS.128 R64, [R118+0x1e0] ;  /* 0x0001e00076407984 */ /* 0x004ea80000000c00 */
[----:B-1-3--:R-:W1:Y:S01]  /*50b0*/  LDS.128 R56, [R118+0x3c0] ;  /* 0x0003c00076387984 */ /* 0x00ae620000000c00 */
[----:B--2---:R-:W-:Y:S01]  /*50c0*/  FADD.FTZ R119, R60, R64 ;  /* 0x000000403c777221 */ /* 0x004fe20000010000 */
        /* <DEDUP_REMOVED lines=72> */
.L_x_1555:
[----:B------:R-:W-:Y:S05]  /*5550*/  BSYNC.RECONVERGENT B0 ;  /* 0x0000000000007941 */ /* 0x000fea0003800200 */
.L_x_1554:
[----:B------:R-:W-:Y:S04]  /*5560*/  BSSY.RECONVERGENT B0, `(.L_x_1556) ;  /* 0x000001d000007945 */ /* 0x000fe80003800200 */
[----:B------:R-:W-:Y:S05]  /*5570*/  @P0 BRA `(.L_x_1557) ;  /* 0x00000000006c0947 */ /* 0x000fea0003800000 */
[----:B---3--:R-:W2:Y:S01]  /*5580*/  LDC.64 R56, c[0x0][0x3f8] ;  /* 0x0000fe00ff387b82 */ /* 0x008ea20000000a00 */
[----:B------:R-:W-:-:S07]  /*5590*/  IMAD R117, R117, 0x1e, R97 ;  /* 0x0000001e75757824 */ /* 0x000fce00078e0261 */
[----:B-1----:R-:W1:Y:S01]  /*55a0*/  LDC.64 R58, c[0x0][0x3d8] ;  /* 0x0000f600ff3a7b82 */ /* 0x002e620000000a00 */
[----:B--2---:R-:W-:Y:S01]  /*55b0*/  IMAD.WIDE.U32 R64, R56, 0x3, RZ ;  /* 0x0000000338407825 */ /* 0x004fe200078e00ff */
        /* <DEDUP_REMOVED lines=23> */
.L_x_1557:
[----:B------:R-:W-:Y:S05]  /*5730*/  BSYNC.RECONVERGENT B0 ;  /* 0x0000000000007941 */ /* 0x000fea0003800200 */
.L_x_1556:
[----:B------:R-:W-:Y:S05]  /*5740*/  @!P3 BRA `(.L_x_1558) ;  /* 0x000000080094b947 */ /* 0x000fea0003800000 */
[----:B------:R-:W5:Y:S01]  /*5750*/  LDC.64 R124, c[0x0][0x3d0] ;  /* 0x0000f400ff7c7b82 */ /* 0x000f620000000a00 */
[----:B---34-:R-:W-:Y:S02]  /*5760*/  LOP3.LUT R56, R99, 0x1, RZ, 0xc0, !PT ;  /* 0x0000000163387812 */ /* 0x018fe400078ec0ff */
[----:B------:R-:W-:-:S03]  /*5770*/  ISETP.GE.U32.AND P3, PT, R93, 0x8, PT ;  /* 0x000000085d00780c */ /* 0x000fc60003f66070 */
[----:B------:R-:W-:-:S04]  /*5780*/  IMAD R59, R56, R95, RZ ;  /* 0x0000005f383b7224 */ /* 0x000fc800078e02ff */
[----:B------:R-:W-:-:S05]  /*5790*/  IMAD R56, R59, R93, RZ ;  /* 0x0000005d3b387224 */ /* 0x000fca00078e02ff */
[----:B------:R-:W-:-:S05]  /*57a0*/  SHF.L.U32 R57, R56, 0x1, RZ ;  /* 0x0000000138397819 */ /* 0x000fca00000006ff */
[----:B-----5:R-:W-:Y:S01]  /*57b0*/  IMAD.WIDE R124, R57, 0x4, R124 ;  /* 0x00000004397c7825 */ /* 0x020fe200078e027c */
[----:B------:R-:W-:Y:S06]  /*57c0*/  @P1 BRA `(.L_x_1559) ;  /* 0x0000000000501947 */ /* 0x000fec0003800000 */
[----:B------:R-:W3:Y:S01]  /*57d0*/  LDC.64 R56, c[0x0][0x3c8] ;  /* 0x0000f200ff387b82 */ /* 0x000ee20000000a00 */
        /* <DEDUP_REMOVED lines=14> */
.L_x_1560:
[----:B---3--:R-:W3:Y:S04]  /*58c0*/  LDG.E.STRONG.GPU R58, desc[UR8][R56.64] ;  /* 0x00000008383a7981 */ /* 0x008ee8000c1ef900 */
[----:B---3--:R-:W-:Y:S01]  /*58d0*/  CCTL.IVALL ;  /* 0x00000000ff00798f */ /* 0x008fe20002000000 */
[----:B------:R-:W-:Y:S05]  /*58e0*/  YIELD ;  /* 0x0000000000007946 */ /* 0x000fea0003800000 */
[----:B------:R-:W-:-:S13]  /*58f0*/  ISETP.NE.AND P0, PT, R58, R63, PT ;  /* 0x0000003f3a00720c */ /* 0x000fda0003f05270 */
[----:B------:R-:W-:Y:S05]  /*5900*/  @P0 BRA `(.L_x_1560) ;  /* 0xfffffffc00ec0947 */ /* 0x000fea000383ffff */
.L_x_1559:
[----:B------:R-:W-:Y:S05]  /*5910*/  WARPSYNC.ALL ;  /* 0x0000000000007948 */ /* 0x000fea0003800000 */
[----:B------:R-:W-:Y:S01]  /*5920*/  BAR.SYNC.DEFER_BLOCKING 0x0 ;  /* 0x0000000000007b1d */ /* 0x000fe20000010000 */
[----:B--2---:R-:W-:-:S05]  /*5930*/  HFMA2 R64, -RZ, RZ, 0, 0 ;  /* 0x00000000ff407431 */ /* 0x004fca00000001ff */
        /* <DEDUP_REMOVED lines=12> */
.L_x_1562:
[----:B------:R-:W-:Y:S02]  /*5a00*/  ISETP.EQ.OR P5, PT, RZ, UR5, P1 ;  /* 0x00000005ff007c0c */ /* 0x000fe40008fa2670 */
[----:B---3--:R-:W-:-:S04]  /*5a10*/  IADD3 R56, PT, PT, R62, 0x1, RZ ;  /* 0x000000013e387810 */ /* 0x008fc80007ffe0ff */
        /* <DEDUP_REMOVED lines=57> */
.L_x_1561:
[----:B---3--:R-:W-:-:S04]  /*5db0*/  LOP3.LUT R56, R93, 0x7, RZ, 0xc0, !PT ;  /* 0x000000075d387812 */ /* 0x008fc800078ec0ff */
        /* <DEDUP_REMOVED lines=34> */
.L_x_1563:
        /* <DEDUP_REMOVED lines=10> */
[----:B-1----:R-:W-:Y:S02]  /*6080*/  @!P0 IMAD.WIDE.U32 R58, R59, 0x8, R124 ;  /* 0x000000083b3a8825 */ /* 0x002fe400078e007c */
[----:B------:R-:W0:Y:S04]  /*6090*/  @!P3 LDG.E.64 R56, desc[UR8][R56.64] ;  /* 0x000000083838b981 */ /* 0x000e28000c1e1b00 */
[----:B------:R-:W2:Y:S01]  /*60a0*/  @!P0 LDG.E.64 R58, desc[UR8][R58.64] ;  /* 0x000000083a3a8981 */ /* 0x000ea2000c1e1b00 */
[----:B------:R-:W-:Y:S01]  /*60b0*/  IADD3 R64, PT, PT, R64, 0x2, RZ ;  /* 0x0000000240407810 */ /* 0x000fe20007ffe0ff */
[----:B0-----:R-:W-:Y:S01]  /*60c0*/  @!P3 FADD.FTZ R68, R68, R56 ;  /* 0x000000384444b221 */ /* 0x001fe20000010000 */
[----:B------:R-:W-:-:S03]  /*60d0*/  @!P3 FADD.FTZ R69, R69, R57 ;  /* 0x000000394545b221 */ /* 0x000fc60000010000 */
[----:B--2---:R-:W-:Y:S01]  /*60e0*/  @!P0 FADD.FTZ R68, R68, R58 ;  /* 0x0000003a44448221 */ /* 0x004fe20000010000 */
[----:B------:R-:W-:-:S07]  /*60f0*/  @!P0 FADD.FTZ R69, R69, R59 ;  /* 0x0000003b45458221 */ /* 0x000fce0000010000 */
.L_x_1564:
        /* <DEDUP_REMOVED lines=9> */
.L_x_1565:
[----:B------:R-:W-:Y:S05]  /*6190*/  BSYNC.RECONVERGENT B0 ;  /* 0x0000000000007941 */ /* 0x000fea0003800200 */
.L_x_1558:
[----:B------:R-:W5:Y:S01]  /*61a0*/  S2UR UR6, SR_CgaCtaId ;  /* 0x00000000000679c3 */ /* 0x000f620000008800 */
[----:B------:R-:W-:Y:S01]  /*61b0*/  UMOV UR5, 0x400 ;  /* 0x0000040000057882 */ /* 0x000fe20000000000 */
[----:B------:R-:W0:Y:S01]  /*61c0*/  LDCU.64 UR14, c[0x0][0x400] ;  /* 0x00008000ff0e77ac */ /* 0x000e220008000a00 */
[----:B----4-:R-:W-:Y:S01]  /*61d0*/  IADD3 R67, PT, PT, R112, 0x10, RZ ;  /* 0x0000001070437810 */ /* 0x010fe20007ffe0ff */
[----:B------:R-:W-:Y:S01]  /*61e0*/  FADD.FTZ R82, -R34, R82 ;  /* 0x0000005222527221 */ /* 0x000fe20000010100 */
[----:B--2---:R-:W-:Y:S02]  /*61f0*/  IADD3 R64, PT, PT, R112, 0x20, RZ ;  /* 0x0000002070407810 */ /* 0x004fe40007ffe0ff */
[----:B-1----:R-:W-:Y:S01]  /*6200*/  SHF.R.S32.HI R58, RZ, 0x1f, R112 ;  /* 0x0000001fff3a7819 */ /* 0x002fe20000011470 */
[----:B------:R-:W-:Y:S01]  /*6210*/  FMUL.FTZ R82, R82, R115 ;  /* 0x0000007352527220 */ /* 0x000fe20000410000 */
        /* <DEDUP_REMOVED lines=37> */
.L_x_1566:
        /* <DEDUP_REMOVED lines=21> */
.L_x_1568:
[----:B------:R-:W-:Y:S05]  /*65c0*/  BSYNC.RECONVERGENT B0 ;  /* 0x0000000000007941 */ /* 0x000fea0003800200 */
.L_x_1567:
        /* <DEDUP_REMOVED lines=21> */
.L_x_1569:
        /* <DEDUP_REMOVED lines=21> */
.L_x_1571:
[----:B------:R-:W-:Y:S05]  /*6870*/  BSYNC.RECONVERGENT B0 ;  /* 0x0000000000007941 */ /* 0x000fea0003800200 */
.L_x_1570:
        /* <DEDUP_REMOVED lines=21> */
.L_x_1572:
[----:B0-----:R-:W-:Y:S01]  /*69d0*/  FFMA.FTZ R56, R62, R76, R65 ;  /* 0x0000004c3e387223 */ /* 0x001fe20000010041 */
[----:B------:R-:W-:Y:S01]  /*69e0*/  BSSY.RECONVERGENT B0, `(.L_x_1573) ;  /* 0x0000013000007945 */ /* 0x000fe20003800200 */
[----:B------:R-:W-:Y:S01]  /*69f0*/  FFMA.FTZ R70, R113, R72, -R70 ;  /* 0x0000004871467223 */ /* 0x000fe20000010846 */
        /* <DEDUP_REMOVED lines=17> */
.L_x_1574:
[----:B------:R-:W-:Y:S05]  /*6b10*/  BSYNC.RECONVERGENT B0 ;  /* 0x0000000000007941 */ /* 0x000fea0003800200 */
.L_x_1573:
[----:B0-----:R-:W-:Y:S01]  /*6b20*/  IADD3 R7, PT, PT, R112, 0x30, RZ ;  /* 0x0000003070077810 */ /* 0x001fe20007ffe0ff */
[----:B------:R-:W-:Y:S01]  /*6b30*/  FADD.FTZ R56, -R34, R11 ;  /* 0x0000000b22387221 */ /* 0x000fe20000010100 */
[----:B------:R-:W-:Y:S01]  /*6b40*/  IADD3 R57, PT, PT, R112, 0x40, RZ ;  /* 0x0000004070397810 */ /* 0x000fe20007ffe0ff */
[-C--:B------:R-:W-:Y:S01]  /*6b50*/  FMUL.FTZ R60, R60, R115.reuse ;  /* 0x000000733c3c7220 */ /* 0x080fe20000410000 */
[----:B------:R-:W-:Y:S01]  /*6b60*/  SHF.R.S32.HI R11, RZ, 0x1f, R111 ;  /* 0x0000001fff0b7819 */ /* 0x000fe2000001146f */
[----:B------:R-:W-:Y:S01]  /*6b70*/  FMUL.FTZ R66, R66, R115 ;  /* 0x0000007342427220 */ /* 0x000fe20000410000 */
[----:B------:R-:W-:Y:S01]  /*6b80*/  ISETP.GE.U32.AND P1, PT, R7, UR14, PT ;  /* 0x0000000e07007c0c */ /* 0x000fe2000bf26070 */
[C---:B------:R-:W-:Y:S01]  /*6b90*/  FADD.FTZ R10, -R34.reuse, R10 ;  /* 0x0000000a220a7221 */ /* 0x040fe20000010100 */
        /* <DEDUP_REMOVED lines=54> */
.L_x_1575:
        /* <DEDUP_REMOVED lines=17> */
.L_x_1577:
[----:B------:R-:W-:Y:S05]  /*7010*/  BSYNC.RECONVERGENT B0 ;  /* 0x0000000000007941 */ /* 0x000fea0003800200 */
.L_x_1576:
        /* <DEDUP_REMOVED lines=21> */
.L_x_1578:
[--C-:B------:R-:W-:Y:S01]  /*7170*/  FFMA.FTZ R2, R62, R60, R65.reuse ;  /* 0x0000003c3e027223 */ /* 0x100fe20000010041 */
[-C--:B------:R-:W-:Y:S01]  /*7180*/  FMUL.FTZ R60, R58, R115.reuse ;  /* 0x000000733a3c7220 */ /* 0x080fe20000410000 */
[----:B------:R-:W-:Y:S01]  /*7190*/  FMUL.FTZ R64, R64, R115 ;  /* 0x0000007340407220 */ /* 0x000fe20000410000 */
[C-C-:B0-----:R-:W-:Y:S01]  /*71a0*/  FFMA.FTZ R6, R62.reuse, R66, R65.reuse ;  /* 0x000000423e067223 */ /* 0x141fe20000010041 */
[----:B------:R-:W-:Y:S01]  /*71b0*/  BSSY.RECONVERGENT B0, `(.L_x_1579) ;  /* 0x0000013000007945 */ /* 0x000fe20003800200 */
[----:B------:R-:W-:Y:S01]  /*71c0*/  FFMA.FTZ R8, R113, R12, -R2 ;  /* 0x0000000c71087223 */ /* 0x000fe20000010802 */
        /* <DEDUP_REMOVED lines=17> */
.L_x_1580:
[----:B------:R-:W-:Y:S05]  /*72e0*/  BSYNC.RECONVERGENT B0 ;  /* 0x0000000000007941 */ /* 0x000fea0003800200 */
.L_x_1579:
        /* <DEDUP_REMOVED lines=19> */
.L_x_1581:
        /* <DEDUP_REMOVED lines=17> */
.L_x_1583:
[----:B------:R-:W-:Y:S05]  /*7530*/  BSYNC.RECONVERGENT B0 ;  /* 0x0000000000007941 */ /* 0x000fea0003800200 */
.L_x_1582:
        /* <DEDUP_REMOVED lines=21> */
.L_x_1584:
        /* <DEDUP_REMOVED lines=23> */
.L_x_1586:
[----:B------:R-:W-:Y:S05]  /*7800*/  BSYNC.RECONVERGENT B0 ;  /* 0x0000000000007941 */ /* 0x000fea0003800200 */
.L_x_1585:
        /* <DEDUP_REMOVED lines=19> */
.L_x_1587:
        /* <DEDUP_REMOVED lines=17> */
.L_x_1589:
[----:B------:R-:W-:Y:S05]  /*7a50*/  BSYNC.RECONVERGENT B0 ;  /* 0x0000000000007941 */ /* 0x000fea0003800200 */
.L_x_1588:
        /* <DEDUP_REMOVED lines=21> */
.L_x_1590:
        /* <DEDUP_REMOVED lines=19> */
.L_x_1592:
[----:B------:R-:W-:Y:S05]  /*7ce0*/  BSYNC.RECONVERGENT B0 ;  /* 0x0000000000007941 */ /* 0x000fea0003800200 */
.L_x_1591:
[----:B------:R-:W-:Y:S01]  /*7cf0*/  UISETP.NE.AND UP0, UPT, UR10, URZ, UPT ;  /* 0x000000ff0a00728c */ /* 0x000fe2000bf05270 */
[-C--:B------:R-:W-:Y:S01]  /*7d00*/  FMUL.FTZ R74, R26, R115.reuse ;  /* 0x000000731a4a7220 */ /* 0x080fe20000410000 */
        /* <DEDUP_REMOVED lines=59> */
.L_x_1593:
        /* <DEDUP_REMOVED lines=17> */
.L_x_1595:
[----:B------:R-:W-:Y:S05]  /*81d0*/  BSYNC.RECONVERGENT B0 ;  /* 0x0000000000007941 */ /* 0x000fea0003800200 */
.L_x_1594:
        /* <DEDUP_REMOVED lines=19> */
.L_x_1596:
        /* <DEDUP_REMOVED lines=17> */
.L_x_1598:
[----:B------:R-:W-:Y:S05]  /*8420*/  BSYNC.RECONVERGENT B0 ;  /* 0x0000000000007941 */ /* 0x000fea0003800200 */
.L_x_1597:
        /* <DEDUP_REMOVED lines=19> */
.L_x_1599:
        /* <DEDUP_REMOVED lines=17> */
.L_x_1601:
[----:B------:R-:W-:Y:S05]  /*8670*/  BSYNC.RECONVERGENT B0 ;  /* 0x0000000000007941 */ /* 0x000fea0003800200 */
.L_x_1600:
        /* <DEDUP_REMOVED lines=19> */
.L_x_1602:
        /* <DEDUP_REMOVED lines=17> */
.L_x_1604:
[----:B------:R-:W-:Y:S05]  /*88c0*/  BSYNC.RECONVERGENT B0 ;  /* 0x0000000000007941 */ /* 0x000fea0003800200 */
.L_x_1603:
        /* <DEDUP_REMOVED lines=19> */
.L_x_1605:
        /* <DEDUP_REMOVED lines=17> */
.L_x_1607:
[----:B------:R-:W-:Y:S05]  /*8b10*/  BSYNC.RECONVERGENT B0 ;  /* 0x0000000000007941 */ /* 0x000fea0003800200 */
.L_x_1606:
        /* <DEDUP_REMOVED lines=19> */
.L_x_1608:
        /* <DEDUP_REMOVED lines=17> */
.L_x_1610:
[----:B------:R-:W-:Y:S05]  /*8d60*/  BSYNC.RECONVERGENT B0 ;  /* 0x0000000000007941 */ /* 0x000fea0003800200 */
.L_x_1609:
        /* <DEDUP_REMOVED lines=19> */
.L_x_1611:
        /* <DEDUP_REMOVED lines=17> */
.L_x_1613:
[----:B------:R-:W-:Y:S05]  /*8fb0*/  BSYNC.RECONVERGENT B0 ;  /* 0x0000000000007941 */ /* 0x000fea0003800200 */
.L_x_1612:
[----:B------:R-:W-:Y:S02]  /*8fc0*/  IADD3 R98, PT, PT, R95, R98, RZ ;  /* 0x000000625f627210 */ /* 0x000fe40007ffe0ff */
[----:B------:R-:W-:Y:S02]  /*8fd0*/  IADD3 R99, PT, PT, R99, 0x1, RZ ;  /* 0x0000000163637810 */ /* 0x000fe40007ffe0ff */
[----:B------:R-:W-:-:S13]  /*8fe0*/  ISETP.GE.AND P0, PT, R98, UR4, PT ;  /* 0x0000000462007c0c */ /* 0x000fda000bf06270 */
[----:B------:R-:W-:Y:S05]  /*8ff0*/  @!P0 BRA `(.L_x_1614) ;  /* 0xffffff7000c08947 */ /* 0x000fea000383ffff */
.L_x_1547:
        /* <DEDUP_REMOVED lines=19> */
.L_x_1616:
[----:B------:R-:W-:Y:S05]  /*9130*/  BSYNC.RECONVERGENT B0 ;  /* 0x0000000000007941 */ /* 0x000fea0003800200 */
.L_x_1615:
[----:B------:R-:W-:Y:S05]  /*9140*/  @P0 EXIT ;  /* 0x000000000000094d */ /* 0x000fea0003800000 */
[----:B------:R-:W-:Y:S05]  /*9150*/  @P2 BRA `(.L_x_1617) ;  /* 0x0000000000202947 */ /* 0x000fea0003800000 */
[----:B------:R-:W-:-:S05]  /*9160*/  IMAD R0, R4, R7, RZ ;  /* 0x0000000704007224 */ /* 0x000fca00078e02ff */
[----:B------:R-:W-:-:S13]  /*9170*/  ISETP.NE.AND P0, PT, R0, -0x1, PT ;  /* 0xffffffff0000780c */ /* 0x000fda0003f05270 */
[----:B------:R-:W-:Y:S05]  /*9180*/  @!P0 BRA `(.L_x_1617) ;  /* 0x0000000000148947 */ /* 0x000fea0003800000 */
.L_x_1618:
[----:B0-----:R-:W2:Y:S04]  /*9190*/  LDG.E.STRONG.GPU R5, desc[UR8][R2.64] ;  /* 0x0000000802057981 */ /* 0x001ea8000c1ef900 */
[----:B--2---:R-:W-:Y:S01]  /*91a0*/  CCTL.IVALL ;  /* 0x00000000ff00798f */ /* 0x004fe20002000000 */
[----:B------:R-:W-:Y:S05]  /*91b0*/  YIELD ;  /* 0x0000000000007946 */ /* 0x000fea0003800000 */
[----:B------:R-:W-:-:S13]  /*91c0*/  ISETP.NE.AND P0, PT, R5, R0, PT ;  /* 0x000000000500720c */ /* 0x000fda0003f05270 */
[----:B------:R-:W-:Y:S05]  /*91d0*/  @P0 BRA `(.L_x_1618) ;  /* 0xfffffffc00ec0947 */ /* 0x000fea000383ffff */
.L_x_1617:
[----:B------:R-:W-:Y:S05]  /*91e0*/  WARPSYNC.ALL ;  /* 0x0000000000007948 */ /* 0x000fea0003800000 */
[----:B0-----:R-:W0:Y:S08]  /*91f0*/  LDC.64 R4, c[0x0][0x3f8] ;  /* 0x0000fe00ff047b82 */ /* 0x001e300000000a00 */
        /* <DEDUP_REMOVED lines=72> */
.L_x_1621:
        /* <DEDUP_REMOVED lines=31> */
.L_x_1620:
[----:B------:R-:W-:Y:S05]  /*9870*/  BSYNC.RECONVERGENT B0 ;  /* 0x0000000000007941 */ /* 0x000fea0003800200 */
.L_x_1619:
        /* <DEDUP_REMOVED lines=10> */
.L_x_1622:
[C---:B------:R-:W-:Y:S02]  /*9920*/  SHF.L.U32 R22, R97.reuse, 0x2, RZ ;  /* 0x0000000261167819 */ /* 0x040fe400000006ff */
[----:B------:R-:W-:Y:S02]  /*9930*/  SHF.L.U64.HI R24, R97, 0x2, R34 ;  /* 0x0000000261187819 */ /* 0x000fe40000010222 */
[----:B-1----:R-:W-:-:S04]  /*9940*/  IADD3 R4, P0, PT, R22, UR4, RZ ;  /* 0x0000000416047c10 */ /* 0x002fc8000ff1e0ff */
[----:B----4-:R-:W-:Y:S02]  /*9950*/  IADD3.X R5, PT, PT, R24, UR5, RZ, P0, !PT ;  /* 0x0000000518057c10 */ /* 0x010fe400087fe4ff */
[C---:B------:R-:W-:Y:S02]  /*9960*/  IADD3 R6, P0, PT, R4.reuse, R33, RZ ;  /* 0x0000002104067210 */ /* 0x040fe40007f1e0ff */
[C---:B0-----:R-:W-:Y:S01]  /*9970*/  IADD3 R10, P2, PT, R4.reuse, R37, RZ ;  /* 0x00000025040a7210 */ /* 0x041fe20007f5e0ff */
[----:B------:R0:W4:Y:S01]  /*9980*/  LDG.E R2, desc[UR8][R4.64] ;  /* 0x0000000804027981 */ /* 0x000122000c1e1900 */
[C---:B------:R-:W-:Y:S02]  /*9990*/  IADD3.X R7, PT, PT, R5.reuse, R31, RZ, P0, !PT ;  /* 0x0000001f05077210 */ /* 0x040fe400007fe4ff */
[----:B------:R-:W-:Y:S02]  /*99a0*/  IADD3 R8, P1, PT, R4, R27, RZ ;  /* 0x0000001b04087210 */ /* 0x000fe40007f3e0ff */
        /* <DEDUP_REMOVED lines=12> */
[----:B0-----:R-:W-:Y:S02]  /*9a70*/  IADD3 R4, P0, PT, R16, R33, RZ ;  /* 0x0000002110047210 */ /* 0x001fe40007f1e0ff */
[----:B----4-:R-:W-:-:S02]  /*9a80*/  F2FP.BF16.F32.PACK_AB R19, R7, R2 ;  /* 0x000000020713723e */ /* 0x010fc400000010ff */
        /* <DEDUP_REMOVED lines=64> */
.L_x_1623:
        /* <DEDUP_REMOVED lines=15> */
.L_x_4526:


//--------------------- .text._Z35group_norm_nhwc_bwd_one_pass_kernelI11Fp32IOBf16WLi512ELi60ELi480EEv26Group_norm_nhwc_bwd_params --------------------------
	.section	.text._Z35group_norm_nhwc_bwd_one_pass_kernelI11Fp32IOBf16WLi512ELi60ELi480EEv26Group_norm_nhwc_bwd_params,"ax",@progbits
	.align	128
        .global         _Z35group_norm_nhwc_bwd_one_pass_kernelI11Fp32IOBf16WLi512ELi60ELi480EEv26Group_norm_nhwc_bwd_params
        .type           _Z35group_norm_nhwc_bwd_one_pass_kernelI11Fp32IOBf16WLi512ELi60ELi480EEv26Group_norm_nhwc_bwd_params,@function
        .size           _Z35group_norm_nhwc_bwd_one_pass_kernelI11Fp32IOBf16WLi512ELi60ELi480EEv26Group_norm_nhwc_bwd_params,(.L_x_4527 - _Z35group_norm_nhwc_bwd_one_pass_kernelI11Fp32IOBf16WLi512ELi60ELi480EEv26Group_norm_nhwc_bwd_params)
        .other          _Z35group_norm_nhwc_bwd_one_pass_kernelI11Fp32IOBf16WLi512ELi60ELi480EEv26Group_norm_nhwc_bwd_params,@"STO_CUDA_ENTRY STV_DEFAULT"
_Z35group_norm_nhwc_bwd_one_pass_kernelI11Fp32IOBf16WLi512ELi60ELi480EEv26Group_norm_nhwc_bwd_params:
.text._Z35group_norm_nhwc_bwd_one_pass_kernelI11Fp32IOBf16WLi512ELi60ELi480EEv26Group_norm_nhwc_bwd_params:
        /* <DEDUP_REMOVED lines=26> */
.L_x_1650:
[----:B01----:R-:W2:Y:S01]  /*01a0*/  LDL.LU R4, [R1+0x220] ;  /* 0x0002200001047983 */ /* 0x003ea20000300800 */
        /* <DEDUP_REMOVED lines=11> */
[C---:B------:R-:W-:Y:S02]  /*0260*/  IADD3 R13, PT, PT, R85.reuse, 0x30, RZ ;  /* 0x00000030550d7810 */ /* 0x040fe40007ffe0ff */
[----:B------:R-:W-:Y:S01]  /*0270*/  IADD3 R83, PT, PT, R85, 0x1a0, RZ ;  /* 0x000001a055537810 */ /* 0x000fe20007ffe0ff */
[----:B-1----:R-:W-:Y:S02]  /*0280*/  ULOP3.LUT UR12, UR8, UR14, URZ, 0x3c, !UPT ;  /* 0x0000000e080c7292 */ /* 0x002fe4000f8e3cff */
[----:B0-----:R-:W-:Y:S01]  /*0290*/  MOV R0, UR14 ;  /* 0x0000000e00007c02 */ /* 0x001fe20008000f00 */
[----:B------:R-:W-:Y:S01]  /*02a0*/  UISETP.NE.AND UP0, UPT, UR14, URZ, UPT ;  /* 0x000000ff0e00728c */ /* 0x000fe2000bf05270 */
[----:B------:R-:W-:Y:S02]  /*02b0*/  SHF.R.S32.HI R17, RZ, 0x1f, R13 ;  /* 0x0000001fff117819 */ /* 0x000fe4000001140d */
[----:B------:R-:W-:-:S02]  /*02c0*/  IABS R0, R0 ;  /* 0x0000000000007213 */ /* 0x000fc40000000000 */
[----:B---3--:R-:W-:Y:S02]  /*02d0*/  ISETP.GE.U32.AND P0, PT, R85, UR16, PT ;  /* 0x0000001055007c0c */ /* 0x008fe4000bf06070 */
[----:B------:R-:W-:Y:S02]  /*02e0*/  R2UR UR13, R0 ;  /* 0x00000000000d72ca */ /* 0x000fe400000e0000 */
[----:B------:R-:W-:Y:S02]  /*02f0*/  ISETP.GE.AND.EX P3, PT, R3, UR17, PT, P0 ;  /* 0x0000001103007c0c */ /* 0x000fe4000bf66300 */
[----:B------:R-:W-:Y:S02]  /*0300*/  ISETP.GE.U32.AND P0, PT, R7, UR16, PT ;  /* 0x0000001007007c0c */ /* 0x000fe4000bf06070 */
[----:B------:R-:W-:Y:S02]  /*0310*/  MOV R11, UR18 ;  /* 0x00000012000b7c02 */ /* 0x000fe40008000f00 */
[----:B------:R-:W-:-:S02]  /*0320*/  ISETP.GE.AND.EX P4, PT, R5, UR17, PT, P0 ;  /* 0x0000001105007c0c */ /* 0x000fc4000bf86300 */
[----:B------:R-:W-:Y:S02]  /*0330*/  ISETP.GE.U32.AND P0, PT, R9, UR16, PT ;  /* 0x0000001009007c0c */ /* 0x000fe4000bf06070 */
[----:B------:R-:W-:Y:S01]  /*0340*/  IADD3 R84, PT, PT, R85, 0x1f0, RZ ;  /* 0x000001f055547810 */ /* 0x000fe20007ffe0ff */
[----:B------:R-:W0:Y:S02]  /*0350*/  I2F.RP R0, UR13 ;  /* 0x0000000d00007d06 */ /* 0x000e240008209400 */
[----:B------:R-:W1:Y:S01]  /*0360*/  @!P3 LDC.64 R14, c[0x0][0x3f8] ;  /* 0x0000fe00ff0ebb82 */ /* 0x000e620000000a00 */
[----:B------:R-:W-:-:S04]  /*0370*/  @P3 LOP3.LUT R95, R95, 0x1000000, RZ, 0xfc, !PT ;  /* 0x010000005f5f3812 */ /* 0x000fc800078efcff */
[----:B------:R-:W-:-:S03]  /*0380*/  LOP3.LUT R95, R95, 0xff7fffff, RZ, 0xc0, !PT ;  /* 0xff7fffff5f5f7812 */ /* 0x000fc600078ec0ff */
[----:B------:R-:W3:Y:S01]  /*0390*/  @!P3 LDC.64 R18, c[0x0][0x398] ;  /* 0x0000e600ff12bb82 */ /* 0x000ee20000000a00 */
[----:B------:R-:W-:Y:S01]  /*03a0*/  @P4 LOP3.LUT R95, R95, 0x800000, RZ, 0xfc, !PT ;  /* 0x008000005f5f4812 */ /* 0x000fe200078efcff */
[----:B0-----:R-:W0:Y:S03]  /*03b0*/  MUFU.RCP R0, R0 ;  /* 0x0000000000007308 */ /* 0x001e260000001000 */
[----:B------:R-:W-:-:S03]  /*03c0*/  LOP3.LUT R95, R95, 0xffbfffff, RZ, 0xc0, !PT ;  /* 0xffbfffff5f5f7812 */ /* 0x000fc600078ec0ff */
[----:B------:R-:W4:Y:S08]  /*03d0*/  @!P4 LDC.64 R20, c[0x0][0x3f8] ;  /* 0x0000fe00ff14cb82 */ /* 0x000f300000000a00 */
[----:B------:R-:W3:Y:S01]  /*03e0*/  @!P3 LDC.64 R74, c[0x0][0x3a0] ;  /* 0x0000e800ff4abb82 */ /* 0x000ee20000000a00 */
[----:B0-----:R-:W-:-:S07]  /*03f0*/  IADD3 R2, PT, PT, R0, 0xffffffe, RZ ;  /* 0x0ffffffe00027810 */ /* 0x001fce0007ffe0ff */
[----:B------:R-:W0:Y:S01]  /*0400*/  @!P4 LDC.64 R58, c[0x0][0x3a0] ;  /* 0x0000e800ff3acb82 */ /* 0x000e220000000a00 */
[----:B------:R-:W1:Y:S02]  /*0410*/  F2I.FTZ.U32.TRUNC.NTZ R2, R2 ;  /* 0x0000000200027305 */ /* 0x000e64000021f000 */
[----:B-1----:R-:W-:-:S13]  /*0420*/  R2UR UR7, R2 ;  /* 0x00000000020772ca */ /* 0x002fda00000e0000 */
        /* <DEDUP_REMOVED lines=23> */
[----:B------:R-:W-:-:S03]  /*05a0*/  USHF.R.S32.HI UR5, URZ, 0x1f, UR7 ;  /* 0x0000001fff057899 */ /* 0x000fc60008011407 */
[----:B------:R-:W-:Y:S01]  /*05b0*/  LEA.HI.X.SX32 R67, R0, RZ, 0x1, P1 ;  /* 0x000000ff00437211 */ /* 0x000fe200008f0eff */
[----:B------:R-:W-:Y:S01]  /*05c0*/  UIMAD UR5, UR5, UR18, URZ ;  /* 0x00000012050572a4 */ /* 0x000fe2000f8e02ff */
[----:B------:R-:W-:-:S03]  /*05d0*/  @!P3 IMAD R0, R3, R14, RZ ;  /* 0x0000000e0300b224 */ /* 0x000fc600078e02ff */
[----:B------:R-:W-:Y:S02]  /*05e0*/  UIMAD UR5, UR7, UR19, UR5 ;  /* 0x00000013070572a4 */ /* 0x000fe4000f8e0205 */
[----:B------:R-:W-:Y:S01]  /*05f0*/  IMAD.WIDE.U32 R66, R11, UR7, R66 ;  /* 0x000000070b427c25 */ /* 0x000fe2000f8e0042 */
[----:B------:R-:W-:-:S03]  /*0600*/  SHF.R.S32.HI R11, RZ, 0x1f, R9 ;  /* 0x0000001fff0b7819 */ /* 0x000fc60000011409 */
[----:B------:R-:W-:Y:S01]  /*0610*/  HFMA2 R94, -RZ, RZ, 0, 0 ;  /* 0x00000000ff5e7431 */ /* 0x000fe200000001ff */
[----:B------:R-:W1:Y:S01]  /*0620*/  LDCU.64 UR6, c[0x0][0x3b8] ;  /* 0x00007700ff0677ac */ /* 0x000e620008000a00 */
[----:B------:R-:W-:Y:S01]  /*0630*/  @!P3 IMAD R15, R85, R15, R0 ;  /* 0x0000000f550fb224 */ /* 0x000fe200078e0200 */
[----:B------:R-:W-:Y:S01]  /*0640*/  IADD3 R65, PT, PT, R67, UR5, RZ ;  /* 0x0000000543417c10 */ /* 0x000fe2000fffe0ff */
[----:B----4-:R-:W-:Y:S01]  /*0650*/  @!P4 IMAD R0, R5, R20, RZ ;  /* 0x000000140500c224 */ /* 0x010fe200078e02ff */
[----:B------:R-:W-:Y:S02]  /*0660*/  @!P3 MOV R64, R66 ;  /* 0x000000420040b202 */ /* 0x000fe40000000f00 */
[----:B------:R-:W-:Y:S02]  /*0670*/  ISETP.GE.AND.EX P6, PT, R11, UR17, PT, P0 ;  /* 0x000000110b007c0c */ /* 0x000fe4000bfc6300 */
[----:B------:R-:W-:Y:S01]  /*0680*/  ISETP.GE.U32.AND P0, PT, R13, UR16, PT ;  /* 0x000000100d007c0c */ /* 0x000fe2000bf06070 */
[----:B------:R-:W-:-:S03]  /*0690*/  @!P3 IMAD.WIDE.U32 R2, R85, R14, R64 ;  /* 0x0000000e5502b225 */ /* 0x000fc600078e0040 */
[----:B------:R-:W-:Y:S02]  /*06a0*/  ISETP.GE.AND.EX P5, PT, R17, UR17, PT, P0 ;  /* 0x0000001111007c0c */ /* 0x000fe4000bfa6300 */
[----:B------:R-:W-:Y:S02]  /*06b0*/  @!P3 IADD3 R15, PT, PT, R3, R15, RZ ;  /* 0x0000000f030fb210 */ /* 0x000fe40007ffe0ff */
[C---:B------:R-:W-:Y:S02]  /*06c0*/  @!P3 SHF.L.U32 R3, R2.reuse, 0x2, RZ ;  /* 0x000000020203b819 */ /* 0x040fe400000006ff */
[----:B------:R-:W-:Y:S01]  /*06d0*/  @!P3 SHF.L.U64.HI R2, R2, 0x2, R15 ;  /* 0x000000020202b819 */ /* 0x000fe2000001020f */
[----:B------:R-:W2:Y:S01]  /*06e0*/  @!P6 LDC.64 R22, c[0x0][0x3f8] ;  /* 0x0000fe00ff16eb82 */ /* 0x000ea20000000a00 */
[----:B---3--:R-:W-:Y:S02]  /*06f0*/  @!P3 IADD3 R4, P2, PT, R3, R18, RZ ;  /* 0x000000120304b210 */ /* 0x008fe40007f5e0ff */
[----:B------:R-:W-:-:S02]  /*0700*/  @P6 LOP3.LUT R95, R95, 0x400000, RZ, 0xfc, !PT ;  /* 0x004000005f5f6812 */ /* 0x000fc400078efcff */
[C---:B------:R-:W-:Y:S02]  /*0710*/  @!P3 IADD3.X R5, PT, PT, R2.reuse, R19, RZ, P2, !PT ;  /* 0x000000130205b210 */ /* 0x040fe400017fe4ff */
[----:B------:R-:W-:Y:S01]  /*0720*/  LOP3.LUT P2, RZ, R95, 0x800000, RZ, 0xc0, !PT ;  /* 0x008000005fff7812 */ /* 0x000fe2000784c0ff */
[----:B------:R-:W3:Y:S01]  /*0730*/  @!P5 LDC.64 R28, c[0x0][0x3f8] ;  /* 0x0000fe00ff1cdb82 */ /* 0x000ee20000000a00 */
[----:B------:R-:W-:Y:S02]  /*0740*/  @!P3 IADD3 R74, P1, PT, R3, R74, RZ ;  /* 0x0000004a034ab210 */ /* 0x000fe40007f3e0ff */
[----:B------:R-:W-:Y:S02]  /*0750*/  IADD3 R15, PT, PT, R85, 0x40, RZ ;  /* 0x00000040550f7810 */ /* 0x000fe40007ffe0ff */
[----:B------:R-:W-:Y:S02]  /*0760*/  @!P3 IADD3.X R75, PT, PT, R2, R75, RZ, P1, !PT ;  /* 0x0000004b024bb210 */ /* 0x000fe40000ffe4ff */
[----:B------:R-:W-:Y:S01]  /*0770*/  ISETP.GE.U32.AND P0, PT, R15, UR16, PT ;  /* 0x000000100f007c0c */ /* 0x000fe2000bf06070 */
[----:B------:R-:W4:Y:S01]  /*0780*/  @!P6 LDC.64 R56, c[0x0][0x3a0] ;  /* 0x0000e800ff38eb82 */ /* 0x000f220000000a00 */
[----:B------:R-:W-:-:S02]  /*0790*/  SHF.R.S32.HI R19, RZ, 0x1f, R15 ;  /* 0x0000001fff137819 */ /* 0x000fc4000001140f */
[----:B------:R-:W-:Y:S01]  /*07a0*/  LOP3.LUT R95, R95, 0xffdfffff, RZ, 0xc0, !PT ;  /* 0xffdfffff5f5f7812 */ /* 0x000fe200078ec0ff */
[----:B------:R-:W-:Y:S01]  /*07b0*/  @!P2 IMAD R21, R7, R21, R0 ;  /* 0x000000150715a224 */ /* 0x000fe200078e0200 */
[----:B------:R-:W-:Y:S02]  /*07c0*/  @!P2 MOV R2, R66 ;  /* 0x000000420002a202 */ /* 0x000fe40000000f00 */
[----:B------:R-:W-:Y:S01]  /*07d0*/  @!P2 MOV R3, R65 ;  /* 0x000000410003a202 */ /* 0x000fe20000000f00 */
[----:B------:R-:W1:Y:S01]  /*07e0*/  @!P2 LDC.64 R24, c[0x0][0x398] ;  /* 0x0000e600ff18ab82 */ /* 0x000e620000000a00 */
[----:B--2---:R-:W-:Y:S01]  /*07f0*/  @!P6 IMAD R6, R11, R22, RZ ;  /* 0x000000160b06e224 */ /* 0x004fe200078e02ff */
[----:B------:R-:W-:Y:S01]  /*0800*/  ISETP.GE.AND.EX P4, PT, R19, UR17, PT, P0 ;  /* 0x0000001113007c0c */ /* 0x000fe2000bf86300 */
[----:B------:R-:W-:Y:S01]  /*0810*/  @!P2 IMAD.WIDE.U32 R2, R7, R20, R2 ;  /* 0x000000140702a225 */ /* 0x000fe200078e0002 */
[----:B------:R-:W-:Y:S02]  /*0820*/  IADD3 R7, PT, PT, R85, 0x50, RZ ;  /* 0x0000005055077810 */ /* 0x000fe40007ffe0ff */
[----:B------:R-:W-:-:S02]  /*0830*/  @P5 LOP3.LUT R95, R95, 0x200000, RZ, 0xfc, !PT ;  /* 0x002000005f5f5812 */ /* 0x000fc400078efcff */
[----:B------:R-:W2:Y:S01]  /*0840*/  @!P6 LDC.64 R26, c[0x0][0x398] ;  /* 0x0000e600ff1aeb82 */ /* 0x000ea20000000a00 */
[----:B------:R-:W-:Y:S01]  /*0850*/  @!P2 IADD3 R3, PT, PT, R3, R21, RZ ;  /* 0x000000150303a210 */ /* 0x000fe20007ffe0ff */
[----:B------:R-:W-:Y:S01]  /*0860*/  @!P6 IMAD R23, R9, R23, R6 ;  /* 0x000000170917e224 */ /* 0x000fe200078e0206 */
[C---:B------:R-:W-:Y:S02]  /*0870*/  @!P2 SHF.L.U32 R11, R2.reuse, 0x2, RZ ;  /* 0x00000002020ba819 */ /* 0x040fe400000006ff */
[----:B------:R-:W-:Y:S02]  /*0880*/  @!P2 SHF.L.U64.HI R0, R2, 0x2, R3 ;  /* 0x000000020200a819 */ /* 0x000fe40000010203 */
[----:B------:R-:W-:Y:S01]  /*0890*/  @!P6 MOV R2, R66 ;  /* 0x000000420002e202 */ /* 0x000fe20000000f00 */
[----:B------:R-:W2:Y:S01]  /*08a0*/  @!P4 LDC.64 R30, c[0x0][0x3f8] ;  /* 0x0000fe00ff1ecb82 */ /* 0x000ea20000000a00 */
[----:B------:R-:W-:Y:S02]  /*08b0*/  @!P6 MOV R3, R65 ;  /* 0x000000410003e202 */ /* 0x000fe40000000f00 */
[----:B0-----:R-:W-:-:S02]  /*08c0*/  @!P2 IADD3 R58, P0, PT, R11, R58, RZ ;  /* 0x0000003a0b3aa210 */ /* 0x001fc40007f1e0ff */
[----:B------:R-:W-:Y:S01]  /*08d0*/  ISETP.GE.U32.AND P1, PT, R7, UR16, PT ;  /* 0x0000001007007c0c */ /* 0x000fe2000bf26070 */
[----:B------:R-:W-:Y:S01]  /*08e0*/  @!P6 IMAD.WIDE.U32 R2, R9, R22, R2 ;  /* 0x000000160902e225 */ /* 0x000fe200078e0002 */
[C---:B------:R-:W-:Y:S01]  /*08f0*/  @!P2 IADD3.X R59, PT, PT, R0.reuse, R59, RZ, P0, !PT ;  /* 0x0000003b003ba210 */ /* 0x040fe200007fe4ff */
[----:B------:R-:W0:Y:S01]  /*0900*/  @!P5 LDC.64 R54, c[0x0][0x3a0] ;  /* 0x0000e800ff36db82 */ /* 0x000e220000000a00 */
[----:B-1----:R-:W-:Y:S02]  /*0910*/  @!P2 IADD3 R10, P0, PT, R11, R24, RZ ;  /* 0x000000180b0aa210 */ /* 0x002fe40007f1e0ff */
[----:B------:R-:W-:Y:S02]  /*0920*/  SHF.R.S32.HI R21, RZ, 0x1f, R7 ;  /* 0x0000001fff157819 */ /* 0x000fe40000011407 */
[----:B------:R-:W-:Y:S02]  /*0930*/  @!P6 IADD3 R3, PT, PT, R3, R23, RZ ;  /* 0x000000170303e210 */ /* 0x000fe40007ffe0ff */
[----:B------:R-:W-:Y:S01]  /*0940*/  @!P2 IADD3.X R11, PT, PT, R0, R25, RZ, P0, !PT ;  /* 0x00000019000ba210 */ /* 0x000fe200007fe4ff */
[----:B------:R-:W1:Y:S01]  /*0950*/  @!P5 LDC.64 R22, c[0x0][0x398] ;  /* 0x0000e600ff16db82 */ /* 0x000e620000000a00 */
[----:B------:R-:W-:-:S02]  /*0960*/  ISETP.GE.AND.EX P3, PT, R21, UR17, PT, P1 ;  /* 0x0000001115007c0c */ /* 0x000fc4000bf66310 */
[C---:B------:R-:W-:Y:S02]  /*0970*/  @!P6 SHF.L.U32 R73, R2.reuse, 0x2, RZ ;  /* 0x000000020249e819 */ /* 0x040fe400000006ff */
[----:B------:R-:W-:Y:S01]  /*0980*/  @!P6 SHF.L.U64.HI R0, R2, 0x2, R3 ;  /* 0x000000020200e819 */ /* 0x000fe20000010203 */
[----:B---3--:R-:W-:Y:S01]  /*0990*/  @!P5 IMAD R2, R17, R28, RZ ;  /* 0x0000001c1102d224 */ /* 0x008fe200078e02ff */
[----:B------:R-:W-:Y:S01]  /*09a0*/  @!P5 MOV R3, R65 ;  /* 0x000000410003d202 */ /* 0x000fe20000000f00 */
[----:B------:R-:W3:Y:S01]  /*09b0*/  @!P4 LDC.64 R52, c[0x0][0x3a0] ;  /* 0x0000e800ff34cb82 */ /* 0x000ee20000000a00 */
[----:B----4-:R-:W-:Y:S01]  /*09c0*/  @!P6 IADD3 R56, P0, PT, R73, R56, RZ ;  /* 0x000000384938e210 */ /* 0x010fe20007f1e0ff */
[----:B------:R-:W-:Y:S01]  /*09d0*/  @!P5 IMAD R9, R13, R29, R2 ;  /* 0x0000001d0d09d224 */ /* 0x000fe200078e0202 */
[----:B------:R-:W-:Y:S01]  /*09e0*/  @!P5 MOV R2, R66 ;  /* 0x000000420002d202 */ /* 0x000fe20000000f00 */
[----:B--2---:R-:W-:Y:S01]  /*09f0*/  @!P4 IMAD R6, R19, R30, RZ ;  /* 0x0000001e1306c224 */ /* 0x004fe200078e02ff */
[----:B------:R-:W-:-:S02]  /*0a00*/  @!P6 IADD3.X R57, PT, PT, R0, R57, RZ, P0, !PT ;  /* 0x000000390039e210 */ /* 0x000fc400007fe4ff */
[----:B------:R-:W-:Y:S01]  /*0a10*/  @!P6 IADD3 R72, P0, PT, R73, R26, RZ ;  /* 0x0000001a4948e210 */ /* 0x000fe20007f1e0ff */
[----:B------:R-:W-:Y:S01]  /*0a20*/  @!P5 IMAD.WIDE.U32 R2, R13, R28, R2 ;  /* 0x0000001c0d02d225 */ /* 0x000fe200078e0002 */
[----:B------:R-:W2:Y:S01]  /*0a30*/  @!P3 LDC.64 R16, c[0x0][0x3f8] ;  /* 0x0000fe00ff10bb82 */ /* 0x000ea20000000a00 */
[----:B------:R-:W-:Y:S02]  /*0a40*/  LOP3.LUT R95, R95, 0xffefffff, RZ, 0xc0, !PT ;  /* 0xffefffff5f5f7812 */ /* 0x000fe400078ec0ff */
[----:B------:R-:W-:Y:S02]  /*0a50*/  @!P6 IADD3.X R73, PT, PT, R0, R27, RZ, P0, !PT ;  /* 0x0000001b0049e210 */ /* 0x000fe400007fe4ff */
[----:B------:R-:W-:Y:S01]  /*0a60*/  @!P5 IADD3 R3, PT, PT, R3, R9, RZ ;  /* 0x000000090303d210 */ /* 0x000fe20007ffe0ff */
[----:B------:R-:W-:Y:S01]  /*0a70*/  @!P4 IMAD R9, R15, R31, R6 ;  /* 0x0000001f0f09c224 */ /* 0x000fe200078e0206 */
[C---:B------:R-:W-:Y:S01]  /*0a80*/  @!P5 SHF.L.U32 R63, R2.reuse, 0x2, RZ ;  /* 0x00000002023fd819 */ /* 0x040fe200000006ff */
[----:B------:R-:W4:Y:S01]  /*0a90*/  @!P4 LDC.64 R12, c[0x0][0x398] ;  /* 0x0000e600ff0ccb82 */ /* 0x000f220000000a00 */
[----:B------:R-:W-:-:S02]  /*0aa0*/  @!P5 SHF.L.U64.HI R0, R2, 0x2, R3 ;  /* 0x000000020200d819 */ /* 0x000fc40000010203 */
[----:B------:R-:W-:Y:S02]  /*0ab0*/  @!P4 MOV R2, R66 ;  /* 0x000000420002c202 */ /* 0x000fe40000000f00 */
[----:B------:R-:W-:Y:S02]  /*0ac0*/  @!P4 MOV R3, R65 ;  /* 0x000000410003c202 */ /* 0x000fe40000000f00 */
[----:B0-----:R-:W-:Y:S01]  /*0ad0*/  @!P5 IADD3 R54, P0, PT, R63, R54, RZ ;  /* 0x000000363f36d210 */ /* 0x001fe20007f1e0ff */
[----:B------:R-:W0:Y:S01]  /*0ae0*/  @!P3 LDC.64 R50, c[0x0][0x3a0] ;  /* 0x0000e800ff32bb82 */ /* 0x000e220000000a00 */
[----:B------:R-:W-:Y:S01]  /*0af0*/  @P4 LOP3.LUT R95, R95, 0x100000, RZ, 0xfc, !PT ;  /* 0x001000005f5f4812 */ /* 0x000fe200078efcff */
[----:B------:R-:W-:Y:S01]  /*0b00*/  @!P4 IMAD.WIDE.U32 R2, R15, R30, R2 ;  /* 0x0000001e0f02c225 */ /* 0x000fe200078e0002 */
[----:B------:R-:W-:Y:S02]  /*0b10*/  @!P5 IADD3.X R55, PT, PT, R0, R55, RZ, P0, !PT ;  /* 0x000000370037d210 */ /* 0x000fe400007fe4ff */
[----:B-1----:R-:W-:-:S02]  /*0b20*/  @!P5 IADD3 R62, P0, PT, R63, R22, RZ ;  /* 0x000000163f3ed210 */ /* 0x002fc40007f1e0ff */
[----:B------:R-:W-:Y:S01]  /*0b30*/  @!P4 IADD3 R3, PT, PT, R3, R9, RZ ;  /* 0x000000090303c210 */ /* 0x000fe20007ffe0ff */
[----:B------:R-:W1:Y:S01]  /*0b40*/  @!P3 LDC.64 R14, c[0x0][0x398] ;  /* 0x0000e600ff0ebb82 */ /* 0x000e620000000a00 */
[----:B------:R-:W-:Y:S01]  /*0b50*/  @!P5 IADD3.X R63, PT, PT, R0, R23, RZ, P0, !PT ;  /* 0x00000017003fd210 */ /* 0x000fe200007fe4ff */
[----:B--2---:R-:W-:Y:S01]  /*0b60*/  @!P3 IMAD R6, R21, R16, RZ ;  /* 0x000000101506b224 */ /* 0x004fe200078e02ff */
[C---:B------:R-:W-:Y:S02]  /*0b70*/  @!P4 SHF.L.U32 R119, R2.reuse, 0x2, RZ ;  /* 0x000000020277c819 */ /* 0x040fe400000006ff */
[----:B------:R-:W-:Y:S01]  /*0b80*/  @!P4 SHF.L.U64.HI R0, R2, 0x2, R3 ;  /* 0x000000020200c819 */ /* 0x000fe20000010203 */
[----:B------:R-:W-:Y:S01]  /*0b90*/  @!P3 IMAD R9, R7, R17, R6 ;  /* 0x000000110709b224 */ /* 0x000fe200078e0206 */
[----:B------:R-:W-:Y:S02]  /*0ba0*/  @!P3 MOV R2, R66 ;  /* 0x000000420002b202 */ /* 0x000fe40000000f00 */
[----:B------:R-:W-:-:S02]  /*0bb0*/  @!P3 MOV R3, R65 ;  /* 0x000000410003b202 */ /* 0x000fc40000000f00 */
[----:B---3--:R-:W-:Y:S02]  /*0bc0*/  @!P4 IADD3 R52, P0, PT, R119, R52, RZ ;  /* 0x000000347734c210 */ /* 0x008fe40007f1e0ff */
[----:B------:R-:W-:Y:S01]  /*0bd0*/  LOP3.LUT R95, R95, 0xfff7ffff, RZ, 0xc0, !PT ;  /* 0xfff7ffff5f5f7812 */ /* 0x000fe200078ec0ff */
[----:B------:R-:W-:Y:S01]  /*0be0*/  @!P3 IMAD.WIDE.U32 R2, R7, R16, R2 ;  /* 0x000000100702b225 */ /* 0x000fe200078e0002 */
[----:B------:R-:W-:Y:S02]  /*0bf0*/  @!P4 IADD3.X R53, PT, PT, R0, R53, RZ, P0, !PT ;  /* 0x000000350035c210 */ /* 0x000fe400007fe4ff */
[----:B----4-:R-:W-:Y:S02]  /*0c00*/  @!P4 IADD3 R118, P0, PT, R119, R12, RZ ;  /* 0x0000000c7776c210 */ /* 0x010fe40007f1e0ff */
[----:B------:R-:W-:Y:S02]  /*0c10*/  @!P3 IADD3 R3, PT, PT, R3, R9, RZ ;  /* 0x000000090303b210 */ /* 0x000fe40007ffe0ff */
[----:B------:R-:W-:-:S02]  /*0c20*/  @!P3 SHF.L.U32 R117, R2, 0x2, RZ ;  /* 0x000000020275b819 */ /* 0x000fc400000006ff */
[----:B------:R-:W-:Y:S02]  /*0c30*/  @!P4 IADD3.X R119, PT, PT, R0, R13, RZ, P0, !PT ;  /* 0x0000000d0077c210 */ /* 0x000fe400007fe4ff */
[----:B------:R-:W-:Y:S02]  /*0c40*/  @!P3 SHF.L.U64.HI R2, R2, 0x2, R3 ;  /* 0x000000020202b819 */ /* 0x000fe40000010203 */
[----:B0-----:R-:W-:Y:S02]  /*0c50*/  @!P3 IADD3 R50, P0, PT, R117, R50, RZ ;  /* 0x000000327532b210 */ /* 0x001fe40007f1e0ff */
[----:B------:R-:W-:Y:S02]  /*0c60*/  IADD3 R7, PT, PT, R85, 0x60, RZ ;  /* 0x0000006055077810 */ /* 0x000fe40007ffe0ff */
[----:B------:R-:W-:Y:S02]  /*0c70*/  @!P3 IADD3.X R51, PT, PT, R2, R51, RZ, P0, !PT ;  /* 0x000000330233b210 */ /* 0x000fe400007fe4ff */
[----:B-1----:R-:W-:-:S02]  /*0c80*/  @!P3 IADD3 R116, P0, PT, R117, R14, RZ ;  /* 0x0000000e7574b210 */ /* 0x002fc40007f1e0ff */
[----:B------:R-:W-:Y:S01]  /*0c90*/  SHF.R.S32.HI R3, RZ, 0x1f, R7 ;  /* 0x0000001fff037819 */ /* 0x000fe20000011407 */
[----:B------:R-:W-:Y:S01]  /*0ca0*/  STL.64 [R1+0x2e0], R50 ;  /* 0x0002e03201007387 */ /* 0x000fe20000100a00 */
[----:B------:R-:W-:Y:S02]  /*0cb0*/  @!P3 IADD3.X R117, PT, PT, R2, R15, RZ, P0, !PT ;  /* 0x0000000f0275b210 */ /* 0x000fe400007fe4ff */
[----:B------:R-:W-:Y:S02]  /*0cc0*/  ISETP.GE.U32.AND P0, PT, R7, UR16, PT ;  /* 0x0000001007007c0c */ /* 0x000fe4000bf06070 */
[----:B------:R-:W-:Y:S02]  /*0cd0*/  @P3 LOP3.LUT R95, R95, 0x80000, RZ, 0xfc, !PT ;  /* 0x000800005f5f3812 */ /* 0x000fe400078efcff */
[----:B------:R-:W-:Y:S02]  /*0ce0*/  ISETP.GE.AND.EX P1, PT, R3, UR17, PT, P0 ;  /* 0x0000001103007c0c */ /* 0x000fe4000bf26300 */
[----:B------:R-:W-:-:S11]  /*0cf0*/  LOP3.LUT R95, R95, 0xfffbffff, RZ, 0xc0, !PT ;  /* 0xfffbffff5f5f7812 */ /* 0x000fd600078ec0ff */
        /* <DEDUP_REMOVED lines=145> */
[----:B---3--:R-:W-:-:S04]  /*1610*/  @!P1 IADD3 R36, P0, PT, R103, R36, RZ ;  /* 0x0000002467249210 */ /* 0x008fc80007f1e0ff */
        /* <DEDUP_REMOVED lines=159> */
[----:B------:R-:W4:Y:S01]  /*2010*/  @!P1 LDC.64 R14, c[0x0][0x3a0] ;  /* 0x0000e800ff0e9b82 */ /* 0x000f220000000a00 */
        /* <DEDUP_REMOVED lines=8> */
[----:B----4-:R-:W-:-:S04]  /*20a0*/  @!P1 IADD3 R12, P0, PT, R79, R14, RZ ;  /* 0x0000000e4f0c9210 */ /* 0x010fc80007f1e0ff */
        /* <DEDUP_REMOVED lines=108> */
[----:B------:R-:W-:Y:S02]  /*2770*/  SHF.R.S32.HI R61, RZ, 0x1f, R83 ;  /* 0x0000001fff3d7819 */ /* 0x000fe40000011453 */
[----:B------:R-:W-:Y:S02]  /*2780*/  ISETP.GE.U32.AND P1, PT, R83, UR16, PT ;  /* 0x0000001053007c0c */ /* 0x000fe4000bf26070 */
[----:B------:R-:W-:Y:S02]  /*2790*/  LOP3.LUT P0, RZ, R95, 0x1000000, RZ, 0xc0, !PT ;  /* 0x010000005fff7812 */ /* 0x000fe4000780c0ff */
        /* <DEDUP_REMOVED lines=41> */
[----:B------:R-:W-:Y:S02]  /*2a30*/  ISETP.GE.U32.AND P3, PT, R0, UR16, PT ;  /* 0x0000001000007c0c */ /* 0x000fe4000bf66070 */
[----:B------:R-:W-:Y:S02]  /*2a40*/  LOP3.LUT P2, RZ, R95, 0x800000, RZ, 0xc0, !PT ;  /* 0x008000005fff7812 */ /* 0x000fe4000784c0ff */
[----:B------:R-:W-:-:S13]  /*2a50*/  ISETP.GE.AND.EX P3, PT, R83, UR17, PT, P3 ;  /* 0x0000001153007c0c */ /* 0x000fda000bf66330 */
[----:B------:R-:W0:Y:S01]  /*2a60*/  @!P3 LDC.64 R60, c[0x0][0x3f8] ;  /* 0x0000fe00ff3cbb82 */ /* 0x000e220000000a00 */
[----:B------:R-:W-:-:S07]  /*2a70*/  @!P3 MOV R82, R66 ;  /* 0x000000420052b202 */ /* 0x000fce0000000f00 */
[----:B------:R-:W1:Y:S01]  /*2a80*/  @!P3 LDC.64 R14, c[0x0][0x3a0] ;  /* 0x0000e800ff0ebb82 */ /* 0x000e620000000a00 */
[----:B0-----:R-:W-:-:S04]  /*2a90*/  @!P3 IMAD R83, R83, R60, RZ ;  /* 0x0000003c5353b224 */ /* 0x001fc800078e02ff */
[----:B------:R-:W-:Y:S01]  /*2aa0*/  @!P3 IMAD R61, R0, R61, R83 ;  /* 0x0000003d003db224 */ /* 0x000fe200078e0253 */
[----:B------:R-:W-:-:S03]  /*2ab0*/  @!P3 MOV R83, R65 ;  /* 0x000000410053b202 */ /* 0x000fc60000000f00 */
        /* <DEDUP_REMOVED lines=14> */
[----:B------:R-:W-:-:S07]  /*2ba0*/  @!P4 MOV R83, R65 ;  /* 0x000000410053c202 */ /* 0x000fce0000000f00 */
[----:B------:R-:W2:Y:S01]  /*2bb0*/  @!P4 LDC.64 R14, c[0x0][0x3a0] ;  /* 0x0000e800ff0ecb82 */ /* 0x000ea20000000a00 */
[----:B0-----:R-:W-:-:S04]  /*2bc0*/  @!P4 IMAD R82, R82, R60, RZ ;  /* 0x0000003c5252c224 */ /* 0x001fc800078e02ff */
[----:B------:R-:W-:Y:S01]  /*2bd0*/  @!P4 IMAD R61, R0, R61, R82 ;  /* 0x0000003d003dc224 */ /* 0x000fe200078e0252 */
[----:B------:R-:W-:-:S05]  /*2be0*/  @!P4 MOV R82, R66 ;  /* 0x000000420052c202 */ /* 0x000fca0000000f00 */
[----:B------:R-:W-:-:S05]  /*2bf0*/  @!P4 IMAD.WIDE.U32 R82, R0, R60, R82 ;  /* 0x0000003c0052c225 */ /* 0x000fca00078e0052 */
[----:B------:R-:W-:Y:S02]  /*2c00*/  @!P4 IADD3 R0, PT, PT, R83, R61, RZ ;  /* 0x0000003d5300c210 */ /* 0x000fe40007ffe0ff */
[C---:B------:R-:W-:Y:S02]  /*2c10*/  @!P4 SHF.L.U32 R60, R82.reuse, 0x2, RZ ;  /* 0x00000002523cc819 */ /* 0x040fe400000006ff */
[----:B------:R-:W-:Y:S02]  /*2c20*/  @!P4 SHF.L.U64.HI R0, R82, 0x2, R0 ;  /* 0x000000025200c819 */ /* 0x000fe40000010200 */
[----:B--2---:R-:W-:-:S04]  /*2c30*/  @!P4 IADD3 R38, P5, PT, R60, R14, RZ ;  /* 0x0000000e3c26c210 */ /* 0x004fc80007fbe0ff */
        /* <DEDUP_REMOVED lines=10> */
[----:B------:R-:W3:Y:S01]  /*2ce0*/  @!P5 LDC.64 R14, c[0x0][0x3a0] ;  /* 0x0000e800ff0edb82 */ /* 0x000ee20000000a00 */
[----:B0-----:R-:W-:-:S04]  /*2cf0*/  @!P5 IMAD R82, R82, R60, RZ ;  /* 0x0000003c5252d224 */ /* 0x001fc800078e02ff */
[----:B------:R-:W-:Y:S01]  /*2d00*/  @!P5 IMAD R61, R0, R61, R82 ;  /* 0x0000003d003dd224 */ /* 0x000fe200078e0252 */
[----:B------:R-:W-:-:S05]  /*2d10*/  @!P5 MOV R82, R66 ;  /* 0x000000420052d202 */ /* 0x000fca0000000f00 */
[----:B------:R-:W-:-:S05]  /*2d20*/  @!P5 IMAD.WIDE.U32 R82, R0, R60, R82 ;  /* 0x0000003c0052d225 */ /* 0x000fca00078e0052 */
[----:B------:R-:W-:Y:S02]  /*2d30*/  @!P5 IADD3 R0, PT, PT, R83, R61, RZ ;  /* 0x0000003d5300d210 */ /* 0x000fe40007ffe0ff */
[C---:B------:R-:W-:Y:S02]  /*2d40*/  @!P5 SHF.L.U32 R60, R82.reuse, 0x2, RZ ;  /* 0x00000002523cd819 */ /* 0x040fe400000006ff */
[----:B------:R-:W-:Y:S02]  /*2d50*/  @!P5 SHF.L.U64.HI R0, R82, 0x2, R0 ;  /* 0x000000025200d819 */ /* 0x000fe40000010200 */
[----:B---3--:R-:W-:-:S04]  /*2d60*/  @!P5 IADD3 R8, P6, PT, R60, R14, RZ ;  /* 0x0000000e3c08d210 */ /* 0x008fc80007fde0ff */
[----:B------:R-:W-:Y:S02]  /*2d70*/  @!P5 IADD3.X R9, PT, PT, R0, R15, RZ, P6, !PT ;  /* 0x0000000f0009d210 */ /* 0x000fe400037fe4ff */
[----:B------:R-:W4:Y:S02]  /*2d80*/  @!P5 LDC.64 R14, c[0x0][0x398] ;  /* 0x0000e600ff0edb82 */ /* 0x000f240000000a00 */
[----:B----4-:R-:W-:-:S04]  /*2d90*/  @!P5 IADD3 R12, P6, PT, R60, R14, RZ ;  /* 0x0000000e3c0cd210 */ /* 0x010fc80007fde0ff */
        /* <DEDUP_REMOVED lines=17> */
[----:B0-----:R-:W-:Y:S02]  /*2eb0*/  @!P6 IADD3 R46, P1, PT, R60, R14, RZ ;  /* 0x0000000e3c2ee210 */ /* 0x001fe40007f3e0ff */
[----:B------:R-:W-:Y:S02]  /*2ec0*/  CS2R R60, SRZ ;  /* 0x00000000003c7805 */ /* 0x000fe4000001ff00 */
[----:B------:R-:W-:Y:S02]  /*2ed0*/  @!P6 IADD3.X R47, PT, PT, R0, R15, RZ, P1, !PT ;  /* 0x0000000f002fe210 */ /* 0x000fe40000ffe4ff */
[----:B------:R-:W-:-:S02]  /*2ee0*/  CS2R R14, SRZ ;  /* 0x00000000000e7805 */ /* 0x000fc4000001ff00 */
[----:B------:R0:W2:Y:S01]  /*2ef0*/  @!P0 LDG.E.64 R60, desc[UR10][R4.64] ;  /* 0x0000000a043c8981 */ /* 0x0000a2000c1e1b00 */
[----:B------:R-:W-:Y:S01]  /*2f00*/  HFMA2 R0, -RZ, RZ, 0, 0 ;  /* 0x00000000ff007431 */ /* 0x000fe200000001ff */
[----:B------:R-:W-:Y:S02]  /*2f10*/  LOP3.LUT P1, RZ, R95, 0x400000, RZ, 0xc0, !PT ;  /* 0x004000005fff7812 */ /* 0x000fe4000782c0ff */
[----:B------:R-:W3:Y:S01]  /*2f20*/  @!P0 LDG.E.64 R14, desc[UR10][R74.64] ;  /* 0x0000000a4a0e8981 */ /* 0x000ee2000c1e1b00 */
[----:B0-----:R-:W-:-:S06]  /*2f30*/  CS2R R4, SRZ ;  /* 0x0000000000047805 */ /* 0x001fcc000001ff00 */
[----:B------:R0:W4:Y:S02]  /*2f40*/  @!P2 LDG.E.64 R4, desc[UR10][R58.64] ;  /* 0x0000000a3a04a981 */ /* 0x000124000c1e1b00 */
[----:B0-----:R-:W-:-:S06]  /*2f50*/  CS2R R58, SRZ ;  /* 0x00000000003a7805 */ /* 0x001fcc000001ff00 */
[----:B------:R0:W2:Y:S01]  /*2f60*/  @!P2 LDG.E.64 R58, desc[UR10][R10.64] ;  /* 0x0000000a0a3aa981 */ /* 0x0000a2000c1e1b00 */
[----:B------:R-:W-:Y:S02]  /*2f70*/  CS2R R82, SRZ ;  /* 0x0000000000527805 */ /* 0x000fe4000001ff00 */
[----:B------:R-:W-:Y:S02]  /*2f80*/  CS2R R74, SRZ ;  /* 0x00000000004a7805 */ /* 0x000fe4000001ff00 */
[----:B0-----:R-:W-:-:S06]  /*2f90*/  CS2R R10, SRZ ;  /* 0x00000000000a7805 */ /* 0x001fcc000001ff00 */
[----:B------:R0:W2:Y:S02]  /*2fa0*/  @!P1 LDG.E.64 R10, desc[UR10][R56.64] ;  /* 0x0000000a380a9981 */ /* 0x0000a4000c1e1b00 */
[----:B0-----:R-:W-:-:S06]  /*2fb0*/  CS2R R56, SRZ ;  /* 0x0000000000387805 */ /* 0x001fcc000001ff00 */
[----:B------:R-:W2:Y:S01]  /*2fc0*/  @!P1 LDG.E.64 R56, desc[UR10][R72.64] ;  /* 0x0000000a48389981 */ /* 0x000ea2000c1e1b00 */
[----:B---3--:R-:W-:Y:S02]  /*2fd0*/  @!P0 MOV R82, R14 ;  /* 0x0000000e00528202 */ /* 0x008fe40000000f00 */
[----:B----4-:R-:W-:-:S05]  /*2fe0*/  @!P2 MOV R0, R4 ;  /* 0x000000040000a202 */ /* 0x010fca0000000f00 */
[----:B------:R0:W-:Y:S04]  /*2ff0*/  STL [R1+0x260], R0 ;  /* 0x0002600001007387 */ /* 0x0001e80000100800 */
[----:B------:R1:W-:Y:S01]  /*3000*/  STL [R1+0x258], R82 ;  /* 0x0002585201007387 */ /* 0x0003e20000100800 */
[----:B0-----:R-:W-:Y:S01]  /*3010*/  HFMA2 R0, -RZ, RZ, 0, 0 ;  /* 0x00000000ff007431 */ /* 0x001fe200000001ff */
[----:B--2---:R-:W-:Y:S02]  /*3020*/  @!P2 MOV R75, R59 ;  /* 0x0000003b004ba202 */ /* 0x004fe40000000f00 */
[----:B-1----:R-:W-:Y:S02]  /*3030*/  MOV R82, RZ ;  /* 0x000000ff00527202 */ /* 0x002fe40000000f00 */
[----:B------:R-:W-:-:S02]  /*3040*/  @!P2 MOV R0, R5 ;  /* 0x000000050000a202 */ /* 0x000fc40000000f00 */
[----:B------:R-:W-:Y:S02]  /*3050*/  @!P2 MOV R82, R58 ;  /* 0x0000003a0052a202 */ /* 0x000fe40000000f00 */
[----:B------:R-:W-:Y:S01]  /*3060*/  LOP3.LUT P2, RZ, R95, 0x100000, RZ, 0xc0, !PT ;  /* 0x001000005fff7812 */ /* 0x000fe2000784c0ff */
[----:B------:R0:W-:Y:S02]  /*3070*/  STL.64 [R1+0x18], R4 ;  /* 0x0000180401007387 */ /* 0x0001e40000100a00 */
[----:B0-----:R-:W-:-:S10]  /*3080*/  CS2R R4, SRZ ;  /* 0x0000000000047805 */ /* 0x001fd4000001ff00 */
[----:B------:R0:W2:Y:S02]  /*3090*/  @!P2 LDG.E.64 R4, desc[UR10][R52.64] ;  /* 0x0000000a3404a981 */ /* 0x0000a4000c1e1b00 */
[----:B0-----:R-:W-:-:S06]  /*30a0*/  CS2R R52, SRZ ;  /* 0x0000000000347805 */ /* 0x001fcc000001ff00 */
[----:B------:R0:W3:Y:S02]  /*30b0*/  @!P2 LDG.E.64 R52, desc[UR10][R118.64] ;  /* 0x0000000a7634a981 */ /* 0x0000e4000c1e1b00 */
[----:B0-----:R-:W-:Y:S02]  /*30c0*/  MOV R118, R50 ;  /* 0x0000003200767202 */ /* 0x001fe40000000f00 */
[----:B------:R-:W-:Y:S02]  /*30d0*/  MOV R119, R51 ;  /* 0x0000003300777202 */ /* 0x000fe40000000f00 */
[----:B------:R-:W4:Y:S01]  /*30e0*/  LDL.LU.64 R50, [R1+0x2e0] ;  /* 0x0002e00001327983 */ /* 0x000f220000300a00 */
[----:B------:R-:W-:-:S03]  /*30f0*/  MOV R84, RZ ;  /* 0x000000ff00547202 */ /* 0x000fc60000000f00 */
[----:B------:R0:W-:Y:S01]  /*3100*/  STL [R1+0x26c], R0 ;  /* 0x00026c0001007387 */ /* 0x0001e20000100800 */
[----:B------:R-:W-:Y:S02]  /*3110*/  @!P0 MOV R94, R15 ;  /* 0x0000000f005e8202 */ /* 0x000fe40000000f00 */
[----:B------:R-:W-:Y:S02]  /*3120*/  @!P0 MOV R84, R60 ;  /* 0x0000003c00548202 */ /* 0x000fe40000000f00 */
[----:B------:R-:W-:Y:S02]  /*3130*/  @!P0 MOV R83, R61 ;  /* 0x0000003d00538202 */ /* 0x000fe40000000f00 */
[----:B------:R-:W-:Y:S01]  /*3140*/  LOP3.LUT P0, RZ, R95, 0x200000, RZ, 0xc0, !PT ;  /* 0x002000005fff7812 */ /* 0x000fe2000780c0ff */
[----:B0-----:R-:W-:Y:S01]  /*3150*/  HFMA2 R0, -RZ, RZ, 0, 0 ;  /* 0x00000000ff007431 */ /* 0x001fe200000001ff */
[----:B------:R0:W-:Y:S01]  /*3160*/  STL.64 [R1+0x10], R14 ;  /* 0x0000100e01007387 */ /* 0x0001e20000100a00 */
[----:B------:R-:W-:-:S05]  /*3170*/  @!P1 MOV R0, R10 ;  /* 0x0000000a00009202 */ /* 0x000fca0000000f00 */
[----:B------:R1:W-:Y:S01]  /*3180*/  STL [R1+0x274], R0 ;  /* 0x0002740001007387 */ /* 0x0003e20000100800 */
[----:B0-----:R-:W-:Y:S02]  /*3190*/  CS2R R14, SRZ ;  /* 0x00000000000e7805 */ /* 0x001fe4000001ff00 */
[----:B------:R-:W-:Y:S02]  /*31a0*/  CS2R R72, SRZ ;  /* 0x0000000000487805 */ /* 0x000fe4000001ff00 */
[----:B------:R-:W-:Y:S02]  /*31b0*/  @!P1 MOV R74, R56 ;  /* 0x00000038004a9202 */ /* 0x000fe40000000f00 */
[----:B------:R0:W2:Y:S01]  /*31c0*/  @!P0 LDG.E.64 R14, desc[UR10][R54.64] ;  /* 0x0000000a360e8981 */ /* 0x0000a2000c1e1b00 */
[----:B-1----:R-:W-:Y:S01]  /*31d0*/  HFMA2 R0, -RZ, RZ, 0, 0 ;  /* 0x00000000ff007431 */ /* 0x002fe200000001ff */
[----:B------:R-:W-:Y:S02]  /*31e0*/  @!P1 MOV R73, R57 ;  /* 0x0000003900499202 */ /* 0x000fe40000000f00 */
[----:B------:R-:W-:-:S02]  /*31f0*/  @!P1 MOV R0, R11 ;  /* 0x0000000b00009202 */ /* 0x000fc40000000f00 */
[----:B------:R-:W-:Y:S02]  /*3200*/  LOP3.LUT P1, RZ, R95, 0x80000, RZ, 0xc0, !PT ;  /* 0x000800005fff7812 */ /* 0x000fe4000782c0ff */
[----:B0-----:R-:W-:Y:S01]  /*3210*/  CS2R R54, SRZ ;  /* 0x0000000000367805 */ /* 0x001fe2000001ff00 */
[----:B------:R0:W-:Y:S05]  /*3220*/  STL.64 [R1+0x20], R10 ;  /* 0x0000200a01007387 */ /* 0x0001ea0000100a00 */
[----:B------:R-:W3:Y:S01]  /*3230*/  @!P0 LDG.E.64 R54, desc[UR10][R62.64] ;  /* 0x0000000a3e368981 */ /* 0x000ee2000c1e1b00 */
[----:B0-----:R-:W-:-:S06]  /*3240*/  CS2R R10, SRZ ;  /* 0x00000000000a7805 */ /* 0x001fcc000001ff00 */
[----:B----4-:R0:W4:Y:S02]  /*3250*/  @!P1 LDG.E.64 R10, desc[UR10][R50.64] ;  /* 0x0000000a320a9981 */ /* 0x010124000c1e1b00 */
[----:B0-----:R-:W-:-:S06]  /*3260*/  CS2R R50, SRZ ;  /* 0x0000000000327805 */ /* 0x001fcc000001ff00 */
[----:B------:R0:W4:Y:S02]  /*3270*/  @!P1 LDG.E.64 R50, desc[UR10][R116.64] ;  /* 0x0000000a74329981 */ /* 0x000124000c1e1b00 */
[----:B0-----:R-:W-:Y:S02]  /*3280*/  MOV R116, R48 ;  /* 0x0000003000747202 */ /* 0x001fe40000000f00 */
[----:B------:R-:W-:Y:S02]  /*3290*/  MOV R117, R49 ;  /* 0x0000003100757202 */ /* 0x000fe40000000f00 */
[----:B------:R-:W4:Y:S04]  /*32a0*/  LDL.LU.64 R48, [R1+0x2d8] ;  /* 0x0002d80001307983 */ /* 0x000f280000300a00 */
[----:B------:R0:W-:Y:S02]  /*32b0*/  STL [R1+0x27c], R0 ;  /* 0x00027c0001007387 */ /* 0x0001e40000100800 */
[----:B0-----:R-:W-:Y:S01]  /*32c0*/  HFMA2 R0, -RZ, RZ, 0, 0 ;  /* 0x00000000ff007431 */ /* 0x001fe200000001ff */
[----:B--2---:R-:W-:Y:S01]  /*32d0*/  @!P0 MOV R0, R14 ;  /* 0x0000000e00008202 */ /* 0x004fe20000000f00 */
[----:B------:R-:W-:Y:S04]  /*32e0*/  STL.64 [R1+0x110], R60 ;  /* 0x0001103c01007387 */ /* 0x000fe80000100a00 */
[----:B------:R0:W-:Y:S01]  /*32f0*/  STL [R1+0x280], R0 ;  /* 0x0002800001007387 */ /* 0x0001e20000100800 */
[----:B------:R-:W-:-:S02]  /*3300*/  CS2R R62, SRZ ;  /* 0x00000000003e7805 */ /* 0x000fc4000001ff00 */
[----:B---3--:R-:W-:Y:S01]  /*3310*/  @!P0 MOV R62, R54 ;  /* 0x00000036003e8202 */ /* 0x008fe20000000f00 */
[----:B0-----:R-:W-:Y:S01]  /*3320*/  HFMA2 R0, -RZ, RZ, 0, 0 ;  /* 0x00000000ff007431 */ /* 0x001fe200000001ff */
[----:B------:R-:W-:Y:S02]  /*3330*/  CS2R R60, SRZ ;  /* 0x00000000003c7805 */ /* 0x000fe4000001ff00 */
[----:B------:R-:W-:Y:S02]  /*3340*/  @!P0 MOV R61, R55 ;  /* 0x00000037003d8202 */ /* 0x000fe40000000f00 */
[----:B------:R-:W-:Y:S02]  /*3350*/  @!P0 MOV R0, R15 ;  /* 0x0000000f00008202 */ /* 0x000fe40000000f00 */
[----:B------:R-:W-:Y:S01]  /*3360*/  LOP3.LUT P0, RZ, R95, 0x40000, RZ, 0xc0, !PT ;  /* 0x000400005fff7812 */ /* 0x000fe2000780c0ff */
[----:B------:R0:W-:Y:S02]  /*3370*/  STL.64 [R1+0x28], R14 ;  /* 0x0000280e01007387 */ /* 0x0001e40000100a00 */
[----:B0-----:R-:W-:-:S10]  /*3380*/  CS2R R14, SRZ ;  /* 0x00000000000e7805 */ /* 0x001fd4000001ff00 */
[----:B----4-:R0:W2:Y:S02]  /*3390*/  @!P0 LDG.E.64 R14, desc[UR10][R48.64] ;  /* 0x0000000a300e8981 */ /* 0x0100a4000c1e1b00 */
[----:B0-----:R-:W-:-:S06]  /*33a0*/  CS2R R48, SRZ ;  /* 0x0000000000307805 */ /* 0x001fcc000001ff00 */
[----:B------:R0:W3:Y:S02]  /*33b0*/  @!P0 LDG.E.64 R48, desc[UR10][R114.64] ;  /* 0x0000000a72308981 */ /* 0x0000e4000c1e1b00 */
[----:B0-----:R-:W-:Y:S02]  /*33c0*/  MOV R114, R46 ;  /* 0x0000002e00727202 */ /* 0x001fe40000000f00 */
[----:B------:R-:W-:Y:S02]  /*33d0*/  MOV R115, R47 ;  /* 0x0000002f00737202 */ /* 0x000fe40000000f00 */
[----:B------:R-:W4:Y:S04]  /*33e0*/  LDL.LU.64 R46, [R1+0x2d0] ;  /* 0x0002d000012e7983 */ /* 0x000f280000300a00 */
[----:B------:R0:W-:Y:S02]  /*33f0*/  STL [R1+0x288], R0 ;  /* 0x0002880001007387 */ /* 0x0001e40000100800 */
[----:B0-----:R-:W-:Y:S01]  /*3400*/  HFMA2 R0, -RZ, RZ, 0, 0 ;  /* 0x00000000ff007431 */ /* 0x001fe200000001ff */
[----:B------:R-:W-:Y:S01]  /*3410*/  @!P2 MOV R0, R4 ;  /* 0x000000040000a202 */ /* 0x000fe20000000f00 */
[----:B------:R-:W-:Y:S04]  /*3420*/  STL.64 [R1+0x118], R58 ;  /* 0x0001183a01007387 */ /* 0x000fe80000100a00 */
[----:B------:R0:W-:Y:S01]  /*3430*/  STL [R1+0x284], R0 ;  /* 0x0002840001007387 */ /* 0x0001e20000100800 */
[----:B------:R-:W-:Y:S01]  /*3440*/  @!P2 MOV R60, R52 ;  /* 0x00000034003ca202 */ /* 0x000fe20000000f00 */
[----:B0-----:R-:W-:Y:S01]  /*3450*/  HFMA2 R0, -RZ, RZ, 0, 0 ;  /* 0x00000000ff007431 */ /* 0x001fe200000001ff */
[----:B------:R-:W-:-:S02]  /*3460*/  CS2R R58, SRZ ;  /* 0x00000000003a7805 */ /* 0x000fc4000001ff00 */
[----:B------:R-:W-:Y:S02]  /*3470*/  @!P2 MOV R59, R53 ;  /* 0x00000035003ba202 */ /* 0x000fe40000000f00 */
[----:B------:R-:W-:Y:S02]  /*3480*/  @!P2 MOV R0, R5 ;  /* 0x000000050000a202 */ /* 0x000fe40000000f00 */
[----:B------:R-:W-:Y:S01]  /*3490*/  LOP3.LUT P2, RZ, R95, 0x20000, RZ, 0xc0, !PT ;  /* 0x000200005fff7812 */ /* 0x000fe2000784c0ff */
[----:B------:R0:W-:Y:S02]  /*34a0*/  STL.64 [R1+0x30], R4 ;  /* 0x0000300401007387 */ /* 0x0001e40000100a00 */
[----:B0-----:R-:W-:-:S10]  /*34b0*/  CS2R R4, SRZ ;  /* 0x0000000000047805 */ /* 0x001fd4000001ff00 */
[----:B----4-:R0:W4:Y:S02]  /*34c0*/  @!P2 LDG.E.64 R4, desc[UR10][R46.64] ;  /* 0x0000000a2e04a981 */ /* 0x010124000c1e1b00 */
        /* <DEDUP_REMOVED lines=29> */
[----:B---3--:R-:W-:Y:S01]  /*36a0*/  @!P0 MOV R56, R48 ;  /* 0x0000003000388202 */ /* 0x008fe20000000f00 */
[----:B0-----:R-:W-:Y:S01]  /*36b0*/  HFMA2 R0, -RZ, RZ, 0, 0 ;  /* 0x00000000ff007431 */ /* 0x001fe200000001ff */
[----:B------:R-:W-:-:S02]  /*36c0*/  CS2R R54, SRZ ;  /* 0x0000000000367805 */ /* 0x000fc4000001ff00 */
[----:B------:R-:W-:Y:S02]  /*36d0*/  @!P0 MOV R55, R49 ;  /* 0x0000003100378202 */ /* 0x000fe40000000f00 */
[----:B------:R-:W-:Y:S02]  /*36e0*/  @!P0 MOV R0, R15 ;  /* 0x0000000f00008202 */ /* 0x000fe40000000f00 */
[----:B------:R-:W-:Y:S01]  /*36f0*/  LOP3.LUT P0, RZ, R95, 0x8000, RZ, 0xc0, !PT ;  /* 0x000080005fff7812 */ /* 0x000fe2000780c0ff */
[----:B------:R0:W-:Y:S02]  /*3700*/  STL.64 [R1+0x40], R14 ;  /* 0x0000400e01007387 */ /* 0x0001e40000100a00 */
[----:B0-----:R-:W-:-:S10]  /*3710*/  CS2R R14, SRZ ;  /* 0x00000000000e7805 */ /* 0x001fd4000001ff00 */
[----:B----4-:R0:W3:Y:S02]  /*3720*/  @!P0 LDG.E.64 R14, desc[UR10][R42.64] ;  /* 0x0000000a2a0e8981 */ /* 0x0100e4000c1e1b00 */
[----:B0-----:R-:W-:-:S06]  /*3730*/  CS2R R42, SRZ ;  /* 0x00000000002a7805 */ /* 0x001fcc000001ff00 */
[----:B------:R0:W4:Y:S02]  /*3740*/  @!P0 LDG.E.64 R42, desc[UR10][R108.64] ;  /* 0x0000000a6c2a8981 */ /* 0x000124000c1e1b00 */
[----:B0-----:R-:W-:Y:S02]  /*3750*/  MOV R108, R40 ;  /* 0x00000028006c7202 */ /* 0x001fe40000000f00 */
[----:B------:R-:W-:Y:S02]  /*3760*/  MOV R109, R41 ;  /* 0x00000029006d7202 */ /* 0x000fe40000000f00 */
[----:B------:R-:W4:Y:S04]  /*3770*/  LDL.LU.64 R40, [R1+0x2b8] ;  /* 0x0002b80001287983 */ /* 0x000f280000300a00 */
[----:B------:R0:W-:Y:S02]  /*3780*/  STL [R1+0x290], R0 ;  /* 0x0002900001007387 */ /* 0x0001e40000100800 */
[----:B0-----:R-:W-:Y:S01]  /*3790*/  HFMA2 R0, -RZ, RZ, 0, 0 ;  /* 0x00000000ff007431 */ /* 0x001fe200000001ff */
[----:B------:R-:W-:-:S05]  /*37a0*/  @!P2 MOV R0, R4 ;  /* 0x000000040000a202 */ /* 0x000fca0000000f00 */
[----:B------:R0:W-:Y:S02]  /*37b0*/  STL [R1+0x264], R0 ;  /* 0x0002640001007387 */ /* 0x0001e40000100800 */
[----:B0-----:R-:W-:Y:S01]  /*37c0*/  HFMA2 R0, -RZ, RZ, 0, 0 ;  /* 0x00000000ff007431 */ /* 0x001fe200000001ff */
[----:B------:R-:W-:-:S05]  /*37d0*/  @!P2 MOV R0, R5 ;  /* 0x000000050000a202 */ /* 0x000fca0000000f00 */
[----:B------:R0:W-:Y:S02]  /*37e0*/  STL [R1+0x268], R0 ;  /* 0x0002680001007387 */ /* 0x0001e40000100800 */
[----:B0-----:R-:W-:Y:S01]  /*37f0*/  HFMA2 R0, -RZ, RZ, 0, 0 ;  /* 0x00000000ff007431 */ /* 0x001fe200000001ff */
[----:B--2---:R-:W-:-:S05]  /*3800*/  @!P1 MOV R0, R10 ;  /* 0x0000000a00009202 */ /* 0x004fca0000000f00 */
[----:B------:R0:W-:Y:S02]  /*3810*/  STL [R1+0x250], R0 ;  /* 0x0002500001007387 */ /* 0x0001e40000100800 */
[----:B0-----:R-:W-:Y:S02]  /*3820*/  HFMA2 R0, -RZ, RZ, 0, 0 ;  /* 0x00000000ff007431 */ /* 0x001fe400000001ff */
[----:B------:R0:W-:Y:S01]  /*3830*/  STL.64 [R1+0x130], R52 ;  /* 0x0001303401007387 */ /* 0x0001e20000100a00 */
[----:B------:R-:W-:Y:S02]  /*3840*/  @!P1 MOV R0, R11 ;  /* 0x0000000b00009202 */ /* 0x000fe40000000f00 */
[----:B------:R-:W-:-:S03]  /*3850*/  @!P2 MOV R54, R46 ;  /* 0x0000002e0036a202 */ /* 0x000fc60000000f00 */
[----:B------:R1:W-:Y:S01]  /*3860*/  STL [R1+0x254], R0 ;  /* 0x0002540001007387 */ /* 0x0003e20000100800 */
[----:B0-----:R-:W-:Y:S02]  /*3870*/  CS2R R52, SRZ ;  /* 0x0000000000347805 */ /* 0x001fe4000001ff00 */
[----:B------:R-:W-:Y:S02]  /*3880*/  @!P2 MOV R53, R47 ;  /* 0x0000002f0035a202 */ /* 0x000fe40000000f00 */
[----:B------:R-:W-:Y:S01]  /*3890*/  LOP3.LUT P2, RZ, R95, 0x4000, RZ, 0xc0, !PT ;  /* 0x000040005fff7812 */ /* 0x000fe2000784c0ff */
[----:B-1----:R-:W-:Y:S01]  /*38a0*/  HFMA2 R0, -RZ, RZ, 0, 0 ;  /* 0x00000000ff007431 */ /* 0x002fe200000001ff */
[----:B------:R0:W-:Y:S04]  /*38b0*/  STL.64 [R1+0x48], R4 ;  /* 0x0000480401007387 */ /* 0x0001e80000100a00 */
[----:B------:R1:W-:Y:S01]  /*38c0*/  STL.64 [R1+0x138], R50 ;  /* 0x0001383201007387 */ /* 0x0003e20000100a00 */
[----:B0-----:R-:W-:-:S03]  /*38d0*/  CS2R R4, SRZ ;  /* 0x0000000000047805 */ /* 0x001fc6000001ff00 */
[----:B------:R0:W-:Y:S01]  /*38e0*/  STL.64 [R1+0x140], R48 ;  /* 0x0001403001007387 */ /* 0x0001e20000100a00 */
[----:B-1----:R-:W-:Y:S02]  /*38f0*/  CS2R R50, SRZ ;  /* 0x0000000000327805 */ /* 0x002fe4000001ff00 */
[----:B0-----:R-:W-:Y:S02]  /*3900*/  CS2R R48, SRZ ;  /* 0x0000000000307805 */ /* 0x001fe4000001ff00 */
[----:B---3--:R-:W-:-:S05]  /*3910*/  @!P0 MOV R0, R14 ;  /* 0x0000000e00008202 */ /* 0x008fca0000000f00 */
[----:B------:R0:W-:Y:S02]  /*3920*/  STL [R1+0x248], R0 ;  /* 0x0002480001007387 */ /* 0x0001e40000100800 */
[----:B0-----:R-:W-:Y:S01]  /*3930*/  HFMA2 R0, -RZ, RZ, 0, 0 ;  /* 0x00000000ff007431 */ /* 0x001fe200000001ff */
[----:B----4-:R-:W-:Y:S02]  /*3940*/  @!P0 MOV R50, R42 ;  /* 0x0000002a00328202 */ /* 0x010fe40000000f00 */
[----:B------:R-:W-:Y:S02]  /*3950*/  @!P0 MOV R49, R43 ;  /* 0x0000002b00318202 */ /* 0x000fe40000000f00 */
[----:B------:R-:W-:Y:S02]  /*3960*/  @!P0 MOV R0, R15 ;  /* 0x0000000f00008202 */ /* 0x000fe40000000f00 */
[----:B------:R-:W-:Y:S01]  /*3970*/  LOP3.LUT P0, RZ, R95, 0x1000, RZ, 0xc0, !PT ;  /* 0x000010005fff7812 */ /* 0x000fe2000780c0ff */
[----:B------:R0:W2:Y:S02]  /*3980*/  @!P2 LDG.E.64 R4, desc[UR10][R40.64] ;  /* 0x0000000a2804a981 */ /* 0x0000a4000c1e1b00 */
[----:B0-----:R-:W-:-:S02]  /*3990*/  CS2R R40, SRZ ;  /* 0x0000000000287805 */ /* 0x001fc4000001ff00 */
[----:B------:R0:W-:Y:S04]  /*39a0*/  STL.64 [R1+0x58], R14 ;  /* 0x0000580e01007387 */ /* 0x0001e80000100a00 */
[----:B------:R1:W3:Y:S02]  /*39b0*/  @!P2 LDG.E.64 R40, desc[UR10][R106.64] ;  /* 0x0000000a6a28a981 */ /* 0x0002e4000c1e1b00 */
[----:B-1----:R-:W-:Y:S02]  /*39c0*/  MOV R106, R38 ;  /* 0x00000026006a7202 */ /* 0x002fe40000000f00 */
[----:B------:R-:W-:Y:S02]  /*39d0*/  MOV R107, R39 ;  /* 0x00000027006b7202 */ /* 0x000fe40000000f00 */
[----:B------:R-:W4:Y:S01]  /*39e0*/  LDL.LU.64 R38, [R1+0x2b0] ;  /* 0x0002b00001267983 */ /* 0x000f220000300a00 */
[----:B0-----:R-:W-:-:S06]  /*39f0*/  CS2R R14, SRZ ;  /* 0x00000000000e7805 */ /* 0x001fcc000001ff00 */
[----:B------:R0:W4:Y:S02]  /*3a00*/  @!P0 LDG.E.64 R14, desc[UR10][R36.64] ;  /* 0x0000000a240e8981 */ /* 0x000124000c1e1b00 */
[----:B0-----:R-:W-:-:S06]  /*3a10*/  CS2R R36, SRZ ;  /* 0x0000000000247805 */ /* 0x001fcc000001ff00 */
[----:B------:R-:W4:Y:S01]  /*3a20*/  @!P0 LDG.E.64 R36, desc[UR10][R102.64] ;  /* 0x0000000a66248981 */ /* 0x000f22000c1e1b00 */
[----:B------:R-:W-:Y:S02]  /*3a30*/  @!P1 MOV R52, R44 ;  /* 0x0000002c00349202 */ /* 0x000fe40000000f00 */
[----:B------:R-:W-:Y:S01]  /*3a40*/  @!P1 MOV R51, R45 ;  /* 0x0000002d00339202 */ /* 0x000fe20000000f00 */
[----:B------:R0:W-:Y:S01]  /*3a50*/  STL [R1+0x24c], R0 ;  /* 0x00024c0001007387 */ /* 0x0001e20000100800 */
[----:B------:R-:W-:Y:S01]  /*3a60*/  LOP3.LUT P1, RZ, R95, 0x2000, RZ, 0xc0, !PT ;  /* 0x000020005fff7812 */ /* 0x000fe2000782c0ff */
[----:B0-----:R-:W-:Y:S02]  /*3a70*/  HFMA2 R0, -RZ, RZ, 0, 0 ;  /* 0x00000000ff007431 */ /* 0x001fe400000001ff */
[----:B------:R0:W-:Y:S04]  /*3a80*/  STL.64 [R1+0x50], R10 ;  /* 0x0000500a01007387 */ /* 0x0001e80000100a00 */
[----:B------:R1:W-:Y:S01]  /*3a90*/  STL.64 [R1+0x148], R46 ;  /* 0x0001482e01007387 */ /* 0x0003e20000100a00 */
[----:B0-----:R-:W-:-:S02]  /*3aa0*/  CS2R R10, SRZ ;  /* 0x00000000000a7805 */ /* 0x001fc4000001ff00 */
[----:B-1----:R-:W-:Y:S01]  /*3ab0*/  CS2R R46, SRZ ;  /* 0x00000000002e7805 */ /* 0x002fe2000001ff00 */
[----:B------:R0:W-:Y:S04]  /*3ac0*/  STL.64 [R1+0x150], R44 ;  /* 0x0001502c01007387 */ /* 0x0001e80000100a00 */
[----:B------:R1:W-:Y:S01]  /*3ad0*/  STL.64 [R1+0x158], R42 ;  /* 0x0001582a01007387 */ /* 0x0003e20000100a00 */
[----:B0-----:R-:W-:Y:S02]  /*3ae0*/  CS2R R44, SRZ ;  /* 0x00000000002c7805 */ /* 0x001fe4000001ff00 */
[----:B-1----:R-:W-:Y:S02]  /*3af0*/  CS2R R42, SRZ ;  /* 0x00000000002a7805 */ /* 0x002fe4000001ff00 */
[----:B--2---:R-:W-:-:S05]  /*3b00*/  @!P2 MOV R0, R4 ;  /* 0x000000040000a202 */ /* 0x004fca0000000f00 */
[----:B------:R0:W-:Y:S02]  /*3b10*/  STL [R1+0x240], R0 ;  /* 0x0002400001007387 */ /* 0x0001e40000100800 */
[----:B0-----:R-:W-:Y:S01]  /*3b20*/  HFMA2 R0, -RZ, RZ, 0, 0 ;  /* 0x00000000ff007431 */ /* 0x001fe200000001ff */
[----:B---3--:R-:W-:Y:S02]  /*3b30*/  @!P2 MOV R48, R40 ;  /* 0x000000280030a202 */ /* 0x008fe40000000f00 */
[----:B------:R-:W-:Y:S02]  /*3b40*/  @!P2 MOV R47, R41 ;  /* 0x00000029002fa202 */ /* 0x000fe40000000f00 */
[----:B------:R-:W-:Y:S02]  /*3b50*/  @!P2 MOV R0, R5 ;  /* 0x000000050000a202 */ /* 0x000fe40000000f00 */
[----:B------:R-:W-:Y:S01]  /*3b60*/  LOP3.LUT P2, RZ, R95, 0x800, RZ, 0xc0, !PT ;  /* 0x000008005fff7812 */ /* 0x000fe2000784c0ff */
[----:B----4-:R0:W2:Y:S04]  /*3b70*/  @!P1 LDG.E.64 R10, desc[UR10][R38.64] ;  /* 0x0000000a260a9981 */ /* 0x0100a8000c1e1b00 */
[----:B------:R1:W-:Y:S01]  /*3b80*/  STL.64 [R1+0x60], R4 ;  /* 0x0000600401007387 */ /* 0x0003e20000100a00 */
[----:B0-----:R-:W-:-:S06]  /*3b90*/  CS2R R38, SRZ ;  /* 0x0000000000267805 */ /* 0x001fcc000001ff00 */
[----:B------:R0:W3:Y:S01]  /*3ba0*/  @!P1 LDG.E.64 R38, desc[UR10][R104.64] ;  /* 0x0000000a68269981 */ /* 0x0000e2000c1e1b00 */
[----:B-1----:R-:W-:Y:S02]  /*3bb0*/  CS2R R4, SRZ ;  /* 0x0000000000047805 */ /* 0x002fe4000001ff00 */
[----:B------:R-:W-:-:S04]  /*3bc0*/  @!P0 MOV R44, R36 ;  /* 0x00000024002c8202 */ /* 0x000fc80000000f00 */
[----:B------:R1:W4:Y:S01]  /*3bd0*/  @!P2 LDG.E.64 R4, desc[UR10][R34.64] ;  /* 0x0000000a2204a981 */ /* 0x000322000c1e1b00 */
[----:B0-----:R-:W-:Y:S02]  /*3be0*/  MOV R104, R116 ;  /* 0x0000007400687202 */ /* 0x001fe40000000f00 */
[----:B------:R-:W-:Y:S02]  /*3bf0*/  MOV R105, R117 ;  /* 0x0000007500697202 */ /* 0x000fe40000000f00 */
[----:B------:R-:W-:Y:S02]  /*3c00*/  CS2R R116, SRZ ;  /* 0x0000000000747805 */ /* 0x000fe4000001ff00 */
[----:B------:R-:W-:Y:S02]  /*3c10*/  @!P0 MOV R43, R37 ;  /* 0x00000025002b8202 */ /* 0x000fe40000000f00 */
[----:B------:R-:W-:Y:S02]  /*3c20*/  @!P0 MOV R116, R14 ;  /* 0x0000000e00748202 */ /* 0x000fe40000000f00 */
[----:B------:R-:W-:-:S02]  /*3c30*/  @!P0 MOV R117, R15 ;  /* 0x0000000f00758202 */ /* 0x000fc40000000f00 */
[----:B------:R-:W-:Y:S02]  /*3c40*/  LOP3.LUT P0, RZ, R95, 0x200, RZ, 0xc0, !PT ;  /* 0x000002005fff7812 */ /* 0x000fe4000780c0ff */
[----:B-1----:R-:W-:Y:S01]  /*3c50*/  CS2R R34, SRZ ;  /* 0x0000000000227805 */ /* 0x002fe2000001ff00 */
[----:B------:R0:W-:Y:S05]  /*3c60*/  STL.64 [R1+0x70], R14 ;  /* 0x0000700e01007387 */ /* 0x0001ea0000100a00 */
[----:B------:R-:W4:Y:S01]  /*3c70*/  @!P2 LDG.E.64 R34, desc[UR10][R100.64] ;  /* 0x0000000a6422a981 */ /* 0x000f22000c1e1b00 */
[----:B0-----:R-:W-:-:S06]  /*3c80*/  CS2R R14, SRZ ;  /* 0x00000000000e7805 */ /* 0x001fcc000001ff00 */
[----:B------:R0:W4:Y:S02]  /*3c90*/  @!P0 LDG.E.64 R14, desc[UR10][R30.64] ;  /* 0x0000000a1e0e8981 */ /* 0x000124000c1e1b00 */
[----:B0-----:R-:W-:-:S06]  /*3ca0*/  CS2R R30, SRZ ;  /* 0x00000000001e7805 */ /* 0x001fcc000001ff00 */
[----:B------:R0:W4:Y:S04]  /*3cb0*/  @!P0 LDG.E.64 R30, desc[UR10][R96.64] ;  /* 0x0000000a601e8981 */ /* 0x000128000c1e1b00 */
[----:B------:R1:W-:Y:S02]  /*3cc0*/  STL [R1+0x244], R0 ;  /* 0x0002440001007387 */ /* 0x0003e40000100800 */
[----:B-1----:R-:W-:Y:S01]  /*3cd0*/  HFMA2 R0, -RZ, RZ, 0, 0 ;  /* 0x00000000ff007431 */ /* 0x002fe200000001ff */
[----:B------:R-:W-:Y:S01]  /*3ce0*/  MOV R100, R106 ;  /* 0x0000006a00647202 */ /* 0x000fe20000000f00 */
[----:B------:R1:W-:Y:S01]  /*3cf0*/  STL.64 [R1+0x160], R40 ;  /* 0x0001602801007387 */ /* 0x0003e20000100a00 */
[----:B------:R-:W-:Y:S02]  /*3d00*/  MOV R101, R107 ;  /* 0x0000006b00657202 */ /* 0x000fe40000000f00 */
[----:B------:R-:W-:-:S02]  /*3d10*/  MOV R106, R118 ;  /* 0x00000076006a7202 */ /* 0x000fc40000000f00 */
[----:B------:R-:W-:Y:S02]  /*3d20*/  MOV R107, R119 ;  /* 0x00000077006b7202 */ /* 0x000fe40000000f00 */
[----:B------:R-:W-:Y:S02]  /*3d30*/  CS2R R118, SRZ ;  /* 0x0000000000767805 */ /* 0x000fe4000001ff00 */
[----:B-1----:R-:W-:Y:S02]  /*3d40*/  CS2R R40, SRZ ;  /* 0x0000000000287805 */ /* 0x002fe4000001ff00 */
[----:B0-----:R-:W-:Y:S01]  /*3d50*/  MOV R96, R106 ;  /* 0x0000006a00607202 */ /* 0x001fe20000000f00 */
[----:B------:R0:W-:Y:S01]  /*3d60*/  STL.64 [R1+0x170], R36 ;  /* 0x0001702401007387 */ /* 0x0001e20000100a00 */
[----:B------:R-:W-:Y:S02]  /*3d70*/  MOV R97, R107 ;  /* 0x0000006b00617202 */ /* 0x000fe40000000f00 */
[----:B------:R-:W-:-:S02]  /*3d80*/  CS2R R106, SRZ ;  /* 0x00000000006a7805 */ /* 0x000fc4000001ff00 */
[----:B0-----:R-:W-:Y:S02]  /*3d90*/  CS2R R36, SRZ ;  /* 0x0000000000247805 */ /* 0x001fe4000001ff00 */
[----:B--2---:R-:W-:-:S05]  /*3da0*/  @!P1 MOV R0, R10 ;  /* 0x0000000a00009202 */ /* 0x004fca0000000f00 */
[----:B------:R0:W-:Y:S02]  /*3db0*/  STL [R1+0x238], R0 ;  /* 0x0002380001007387 */ /* 0x0001e40000100800 */
[----:B0-----:R-:W-:Y:S01]  /*3dc0*/  HFMA2 R0, -RZ, RZ, 0, 0 ;  /* 0x00000000ff007431 */ /* 0x001fe200000001ff */
[----:B---3--:R-:W-:Y:S02]  /*3dd0*/  @!P1 MOV R46, R38 ;  /* 0x00000026002e9202 */ /* 0x008fe40000000f00 */
[----:B------:R-:W-:Y:S02]  /*3de0*/  @!P1 MOV R45, R39 ;  /* 0x00000027002d9202 */ /* 0x000fe40000000f00 */
[----:B------:R-:W-:Y:S02]  /*3df0*/  @!P1 MOV R0, R11 ;  /* 0x0000000b00009202 */ /* 0x000fe40000000f00 */
[----:B------:R-:W-:Y:S01]  /*3e00*/  LOP3.LUT P1, RZ, R95, 0x400, RZ, 0xc0, !PT ;  /* 0x000004005fff7812 */ /* 0x000fe2000782c0ff */
[----:B------:R0:W-:Y:S01]  /*3e10*/  STL.64 [R1+0x68], R10 ;  /* 0x0000680a01007387 */ /* 0x0001e20000100a00 */
[----:B----4-:R-:W-:-:S02]  /*3e20*/  @!P2 MOV R118, R4 ;  /* 0x000000040076a202 */ /* 0x010fc40000000f00 */
[----:B------:R-:W-:Y:S02]  /*3e30*/  @!P2 MOV R119, R5 ;  /* 0x000000050077a202 */ /* 0x000fe40000000f00 */
[----:B0-----:R-:W-:-:S07]  /*3e40*/  CS2R R10, SRZ ;  /* 0x00000000000a7805 */ /* 0x001fce000001ff00 */
[----:B------:R0:W2:Y:S01]  /*3e50*/  @!P1 LDG.E.64 R10, desc[UR10][R32.64] ;  /* 0x0000000a200a9981 */ /* 0x0000a2000c1e1b00 */
[----:B------:R-:W-:Y:S02]  /*3e60*/  @!P2 MOV R42, R34 ;  /* 0x00000022002aa202 */ /* 0x000fe40000000f00 */
[----:B------:R-:W-:Y:S02]  /*3e70*/  @!P2 MOV R41, R35 ;  /* 0x000000230029a202 */ /* 0x000fe40000000f00 */
[----:B------:R-:W-:Y:S02]  /*3e80*/  LOP3.LUT P2, RZ, R95, 0x100, RZ, 0xc0, !PT ;  /* 0x000001005fff7812 */ /* 0x000fe4000784c0ff */
[----:B0-----:R-:W-:Y:S01]  /*3e90*/  CS2R R32, SRZ ;  /* 0x0000000000207805 */ /* 0x001fe2000001ff00 */
[----:B------:R0:W-:Y:S04]  /*3ea0*/  STL.64 [R1+0x78], R4 ;  /* 0x0000780401007387 */ /* 0x0001e80000100a00 */
[----:B------:R1:W-:Y:S04]  /*3eb0*/  STL.64 [R1+0x168], R38 ;  /* 0x0001682601007387 */ /* 0x0003e80000100a00 */
[----:B------:R3:W4:Y:S01]  /*3ec0*/  @!P1 LDG.E.64 R32, desc[UR10][R98.64] ;  /* 0x0000000a62209981 */ /* 0x000722000c1e1b00 */
[----:B0-----:R-:W-:-:S02]  /*3ed0*/  CS2R R4, SRZ ;  /* 0x0000000000047805 */ /* 0x001fc4000001ff00 */
[----:B------:R-:W-:Y:S02]  /*3ee0*/  @!P0 MOV R106, R15 ;  /* 0x0000000f006a8202 */ /* 0x000fe40000000f00 */
[----:B-1----:R-:W-:Y:S02]  /*3ef0*/  CS2R R38, SRZ ;  /* 0x0000000000267805 */ /* 0x002fe4000001ff00 */
[----:B---3--:R-:W-:Y:S01]  /*3f00*/  MOV R98, R104 ;  /* 0x0000006800627202 */ /* 0x008fe20000000f00 */
[----:B------:R0:W3:Y:S01]  /*3f10*/  @!P2 LDG.E.64 R4, desc[UR10][R80.64] ;  /* 0x0000000a5004a981 */ /* 0x0000e2000c1e1b00 */
[----:B------:R-:W-:Y:S02]  /*3f20*/  MOV R99, R105 ;  /* 0x0000006900637202 */ /* 0x000fe40000000f00 */
[----:B------:R-:W-:Y:S02]  /*3f30*/  CS2R R104, SRZ ;  /* 0x0000000000687805 */ /* 0x000fe4000001ff00 */
[----:B------:R-:W-:-:S02]  /*3f40*/  @!P0 MOV R38, R30 ;  /* 0x0000001e00268202 */ /* 0x000fc40000000f00 */
[----:B------:R-:W-:Y:S02]  /*3f50*/  @!P0 MOV R105, R14 ;  /* 0x0000000e00698202 */ /* 0x000fe40000000f00 */
[----:B------:R-:W-:Y:S02]  /*3f60*/  @!P0 MOV R37, R31 ;  /* 0x0000001f00258202 */ /* 0x000fe40000000f00 */
[----:B------:R-:W-:Y:S02]  /*3f70*/  LOP3.LUT P0, RZ, R95, 0x40, RZ, 0xc0, !PT ;  /* 0x000000405fff7812 */ /* 0x000fe4000780c0ff */
[----:B0-----:R-:W-:Y:S01]  /*3f80*/  CS2R R80, SRZ ;  /* 0x0000000000507805 */ /* 0x001fe2000001ff00 */
[----:B------:R0:W-:Y:S05]  /*3f90*/  STL.64 [R1+0x88], R14 ;  /* 0x0000880e01007387 */ /* 0x0001ea0000100a00 */
[----:B------:R-:W3:Y:S01]  /*3fa0*/  @!P2 LDG.E.64 R80, desc[UR10][R92.64] ;  /* 0x0000000a5c50a981 */ /* 0x000ee2000c1e1b00 */
[----:B0-----:R-:W-:-:S06]  /*3fb0*/  CS2R R14, SRZ ;  /* 0x00000000000e7805 */ /* 0x001fcc000001ff00 */
[----:B------:R0:W3:Y:S02]  /*3fc0*/  @!P0 LDG.E.64 R14, desc[UR10][R70.64] ;  /* 0x0000000a460e8981 */ /* 0x0000e4000c1e1b00 */
[----:B0-----:R-:W-:-:S06]  /*3fd0*/  CS2R R70, SRZ ;  /* 0x0000000000467805 */ /* 0x001fcc000001ff00 */
[----:B------:R0:W3:Y:S02]  /*3fe0*/  @!P0 LDG.E.64 R70, desc[UR10][R88.64] ;  /* 0x0000000a58468981 */ /* 0x0000e4000c1e1b00 */
[----:B0-----:R-:W-:Y:S02]  /*3ff0*/  MOV R88, R8 ;  /* 0x0000000800587202 */ /* 0x001fe40000000f00 */
[----:B------:R-:W-:Y:S02]  /*4000*/  MOV R89, R9 ;  /* 0x0000000900597202 */ /* 0x000fe40000000f00 */
[----:B------:R-:W3:Y:S01]  /*4010*/  LDL.LU.64 R8, [R1+0x2a8] ;  /* 0x0002a80001087983 */ /* 0x000ee20000300a00 */
[----:B------:R-:W-:Y:S02]  /*4020*/  MOV R102, R110 ;  /* 0x0000006e00667202 */ /* 0x000fe40000000f00 */
[----:B------:R-:W-:Y:S02]  /*4030*/  MOV R103, R111 ;  /* 0x0000006f00677202 */ /* 0x000fe40000000f00 */
[----:B------:R-:W-:-:S02]  /*4040*/  CS2R R110, SRZ ;  /* 0x00000000006e7805 */ /* 0x000fc4000001ff00 */
[----:B------:R-:W-:Y:S01]  /*4050*/  MOV R92, R102 ;  /* 0x00000066005c7202 */ /* 0x000fe20000000f00 */
[----:B------:R0:W-:Y:S01]  /*4060*/  STL.64 [R1+0x178], R34 ;  /* 0x0001782201007387 */ /* 0x0001e20000100a00 */
[----:B------:R-:W-:Y:S02]  /*4070*/  MOV R93, R103 ;  /* 0x00000067005d7202 */ /* 0x000fe40000000f00 */
[----:B------:R-:W-:Y:S02]  /*4080*/  CS2R R102, SRZ ;  /* 0x0000000000667805 */ /* 0x000fe4000001ff00 */
[----:B0-----:R-:W-:Y:S02]  /*4090*/  CS2R R34, SRZ ;  /* 0x0000000000227805 */ /* 0x001fe4000001ff00 */
[----:B--2---:R-:W-:Y:S02]  /*40a0*/  @!P1 MOV R110, R10 ;  /* 0x0000000a006e9202 */ /* 0x004fe40000000f00 */
[----:B------:R-:W-:Y:S01]  /*40b0*/  @!P1 MOV R111, R11 ;  /* 0x0000000b006f9202 */ /* 0x000fe20000000f00 */
[----:B------:R0:W-:Y:S01]  /*40c0*/  STL.64 [R1+0x80], R10 ;  /* 0x0000800a01007387 */ /* 0x0001e20000100a00 */
[----:B----4-:R-:W-:-:S02]  /*40d0*/  @!P1 MOV R40, R32 ;  /* 0x0000002000289202 */ /* 0x010fc40000000f00 */
[----:B------:R-:W-:Y:S02]  /*40e0*/  @!P1 MOV R39, R33 ;  /* 0x0000002100279202 */ /* 0x000fe40000000f00 */
[----:B------:R-:W-:Y:S02]  /*40f0*/  LOP3.LUT P1, RZ, R95, 0x80, RZ, 0xc0, !PT ;  /* 0x000000805fff7812 */ /* 0x000fe4000782c0ff */
[----:B0-----:R-:W-:Y:S02]  /*4100*/  CS2R R10, SRZ ;  /* 0x00000000000a7805 */ /* 0x001fe4000001ff00 */
[----:B---3--:R-:W-:Y:S02]  /*4110*/  @!P2 MOV R103, R4 ;  /* 0x000000040067a202 */ /* 0x008fe40000000f00 */
[----:B------:R-:W-:-:S07]  /*4120*/  @!P2 MOV R104, R5 ;  /* 0x000000050068a202 */ /* 0x000fce0000000f00 */
[----:B------:R0:W2:Y:S01]  /*4130*/  @!P1 LDG.E.64 R10, desc[UR10][R68.64] ;  /* 0x0000000a440a9981 */ /* 0x0000a2000c1e1b00 */
[----:B------:R-:W-:Y:S02]  /*4140*/  @!P2 MOV R36, R80 ;  /* 0x000000500024a202 */ /* 0x000fe40000000f00 */
[----:B------:R-:W-:Y:S02]  /*4150*/  @!P2 MOV R35, R81 ;  /* 0x000000510023a202 */ /* 0x000fe40000000f00 */
[----:B------:R-:W-:Y:S02]  /*4160*/  LOP3.LUT P2, RZ, R95, 0x20, RZ, 0xc0, !PT ;  /* 0x000000205fff7812 */ /* 0x000fe4000784c0ff */
[----:B0-----:R-:W-:Y:S01]  /*4170*/  CS2R R68, SRZ ;  /* 0x0000000000447805 */ /* 0x001fe2000001ff00 */
[----:B------:R0:W-:Y:S05]  /*4180*/  STL.64 [R1+0x90], R4 ;  /* 0x0000900401007387 */ /* 0x0001ea0000100a00 */
[----:B------:R-:W3:Y:S01]  /*4190*/  @!P1 LDG.E.64 R68, desc[UR10][R90.64] ;  /* 0x0000000a5a449981 */ /* 0x000ee2000c1e1b00 */
[----:B0-----:R-:W-:-:S06]  /*41a0*/  CS2R R4, SRZ ;  /* 0x0000000000047805 */ /* 0x001fcc000001ff00 */
[----:B------:R0:W4:Y:S02]  /*41b0*/  @!P2 LDG.E.64 R4, desc[UR10][R8.64] ;  /* 0x0000000a0804a981 */ /* 0x000124000c1e1b00 */
[----:B0-----:R-:W-:-:S06]  /*41c0*/  CS2R R8, SRZ ;  /* 0x0000000000087805 */ /* 0x001fcc000001ff00 */
[----:B------:R0:W4:Y:S02]  /*41d0*/  @!P2 LDG.E.64 R8, desc[UR10][R86.64] ;  /* 0x0000000a5608a981 */ /* 0x000124000c1e1b00 */
[----:B0-----:R-:W-:Y:S02]  /*41e0*/  MOV R86, R12 ;  /* 0x0000000c00567202 */ /* 0x001fe40000000f00 */
[----:B------:R-:W-:Y:S02]  /*41f0*/  MOV R87, R13 ;  /* 0x0000000d00577202 */ /* 0x000fe40000000f00 */
[----:B------:R-:W4:Y:S01]  /*4200*/  LDL.LU.64 R12, [R1+0x2a0] ;  /* 0x0002a000010c7983 */ /* 0x000f220000300a00 */
[----:B------:R-:W-:-:S03]  /*4210*/  MOV R90, R92 ;  /* 0x0000005c005a7202 */ /* 0x000fc60000000f00 */
[----:B------:R0:W-:Y:S01]  /*4220*/  STL [R1+0x25c], R94 ;  /* 0x00025c5e01007387 */ /* 0x0001e20000100800 */
[----:B------:R-:W-:Y:S02]  /*4230*/  MOV R91, R93 ;  /* 0x0000005d005b7202 */ /* 0x000fe40000000f00 */
[----:B------:R-:W-:Y:S01]  /*4240*/  MOV R92, R96 ;  /* 0x00000060005c7202 */ /* 0x000fe20000000f00 */
[----:B------:R1:W-:Y:S01]  /*4250*/  STL.64 [R1+0x180], R32 ;  /* 0x0001802001007387 */ /* 0x0003e20000100a00 */
[----:B------:R-:W-:Y:S02]  /*4260*/  MOV R93, R97 ;  /* 0x00000061005d7202 */ /* 0x000fe40000000f00 */
[----:B------:R-:W-:Y:S01]  /*4270*/  CS2R R96, SRZ ;  /* 0x0000000000607805 */ /* 0x000fe2000001ff00 */
[----:B0-----:R-:W-:Y:S01]  /*4280*/  HFMA2 R94, -RZ, RZ, 0, 0 ;  /* 0x00000000ff5e7431 */ /* 0x001fe200000001ff */
[----:B------:R0:W-:Y:S01]  /*4290*/  STL.64 [R1+0x188], R30 ;  /* 0x0001881e01007387 */ /* 0x0001e20000100a00 */
[----:B------:R-:W-:-:S02]  /*42a0*/  @!P0 MOV R96, R15 ;  /* 0x0000000f00608202 */ /* 0x000fc40000000f00 */
[----:B-1----:R-:W-:Y:S02]  /*42b0*/  CS2R R32, SRZ ;  /* 0x0000000000207805 */ /* 0x002fe4000001ff00 */
[----:B------:R-:W-:Y:S02]  /*42c0*/  @!P0 MOV R94, R14 ;  /* 0x0000000e005e8202 */ /* 0x000fe40000000f00 */
[----:B------:R-:W-:Y:S02]  /*42d0*/  @!P0 MOV R32, R70 ;  /* 0x0000004600208202 */ /* 0x000fe40000000f00 */
[----:B0-----:R-:W-:Y:S02]  /*42e0*/  CS2R R30, SRZ ;  /* 0x00000000001e7805 */ /* 0x001fe4000001ff00 */
[----:B------:R-:W-:Y:S02]  /*42f0*/  @!P0 MOV R31, R71 ;  /* 0x00000047001f8202 */ /* 0x000fe40000000f00 */
[----:B------:R-:W-:Y:S01]  /*4300*/  LOP3.LUT P0, RZ, R95, 0x8, RZ, 0xc0, !PT ;  /* 0x000000085fff7812 */ /* 0x000fe2000780c0ff */
[----:B------:R0:W-:Y:S02]  /*4310*/  STL.64 [R1+0xa0], R14 ;  /* 0x0000a00e01007387 */ /* 0x0001e40000100a00 */
[----:B0-----:R-:W-:-:S10]  /*4320*/  CS2R R14, SRZ ;  /* 0x00000000000e7805 */ /* 0x001fd4000001ff00 */
[----:B------:R0:W4:Y:S02]  /*4330*/  @!P0 LDG.E.64 R14, desc[UR10][R2.64] ;  /* 0x0000000a020e8981 */ /* 0x000124000c1e1b00 */
[----:B0-----:R-:W-:-:S06]  /*4340*/  CS2R R2, SRZ ;  /* 0x0000000000027805 */ /* 0x001fcc000001ff00 */
[----:B------:R-:W4:Y:S01]  /*4350*/  @!P0 LDG.E.64 R2, desc[UR10][R76.64] ;  /* 0x0000000a4c028981 */ /* 0x000f22000c1e1b00 */
[----:B--2---:R-:W-:Y:S02]  /*4360*/  @!P1 MOV R97, R10 ;  /* 0x0000000a00619202 */ /* 0x004fe40000000f00 */
[----:B------:R-:W-:Y:S01]  /*4370*/  @!P1 MOV R102, R11 ;  /* 0x0000000b00669202 */ /* 0x000fe20000000f00 */
[----:B------:R0:W-:Y:S01]  /*4380*/  STL.64 [R1+0x98], R10 ;  /* 0x0000980a01007387 */ /* 0x0001e20000100a00 */
[----:B---3--:R-:W-:Y:S02]  /*4390*/  @!P1 MOV R34, R68 ;  /* 0x0000004400229202 */ /* 0x008fe40000000f00 */
[----:B------:R-:W-:Y:S02]  /*43a0*/  @!P1 MOV R33, R69 ;  /* 0x0000004500219202 */ /* 0x000fe40000000f00 */
[----:B------:R-:W-:Y:S02]  /*43b0*/  LOP3.LUT P1, RZ, R95, 0x10, RZ, 0xc0, !PT ;  /* 0x000000105fff7812 */ /* 0x000fe4000782c0ff */
[----:B0-----:R-:W-:-:S11]  /*43c0*/  CS2R R10, SRZ ;  /* 0x00000000000a7805 */ /* 0x001fd6000001ff00 */
[----:B----4-:R0:W2:Y:S02]  /*43d0*/  @!P1 LDG.E.64 R10, desc[UR10][R12.64] ;  /* 0x0000000a0c0a9981 */ /* 0x0100a4000c1e1b00 */
[----:B0-----:R-:W-:-:S06]  /*43e0*/  CS2R R12, SRZ ;  /* 0x00000000000c7805 */ /* 0x001fcc000001ff00 */
[----:B------:R-:W3:Y:S04]  /*43f0*/  @!P1 LDG.E.64 R12, desc[UR10][R78.64] ;  /* 0x0000000a4e0c9981 */ /* 0x000ee8000c1e1b00 */
[----:B------:R0:W-:Y:S04]  /*4400*/  STL.64 [R1+0x198], R68 ;  /* 0x0001984401007387 */ /* 0x0001e80000100a00 */
[----:B------:R1:W-:Y:S04]  /*4410*/  STL.64 [R1+0x1a0], R70 ;  /* 0x0001a04601007387 */ /* 0x0003e80000100a00 */
[----:B------:R4:W-:Y:S01]  /*4420*/  STL [R1+0x23c], R0 ;  /* 0x00023c0001007387 */ /* 0x0009e20000100800 */
[----:B0-----:R-:W-:-:S02]  /*4430*/  CS2R R68, SRZ ;  /* 0x0000000000447805 */ /* 0x001fc4000001ff00 */
[----:B-1----:R-:W-:Y:S01]  /*4440*/  CS2R R70, SRZ ;  /* 0x0000000000467805 */ /* 0x002fe2000001ff00 */
[----:B----4-:R-:W-:Y:S01]  /*4450*/  HFMA2 R0, -RZ, RZ, 0, 0 ;  /* 0x00000000ff007431 */ /* 0x010fe200000001ff */
[----:B------:R0:W-:Y:S01]  /*4460*/  STL.64 [R1+0x190], R80 ;  /* 0x0001905001007387 */ /* 0x0001e20000100a00 */
[----:B------:R-:W-:Y:S02]  /*4470*/  @!P2 MOV R30, R8 ;  /* 0x00000008001ea202 */ /* 0x000fe40000000f00 */
[----:B------:R-:W-:Y:S02]  /*4480*/  @!P0 MOV R69, R14 ;  /* 0x0000000e00458202 */ /* 0x000fe40000000f00 */
[----:B------:R-:W-:Y:S02]  /*4490*/  @!P0 MOV R70, R15 ;  /* 0x0000000f00468202 */ /* 0x000fe40000000f00 */
[----:B0-----:R-:W-:Y:S02]  /*44a0*/  MOV R80, R88 ;  /* 0x0000005800507202 */ /* 0x001fe40000000f00 */
[----:B------:R-:W-:-:S02]  /*44b0*/  MOV R81, R89 ;  /* 0x0000005900517202 */ /* 0x000fc40000000f00 */
[----:B------:R-:W-:Y:S02]  /*44c0*/  CS2R R88, SRZ ;  /* 0x0000000000587805 */ /* 0x000fe4000001ff00 */
[----:B------:R-:W-:Y:S01]  /*44d0*/  @!P2 MOV R0, R9 ;  /* 0x000000090000a202 */ /* 0x000fe20000000f00 */
[----:B------:R0:W-:Y:S01]  /*44e0*/  STL.64 [R1+0xb8], R14 ;  /* 0x0000b80e01007387 */ /* 0x0001e20000100a00 */
[----:B------:R-:W-:Y:S02]  /*44f0*/  @!P0 MOV R71, R2 ;  /* 0x0000000200478202 */ /* 0x000fe40000000f00 */
[----:B------:R-:W-:Y:S02]  /*4500*/  @!P0 MOV R72, R3 ;  /* 0x0000000300488202 */ /* 0x000fe40000000f00 */
[----:B------:R-:W-:Y:S02]  /*4510*/  LOP3.LUT P0, RZ, R95, 0x1, RZ, 0xc0, !PT ;  /* 0x000000015fff7812 */ /* 0x000fe4000780c0ff */
[----:B0-----:R-:W-:-:S02]  /*4520*/  CS2R R14, SRZ ;  /* 0x00000000000e7805 */ /* 0x001fc4000001ff00 */
[----:B------:R-:W-:Y:S02]  /*4530*/  @!P2 MOV R88, R4 ;  /* 0x000000040058a202 */ /* 0x000fe40000000f00 */
[----:B------:R-:W-:Y:S02]  /*4540*/  @!P2 MOV R89, R5 ;  /* 0x000000050059a202 */ /* 0x000fe40000000f00 */
[----:B------:R-:W-:Y:S01]  /*4550*/  LOP3.LUT P2, RZ, R95, 0x4, RZ, 0xc0, !PT ;  /* 0x000000045fff7812 */ /* 0x000fe2000784c0ff */
[----:B------:R0:W-:Y:S04]  /*4560*/  STL.64 [R1+0xa8], R4 ;  /* 0x0000a80401007387 */ /* 0x0001e80000100a00 */
[----:B------:R-:W4:Y:S01]  /*4570*/  @!P0 LDG.E.64 R14, desc[UR10][R22.64] ;  /* 0x0000000a160e8981 */ /* 0x000f22000c1e1b00 */
[----:B0-----:R-:W-:-:S07]  /*4580*/  CS2R R4, SRZ ;  /* 0x0000000000047805 */ /* 0x001fce000001ff00 */
[----:B------:R0:W4:Y:S01]  /*4590*/  @!P2 LDG.E.64 R4, desc[UR10][R6.64] ;  /* 0x0000000a0604a981 */ /* 0x000122000c1e1b00 */
[----:B---3--:R-:W-:-:S03]  /*45a0*/  @!P1 MOV R63, R12 ;  /* 0x0000000c003f9202 */ /* 0x008fc60000000f00 */
[----:B------:R1:W-:Y:S01]  /*45b0*/  STL.64 [R1+0x1b0], R12 ;  /* 0x0001b00c01007387 */ /* 0x0003e20000100a00 */
[----:B------:R-:W-:Y:S02]  /*45c0*/  @!P1 MOV R68, R13 ;  /* 0x0000000d00449202 */ /* 0x000fe40000000f00 */
[----:B-1----:R-:W-:-:S06]  /*45d0*/  CS2R R12, SRZ ;  /* 0x00000000000c7805 */ /* 0x002fcc000001ff00 */
[----:B------:R1:W3:Y:S01]  /*45e0*/  @!P0 LDG.E.64 R12, desc[UR10][R20.64] ;  /* 0x0000000a140c8981 */ /* 0x0002e2000c1e1b00 */
[----:B------:R-:W-:Y:S02]  /*45f0*/  MOV R78, R80 ;  /* 0x00000050004e7202 */ /* 0x000fe40000000f00 */
[----:B------:R-:W-:Y:S02]  /*4600*/  MOV R79, R81 ;  /* 0x00000051004f7202 */ /* 0x000fe40000000f00 */
[----:B------:R-:W-:Y:S02]  /*4610*/  MOV R80, R86 ;  /* 0x0000005600507202 */ /* 0x000fe40000000f00 */
[----:B------:R-:W-:Y:S02]  /*4620*/  MOV R81, R87 ;  /* 0x0000005700517202 */ /* 0x000fe40000000f00 */
[----:B------:R-:W-:Y:S02]  /*4630*/  CS2R R86, SRZ ;  /* 0x0000000000567805 */ /* 0x000fe4000001ff00 */
[----:B--2---:R-:W-:-:S02]  /*4640*/  @!P1 MOV R86, R10 ;  /* 0x0000000a00569202 */ /* 0x004fc40000000f00 */
[----:B------:R-:W-:Y:S02]  /*4650*/  @!P1 MOV R87, R11 ;  /* 0x0000000b00579202 */ /* 0x000fe40000000f00 */
[----:B------:R-:W-:Y:S01]  /*4660*/  LOP3.LUT P1, RZ, R95, 0x2, RZ, 0xc0, !PT ;  /* 0x000000025fff7812 */ /* 0x000fe2000782c0ff */
[----:B------:R2:W-:Y:S04]  /*4670*/  STL.64 [R1+0x1a8], R8 ;  /* 0x0001a80801007387 */ /* 0x0005e80000100a00 */
[----:B------:R1:W-:Y:S01]  /*4680*/  STL.64 [R1+0xb0], R10 ;  /* 0x0000b00a01007387 */ /* 0x0003e20000100a00 */
[----:B0-----:R-:W-:-:S06]  /*4690*/  CS2R R6, SRZ ;  /* 0x0000000000067805 */ /* 0x001fcc000001ff00 */
[----:B------:R0:W3:Y:S01]  /*46a0*/  @!P2 LDG.E.64 R6, desc[UR10][R28.64] ;  /* 0x0000000a1c06a981 */ /* 0x0000e2000c1e1b00 */
[----:B--2---:R-:W-:Y:S02]  /*46b0*/  CS2R R8, SRZ ;  /* 0x0000000000087805 */ /* 0x004fe4000001ff00 */
[----:B-1----:R-:W-:-:S04]  /*46c0*/  CS2R R10, SRZ ;  /* 0x00000000000a7805 */ /* 0x002fc8000001ff00 */
[----:B------:R1:W2:Y:S04]  /*46d0*/  @!P1 LDG.E.64 R8, desc[UR10][R24.64] ;  /* 0x0000000a18089981 */ /* 0x0002a8000c1e1b00 */
[----:B------:R1:W2:Y:S01]  /*46e0*/  @!P1 LDG.E.64 R10, desc[UR10][R26.64] ;  /* 0x0000000a1a0a9981 */ /* 0x0002a2000c1e1b00 */
[----:B------:R-:W-:Y:S02]  /*46f0*/  MOV R22, R108 ;  /* 0x0000006c00167202 */ /* 0x000fe40000000f00 */
[----:B------:R-:W-:Y:S02]  /*4700*/  CS2R R20, SRZ ;  /* 0x0000000000147805 */ /* 0x000fe4000001ff00 */
[----:B------:R-:W-:Y:S02]  /*4710*/  MOV R23, R109 ;  /* 0x0000006d00177202 */ /* 0x000fe40000000f00 */
[----:B------:R-:W-:-:S02]  /*4720*/  CS2R R108, SRZ ;  /* 0x00000000006c7805 */ /* 0x000fc4000001ff00 */
[----:B------:R-:W-:Y:S02]  /*4730*/  MOV R76, R90 ;  /* 0x0000005a004c7202 */ /* 0x000fe40000000f00 */
[----:B------:R-:W-:Y:S02]  /*4740*/  MOV R77, R91 ;  /* 0x0000005b004d7202 */ /* 0x000fe40000000f00 */
[----:B----4-:R-:W-:Y:S02]  /*4750*/  @!P0 MOV R107, R14 ;  /* 0x0000000e006b8202 */ /* 0x010fe40000000f00 */
[----:B------:R-:W-:Y:S02]  /*4760*/  @!P0 MOV R21, R15 ;  /* 0x0000000f00158202 */ /* 0x000fe40000000f00 */
[----:B------:R-:W-:Y:S01]  /*4770*/  CS2R R90, SRZ ;  /* 0x00000000005a7805 */ /* 0x000fe2000001ff00 */
[----:B------:R4:W-:Y:S01]  /*4780*/  STL.64 [R1+0x1b8], R2 ;  /* 0x0001b80201007387 */ /* 0x0009e20000100a00 */
[----:B------:R-:W-:-:S03]  /*4790*/  @!P2 MOV R90, R4 ;  /* 0x00000004005aa202 */ /* 0x000fc60000000f00 */
[----:B------:R0:W-:Y:S01]  /*47a0*/  STL.64 [R1+0xc0], R4 ;  /* 0x0000c00401007387 */ /* 0x0001e20000100a00 */
[----:B------:R-:W-:Y:S02]  /*47b0*/  @!P2 MOV R91, R5 ;  /* 0x00000005005ba202 */ /* 0x000fe40000000f00 */
[----:B----4-:R-:W-:Y:S02]  /*47c0*/  CS2R R2, SRZ ;  /* 0x0000000000027805 */ /* 0x010fe4000001ff00 */
[----:B0-----:R-:W-:Y:S02]  /*47d0*/  CS2R R4, SRZ ;  /* 0x0000000000047805 */ /* 0x001fe4000001ff00 */
[----:B---3--:R-:W-:Y:S02]  /*47e0*/  @!P0 MOV R108, R12 ;  /* 0x0000000c006c8202 */ /* 0x008fe40000000f00 */
[----:B------:R-:W-:Y:S02]  /*47f0*/  @!P0 MOV R109, R13 ;  /* 0x0000000d006d8202 */ /* 0x000fe40000000f00 */
[----:B------:R-:W-:-:S13]  /*4800*/  LOP3.LUT P0, RZ, R95, 0x4000000, RZ, 0xc0, !PT ;  /* 0x040000005fff7812 */ /* 0x000fda000780c0ff */
[----:B------:R0:W3:Y:S04]  /*4810*/  @!P0 LDG.E.64 R2, desc[UR10][R18.64] ;  /* 0x0000000a12028981 */ /* 0x0000e8000c1e1b00 */
[----:B------:R-:W4:Y:S01]  /*4820*/  @!P0 LDG.E.64 R4, desc[UR10][R16.64] ;  /* 0x0000000a10048981 */ /* 0x000f22000c1e1b00 */
[----:B------:R-:W-:Y:S02]  /*4830*/  MOV R28, R92 ;  /* 0x0000005c001c7202 */ /* 0x000fe40000000f00 */
[----:B------:R-:W-:Y:S01]  /*4840*/  MOV R29, R93 ;  /* 0x0000005d001d7202 */ /* 0x000fe20000000f00 */
[----:B------:R0:W-:Y:S01]  /*4850*/  STL [R1+0x298], R21 ;  /* 0x0002981501007387 */ /* 0x0001e20000100800 */
[----:B-1----:R-:W-:Y:S01]  /*4860*/  MOV R24, R28 ;  /* 0x0000001c00187202 */ /* 0x002fe20000000f00 */
[----:B------:R-:W-:Y:S01]  /*4870*/  UIMAD.WIDE UR6, UR8, 0x8, UR6 ;  /* 0x00000008080678a5 */ /* 0x000fe2000f8e0206 */
[----:B------:R-:W-:-:S02]  /*4880*/  MOV R25, R29 ;  /* 0x0000001d00197202 */ /* 0x000fc40000000f00 */
[----:B------:R-:W-:Y:S01]  /*4890*/  MOV R26, R76 ;  /* 0x0000004c001a7202 */ /* 0x000fe20000000f00 */
[----:B0-----:R-:W-:Y:S01]  /*48a0*/  HFMA2 R21, -RZ, RZ, 0, 0 ;  /* 0x00000000ff157431 */ /* 0x001fe200000001ff */
[----:B------:R-:W-:Y:S02]  /*48b0*/  MOV R27, R77 ;  /* 0x0000004d001b7202 */ /* 0x000fe40000000f00 */
[----:B------:R-:W-:Y:S02]  /*48c0*/  MOV R28, R78 ;  /* 0x0000004e001c7202 */ /* 0x000fe40000000f00 */
[----:B------:R-:W-:Y:S02]  /*48d0*/  MOV R29, R79 ;  /* 0x0000004f001d7202 */ /* 0x000fe40000000f00 */
[----:B------:R-:W-:Y:S02]  /*48e0*/  MOV R76, R98 ;  /* 0x00000062004c7202 */ /* 0x000fe40000000f00 */
[----:B------:R-:W-:-:S02]  /*48f0*/  MOV R77, R99 ;  /* 0x00000063004d7202 */ /* 0x000fc40000000f00 */
[----:B------:R-:W-:Y:S02]  /*4900*/  CS2R R98, SRZ ;  /* 0x0000000000627805 */ /* 0x000fe4000001ff00 */
[----:B------:R-:W-:Y:S02]  /*4910*/  MOV R78, R100 ;  /* 0x00000064004e7202 */ /* 0x000fe40000000f00 */
[----:B------:R-:W-:Y:S02]  /*4920*/  CS2R R18, SRZ ;  /* 0x0000000000127805 */ /* 0x000fe4000001ff00 */
[----:B------:R-:W-:Y:S02]  /*4930*/  MOV R79, R101 ;  /* 0x00000065004f7202 */ /* 0x000fe40000000f00 */
[----:B------:R-:W-:Y:S02]  /*4940*/  CS2R R100, SRZ ;  /* 0x0000000000647805 */ /* 0x000fe4000001ff00 */
[----:B--2---:R-:W-:-:S02]  /*4950*/  @!P1 MOV R98, R10 ;  /* 0x0000000a00629202 */ /* 0x004fc40000000f00 */
[----:B------:R-:W-:Y:S02]  /*4960*/  CS2R R92, SRZ ;  /* 0x00000000005c7805 */ /* 0x000fe4000001ff00 */
[----:B------:R-:W-:Y:S01]  /*4970*/  @!P1 MOV R99, R11 ;  /* 0x0000000b00639202 */ /* 0x000fe20000000f00 */
[----:B------:R0:W2:Y:S01]  /*4980*/  @!P4 LDG.E.64 R20, desc[UR10][R76.64] ;  /* 0x0000000a4c14c981 */ /* 0x0000a2000c1e1b00 */
[----:B------:R-:W-:Y:S02]  /*4990*/  @!P1 MOV R100, R8 ;  /* 0x0000000800649202 */ /* 0x000fe40000000f00 */
[----:B------:R-:W-:Y:S01]  /*49a0*/  @!P1 MOV R101, R9 ;  /* 0x0000000900659202 */ /* 0x000fe20000000f00 */
[----:B------:R1:W2:Y:S01]  /*49b0*/  @!P4 LDG.E.64 R18, desc[UR10][R78.64] ;  /* 0x0000000a4e12c981 */ /* 0x0002a2000c1e1b00 */
[----:B------:R-:W-:Y:S02]  /*49c0*/  LOP3.LUT P1, RZ, R95, 0x8000000, RZ, 0xc0, !PT ;  /* 0x080000005fff7812 */ /* 0x000fe4000782c0ff */
[----:B------:R-:W-:-:S02]  /*49d0*/  @!P2 MOV R92, R6 ;  /* 0x00000006005ca202 */ /* 0x000fc40000000f00 */
[----:B------:R-:W-:Y:S02]  /*49e0*/  @!P2 MOV R93, R7 ;  /* 0x00000007005da202 */ /* 0x000fe40000000f00 */
[----:B0-----:R-:W-:Y:S01]  /*49f0*/  MOV R76, UR6 ;  /* 0x00000006004c7c02 */ /* 0x001fe20008000f00 */
[----:B------:R0:W-:Y:S01]  /*4a00*/  STL.64 [R1+0x1c0], R6 ;  /* 0x0001c00601007387 */ /* 0x0001e20000100a00 */
[----:B------:R-:W-:Y:S01]  /*4a10*/  MOV R77, UR7 ;  /* 0x00000007004d7c02 */ /* 0x000fe20008000f00 */
[----:B------:R-:W4:Y:S01]  /*4a20*/  LDCU.U8 UR6, c[0x0][0x414] ;  /* 0x00008280ff0677ac */ /* 0x000f220008000000 */
[----:B------:R-:W-:Y:S01]  /*4a30*/  LOP3.LUT P2, RZ, R95, 0x10000000, RZ, 0xc0, !PT ;  /* 0x100000005fff7812 */ /* 0x000fe2000784c0ff */
[----:B-1----:R-:W1:Y:S03]  /*4a40*/  S2R R79, SR_TID.X ;  /* 0x00000000004f7919 */ /* 0x002e660000002100 */
[----:B------:R-:W2:Y:S01]  /*4a50*/  LDG.E.64 R76, desc[UR10][R76.64] ;  /* 0x0000000a4c4c7981 */ /* 0x000ea2000c1e1b00 */
[----:B0-----:R-:W-:-:S03]  /*4a60*/  CS2R R6, SRZ ;  /* 0x0000000000067805 */ /* 0x001fc6000001ff00 */
[----:B------:R0:W-:Y:S04]  /*4a70*/  STL.64 [R1+0xc8], R10 ;  /* 0x0000c80a01007387 */ /* 0x0001e80000100a00 */
[----:B------:R0:W-:Y:S04]  /*4a80*/  STL.64 [R1+0xd0], R14 ;  /* 0x0000d00e01007387 */ /* 0x0001e80000100a00 */
[----:B------:R-:W2:Y:S01]  /*4a90*/  @!P1 LDG.E.64 R6, desc[UR10][R120.64] ;  /* 0x0000000a78069981 */ /* 0x000ea2000c1e1b00 */
[----:B0-----:R-:W-:Y:S02]  /*4aa0*/  CS2R R10, SRZ ;  /* 0x00000000000a7805 */ /* 0x001fe4000001ff00 */
[----:B------:R-:W-:-:S04]  /*4ab0*/  CS2R R14, SRZ ;  /* 0x00000000000e7805 */ /* 0x000fc8000001ff00 */
[----:B------:R-:W2:Y:S04]  /*4ac0*/  @!P2 LDG.E.64 R10, desc[UR10][R124.64] ;  /* 0x0000000a7c0aa981 */ /* 0x000ea8000c1e1b00 */
[----:B------:R0:W-:Y:S04]  /*4ad0*/  STL.64 [R1+0x1d0], R12 ;  /* 0x0001d00c01007387 */ /* 0x0001e80000100a00 */
[----:B------:R-:W2:Y:S04]  /*4ae0*/  @!P3 LDG.E.64 R14, desc[UR10][R24.64] ;  /* 0x0000000a180eb981 */ /* 0x000ea8000c1e1b00 */
[----:B------:R1:W-:Y:S01]  /*4af0*/  STL.64 [R1+0x1c8], R8 ;  /* 0x0001c80801007387 */ /* 0x0003e20000100a00 */
[----:B0-----:R-:W-:-:S02]  /*4b00*/  CS2R R12, SRZ ;  /* 0x00000000000c7805 */ /* 0x001fc4000001ff00 */
[----:B------:R-:W-:Y:S02]  /*4b10*/  CS2R R16, SRZ ;  /* 0x0000000000107805 */ /* 0x000fe4000001ff00 */
[----:B-1----:R-:W-:Y:S01]  /*4b20*/  LOP3.LUT R78, R79, 0xffff, RZ, 0xc0, !PT ;  /* 0x0000ffff4f4e7812 */ /* 0x002fe200078ec0ff */
[----:B------:R-:W5:Y:S04]  /*4b30*/  LDL R125, [R1+0x26c] ;  /* 0x00026c00017d7983 */ /* 0x000f680000100800 */
[----:B------:R0:W2:Y:S01]  /*4b40*/  @!P2 LDG.E.64 R12, desc[UR10][R22.64] ;  /* 0x0000000a160ca981 */ /* 0x0000a2000c1e1b00 */
[----:B------:R-:W-:-:S03]  /*4b50*/  CS2R R8, SRZ ;  /* 0x0000000000087805 */ /* 0x000fc6000001ff00 */
[----:B------:R1:W2:Y:S04]  /*4b60*/  @!P3 LDG.E.64 R16, desc[UR10][R26.64] ;  /* 0x0000000a1a10b981 */ /* 0x0002a8000c1e1b00 */
[----:B------:R1:W2:Y:S01]  /*4b70*/  @!P1 LDG.E.64 R8, desc[UR10][R122.64] ;  /* 0x0000000a7a089981 */ /* 0x0002a2000c1e1b00 */
[----:B0-----:R-:W-:Y:S02]  /*4b80*/  CS2R R22, SRZ ;  /* 0x0000000000167805 */ /* 0x001fe4000001ff00 */
[----:B------:R-:W-:Y:S01]  /*4b90*/  MOV R95, RZ ;  /* 0x000000ff005f7202 */ /* 0x000fe20000000f00 */
[----:B------:R-:W5:Y:S04]  /*4ba0*/  LDL R124, [R1+0x274] ;  /* 0x00027400017c7983 */ /* 0x000f680000100800 */
[----:B------:R0:W2:Y:S01]  /*4bb0*/  @!P5 LDG.E.64 R22, desc[UR10][R28.64] ;  /* 0x0000000a1c16d981 */ /* 0x0000a2000c1e1b00 */
[----:B-1----:R-:W-:Y:S01]  /*4bc0*/  CS2R R26, SRZ ;  /* 0x00000000001a7805 */ /* 0x002fe2000001ff00 */
[----:B------:R-:W-:Y:S01]  /*4bd0*/  IMAD R78, R78, 0x889, RZ ;  /* 0x000008894e4e7824 */ /* 0x000fe200078e02ff */
[----:B------:R-:W-:Y:S01]  /*4be0*/  CS2R R24, SRZ ;  /* 0x0000000000187805 */ /* 0x000fe2000001ff00 */
[----:B------:R-:W1:Y:S03]  /*4bf0*/  LDC.64 R122, c[0x0][0x3a8] ;  /* 0x0000ea00ff7a7b82 */ /* 0x000e660000000a00 */
[----:B------:R0:W2:Y:S02]  /*4c00*/  @!P6 LDG.E.64 R26, desc[UR10][R112.64] ;  /* 0x0000000a701ae981 */ /* 0x0000a4000c1e1b00 */
[----:B0-----:R-:W-:-:S02]  /*4c10*/  CS2R R28, SRZ ;  /* 0x00000000001c7805 */ /* 0x001fc4000001ff00 */
[----:B------:R-:W-:Y:S01]  /*4c20*/  SHF.R.U32.HI R78, RZ, 0x10, R78 ;  /* 0x00000010ff4e7819 */ /* 0x000fe2000001164e */
[----:B------:R-:W2:Y:S04]  /*4c30*/  @!P5 LDG.E.64 R24, desc[UR10][R80.64] ;  /* 0x0000000a5018d981 */ /* 0x000ea8000c1e1b00 */
[----:B------:R0:W2:Y:S01]  /*4c40*/  @!P6 LDG.E.64 R28, desc[UR10][R114.64] ;  /* 0x0000000a721ce981 */ /* 0x0000a2000c1e1b00 */
[----:B------:R-:W-:Y:S01]  /*4c50*/  CS2R R112, SRZ ;  /* 0x0000000000707805 */ /* 0x000fe2000001ff00 */
[----:B0-----:R-:W-:Y:S01]  /*4c60*/  HFMA2 R114, -RZ, RZ, 0, 0 ;  /* 0x00000000ff727431 */ /* 0x001fe200000001ff */
[----:B------:R-:W-:-:S05]  /*4c70*/  PRMT R78, R78, 0x9910, RZ ;  /* 0x000099104e4e7816 */ /* 0x000fca00000000ff */
[----:B------:R-:W-:-:S05]  /*4c80*/  IMAD R78, R78, 0x1e, RZ ;  /* 0x0000001e4e4e7824 */ /* 0x000fca00078e02ff */
[----:B------:R-:W-:-:S04]  /*4c90*/  IADD3 R78, PT, PT, RZ, -R78, RZ ;  /* 0x8000004eff4e7210 */ /* 0x000fc80007ffe0ff */
[----:B------:R-:W-:-:S04]  /*4ca0*/  PRMT R78, R78, 0x7710, RZ ;  /* 0x000077104e4e7816 */ /* 0x000fc800000000ff */
[----:B------:R-:W-:-:S04]  /*4cb0*/  IADD3 R78, PT, PT, R78, R79, RZ ;  /* 0x0000004f4e4e7210 */ /* 0x000fc80007ffe0ff */
[----:B------:R-:W-:Y:S02]  /*4cc0*/  SHF.L.U32 R78, R78, 0x1, RZ ;  /* 0x000000014e4e7819 */ /* 0x000fe400000006ff */
[----:B------:R-:W-:Y:S02]  /*4cd0*/  MOV R80, UR13 ;  /* 0x0000000d00507c02 */ /* 0x000fe40008000f00 */
[----:B------:R-:W-:-:S05]  /*4ce0*/  LOP3.LUT R81, R78, 0xffff, RZ, 0xc0, !PT ;  /* 0x0000ffff4e517812 */ /* 0x000fca00078ec0ff */
[----:B------:R-:W-:Y:S01]  /*4cf0*/  IMAD R80, R80, 0x3c, R81 ;  /* 0x0000003c50507824 */ /* 0x000fe200078e0251 */
[----:B---3--:R-:W-:Y:S02]  /*4d00*/  @!P0 MOV R95, R2 ;  /* 0x00000002005f8202 */ /* 0x008fe40000000f00 */
[----:B------:R-:W-:Y:S02]  /*4d10*/  @!P0 MOV R112, R3 ;  /* 0x0000000300708202 */ /* 0x000fe40000000f00 */
[----:B----4-:R-:W-:Y:S02]  /*4d20*/  @!P0 MOV R113, R4 ;  /* 0x0000000400718202 */ /* 0x010fe40000000f00 */
[----:B------:R-:W-:Y:S02]  /*4d30*/  @!P0 MOV R114, R5 ;  /* 0x0000000500728202 */ /* 0x000fe40000000f00 */
[----:B------:R-:W-:-:S13]  /*4d40*/  ISETP.NE.AND P0, PT, RZ, UR6, PT ;  /* 0x00000006ff007c0c */ /* 0x000fda000bf05270 */
[----:B------:R-:W0:Y:S02]  /*4d50*/  @P0 LDC.64 R120, c[0x0][0x3b0] ;  /* 0x0000ec00ff780b82 */ /* 0x000e240000000a00 */
[----:B0-----:R-:W-:Y:S01]  /*4d60*/  @P0 IMAD.WIDE R78, R80, 0x2, R120 ;  /* 0x00000002504e0825 */ /* 0x001fe200078e0278 */
[----:B------:R0:W-:Y:S04]  /*4d70*/  STL.64 [R1+0xd8], R2 ;  /* 0x0000d80201007387 */ /* 0x0001e80000100a00 */
[----:B------:R-:W3:Y:S01]  /*4d80*/  @P0 LDG.E.U16 R115, desc[UR10][R78.64] ;  /* 0x0000000a4e730981 */ /* 0x000ee2000c1e1500 */
[----:B--2---:R-:W-:-:S03]  /*4d90*/  R2UR UR28, R76 ;  /* 0x000000004c1c72ca */ /* 0x004fc600000e0000 */
[----:B------:R2:W-:Y:S01]  /*4da0*/  STL.64 [R1+0xe0], R6 ;  /* 0x0000e00601007387 */ /* 0x0005e20000100a00 */
[----:B0-----:R-:W-:Y:S02]  /*4db0*/  CS2R R2, SRZ ;  /* 0x0000000000027805 */ /* 0x001fe4000001ff00 */
[----:B------:R-:W-:Y:S01]  /*4dc0*/  @!P1 MOV R2, R6 ;  /* 0x0000000600029202 */ /* 0x000fe20000000f00 */
[----:B------:R0:W-:Y:S01]  /*4dd0*/  STL.64 [R1+0xe8], R10 ;  /* 0x0000e80a01007387 */ /* 0x0001e20000100a00 */
[----:B------:R-:W-:Y:S02]  /*4de0*/  @!P1 MOV R3, R7 ;  /* 0x0000000700039202 */ /* 0x000fe40000000f00 */
[----:B--2---:R-:W-:Y:S02]  /*4df0*/  CS2R R6, SRZ ;  /* 0x0000000000067805 */ /* 0x004fe4000001ff00 */
[----:B------:R-:W-:Y:S01]  /*4e00*/  @!P2 MOV R6, R10 ;  /* 0x0000000a0006a202 */ /* 0x000fe20000000f00 */
[----:B------:R2:W-:Y:S01]  /*4e10*/  STL.64 [R1+0xf0], R14 ;  /* 0x0000f00e01007387 */ /* 0x0005e20000100a00 */
[----:B------:R-:W-:-:S02]  /*4e20*/  @!P2 MOV R7, R11 ;  /* 0x0000000b0007a202 */ /* 0x000fc40000000f00 */
[----:B0-----:R-:W-:Y:S01]  /*4e30*/  CS2R R10, SRZ ;  /* 0x00000000000a7805 */ /* 0x001fe2000001ff00 */
[----:B------:R0:W-:Y:S01]  /*4e40*/  STL.64 [R1+0x1d8], R4 ;  /* 0x0001d80401007387 */ /* 0x0001e20000100a00 */
[----:B------:R-:W-:-:S03]  /*4e50*/  @!P3 MOV R11, R15 ;  /* 0x0000000f000bb202 */ /* 0x000fc60000000f00 */
[----:B------:R4:W-:Y:S01]  /*4e60*/  STL.64 [R1+0xf8], R18 ;  /* 0x0000f81201007387 */ /* 0x0009e20000100a00 */
[----:B--2---:R-:W-:-:S03]  /*4e70*/  MOV R15, UR28 ;  /* 0x0000001c000f7c02 */ /* 0x004fc60008000f00 */
[----:B------:R-:W-:Y:S02]  /*4e80*/  STL [R1+0x220], R81 ;  /* 0x0002205101007387 */ /* 0x000fe40000100800 */
[----:B------:R-:W-:Y:S01]  /*4e90*/  FFMA.FTZ R77, -R15, UR28, R77 ;  /* 0x0000001c0f4d7c23 */ /* 0x000fe2000801014d */
[----:B0-----:R-:W-:Y:S01]  /*4ea0*/  CS2R R4, SRZ ;  /* 0x0000000000047805 */ /* 0x001fe2000001ff00 */
[----:B------:R-:W2:Y:S01]  /*4eb0*/  @P0 LDG.E.U16 R78, desc[UR10][R78.64+0x2] ;  /* 0x0000020a4e4e0981 */ /* 0x000ea2000c1e1500 */
[----:B------:R-:W-:-:S03]  /*4ec0*/  @!P1 MOV R4, R8 ;  /* 0x0000000800049202 */ /* 0x000fc60000000f00 */
[----:B------:R0:W5:Y:S01]  /*4ed0*/  LDL R120, [R1+0x238] ;  /* 0x0002380001787983 */ /* 0x0001620000100800 */
[----:B------:R-:W-:Y:S02]  /*4ee0*/  @!P1 MOV R5, R9 ;  /* 0x0000000900059202 */ /* 0x000fe40000000f00 */
[----:B------:R-:W-:Y:S01]  /*4ef0*/  FSETP.GTU.FTZ.AND P1, PT, R77, RZ, PT ;  /* 0x000000ff4d00720b */ /* 0x000fe20003f3c000 */
[----:B------:R0:W5:-:S12]  /*4f00*/  LDL R121, [R1+0x23c] ;  /* 0x00023c0001797983 */ /* 0x0001580000100800 */
[----:B------:R-:W-:-:S05]  /*4f10*/  VOTEU.ANY UP0, P1 ;  /* 0x0000000000ff7886 */ /* 0x000fca0000800100 */
[----:B------:R-:W1:Y:S01]  /*4f20*/  @UP0 LDCU UR5, c[0x0][0x3c0] ;  /* 0x00007800ff0507ac */ /* 0x000e620008000800 */
[----:B------:R-:W-:Y:S01]  /*4f30*/  PLOP3.LUT P1, PT, PT, PT, UP0, 0x80, 0x8 ;  /* 0x000000000008781c */ /* 0x000fe20003f2f008 */
[----:B------:R-:W-:Y:S01]  /*4f40*/  HFMA2 R15, -RZ, RZ, 0, 0 ;  /* 0x00000000ff0f7431 */ /* 0x000fe200000001ff */
[----:B------:R-:W-:Y:S01]  /*4f50*/  @!P3 MOV R10, R14 ;  /* 0x0000000e000ab202 */ /* 0x000fe20000000f00 */
[----:B------:R-:W-:Y:S01]  /*4f60*/  HFMA2 R14, -RZ, RZ, 0, 0 ;  /* 0x00000000ff0e7431 */ /* 0x000fe200000001ff */
[----:B------:R0:W-:Y:S01]  /*4f70*/  STL.64 [R1+0x100], R22 ;  /* 0x0001001601007387 */ /* 0x0001e20000100a00 */
[----:B------:R-:W-:Y:S02]  /*4f80*/  @!P4 MOV R15, R19 ;  /* 0x00000013000fc202 */ /* 0x000fe40000000f00 */
[----:B------:R-:W-:Y:S02]  /*4f90*/  @!P4 MOV R14, R18 ;  /* 0x00000012000ec202 */ /* 0x000fe40000000f00 */
[----:B----4-:R-:W-:-:S02]  /*4fa0*/  CS2R R18, SRZ ;  /* 0x0000000000127805 */ /* 0x010fc4000001ff00 */
[----:B------:R-:W-:Y:S02]  /*4fb0*/  @!P5 MOV R18, R22 ;  /* 0x000000160012d202 */ /* 0x000fe40000000f00 */
[----:B------:R-:W-:Y:S02]  /*4fc0*/  @!P5 MOV R19, R23 ;  /* 0x000000170013d202 */ /* 0x000fe40000000f00 */
[----:B0-----:R-:W-:Y:S01]  /*4fd0*/  CS2R R22, SRZ ;  /* 0x0000000000167805 */ /* 0x001fe2000001ff00 */
[----:B-1----:R-:W-:Y:S01]  /*4fe0*/  @P1 FADD.FTZ R77, R77, UR5 ;  /* 0x000000054d4d1e21 */ /* 0x002fe20008010000 */
[----:B------:R-:W-:Y:S01]  /*4ff0*/  @!P6 MOV R22, R26 ;  /* 0x0000001a0016e202 */ /* 0x000fe20000000f00 */
[----:B------:R0:W-:Y:S01]  /*5000*/  STL.64 [R1+0x108], R26 ;  /* 0x0001081a01007387 */ /* 0x0001e20000100a00 */
[----:B------:R-:W-:Y:S01]  /*5010*/  IMAD.WIDE R80, R80, 0x2, R122 ;  /* 0x0000000250507825 */ /* 0x000fe200078e027a */
[----:B------:R-:W-:Y:S02]  /*5020*/  @!P6 MOV R23, R27 ;  /* 0x0000001b0017e202 */ /* 0x000fe40000000f00 */
[----:B------:R1:W5:Y:S04]  /*5030*/  LDL R122, [R1+0x244] ;  /* 0x00024400017a7983 */ /* 0x0003680000100800 */
[----:B------:R-:W4:Y:S01]  /*5040*/  LDG.E.U16 R79, desc[UR10][R80.64] ;  /* 0x0000000a504f7981 */ /* 0x000f22000c1e1500 */
[----:B0-----:R-:W0:Y:S03]  /*5050*/  @P1 MUFU.RSQ R26, R77 ;  /* 0x0000004d001a1308 */ /* 0x001e260000001400 */
[----:B------:R1:W5:Y:S04]  /*5060*/  LDL R123, [R1+0x298] ;  /* 0x00029800017b7983 */ /* 0x0003680000100800 */
[----:B------:R-:W4:Y:S04]  /*5070*/  LDG.E.U16 R80, desc[UR10][R80.64+0x2] ;  /* 0x0000020a50507981 */ /* 0x000f28000c1e1500 */
[----:B------:R1:W5:Y:S01]  /*5080*/  LDL R81, [R1+0x25c] ;  /* 0x00025c0001517983 */ /* 0x0003620000100800 */
[----:B0-----:R-:W-:-:S02]  /*5090*/  @P1 R2UR UR5, R26 ;  /* 0x000000001a0512ca */ /* 0x001fc400000e0000 */
[----:B------:R-:W-:Y:S02]  /*50a0*/  CS2R R26, SRZ ;  /* 0x00000000001a7805 */ /* 0x000fe4000001ff00 */
[----:B---3--:R-:W-:Y:S02]  /*50b0*/  @P0 SHF.L.U32 R26, R115, 0x10, RZ ;  /* 0x00000010731a0819 */ /* 0x008fe400000006ff */
[----:B------:R1:W5:Y:S04]  /*50c0*/  LDL R115, [R1+0x260] ;  /* 0x0002600001737983 */ /* 0x0003680000100800 */
[----:B------:R-:W-:Y:S04]  /*50d0*/  STL.64 [R1+0x208], R28 ;  /* 0x0002081c01007387 */ /* 0x000fe80000100a00 */
[----:B------:R0:W-:Y:S04]  /*50e0*/  STL.64 [R1+0x1e0], R8 ;  /* 0x0001e00801007387 */ /* 0x0001e80000100a00 */
[----:B------:R3:W-:Y:S01]  /*50f0*/  STL.64 [R1+0x1e8], R12 ;  /* 0x0001e80c01007387 */ /* 0x0007e20000100a00 */
[----:B------:R-:W-:Y:S01]  /*5100*/  UISETP.NE.AND UP1, UPT, UR6, URZ, UPT ;  /* 0x000000ff0600728c */ /* 0x000fe2000bf25270 */
[----:B0-----:R-:W-:-:S02]  /*5110*/  CS2R R8, SRZ ;  /* 0x0000000000087805 */ /* 0x001fc4000001ff00 */
[----:B------:R-:W-:Y:S02]  /*5120*/  @!P2 MOV R8, R12 ;  /* 0x0000000c0008a202 */ /* 0x000fe40000000f00 */
[----:B------:R-:W-:Y:S02]  /*5130*/  @!P2 MOV R9, R13 ;  /* 0x0000000d0009a202 */ /* 0x000fe40000000f00 */
[----:B---3--:R-:W-:Y:S01]  /*5140*/  CS2R R12, SRZ ;  /* 0x00000000000c7805 */ /* 0x008fe2000001ff00 */
[----:B------:R0:W-:Y:S01]  /*5150*/  STL.64 [R1+0x1f0], R16 ;  /* 0x0001f01001007387 */ /* 0x0001e20000100a00 */
[----:B------:R-:W-:Y:S02]  /*5160*/  @!P3 MOV R12, R16 ;  /* 0x00000010000cb202 */ /* 0x000fe40000000f00 */
[----:B------:R-:W-:Y:S01]  /*5170*/  @!P3 MOV R13, R17 ;  /* 0x00000011000db202 */ /* 0x000fe20000000f00 */
[----:B------:R3:W-:Y:S01]  /*5180*/  STL.64 [R1+0x1f8], R20 ;  /* 0x0001f81401007387 */ /* 0x0007e20000100a00 */
[----:B0-----:R-:W-:-:S02]  /*5190*/  CS2R R16, SRZ ;  /* 0x0000000000107805 */ /* 0x001fc4000001ff00 */
[----:B------:R-:W-:Y:S02]  /*51a0*/  @!P4 MOV R16, R20 ;  /* 0x000000140010c202 */ /* 0x000fe40000000f00 */
[----:B------:R-:W-:Y:S01]  /*51b0*/  @!P4 MOV R17, R21 ;  /* 0x000000150011c202 */ /* 0x000fe20000000f00 */
[----:B---3--:R-:W-:Y:S02]  /*51c0*/  HFMA2 R20, -RZ, RZ, 0, 0 ;  /* 0x00000000ff147431 */ /* 0x008fe400000001ff */
[----:B------:R-:W-:Y:S01]  /*51d0*/  HFMA2 R21, -RZ, RZ, 0, 0 ;  /* 0x00000000ff157431 */ /* 0x000fe200000001ff */
[----:B------:R0:W-:Y:S01]  /*51e0*/  STL.64 [R1+0x200], R24 ;  /* 0x0002001801007387 */ /* 0x0001e20000100a00 */
[----:B------:R-:W-:Y:S02]  /*51f0*/  @!P5 MOV R20, R24 ;  /* 0x000000180014d202 */ /* 0x000fe40000000f00 */
[----:B------:R-:W-:Y:S01]  /*5200*/  @!P5 MOV R21, R25 ;  /* 0x000000190015d202 */ /* 0x000fe20000000f00 */
[----:B------:R-:W-:Y:S01]  /*5210*/  UMOV UR16, 0x3f800000 ;  /* 0x3f80000000107882 */ /* 0x000fe20000000000 */
[----:B--2---:R-:W-:-:S02]  /*5220*/  @P0 SHF.L.U32 R27, R78, 0x10, RZ ;  /* 0x000000104e1b0819 */ /* 0x004fc400000006ff */
[----:B0-----:R-:W-:Y:S02]  /*5230*/  CS2R R24, SRZ ;  /* 0x0000000000187805 */ /* 0x001fe4000001ff00 */
[----:B------:R-:W-:Y:S02]  /*5240*/  @!P6 MOV R24, R28 ;  /* 0x0000001c0018e202 */ /* 0x000fe40000000f00 */
[----:B------:R-:W-:Y:S01]  /*5250*/  @!P6 MOV R25, R29 ;  /* 0x0000001d0019e202 */ /* 0x000fe20000000f00 */
[----:B------:R-:W-:Y:S01]  /*5260*/  @UP0 UMOV UR16, UR5 ;  /* 0x0000000500100c82 */ /* 0x000fe20008000000 */
[----:B----4-:R-:W-:Y:S02]  /*5270*/  SHF.L.U32 R79, R79, 0x10, RZ ;  /* 0x000000104f4f7819 */ /* 0x010fe400000006ff */
[----:B------:R-:W-:Y:S01]  /*5280*/  SHF.L.U32 R80, R80, 0x10, RZ ;  /* 0x0000001050507819 */ /* 0x000fe200000006ff */
[----:B-1----:R-:W-:Y:S06]  /*5290*/  BRA.U UP1, `(.L_x_1625) ;  /* 0x0000001d01487547 */ /* 0x002fec000b800000 */
[----:B------:R-:W2:Y:S01]  /*52a0*/  LDL.LU R76, [R1+0x258] ;  /* 0x00025800014c7983 */ /* 0x000ea20000300800 */
[----:B------:R-:W-:Y:S01]  /*52b0*/  FMUL.FTZ R78, R79, R84 ;  /* 0x000000544f4e7220 */ /* 0x000fe20000410000 */
[----:B-----5:R-:W-:Y:S02]  /*52c0*/  FADD.FTZ R28, R81, -UR28 ;  /* 0x8000001c511c7e21 */ /* 0x020fe40008010000 */
[----:B------:R-:W3:Y:S01]  /*52d0*/  LDL.LU R81, [R1+0x280] ;  /* 0x0002800001517983 */ /* 0x000ee20000300800 */
[----:B------:R-:W-:Y:S01]  /*52e0*/  FADD.FTZ R77, RZ, R78 ;  /* 0x0000004eff4d7221 */ /* 0x000fe20000010000 */
[----:B------:R-:W-:Y:S01]  /*52f0*/  FMUL.FTZ R28, R28, UR16 ;  /* 0x000000101c1c7c20 */ /* 0x000fe20008410000 */
[----:B--2---:R-:W-:-:S04]  /*5300*/  FADD.FTZ R29, R76, -UR28 ;  /* 0x8000001c4c1d7e21 */ /* 0x004fc80008010000 */
[----:B------:R-:W-:Y:S01]  /*5310*/  FMUL.FTZ R29, R29, UR16 ;  /* 0x000000101d1d7c20 */ /* 0x000fe20008410000 */
[----:B------:R-:W-:-:S03]  /*5320*/  FMUL.FTZ R76, R80, R83 ;  /* 0x00000053504c7220 */ /* 0x000fc60000410000 */
[----:B------:R-:W-:Y:S01]  /*5330*/  FFMA.FTZ R78, R29, R78, RZ ;  /* 0x0000004e1d4e7223 */ /* 0x000fe200000100ff */
[----:B------:R-:W-:-:S03]  /*5340*/  FADD.FTZ R77, R76, R77 ;  /* 0x0000004d4c4d7221 */ /* 0x000fc60000010000 */
[----:B------:R-:W-:Y:S01]  /*5350*/  FFMA.FTZ R78, R28, R76, R78 ;  /* 0x0000004c1c4e7223 */ /* 0x000fe2000001004e */
[----:B------:R-:W-:Y:S02]  /*5360*/  FADD.FTZ R76, R115, -UR28 ;  /* 0x8000001c734c7e21 */ /* 0x000fe40008010000 */
[----:B------:R-:W2:Y:S01]  /*5370*/  LDL.LU R115, [R1+0x27c] ;  /* 0x00027c0001737983 */ /* 0x000ea20000300800 */
        /* <DEDUP_REMOVED lines=12> */
[----:B------:R-:W4:Y:S01]  /*5440*/  LDL.LU R82, [R1+0x288] ;  /* 0x0002880001527983 */ /* 0x000f220000300800 */
[----:B------:R-:W-:Y:S02]  /*5450*/  FADD.FTZ R83, R83, R75 ;  /* 0x0000004b53537221 */ /* 0x000fe40000010000 */
[-C--:B------:R-:W-:Y:S01]  /*5460*/  FFMA.FTZ R28, R76, R75.reuse, R28 ;  /* 0x0000004b4c1c7223 */ /* 0x080fe2000001001c */
[----:B------:R-:W-:Y:S01]  /*5470*/  FMUL.FTZ R75, R80, R75 ;  /* 0x0000004b504b7220 */ /* 0x000fe20000410000 */
[----:B------:R-:W4:Y:S03]  /*5480*/  LDL.LU R125, [R1+0x284] ;  /* 0x00028400017d7983 */ /* 0x000f260000300800 */
[----:B------:R-:W-:Y:S01]  /*5490*/  FFMA.FTZ R78, R76, R75, R78 ;  /* 0x0000004b4c4e7223 */ /* 0x000fe2000001004e */
[----:B------:R-:W-:Y:S01]  /*54a0*/  FADD.FTZ R76, R124, -UR28 ;  /* 0x8000001c7c4c7e21 */ /* 0x000fe20008010000 */
[----:B------:R-:W-:Y:S01]  /*54b0*/  FADD.FTZ R77, R75, R77 ;  /* 0x0000004d4b4d7221 */ /* 0x000fe20000010000 */
[----:B------:R-:W-:Y:S01]  /*54c0*/  FADD.FTZ R84, R84, R74 ;  /* 0x0000004a54547221 */ /* 0x000fe20000010000 */
[----:B------:R-:W4:Y:S01]  /*54d0*/  LDL.LU R124, [R1+0x28c] ;  /* 0x00028c00017c7983 */ /* 0x000f220000300800 */
[----:B------:R-:W-:-:S04]  /*54e0*/  FMUL.FTZ R76, R76, UR16 ;  /* 0x000000104c4c7c20 */ /* 0x000fc80008410000 */
[-C--:B------:R-:W-:Y:S01]  /*54f0*/  FFMA.FTZ R29, R76, R74.reuse, R29 ;  /* 0x0000004a4c1d7223 */ /* 0x080fe2000001001d */
[----:B------:R-:W-:-:S04]  /*5500*/  FMUL.FTZ R74, R79, R74 ;  /* 0x0000004a4f4a7220 */ /* 0x000fc80000410000 */
[----:B------:R-:W-:Y:S01]  /*5510*/  FFMA.FTZ R78, R76, R74, R78 ;  /* 0x0000004a4c4e7223 */ /* 0x000fe2000001004e */
[----:B------:R-:W-:Y:S01]  /*5520*/  FADD.FTZ R77, R77, R74 ;  /* 0x0000004a4d4d7221 */ /* 0x000fe20000010000 */
[----:B---3--:R-:W-:Y:S02]  /*5530*/  FADD.FTZ R74, R81, -UR28 ;  /* 0x8000001c514a7e21 */ /* 0x008fe40008010000 */
[----:B------:R-:W3:Y:S01]  /*5540*/  LDL.LU R81, [R1+0x294] ;  /* 0x0002940001517983 */ /* 0x000ee20000300800 */
[----:B--2---:R-:W-:-:S03]  /*5550*/  FADD.FTZ R75, R115, -UR28 ;  /* 0x8000001c734b7e21 */ /* 0x004fc60008010000 */
[----:B------:R-:W2:Y:S01]  /*5560*/  LDL.LU R115, [R1+0x278] ;  /* 0x0002780001737983 */ /* 0x000ea20000300800 */
[----:B------:R-:W-:Y:S01]  /*5570*/  FMUL.FTZ R75, R75, UR16 ;  /* 0x000000104b4b7c20 */ /* 0x000fe20008410000 */
[----:B------:R-:W-:Y:S01]  /*5580*/  FADD.FTZ R83, R83, R73 ;  /* 0x0000004953537221 */ /* 0x000fe20000010000 */
[----:B------:R-:W-:Y:S02]  /*5590*/  FMUL.FTZ R74, R74, UR16 ;  /* 0x000000104a4a7c20 */ /* 0x000fe40008410000 */
[-C--:B------:R-:W-:Y:S01]  /*55a0*/  FFMA.FTZ R28, R75, R73.reuse, R28 ;  /* 0x000000494b1c7223 */ /* 0x080fe2000001001c */
[----:B------:R-:W-:Y:S01]  /*55b0*/  FMUL.FTZ R73, R80, R73 ;  /* 0x0000004950497220 */ /* 0x000fe20000410000 */
[----:B------:R-:W-:Y:S01]  /*55c0*/  FADD.FTZ R84, R84, R62 ;  /* 0x0000003e54547221 */ /* 0x000fe20000010000 */
[-C--:B------:R-:W-:Y:S01]  /*55d0*/  FFMA.FTZ R29, R74, R62.reuse, R29 ;  /* 0x0000003e4a1d7223 */ /* 0x080fe2000001001d */
[----:B------:R-:W-:Y:S01]  /*55e0*/  FMUL.FTZ R62, R79, R62 ;  /* 0x0000003e4f3e7220 */ /* 0x000fe20000410000 */
[----:B------:R-:W-:Y:S01]  /*55f0*/  FFMA.FTZ R78, R75, R73, R78 ;  /* 0x000000494b4e7223 */ /* 0x000fe2000001004e */
[----:B------:R-:W-:Y:S01]  /*5600*/  FADD.FTZ R77, R73, R77 ;  /* 0x0000004d494d7221 */ /* 0x000fe20000010000 */
[----:B----4-:R-:W-:-:S02]  /*5610*/  FADD.FTZ R73, R82, -UR28 ;  /* 0x8000001c52497e21 */ /* 0x010fc40008010000 */
[----:B------:R-:W4:Y:S01]  /*5620*/  LDL.LU R82, [R1+0x270] ;  /* 0x0002700001527983 */ /* 0x000f220000300800 */
[----:B------:R-:W-:Y:S01]  /*5630*/  FFMA.FTZ R78, R74, R62, R78 ;  /* 0x0000003e4a4e7223 */ /* 0x000fe2000001004e */
[----:B------:R-:W-:Y:S01]  /*5640*/  FADD.FTZ R77, R77, R62 ;  /* 0x0000003e4d4d7221 */ /* 0x000fe20000010000 */
[----:B------:R-:W-:Y:S01]  /*5650*/  FMUL.FTZ R73, R73, UR16 ;  /* 0x0000001049497c20 */ /* 0x000fe20008410000 */
[----:B------:R-:W-:Y:S02]  /*5660*/  FADD.FTZ R62, R125, -UR28 ;  /* 0x8000001c7d3e7e21 */ /* 0x000fe40008010000 */
[----:B------:R-:W4:Y:S01]  /*5670*/  LDL.LU R125, [R1+0x290] ;  /* 0x00029000017d7983 */ /* 0x000f220000300800 */
[----:B------:R-:W-:Y:S01]  /*5680*/  FADD.FTZ R83, R83, R61 ;  /* 0x0000003d53537221 */ /* 0x000fe20000010000 */
[-C--:B------:R-:W-:Y:S01]  /*5690*/  FFMA.FTZ R28, R73, R61.reuse, R28 ;  /* 0x0000003d491c7223 */ /* 0x080fe2000001001c */
[----:B------:R-:W-:Y:S01]  /*56a0*/  FMUL.FTZ R61, R80, R61 ;  /* 0x0000003d503d7220 */ /* 0x000fe20000410000 */
[----:B------:R-:W-:Y:S01]  /*56b0*/  FMUL.FTZ R62, R62, UR16 ;  /* 0x000000103e3e7c20 */ /* 0x000fe20008410000 */
[----:B------:R-:W-:-:S02]  /*56c0*/  FADD.FTZ R84, R84, R60 ;  /* 0x0000003c54547221 */ /* 0x000fc40000010000 */
[----:B------:R-:W-:Y:S01]  /*56d0*/  FFMA.FTZ R78, R73, R61, R78 ;  /* 0x0000003d494e7223 */ /* 0x000fe2000001004e */
[----:B------:R-:W-:Y:S01]  /*56e0*/  FADD.FTZ R77, R61, R77 ;  /* 0x0000004d3d4d7221 */ /* 0x000fe20000010000 */
[-C--:B------:R-:W-:Y:S01]  /*56f0*/  FMUL.FTZ R61, R79, R60.reuse ;  /* 0x0000003c4f3d7220 */ /* 0x080fe20000410000 */
[----:B------:R-:W-:Y:S01]  /*5700*/  FFMA.FTZ R29, R62, R60, R29 ;  /* 0x0000003c3e1d7223 */ /* 0x000fe2000001001d */
[----:B---3--:R-:W-:Y:S02]  /*5710*/  FADD.FTZ R60, R81, -UR28 ;  /* 0x8000001c513c7e21 */ /* 0x008fe40008010000 */
[----:B------:R-:W3:Y:S01]  /*5720*/  LDL.LU R81, [R1+0x268] ;  /* 0x0002680001517983 */ /* 0x000ee20000300800 */
[----:B--2---:R-:W-:-:S03]  /*5730*/  FADD.FTZ R74, R115, -UR28 ;  /* 0x8000001c734a7e21 */ /* 0x004fc60008010000 */
[----:B------:R-:W2:Y:S01]  /*5740*/  LDL.LU R115, [R1+0x264] ;  /* 0x0002640001737983 */ /* 0x000ea20000300800 */
[----:B------:R-:W-:Y:S01]  /*5750*/  FADD.FTZ R73, R124, -UR28 ;  /* 0x8000001c7c497e21 */ /* 0x000fe20008010000 */
[----:B------:R-:W-:Y:S01]  /*5760*/  FADD.FTZ R77, R77, R61 ;  /* 0x0000003d4d4d7221 */ /* 0x000fe20000010000 */
[----:B------:R-:W-:Y:S01]  /*5770*/  FFMA.FTZ R78, R62, R61, R78 ;  /* 0x0000003d3e4e7223 */ /* 0x000fe2000001004e */
[----:B------:R-:W-:Y:S01]  /*5780*/  FMUL.FTZ R61, R80, R59 ;  /* 0x0000003b503d7220 */ /* 0x000fe20000410000 */
[----:B------:R-:W-:Y:S01]  /*5790*/  FMUL.FTZ R73, R73, UR16 ;  /* 0x0000001049497c20 */ /* 0x000fe20008410000 */
[----:B------:R-:W-:Y:S01]  /*57a0*/  FMUL.FTZ R74, R74, UR16 ;  /* 0x000000104a4a7c20 */ /* 0x000fe20008410000 */
[----:B------:R-:W-:Y:S01]  /*57b0*/  FADD.FTZ R83, R83, R59 ;  /* 0x0000003b53537221 */ /* 0x000fe20000010000 */
[----:B------:R-:W-:Y:S01]  /*57c0*/  FADD.FTZ R77, R61, R77 ;  /* 0x0000004d3d4d7221 */ /* 0x000fe20000010000 */
[----:B------:R-:W-:Y:S01]  /*57d0*/  FFMA.FTZ R78, R73, R61, R78 ;  /* 0x0000003d494e7223 */ /* 0x000fe2000001004e */
[----:B------:R-:W-:Y:S01]  /*57e0*/  FMUL.FTZ R61, R79, R58 ;  /* 0x0000003a4f3d7220 */ /* 0x000fe20000410000 */
[----:B------:R-:W2:Y:S01]  /*57f0*/  LDL.LU R124, [R1+0x250] ;  /* 0x00025000017c7983 */ /* 0x000ea20000300800 */
[----:B------:R-:W-:Y:S01]  /*5800*/  FMUL.FTZ R60, R60, UR16 ;  /* 0x000000103c3c7c20 */ /* 0x000fe20008410000 */
[----:B------:R-:W-:Y:S01]  /*5810*/  FFMA.FTZ R59, R73, R59, R28 ;  /* 0x0000003b493b7223 */ /* 0x000fe2000001001c */
[----:B------:R-:W-:Y:S01]  /*5820*/  FADD.FTZ R77, R77, R61 ;  /* 0x0000003d4d4d7221 */ /* 0x000fe20000010000 */
[----:B------:R-:W-:Y:S01]  /*5830*/  FFMA.FTZ R78, R74, R61, R78 ;  /* 0x0000003d4a4e7223 */ /* 0x000fe2000001004e */
[----:B------:R-:W-:Y:S01]  /*5840*/  FMUL.FTZ R61, R80, R57 ;  /* 0x00000039503d7220 */ /* 0x000fe20000410000 */
[----:B----4-:R-:W-:-:S02]  /*5850*/  FADD.FTZ R28, R82, -UR28 ;  /* 0x8000001c521c7e21 */ /* 0x010fc40008010000 */
[----:B------:R-:W4:Y:S01]  /*5860*/  LDL.LU R82, [R1+0x254] ;  /* 0x0002540001527983 */ /* 0x000f220000300800 */
[----:B------:R-:W-:Y:S01]  /*5870*/  FADD.FTZ R77, R61, R77 ;  /* 0x0000004d3d4d7221 */ /* 0x000fe20000010000 */
[----:B------:R-:W-:Y:S01]  /*5880*/  FFMA.FTZ R78, R60, R61, R78 ;  /* 0x0000003d3c4e7223 */ /* 0x000fe2000001004e */
[----:B------:R-:W-:Y:S01]  /*5890*/  FMUL.FTZ R61, R79, R56 ;  /* 0x000000384f3d7220 */ /* 0x000fe20000410000 */
[----:B------:R-:W-:Y:S01]  /*58a0*/  FMUL.FTZ R73, R28, UR16 ;  /* 0x000000101c497c20 */ /* 0x000fe20008410000 */
[----:B------:R-:W-:Y:S02]  /*58b0*/  FADD.FTZ R28, R125, -UR28 ;  /* 0x8000001c7d1c7e21 */ /* 0x000fe40008010000 */
[----:B------:R-:W4:Y:S01]  /*58c0*/  LDL.LU R125, [R1+0x248] ;  /* 0x00024800017d7983 */ /* 0x000f220000300800 */
[----:B------:R-:W-:Y:S01]  /*58d0*/  FADD.FTZ R77, R77, R61 ;  /* 0x0000003d4d4d7221 */ /* 0x000fe20000010000 */
[----:B------:R-:W-:Y:S01]  /*58e0*/  FFMA.FTZ R78, R73, R61, R78 ;  /* 0x0000003d494e7223 */ /* 0x000fe2000001004e */
[----:B------:R-:W-:Y:S01]  /*58f0*/  FMUL.FTZ R61, R28, UR16 ;  /* 0x000000101c3d7c20 */ /* 0x000fe20008410000 */
[----:B------:R-:W-:Y:S01]  /*5900*/  FADD.FTZ R75, R84, R58 ;  /* 0x0000003a544b7221 */ /* 0x000fe20000010000 */
[----:B------:R-:W-:Y:S01]  /*5910*/  FADD.FTZ R28, R83, R57 ;  /* 0x00000039531c7221 */ /* 0x000fe20000010000 */
[----:B------:R-:W-:Y:S01]  /*5920*/  FFMA.FTZ R60, R60, R57, R59 ;  /* 0x000000393c3c7223 */ /* 0x000fe2000001003b */
[----:B------:R-:W-:Y:S01]  /*5930*/  FFMA.FTZ R58, R74, R58, R29 ;  /* 0x0000003a4a3a7223 */ /* 0x000fe2000001001d */
[----:B------:R-:W-:-:S03]  /*5940*/  FADD.FTZ R75, R75, R56 ;  /* 0x000000384b4b7221 */ /* 0x000fc60000010000 */
[----:B------:R-:W-:Y:S01]  /*5950*/  FFMA.FTZ R58, R73, R56, R58 ;  /* 0x00000038493a7223 */ /* 0x000fe2000001003a */
[----:B---3--:R-:W-:Y:S02]  /*5960*/  FADD.FTZ R56, R81, -UR28 ;  /* 0x8000001c51387e21 */ /* 0x008fe40008010000 */
[----:B------:R-:W3:Y:S01]  /*5970*/  LDL.LU R81, [R1+0x240] ;  /* 0x0002400001517983 */ /* 0x000ee20000300800 */
[----:B--2---:R-:W-:-:S03]  /*5980*/  FADD.FTZ R57, R115, -UR28 ;  /* 0x8000001c73397e21 */ /* 0x004fc60008010000 */
[----:B------:R-:W2:Y:S01]  /*5990*/  LDL.LU R115, [R1+0x24c] ;  /* 0x00024c0001737983 */ /* 0x000ea20000300800 */
[----:B------:R-:W-:Y:S01]  /*59a0*/  FMUL.FTZ R29, R80, R55 ;  /* 0x00000037501d7220 */ /* 0x000fe20000410000 */
[----:B------:R-:W-:-:S03]  /*59b0*/  FMUL.FTZ R62, R79, R54 ;  /* 0x000000364f3e7220 */ /* 0x000fc60000410000 */
[----:B------:R-:W-:Y:S01]  /*59c0*/  FADD.FTZ R77, R29, R77 ;  /* 0x0000004d1d4d7221 */ /* 0x000fe20000010000 */
[----:B------:R-:W-:Y:S01]  /*59d0*/  FFMA.FTZ R78, R61, R29, R78 ;  /* 0x0000001d3d4e7223 */ /* 0x000fe2000001004e */
[----:B------:R-:W-:Y:S01]  /*59e0*/  FMUL.FTZ R29, R57, UR16 ;  /* 0x00000010391d7c20 */ /* 0x000fe20008410000 */
[----:B------:R-:W-:Y:S01]  /*59f0*/  FMUL.FTZ R57, R80, R53 ;  /* 0x0000003550397220 */ /* 0x000fe20000410000 */
[----:B------:R-:W-:Y:S01]  /*5a00*/  FMUL.FTZ R56, R56, UR16 ;  /* 0x0000001038387c20 */ /* 0x000fe20008410000 */
[----:B------:R-:W-:Y:S01]  /*5a10*/  FADD.FTZ R28, R28, R55 ;  /* 0x000000371c1c7221 */ /* 0x000fe20000010000 */
[----:B------:R-:W-:Y:S01]  /*5a20*/  FFMA.FTZ R59, R29, R62, R78 ;  /* 0x0000003e1d3b7223 */ /* 0x000fe2000001004e */
[----:B------:R-:W-:Y:S01]  /*5a30*/  FADD.FTZ R74, R77, R62 ;  /* 0x0000003e4d4a7221 */ /* 0x000fe20000010000 */
[----:B------:R-:W-:Y:S01]  /*5a40*/  FFMA.FTZ R55, R61, R55, R60 ;  /* 0x000000373d377223 */ /* 0x000fe2000001003c */
[----:B------:R-:W-:Y:S01]  /*5a50*/  FADD.FTZ R61, R124, -UR28 ;  /* 0x8000001c7c3d7e21 */ /* 0x000fe20008010000 */
[----:B------:R-:W-:Y:S01]  /*5a60*/  FFMA.FTZ R60, R56, R57, R59 ;  /* 0x00000039383c7223 */ /* 0x000fe2000001003b */
[----:B------:R-:W-:Y:S01]  /*5a70*/  FADD.FTZ R74, R57, R74 ;  /* 0x0000004a394a7221 */ /* 0x000fe20000010000 */
[----:B------:R-:W-:Y:S01]  /*5a80*/  FMUL.FTZ R59, R79, R52 ;  /* 0x000000344f3b7220 */ /* 0x000fe20000410000 */
[----:B------:R-:W-:Y:S01]  /*5a90*/  FADD.FTZ R75, R75, R54 ;  /* 0x000000364b4b7221 */ /* 0x000fe20000010000 */
[----:B------:R-:W-:Y:S01]  /*5aa0*/  FFMA.FTZ R58, R29, R54, R58 ;  /* 0x000000361d3a7223 */ /* 0x000fe2000001003a */
[----:B------:R-:W-:Y:S01]  /*5ab0*/  FMUL.FTZ R57, R61, UR16 ;  /* 0x000000103d397c20 */ /* 0x000fe20008410000 */
[----:B----4-:R-:W-:Y:S01]  /*5ac0*/  FADD.FTZ R54, R82, -UR28 ;  /* 0x8000001c52367e21 */ /* 0x010fe20008010000 */
[----:B------:R-:W-:Y:S01]  /*5ad0*/  FADD.FTZ R74, R74, R59 ;  /* 0x0000003b4a4a7221 */ /* 0x000fe20000010000 */
[----:B------:R-:W-:Y:S01]  /*5ae0*/  FMUL.FTZ R29, R80, R51 ;  /* 0x00000033501d7220 */ /* 0x000fe20000410000 */
[----:B------:R-:W-:Y:S01]  /*5af0*/  FFMA.FTZ R59, R57, R59, R60 ;  /* 0x0000003b393b7223 */ /* 0x000fe2000001003c */
[----:B------:R-:W-:Y:S01]  /*5b00*/  FMUL.FTZ R54, R54, UR16 ;  /* 0x0000001036367c20 */ /* 0x000fe20008410000 */
        /* <DEDUP_REMOVED lines=9> */
[----:B------:R-:W-:Y:S01]  /*5ba0*/  FADD.FTZ R74, R74, R59 ;  /* 0x0000003b4a4a7221 */ /* 0x000fe20000010000 */
[----:B------:R-:W-:Y:S01]  /*5bb0*/  FMUL.FTZ R53, R80, R49 ;  /* 0x0000003150357220 */ /* 0x000fe20000410000 */
[----:B------:R-:W-:Y:S01]  /*5bc0*/  FADD.FTZ R28, R28, R51 ;  /* 0x000000331c1c7221 */ /* 0x000fe20000010000 */
[----:B------:R-:W-:Y:S01]  /*5bd0*/  FFMA.FTZ R59, R29, R59, R56 ;  /* 0x0000003b1d3b7223 */ /* 0x000fe20000010038 */
[----:B------:R-:W-:Y:S01]  /*5be0*/  FFMA.FTZ R55, R54, R51, R55 ;  /* 0x0000003336377223 */ /* 0x000fe20000010037 */
[----:B---3--:R-:W-:Y:S01]  /*5bf0*/  FADD.FTZ R51, R81, -UR28 ;  /* 0x8000001c51337e21 */ /* 0x008fe20008010000 */
[----:B------:R-:W-:Y:S01]  /*5c00*/  FADD.FTZ R74, R53, R74 ;  /* 0x0000004a354a7221 */ /* 0x000fe20000010000 */
[----:B------:R-:W-:Y:S01]  /*5c10*/  FADD.FTZ R75, R75, R50 ;  /* 0x000000324b4b7221 */ /* 0x000fe20000010000 */
[----:B------:R-:W-:Y:S01]  /*5c20*/  FFMA.FTZ R29, R29, R50, R58 ;  /* 0x000000321d1d7223 */ /* 0x000fe2000001003a */
[----:B------:R-:W-:Y:S01]  /*5c30*/  FMUL.FTZ R54, R51, UR16 ;  /* 0x0000001033367c20 */ /* 0x000fe20008410000 */
[----:B------:R-:W-:Y:S01]  /*5c40*/  FADD.FTZ R50, R122, -UR28 ;  /* 0x8000001c7a327e21 */ /* 0x000fe20008010000 */
[----:B------:R-:W-:Y:S01]  /*5c50*/  FADD.FTZ R28, R28, R49 ;  /* 0x000000311c1c7221 */ /* 0x000fe20000010000 */
[----:B------:R-:W-:-:S02]  /*5c60*/  FMUL.FTZ R56, R80, R47 ;  /* 0x0000002f50387220 */ /* 0x000fc40000410000 */
[----:B------:R-:W-:Y:S01]  /*5c70*/  FMUL.FTZ R51, R50, UR16 ;  /* 0x0000001032337c20 */ /* 0x000fe20008410000 */
[----:B------:R-:W-:Y:S01]  /*5c80*/  FMUL.FTZ R50, R79, R46 ;  /* 0x0000002e4f327220 */ /* 0x000fe20000410000 */
[----:B------:R-:W-:Y:S01]  /*5c90*/  FADD.FTZ R75, R75, R48 ;  /* 0x000000304b4b7221 */ /* 0x000fe20000010000 */
[----:B------:R-:W-:Y:S01]  /*5ca0*/  FFMA.FTZ R29, R54, R48, R29 ;  /* 0x00000030361d7223 */ /* 0x000fe2000001001d */
[----:B------:R-:W-:Y:S01]  /*5cb0*/  FADD.FTZ R116, R116, -UR28 ;  /* 0x8000001c74747e21 */ /* 0x000fe20008010000 */
[----:B------:R-:W-:Y:S01]  /*5cc0*/  FADD.FTZ R28, R28, R47 ;  /* 0x0000002f1c1c7221 */ /* 0x000fe20000010000 */
[----:B------:R-:W-:Y:S01]  /*5cd0*/  FADD.FTZ R117, R117, -UR28 ;  /* 0x8000001c75757e21 */ /* 0x000fe20008010000 */
[----:B------:R-:W-:Y:S01]  /*5ce0*/  FADD.FTZ R75, R75, R46 ;  /* 0x0000002e4b4b7221 */ /* 0x000fe20000010000 */
[----:B------:R-:W-:Y:S02]  /*5cf0*/  FADD.FTZ R118, R118, -UR28 ;  /* 0x8000001c76767e21 */ /* 0x000fe40008010000 */
[----:B------:R-:W-:Y:S01]  /*5d00*/  FMUL.FTZ R117, R117, UR16 ;  /* 0x0000001075757c20 */ /* 0x000fe20008410000 */
[----:B------:R-:W-:Y:S01]  /*5d10*/  FADD.FTZ R28, R28, R45 ;  /* 0x0000002d1c1c7221 */ /* 0x000fe20000010000 */
[----:B------:R-:W-:Y:S01]  /*5d20*/  FADD.FTZ R119, R119, -UR28 ;  /* 0x8000001c77777e21 */ /* 0x000fe20008010000 */
[----:B------:R-:W-:Y:S01]  /*5d30*/  FADD.FTZ R75, R75, R44 ;  /* 0x0000002c4b4b7221 */ /* 0x000fe20000010000 */
[----:B------:R-:W-:-:S02]  /*5d40*/  FADD.FTZ R110, R110, -UR28 ;  /* 0x8000001c6e6e7e21 */ /* 0x000fc40008010000 */
[----:B------:R-:W-:Y:S01]  /*5d50*/  FMUL.FTZ R119, R119, UR16 ;  /* 0x0000001077777c20 */ /* 0x000fe20008410000 */
[----:B------:R-:W-:Y:S01]  /*5d60*/  FADD.FTZ R28, R28, R43 ;  /* 0x0000002b1c1c7221 */ /* 0x000fe20000010000 */
[----:B------:R-:W-:Y:S01]  /*5d70*/  FADD.FTZ R111, R111, -UR28 ;  /* 0x8000001c6f6f7e21 */ /* 0x000fe20008010000 */
[----:B------:R-:W-:Y:S01]  /*5d80*/  FADD.FTZ R75, R75, R42 ;  /* 0x0000002a4b4b7221 */ /* 0x000fe20000010000 */
[----:B------:R-:W-:Y:S02]  /*5d90*/  FADD.FTZ R105, R105, -UR28 ;  /* 0x8000001c69697e21 */ /* 0x000fe40008010000 */
[----:B------:R-:W-:Y:S01]  /*5da0*/  FMUL.FTZ R111, R111, UR16 ;  /* 0x000000106f6f7c20 */ /* 0x000fe20008410000 */
[----:B------:R-:W-:Y:S01]  /*5db0*/  FADD.FTZ R106, R106, -UR28 ;  /* 0x8000001c6a6a7e21 */ /* 0x000fe20008010000 */
[----:B------:R-:W-:Y:S01]  /*5dc0*/  FMUL.FTZ R105, R105, UR16 ;  /* 0x0000001069697c20 */ /* 0x000fe20008410000 */
[----:B------:R-:W-:Y:S01]  /*5dd0*/  FADD.FTZ R28, R28, R41 ;  /* 0x000000291c1c7221 */ /* 0x000fe20000010000 */
[----:B------:R-:W-:Y:S01]  /*5de0*/  FADD.FTZ R75, R75, R40 ;  /* 0x000000284b4b7221 */ /* 0x000fe20000010000 */
[----:B------:R-:W-:Y:S01]  /*5df0*/  FADD.FTZ R103, R103, -UR28 ;  /* 0x8000001c67677e21 */ /* 0x000fe20008010000 */
[----:B------:R-:W-:-:S03]  /*5e00*/  FADD.FTZ R104, R104, -UR28 ;  /* 0x8000001c68687e21 */ /* 0x000fc60008010000 */
        /* <DEDUP_REMOVED lines=9> */
[----:B------:R-:W-:Y:S01]  /*5ea0*/  FADD.FTZ R96, R96, -UR28 ;  /* 0x8000001c60607e21 */ /* 0x000fe20008010000 */
[----:B------:R-:W-:Y:S01]  /*5eb0*/  FADD.FTZ R28, R28, R35 ;  /* 0x000000231c1c7221 */ /* 0x000fe20000010000 */
[----:B------:R-:W-:Y:S01]  /*5ec0*/  FADD.FTZ R75, R75, R34 ;  /* 0x000000224b4b7221 */ /* 0x000fe20000010000 */
[----:B------:R-:W-:Y:S01]  /*5ed0*/  FADD.FTZ R88, R88, -UR28 ;  /* 0x8000001c58587e21 */ /* 0x000fe20008010000 */
[----:B------:R-:W-:Y:S01]  /*5ee0*/  FADD.FTZ R89, R89, -UR28 ;  /* 0x8000001c59597e21 */ /* 0x000fe20008010000 */
[----:B------:R-:W-:Y:S01]  /*5ef0*/  FADD.FTZ R28, R28, R33 ;  /* 0x000000211c1c7221 */ /* 0x000fe20000010000 */
[----:B------:R-:W-:Y:S01]  /*5f00*/  FADD.FTZ R75, R75, R32 ;  /* 0x000000204b4b7221 */ /* 0x000fe20000010000 */
[----:B------:R-:W-:Y:S01]  /*5f10*/  FADD.FTZ R86, R86, -UR28 ;  /* 0x8000001c56567e21 */ /* 0x000fe20008010000 */
[----:B------:R-:W-:-:S03]  /*5f20*/  FADD.FTZ R87, R87, -UR28 ;  /* 0x8000001c57577e21 */ /* 0x000fc60008010000 */
[----:B------:R-:W-:Y:S01]  /*5f30*/  FMUL.FTZ R86, R86, UR16 ;  /* 0x0000001056567c20 */ /* 0x000fe20008410000 */
[----:B------:R-:W-:Y:S01]  /*5f40*/  FADD.FTZ R69, R69, -UR28 ;  /* 0x8000001c45457e21 */ /* 0x000fe20008010000 */
[----:B------:R-:W-:Y:S01]  /*5f50*/  FADD.FTZ R70, R70, -UR28 ;  /* 0x8000001c46467e21 */ /* 0x000fe20008010000 */
[----:B------:R-:W-:-:S03]  /*5f60*/  FADD.FTZ R90, R90, -UR28 ;  /* 0x8000001c5a5a7e21 */ /* 0x000fc60008010000 */
[----:B------:R-:W-:Y:S01]  /*5f70*/  FMUL.FTZ R70, R70, UR16 ;  /* 0x0000001046467c20 */ /* 0x000fe20008410000 */
[----:B------:R-:W-:Y:S01]  /*5f80*/  FMUL.FTZ R90, R90, UR16 ;  /* 0x000000105a5a7c20 */ /* 0x000fe20008410000 */
[----:B------:R-:W-:Y:S01]  /*5f90*/  FADD.FTZ R91, R91, -UR28 ;  /* 0x8000001c5b5b7e21 */ /* 0x000fe20008010000 */
[----:B------:R-:W-:-:S03]  /*5fa0*/  FADD.FTZ R98, R98, -UR28 ;  /* 0x8000001c62627e21 */ /* 0x000fc60008010000 */
[----:B------:R-:W-:Y:S01]  /*5fb0*/  FMUL.FTZ R91, R91, UR16 ;  /* 0x000000105b5b7c20 */ /* 0x000fe20008410000 */
        /* <DEDUP_REMOVED lines=13> */
[----:B------:R-:W-:Y:S01]  /*6090*/  FADD.FTZ R7, R7, -UR28 ;  /* 0x8000001c07077e21 */ /* 0x000fe20008010000 */
[----:B--2---:R-:W-:-:S04]  /*60a0*/  FADD.FTZ R52, R115, -UR28 ;  /* 0x8000001c73347e21 */ /* 0x004fc80008010000 */
[----:B------:R-:W-:-:S04]  /*60b0*/  FMUL.FTZ R52, R52, UR16 ;  /* 0x0000001034347c20 */ /* 0x000fc80008410000 */
[C---:B------:R-:W-:Y:S01]  /*60c0*/  FFMA.FTZ R59, R52.reuse, R53, R59 ;  /* 0x00000035343b7223 */ /* 0x040fe2000001003b */
[----:B------:R-:W-:Y:S01]  /*60d0*/  FMUL.FTZ R53, R79, R48 ;  /* 0x000000304f357220 */ /* 0x000fe20000410000 */
[----:B------:R-:W-:Y:S01]  /*60e0*/  FFMA.FTZ R52, R52, R49, R55 ;  /* 0x0000003134347223 */ /* 0x000fe20000010037 */
[----:B------:R-:W-:Y:S02]  /*60f0*/  FADD.FTZ R49, R120, -UR28 ;  /* 0x8000001c78317e21 */ /* 0x000fe40008010000 */
[----:B------:R-:W-:Y:S01]  /*6100*/  FADD.FTZ R57, R74, R53 ;  /* 0x000000354a397221 */ /* 0x000fe20000010000 */
[----:B------:R-:W-:Y:S01]  /*6110*/  FFMA.FTZ R58, R54, R53, R59 ;  /* 0x00000035363a7223 */ /* 0x000fe2000001003b */
[----:B------:R-:W-:Y:S01]  /*6120*/  FMUL.FTZ R49, R49, UR16 ;  /* 0x0000001031317c20 */ /* 0x000fe20008410000 */
[----:B------:R-:W-:Y:S01]  /*6130*/  FADD.FTZ R48, R121, -UR28 ;  /* 0x8000001c79307e21 */ /* 0x000fe20008010000 */
[----:B------:R-:W-:Y:S01]  /*6140*/  FADD.FTZ R57, R56, R57 ;  /* 0x0000003938397221 */ /* 0x000fe20000010000 */
[----:B------:R-:W-:-:S02]  /*6150*/  FFMA.FTZ R58, R51, R56, R58 ;  /* 0x00000038333a7223 */ /* 0x000fc4000001003a */
[----:B------:R-:W-:Y:S01]  /*6160*/  FMUL.FTZ R53, R48, UR16 ;  /* 0x0000001030357c20 */ /* 0x000fe20008410000 */
[----:B------:R-:W-:Y:S01]  /*6170*/  FADD.FTZ R57, R57, R50 ;  /* 0x0000003239397221 */ /* 0x000fe20000010000 */
[----:B------:R-:W-:Y:S01]  /*6180*/  FFMA.FTZ R58, R49, R50, R58 ;  /* 0x00000032313a7223 */ /* 0x000fe2000001003a */
[----:B------:R-:W-:Y:S01]  /*6190*/  FMUL.FTZ R50, R80, R45 ;  /* 0x0000002d50327220 */ /* 0x000fe20000410000 */
[----:B------:R-:W-:Y:S01]  /*61a0*/  FFMA.FTZ R52, R51, R47, R52 ;  /* 0x0000002f33347223 */ /* 0x000fe20000010034 */
[----:B------:R-:W-:Y:S01]  /*61b0*/  FMUL.FTZ R48, R79, R44 ;  /* 0x0000002c4f307220 */ /* 0x000fe20000410000 */
[----:B------:R-:W-:Y:S01]  /*61c0*/  FMUL.FTZ R47, R116, UR16 ;  /* 0x00000010742f7c20 */ /* 0x000fe20008410000 */
[----:B------:R-:W-:Y:S01]  /*61d0*/  FADD.FTZ R57, R50, R57 ;  /* 0x0000003932397221 */ /* 0x000fe20000010000 */
[----:B------:R-:W-:Y:S01]  /*61e0*/  FFMA.FTZ R58, R53, R50, R58 ;  /* 0x00000032353a7223 */ /* 0x000fe2000001003a */
[----:B------:R-:W-:Y:S01]  /*61f0*/  FFMA.FTZ R29, R49, R46, R29 ;  /* 0x0000002e311d7223 */ /* 0x000fe2000001001d */
[----:B------:R-:W-:Y:S01]  /*6200*/  FMUL.FTZ R46, R80, R43 ;  /* 0x0000002b502e7220 */ /* 0x000fe20000410000 */
        /* <DEDUP_REMOVED lines=8> */
[----:B------:R-:W-:-:S02]  /*6290*/  FMUL.FTZ R44, R80, R41 ;  /* 0x00000029502c7220 */ /* 0x000fc40000410000 */
        /* <DEDUP_REMOVED lines=8> */
[----:B------:R-:W-:Y:S02]  /*6320*/  FMUL.FTZ R42, R80, R39 ;  /* 0x00000027502a7220 */ /* 0x000fe40000410000 */
[----:B------:R-:W-:Y:S01]  /*6330*/  FADD.FTZ R57, R57, R44 ;  /* 0x0000002c39397221 */ /* 0x000fe20000010000 */
[----:B------:R-:W-:-:S03]  /*6340*/  FFMA.FTZ R58, R43, R44, R58 ;  /* 0x0000002c2b3a7223 */ /* 0x000fc6000001003a */
[----:B------:R-:W-:Y:S01]  /*6350*/  FADD.FTZ R57, R42, R57 ;  /* 0x000000392a397221 */ /* 0x000fe20000010000 */
[----:B------:R-:W-:Y:S01]  /*6360*/  FFMA.FTZ R58, R111, R42, R58 ;  /* 0x0000002a6f3a7223 */ /* 0x000fe2000001003a */
[----:B------:R-:W-:Y:S01]  /*6370*/  FMUL.FTZ R42, R79, R38 ;  /* 0x000000264f2a7220 */ /* 0x000fe20000410000 */
[----:B------:R-:W-:Y:S01]  /*6380*/  FFMA.FTZ R52, R119, R41, R52 ;  /* 0x0000002977347223 */ /* 0x000fe20000010034 */
        /* <DEDUP_REMOVED lines=14> */
[----:B------:R-:W-:Y:S02]  /*6470*/  FADD.FTZ R57, R38, R57 ;  /* 0x0000003926397221 */ /* 0x000fe40000010000 */
[----:B------:R-:W-:Y:S01]  /*6480*/  FFMA.FTZ R58, R39, R38, R58 ;  /* 0x00000026273a7223 */ /* 0x000fe2000001003a */
[----:B------:R-:W-:Y:S01]  /*6490*/  FMUL.FTZ R38, R79, R34 ;  /* 0x000000224f267220 */ /* 0x000fe20000410000 */
[----:B------:R-:W-:Y:S01]  /*64a0*/  FFMA.FTZ R52, R41, R37, R52 ;  /* 0x0000002529347223 */ /* 0x000fe20000010034 */
[----:B------:R-:W-:Y:S01]  /*64b0*/  FFMA.FTZ R29, R103, R36, R29 ;  /* 0x00000024671d7223 */ /* 0x000fe2000001001d */
[----:B------:R-:W-:Y:S01]  /*64c0*/  FMUL.FTZ R36, R80, R33 ;  /* 0x0000002150247220 */ /* 0x000fe20000410000 */
[----:B------:R-:W-:Y:S01]  /*64d0*/  FADD.FTZ R57, R57, R38 ;  /* 0x0000002639397221 */ /* 0x000fe20000010000 */
[----:B------:R-:W-:Y:S01]  /*64e0*/  FFMA.FTZ R58, R97, R38, R58 ;  /* 0x00000026613a7223 */ /* 0x000fe2000001003a */
[----:B------:R-:W-:Y:S01]  /*64f0*/  FMUL.FTZ R37, R102, UR16 ;  /* 0x0000001066257c20 */ /* 0x000fe20008410000 */
[----:B------:R-:W-:Y:S01]  /*6500*/  FFMA.FTZ R52, R39, R35, R52 ;  /* 0x0000002327347223 */ /* 0x000fe20000010034 */
[----:B------:R-:W-:Y:S01]  /*6510*/  FADD.FTZ R57, R36, R57 ;  /* 0x0000003924397221 */ /* 0x000fe20000010000 */
[----:B------:R-:W-:Y:S01]  /*6520*/  FMUL.FTZ R35, R94, UR16 ;  /* 0x000000105e237c20 */ /* 0x000fe20008410000 */
        /* <DEDUP_REMOVED lines=17> */
[----:B------:R-:W-:-:S02]  /*6640*/  FADD.FTZ R29, R28, R31 ;  /* 0x0000001f1c1d7221 */ /* 0x000fc40000010000 */
[----:B------:R-:W-:Y:S01]  /*6650*/  FADD.FTZ R36, R37, R36 ;  /* 0x0000002425247221 */ /* 0x000fe20000010000 */
        /* <DEDUP_REMOVED lines=33> */
[----:B------:R-:W-:-:S04]  /*6870*/  FMUL.FTZ R28, R79, R100 ;  /* 0x000000644f1c7220 */ /* 0x000fc80000410000 */
[----:B------:R-:W-:Y:S01]  /*6880*/  FADD.FTZ R37, R37, R28 ;  /* 0x0000001c25257221 */ /* 0x000fe20000010000 */
[----:B------:R-:W-:Y:S01]  /*6890*/  FFMA.FTZ R30, R29, R28, R30 ;  /* 0x0000001c1d1e7223 */ /* 0x000fe2000001001e */
[----:B------:R-:W-:Y:S01]  /*68a0*/  FMUL.FTZ R28, R80, R101 ;  /* 0x00000065501c7220 */ /* 0x000fe20000410000 */
[----:B------:R-:W-:Y:S01]  /*68b0*/  FMUL.FTZ R32, R79, R108 ;  /* 0x0000006c4f207220 */ /* 0x000fe20000410000 */
[----:B------:R-:W-:Y:S02]  /*68c0*/  FFMA.FTZ R71, R90, R92, R71 ;  /* 0x0000005c5a477223 */ /* 0x000fe40000010047 */
[----:B------:R-:W-:Y:S01]  /*68d0*/  FADD.FTZ R37, R28, R37 ;  /* 0x000000251c257221 */ /* 0x000fe20000010000 */
[----:B------:R-:W-:Y:S01]  /*68e0*/  FFMA.FTZ R30, R99, R28, R30 ;  /* 0x0000001c631e7223 */ /* 0x000fe2000001001e */
[----:B------:R-:W-:Y:S01]  /*68f0*/  FADD.FTZ R28, R123, -UR28 ;  /* 0x8000001c7b1c7e21 */ /* 0x000fe20008010000 */
[----:B------:R-:W-:Y:S01]  /*6900*/  FFMA.FTZ R71, R29, R100, R71 ;  /* 0x000000641d477223 */ /* 0x000fe20000010047 */
[----:B------:R-:W-:Y:S01]  /*6910*/  FADD.FTZ R37, R37, R32 ;  /* 0x0000002025257221 */ /* 0x000fe20000010000 */
[----:B------:R-:W-:Y:S01]  /*6920*/  FFMA.FTZ R32, R107, R32, R30 ;  /* 0x000000206b207223 */ /* 0x000fe2000001001e */
[----:B------:R-:W-:Y:S01]  /*6930*/  FADD.FTZ R33, R33, R92 ;  /* 0x0000005c21217221 */ /* 0x000fe20000010000 */
[----:B------:R-:W-:Y:S01]  /*6940*/  FMUL.FTZ R30, R80, R109 ;  /* 0x0000006d501e7220 */ /* 0x000fe20000410000 */
[----:B------:R-:W-:Y:S01]  /*6950*/  FMUL.FTZ R29, R28, UR16 ;  /* 0x000000101c1d7c20 */ /* 0x000fe20008410000 */
[----:B------:R-:W-:Y:S01]  /*6960*/  FFMA.FTZ R31, R34, R68, R31 ;  /* 0x00000044221f7223 */ /* 0x000fe2000001001f */
[----:B------:R-:W-:Y:S01]  /*6970*/  FADD.FTZ R33, R33, R100 ;  /* 0x0000006421217221 */ /* 0x000fe20000010000 */
[----:B------:R-:W-:Y:S01]  /*6980*/  FADD.FTZ R37, R30, R37 ;  /* 0x000000251e257221 */ /* 0x000fe20000010000 */
[----:B------:R-:W-:Y:S01]  /*6990*/  FFMA.FTZ R32, R29, R30, R32 ;  /* 0x0000001e1d207223 */ /* 0x000fe20000010020 */
[----:B------:R-:W-:Y:S01]  /*69a0*/  FFMA.FTZ R70, R70, R72, R31 ;  /* 0x0000004846467223 */ /* 0x000fe2000001001f */
[----:B------:R-:W-:Y:S01]  /*69b0*/  FMUL.FTZ R30, R79, R113 ;  /* 0x000000714f1e7220 */ /* 0x000fe20000410000 */
        /* <DEDUP_REMOVED lines=11> */
[----:B------:R-:W-:Y:S01]  /*6a70*/  FFMA.FTZ R29, R29, R109, R70 ;  /* 0x0000006d1d1d7223 */ /* 0x000fe20000010046 */
        /* <DEDUP_REMOVED lines=23> */
[----:B------:R-:W-:Y:S01]  /*6bf0*/  FADD.FTZ R11, R11, -UR28 ;  /* 0x8000001c0b0b7e21 */ /* 0x000fe20008010000 */
        /* <DEDUP_REMOVED lines=47> */
[----:B------:R-:W-:Y:S01]  /*6ef0*/  FFMA.FTZ R95, R3, R20, R95 ;  /* 0x00000014035f7223 */ /* 0x000fe2000001005f */
[----:B------:R-:W-:Y:S01]  /*6f00*/  FMUL.FTZ R2, R80, R25 ;  /* 0x0000001950027220 */ /* 0x000fe20000410000 */
[----:B------:R-:W-:Y:S01]  /*6f10*/  FADD.FTZ R33, R33, R20 ;  /* 0x0000001421217221 */ /* 0x000fe20000010000 */
[----:B------:R-:W-:Y:S01]  /*6f20*/  FMUL.FTZ R23, R23, UR16 ;  /* 0x0000001017177c20 */ /* 0x000fe20008410000 */
        /* <DEDUP_REMOVED lines=9> */
.L_x_1625:
[----:B------:R-:W2:Y:S01]  /*6fc0*/  LDL.LU R28, [R1+0x258] ;  /* 0x00025800011c7983 */ /* 0x000ea20000300800 */
[----:B-----5:R-:W-:-:S03]  /*6fd0*/  FADD.FTZ R77, R81, -UR28 ;  /* 0x8000001c514d7e21 */ /* 0x020fc60008010000 */
[----:B------:R0:W-:Y:S04]  /*6fe0*/  STL [R1+0x2a4], R66 ;  /* 0x0002a44201007387 */ /* 0x0001e80000100800 */
[----:B------:R-:W-:Y:S04]  /*6ff0*/  STL [R1+0x29c], R64 ;  /* 0x00029c4001007387 */ /* 0x000fe80000100800 */
[----:B------:R1:W-:Y:S04]  /*7000*/  STL [R1+0x2ac], R85 ;  /* 0x0002ac5501007387 */ /* 0x0003e80000100800 */
[----:B0-----:R-:W3:Y:S04]  /*7010*/  LDL.LU R66, [R1+0x27c] ;  /* 0x00027c0001427983 */ /* 0x001ee80000300800 */
[----:B------:R0:W-:Y:S04]  /*7020*/  STL [R1+0x2a8], R67 ;  /* 0x0002a84301007387 */ /* 0x0001e80000100800 */
[----:B-1----:R-:W4:Y:S04]  /*7030*/  LDL.LU R85, [R1+0x280] ;  /* 0x0002800001557983 */ /* 0x002f280000300800 */
[----:B------:R1:W-:Y:S04]  /*7040*/  STL [R1+0x2a0], R65 ;  /* 0x0002a04101007387 */ /* 0x0003e80000100800 */
[----:B0-----:R-:W4:Y:S04]  /*7050*/  LDL.LU R67, [R1+0x288] ;  /* 0x0002880001437983 */ /* 0x001f280000300800 */
[----:B-1----:R-:W4:Y:S01]  /*7060*/  LDL.LU R65, [R1+0x270] ;  /* 0x0002700001417983 */ /* 0x002f220000300800 */
        /* <DEDUP_REMOVED lines=25> */
[----:B------:R-:W-:Y:S01]  /*7200*/  FADD.FTZ R83, R115, -UR28 ;  /* 0x8000001c73537e21 */ /* 0x000fe20008010000 */
[----:B------:R-:W-:Y:S02]  /*7210*/  FADD.FTZ R76, RZ, R76 ;  /* 0x0000004cff4c7221 */ /* 0x000fe40000010000 */
[----:B------:R-:W-:Y:S01]  /*7220*/  FMUL.FTZ R84, R80, R77 ;  /* 0x0000004d50547220 */ /* 0x000fe20000410000 */
[----:B------:R-:W-:-:S03]  /*7230*/  FMUL.FTZ R83, R83, UR16 ;  /* 0x0000001053537c20 */ /* 0x000fc60008410000 */
        /* <DEDUP_REMOVED lines=14> */
[----:B------:R-:W2:Y:S01]  /*7320*/  LDL.LU R115, [R1+0x264] ;  /* 0x0002640001737983 */ /* 0x000ea20000300800 */
[----:B------:R-:W-:Y:S01]  /*7330*/  FFMA.FTZ R28, R83, R82, R28 ;  /* 0x00000052531c7223 */ /* 0x000fe2000001001c */
[----:B------:R-:W-:-:S04]  /*7340*/  FADD.FTZ R64, R76, R82 ;  /* 0x000000524c407221 */ /* 0x000fc80000010000 */
[----:B------:R0:W-:Y:S02]  /*7350*/  STL [R1+0x230], R28 ;  /* 0x0002301c01007387 */ /* 0x0001e40000100800 */
[----:B0-----:R-:W-:-:S04]  /*7360*/  FFMA.FTZ R28, R80, R84, R27 ;  /* 0x00000054501c7223 */ /* 0x001fc8000001001b */
        /* <DEDUP_REMOVED lines=8> */
[----:B------:R-:W-:-:S04]  /*73f0*/  FADD.FTZ R76, R124, -UR28 ;  /* 0x8000001c7c4c7e21 */ /* 0x000fc80008010000 */
[----:B------:R-:W-:Y:S01]  /*7400*/  FMUL.FTZ R124, R76, UR16 ;  /* 0x000000104c7c7c20 */ /* 0x000fe20008410000 */
[----:B---3--:R-:W-:Y:S02]  /*7410*/  FADD.FTZ R76, R66, -UR28 ;  /* 0x8000001c424c7e21 */ /* 0x008fe40008010000 */
[----:B------:R-:W3:Y:S01]  /*7420*/  LDL.LU R66, [R1+0x284] ;  /* 0x0002840001427983 */ /* 0x000ee20000300800 */
[----:B------:R-:W-:Y:S01]  /*7430*/  FFMA.FTZ R29, R84, R75, R29 ;  /* 0x0000004b541d7223 */ /* 0x000fe2000001001d */
[----:B------:R-:W-:-:S04]  /*7440*/  FADD.FTZ R77, RZ, R77 ;  /* 0x0000004dff4d7221 */ /* 0x000fc80000010000 */
[----:B------:R0:W-:Y:S01]  /*7450*/  STL [R1+0x228], R29 ;  /* 0x0002281d01007387 */ /* 0x0001e20000100800 */
[----:B------:R-:W-:-:S03]  /*7460*/  FMUL.FTZ R28, R80, R75 ;  /* 0x0000004b501c7220 */ /* 0x000fc60000410000 */
[----:B------:R1:W-:Y:S01]  /*7470*/  STL [R1+0x234], R64 ;  /* 0x0002344001007387 */ /* 0x0003e20000100800 */
[----:B0-----:R-:W-:Y:S01]  /*7480*/  FFMA.FTZ R29, R79, R124, R26 ;  /* 0x0000007c4f1d7223 */ /* 0x001fe2000001001a */
[----:B-1----:R-:W-:-:S03]  /*7490*/  FADD.FTZ R64, R77, R75 ;  /* 0x0000004b4d407221 */ /* 0x002fc60000010000 */
[----:B------:R-:W-:-:S06]  /*74a0*/  FMUL.FTZ R75, R29, -1.4426950216293334961 ;  /* 0xbfb8aa3b1d4b7820 */ /* 0x000fcc0000410000 */
[----:B------:R-:W0:Y:S01]  /*74b0*/  MUFU.EX2 R75, R75 ;  /* 0x0000004b004b7308 */ /* 0x000e220000000800 */
[----:B------:R-:W-:Y:S01]  /*74c0*/  FMUL.FTZ R82, R79, R82 ;  /* 0x000000524f527220 */ /* 0x000fe20000410000 */
[----:B0-----:R-:W-:-:S06]  /*74d0*/  FADD.FTZ R75, R75, 1 ;  /* 0x3f8000004b4b7421 */ /* 0x001fcc0000010000 */
[----:B------:R-:W0:Y:S01]  /*74e0*/  MUFU.RCP R75, R75 ;  /* 0x0000004b004b7308 */ /* 0x000e220000001000 */
[----:B------:R-:W-:Y:S01]  /*74f0*/  FFMA.FTZ R78, R83, R82, R78 ;  /* 0x00000052534e7223 */ /* 0x000fe2000001004e */
[----:B------:R1:W-:Y:S01]  /*7500*/  STL [R1+0x22c], R64 ;  /* 0x00022c4001007387 */ /* 0x0003e20000100800 */
[----:B------:R-:W-:-:S03]  /*7510*/  FADD.FTZ R125, R81, R82 ;  /* 0x00000052517d7221 */ /* 0x000fc60000010000 */
[----:B------:R-:W2:Y:S04]  /*7520*/  LDL.LU R82, [R1+0x268] ;  /* 0x0002680001527983 */ /* 0x000ea80000300800 */
[----:B------:R-:W2:Y:S01]  /*7530*/  LDL.LU R83, [R1+0x250] ;  /* 0x0002500001537983 */ /* 0x000ea20000300800 */
[----:B-1----:R-:W-:Y:S01]  /*7540*/  FFMA.FTZ R64, R84, R28, R78 ;  /* 0x0000001c54407223 */ /* 0x002fe2000001004e */
[C---:B0-----:R-:W-:Y:S01]  /*7550*/  FMUL.FTZ R74, R75.reuse, R74 ;  /* 0x0000004a4b4a7220 */ /* 0x041fe20000410000 */
[----:B------:R-:W-:-:S03]  /*7560*/  FADD.FTZ R75, -R75, 1 ;  /* 0x3f8000004b4b7421 */ /* 0x000fc60000010100 */
[----:B------:R0:W-:Y:S01]  /*7570*/  STL [R1+0x224], R64 ;  /* 0x0002244001007387 */ /* 0x0001e20000100800 */
[----:B------:R-:W-:-:S04]  /*7580*/  FFMA.FTZ R29, R29, R75, 1 ;  /* 0x3f8000001d1d7423 */ /* 0x000fc8000001004b */
[----:B------:R-:W-:Y:S01]  /*7590*/  FMUL.FTZ R29, R74, R29 ;  /* 0x0000001d4a1d7220 */ /* 0x000fe20000410000 */
[----:B0-----:R-:W-:-:S04]  /*75a0*/  FMUL.FTZ R64, R76, UR16 ;  /* 0x000000104c407c20 */ /* 0x001fc80008410000 */
[----:B------:R-:W-:-:S04]  /*75b0*/  FFMA.FTZ R74, R80, R64, R27 ;  /* 0x00000040504a7223 */ /* 0x000fc8000001001b */
[----:B------:R-:W-:-:S06]  /*75c0*/  FMUL.FTZ R75, R74, -1.4426950216293334961 ;  /* 0xbfb8aa3b4a4b7820 */ /* 0x000fcc0000410000 */
[----:B------:R-:W0:Y:S02]  /*75d0*/  MUFU.EX2 R75, R75 ;  /* 0x0000004b004b7308 */ /* 0x000e240000000800 */
[----:B0-----:R-:W-:-:S06]  /*75e0*/  FADD.FTZ R75, R75, 1 ;  /* 0x3f8000004b4b7421 */ /* 0x001fcc0000010000 */
[----:B------:R-:W0:Y:S01]  /*75f0*/  MUFU.RCP R75, R75 ;  /* 0x0000004b004b7308 */ /* 0x000e220000001000 */
[----:B----4-:R-:W-:Y:S01]  /*7600*/  FADD.FTZ R76, R85, -UR28 ;  /* 0x8000001c554c7e21 */ /* 0x010fe20008010000 */
[----:B------:R1:W-:Y:S04]  /*7610*/  STL [R1+0x21c], R64 ;  /* 0x00021c4001007387 */ /* 0x0003e80000100800 */
[----:B------:R-:W4:Y:S01]  /*7620*/  LDL.LU R85, [R1+0x28c] ;  /* 0x00028c0001557983 */ /* 0x000f220000300800 */
[----:B-1----:R-:W-:Y:S01]  /*7630*/  FMUL.FTZ R64, R76, UR16 ;  /* 0x000000104c407c20 */ /* 0x002fe20008410000 */
[C---:B0-----:R-:W-:Y:S01]  /*7640*/  FMUL.FTZ R73, R75.reuse, R73 ;  /* 0x000000494b497220 */ /* 0x041fe20000410000 */
[----:B------:R-:W-:-:S04]  /*7650*/  FADD.FTZ R75, -R75, 1 ;  /* 0x3f8000004b4b7421 */ /* 0x000fc80000010100 */
[----:B------:R-:W-:Y:S01]  /*7660*/  FFMA.FTZ R75, R74, R75, 1 ;  /* 0x3f8000004a4b7423 */ /* 0x000fe2000001004b */
[----:B------:R-:W-:-:S03]  /*7670*/  FFMA.FTZ R74, R79, R64, R26 ;  /* 0x000000404f4a7223 */ /* 0x000fc6000001001a */
[----:B------:R-:W-:Y:S01]  /*7680*/  FMUL.FTZ R73, R73, R75 ;  /* 0x0000004b49497220 */ /* 0x000fe20000410000 */
[----:B------:R-:W-:-:S06]  /*7690*/  FMUL.FTZ R75, R74, -1.4426950216293334961 ;  /* 0xbfb8aa3b4a4b7820 */ /* 0x000fcc0000410000 */
[----:B------:R-:W0:Y:S01]  /*76a0*/  MUFU.EX2 R75, R75 ;  /* 0x0000004b004b7308 */ /* 0x000e220000000800 */
[----:B------:R-:W-:Y:S02]  /*76b0*/  FADD.FTZ R76, R67, -UR28 ;  /* 0x8000001c434c7e21 */ /* 0x000fe40008010000 */
[----:B------:R-:W2:Y:S01]  /*76c0*/  LDL.LU R67, [R1+0x278] ;  /* 0x0002780001437983 */ /* 0x000ea20000300800 */
[----:B0-----:R-:W-:-:S06]  /*76d0*/  FADD.FTZ R75, R75, 1 ;  /* 0x3f8000004b4b7421 */ /* 0x001fcc0000010000 */
[----:B------:R-:W0:Y:S01]  /*76e0*/  MUFU.RCP R75, R75 ;  /* 0x0000004b004b7308 */ /* 0x000e220000001000 */
[----:B------:R1:W-:Y:S02]  /*76f0*/  STL [R1+0x218], R64 ;  /* 0x0002184001007387 */ /* 0x0003e40000100800 */
[----:B-1----:R-:W-:Y:S01]  /*7700*/  FMUL.FTZ R64, R76, UR16 ;  /* 0x000000104c407c20 */ /* 0x002fe20008410000 */
[C---:B0-----:R-:W-:Y:S01]  /*7710*/  FMUL.FTZ R62, R75.reuse, R62 ;  /* 0x0000003e4b3e7220 */ /* 0x041fe20000410000 */
[----:B------:R-:W-:-:S03]  /*7720*/  FADD.FTZ R75, -R75, 1 ;  /* 0x3f8000004b4b7421 */ /* 0x000fc60000010100 */
[----:B------:R0:W-:Y:S01]  /*7730*/  STL [R1+0x214], R64 ;  /* 0x0002144001007387 */ /* 0x0001e20000100800 */
[----:B------:R-:W-:Y:S01]  /*7740*/  FFMA.FTZ R75, R74, R75, 1 ;  /* 0x3f8000004a4b7423 */ /* 0x000fe2000001004b */
[----:B------:R-:W-:Y:S02]  /*7750*/  FFMA.FTZ R74, R80, R64, R27 ;  /* 0x00000040504a7223 */ /* 0x000fe4000001001b */
[----:B0-----:R-:W2:Y:S01]  /*7760*/  LDL.LU R64, [R1+0x290] ;  /* 0x0002900001407983 */ /* 0x001ea20000300800 */
[----:B---3--:R-:W-:-:S03]  /*7770*/  FADD.FTZ R76, R66, -UR28 ;  /* 0x8000001c424c7e21 */ /* 0x008fc60008010000 */
[----:B------:R-:W3:Y:S01]  /*7780*/  LDL.LU R66, [R1+0x294] ;  /* 0x0002940001427983 */ /* 0x000ee20000300800 */
[----:B------:R-:W-:Y:S01]  /*7790*/  FMUL.FTZ R62, R62, R75 ;  /* 0x0000004b3e3e7220 */ /* 0x000fe20000410000 */
        /* <DEDUP_REMOVED lines=18> */
[----:B----4-:R-:W-:-:S04]  /*78c0*/  FADD.FTZ R76, R85, -UR28 ;  /* 0x8000001c554c7e21 */ /* 0x010fc80008010000 */
[----:B------:R-:W-:Y:S01]  /*78d0*/  FMUL.FTZ R85, R76, UR16 ;  /* 0x000000104c557c20 */ /* 0x000fe20008410000 */
[----:B------:R-:W-:-:S03]  /*78e0*/  FMUL.FTZ R60, R60, R75 ;  /* 0x0000004b3c3c7220 */ /* 0x000fc60000410000 */
[----:B------:R-:W-:-:S04]  /*78f0*/  FFMA.FTZ R74, R80, R85, R27 ;  /* 0x00000055504a7223 */ /* 0x000fc8000001001b */
[----:B------:R-:W-:-:S06]  /*7900*/  FMUL.FTZ R75, R74, -1.4426950216293334961 ;  /* 0xbfb8aa3b4a4b7820 */ /* 0x000fcc0000410000 */
[----:B------:R-:W0:Y:S01]  /*7910*/  MUFU.EX2 R75, R75 ;  /* 0x0000004b004b7308 */ /* 0x000e220000000800 */
[----:B--2---:R-:W-:-:S04]  /*7920*/  FADD.FTZ R76, R67, -UR28 ;  /* 0x8000001c434c7e21 */ /* 0x004fc80008010000 */
[----:B------:R-:W-:Y:S01]  /*7930*/  FMUL.FTZ R67, R76, UR16 ;  /* 0x000000104c437c20 */ /* 0x000fe20008410000 */
[----:B0-----:R-:W-:-:S06]  /*7940*/  FADD.FTZ R75, R75, 1 ;  /* 0x3f8000004b4b7421 */ /* 0x001fcc0000010000 */
[----:B------:R-:W0:Y:S02]  /*7950*/  MUFU.RCP R75, R75 ;  /* 0x0000004b004b7308 */ /* 0x000e240000001000 */
        /* <DEDUP_REMOVED lines=9> */
[----:B---3--:R-:W-:-:S04]  /*79f0*/  FADD.FTZ R76, R66, -UR28 ;  /* 0x8000001c424c7e21 */ /* 0x008fc80008010000 */
[----:B------:R-:W-:Y:S01]  /*7a00*/  FMUL.FTZ R66, R76, UR16 ;  /* 0x000000104c427c20 */ /* 0x000fe20008410000 */
[----:B------:R-:W-:-:S04]  /*7a10*/  FADD.FTZ R76, R65, -UR28 ;  /* 0x8000001c414c7e21 */ /* 0x000fc80008010000 */
[----:B------:R-:W-:Y:S01]  /*7a20*/  FMUL.FTZ R65, R76, UR16 ;  /* 0x000000104c417c20 */ /* 0x000fe20008410000 */
[----:B------:R-:W-:-:S04]  /*7a30*/  FADD.FTZ R76, R64, -UR28 ;  /* 0x8000001c404c7e21 */ /* 0x000fc80008010000 */
[----:B------:R-:W-:Y:S01]  /*7a40*/  FMUL.FTZ R64, R76, UR16 ;  /* 0x000000104c407c20 */ /* 0x000fe20008410000 */
[----:B------:R-:W-:Y:S02]  /*7a50*/  FADD.FTZ R76, R115, -UR28 ;  /* 0x8000001c734c7e21 */ /* 0x000fe40008010000 */
[----:B------:R-:W2:Y:S01]  /*7a60*/  LDL.LU R115, [R1+0x254] ;  /* 0x0002540001737983 */ /* 0x000ea20000300800 */
        /* <DEDUP_REMOVED lines=18> */
[----:B------:R-:W-:Y:S02]  /*7b90*/  FADD.FTZ R77, R82, -UR28 ;  /* 0x8000001c524d7e21 */ /* 0x000fe40008010000 */
[----:B------:R-:W3:Y:S01]  /*7ba0*/  LDL.LU R82, [R1+0x248] ;  /* 0x0002480001527983 */ /* 0x000ee20000300800 */
        /* <DEDUP_REMOVED lines=10> */
[----:B------:R-:W4:Y:S01]  /*7c50*/  LDL.LU R83, [R1+0x24c] ;  /* 0x00024c0001537983 */ /* 0x000f220000300800 */
        /* <DEDUP_REMOVED lines=17> */
[----:B------:R-:W0:Y:S01]  /*7d70*/  MUFU.EX2 R77, R77 ;  /* 0x0000004d004d7308 */ /* 0x000e220000000800 */
[----:B--2---:R-:W-:Y:S02]  /*7d80*/  FADD.FTZ R81, R115, -UR28 ;  /* 0x8000001c73517e21 */ /* 0x004fe40008010000 */
[----:B------:R-:W2:Y:S01]  /*7d90*/  LDL.LU R115, [R1+0x240] ;  /* 0x0002400001737983 */ /* 0x000ea20000300800 */
        /* <DEDUP_REMOVED lines=22> */
[----:B---3--:R-:W-:Y:S01]  /*7f00*/  FADD.FTZ R82, R82, -UR28 ;  /* 0x8000001c52527e21 */ /* 0x008fe20008010000 */
        /* <DEDUP_REMOVED lines=541> */
[----:B------:R-:W-:-:S03]  /*a0e0*/  FADD.FTZ R122, R122, R60 ;  /* 0x0000003c7a7a7221 */ /* 0x000fc60000010000 */
[----:B------:R-:W-:-:S04]  /*a0f0*/  FFMA.FTZ R121, R67, R58, R121 ;  /* 0x0000003a43797223 */ /* 0x000fc80000010079 */
[----:B------:R-:W-:Y:S01]  /*a100*/  FFMA.FTZ R121, R65, R56, R121 ;  /* 0x0000003841797223 */ /* 0x000fe20000010079 */
[----:B------:R-:W-:-:S03]  /*a110*/  FMUL.FTZ R62, R80, R53 ;  /* 0x00000035503e7220 */ /* 0x000fc60000410000 */
[----:B------:R-:W-:-:S04]  /*a120*/  FFMA.FTZ R121, R74, R54, R121 ;  /* 0x000000364a797223 */ /* 0x000fc80000010079 */
[----:B------:R-:W-:-:S04]  /*a130*/  FFMA.FTZ R121, R76, R52, R121 ;  /* 0x000000344c797223 */ /* 0x000fc80000010079 */
[----:B------:R-:W-:-:S04]  /*a140*/  FFMA.FTZ R121, R78, R50, R121 ;  /* 0x000000324e797223 */ /* 0x000fc80000010079 */
[----:B------:R-:W-:-:S04]  /*a150*/  FFMA.FTZ R121, R82, R48, R121 ;  /* 0x0000003052797223 */ /* 0x000fc80000010079 */
[----:B------:R-:W-:-:S04]  /*a160*/  FFMA.FTZ R121, R84, R46, R121 ;  /* 0x0000002e54797223 */ /* 0x000fc80000010079 */
[----:B------:R-:W-:-:S04]  /*a170*/  FFMA.FTZ R121, R116, R44, R121 ;  /* 0x0000002c74797223 */ /* 0x000fc80000010079 */
        /* <DEDUP_REMOVED lines=24> */
[----:B------:R-:W-:Y:S01]  /*a300*/  FFMA.FTZ R124, R65, R29, R124 ;  /* 0x0000001d417c7223 */ /* 0x000fe2000001007c */
[-C--:B------:R-:W-:Y:S01]  /*a310*/  FMUL.FTZ R57, R80, R55.reuse ;  /* 0x0000003750397220 */ /* 0x080fe20000410000 */
[----:B------:R-:W-:Y:S01]  /*a320*/  FFMA.FTZ R58, R64, R55, R58 ;  /* 0x00000037403a7223 */ /* 0x000fe2000001003a */
[----:B------:R-:W-:Y:S01]  /*a330*/  FADD.FTZ R60, R60, R29 ;  /* 0x0000001d3c3c7221 */ /* 0x000fe20000010000 */
[----:B------:R0:W5:Y:S01]  /*a340*/  LDL.LU R85, [R1+0x2ac] ;  /* 0x0002ac0001557983 */ /* 0x0001620000300800 */
[----:B------:R-:W-:-:S03]  /*a350*/  FFMA.FTZ R29, R64, R57, R124 ;  /* 0x00000039401d7223 */ /* 0x000fc6000001007c */
[----:B------:R0:W5:Y:S04]  /*a360*/  LDL.LU R67, [R1+0x2a8] ;  /* 0x0002a80001437983 */ /* 0x0001680000300800 */
[----:B------:R0:W5:Y:S04]  /*a370*/  LDL.LU R66, [R1+0x2a4] ;  /* 0x0002a40001427983 */ /* 0x0001680000300800 */
[----:B------:R0:W5:Y:S04]  /*a380*/  LDL.LU R65, [R1+0x2a0] ;  /* 0x0002a00001417983 */ /* 0x0001680000300800 */
[----:B------:R0:W5:Y:S01]  /*a390*/  LDL.LU R64, [R1+0x29c] ;  /* 0x00029c0001407983 */ /* 0x0001620000300800 */
[----:B------:R-:W-:Y:S01]  /*a3a0*/  FADD.FTZ R61, R61, R56 ;  /* 0x000000383d3d7221 */ /* 0x000fe20000010000 */
[----:B------:R-:W-:Y:S01]  /*a3b0*/  FMUL.FTZ R56, R79, R54 ;  /* 0x000000364f387220 */ /* 0x000fe20000410000 */
[----:B------:R-:W-:Y:S01]  /*a3c0*/  FADD.FTZ R60, R57, R60 ;  /* 0x0000003c393c7221 */ /* 0x000fe20000010000 */
[----:B------:R-:W-:-:S02]  /*a3d0*/  FADD.FTZ R28, R28, R55 ;  /* 0x000000371c1c7221 */ /* 0x000fc40000010000 */
[----:B------:R-:W-:Y:S01]  /*a3e0*/  FFMA.FTZ R29, R74, R56, R29 ;  /* 0x000000384a1d7223 */ /* 0x000fe2000001001d */
[----:B------:R-:W-:Y:S01]  /*a3f0*/  FADD.FTZ R61, R61, R54 ;  /* 0x000000363d3d7221 */ /* 0x000fe20000010000 */
[----:B------:R-:W-:Y:S01]  /*a400*/  FADD.FTZ R55, R60, R56 ;  /* 0x000000383c377221 */ /* 0x000fe20000010000 */
[----:B------:R-:W-:Y:S01]  /*a410*/  FMUL.FTZ R54, R79, R52 ;  /* 0x000000344f367220 */ /* 0x000fe20000410000 */
[----:B------:R-:W-:Y:S01]  /*a420*/  FFMA.FTZ R29, R75, R62, R29 ;  /* 0x0000003e4b1d7223 */ /* 0x000fe2000001001d */
[----:B------:R-:W-:Y:S01]  /*a430*/  FMUL.FTZ R56, R80, R51 ;  /* 0x0000003350387220 */ /* 0x000fe20000410000 */
[----:B------:R-:W-:Y:S02]  /*a440*/  FADD.FTZ R55, R62, R55 ;  /* 0x000000373e377221 */ /* 0x000fe40000010000 */
[----:B------:R-:W-:Y:S01]  /*a450*/  FFMA.FTZ R29, R76, R54, R29 ;  /* 0x000000364c1d7223 */ /* 0x000fe2000001001d */
[----:B------:R-:W-:Y:S01]  /*a460*/  FADD.FTZ R61, R61, R52 ;  /* 0x000000343d3d7221 */ /* 0x000fe20000010000 */
[----:B------:R-:W-:Y:S01]  /*a470*/  FADD.FTZ R55, R55, R54 ;  /* 0x0000003637377221 */ /* 0x000fe20000010000 */
[----:B------:R-:W-:Y:S01]  /*a480*/  FMUL.FTZ R52, R79, R50 ;  /* 0x000000324f347220 */ /* 0x000fe20000410000 */
[----:B------:R-:W-:Y:S01]  /*a490*/  FFMA.FTZ R29, R77, R56, R29 ;  /* 0x000000384d1d7223 */ /* 0x000fe2000001001d */
[----:B------:R-:W-:Y:S01]  /*a4a0*/  FMUL.FTZ R54, R80, R49 ;  /* 0x0000003150367220 */ /* 0x000fe20000410000 */
        /* <DEDUP_REMOVED lines=59> */
[C---:B------:R-:W-:Y:S01]  /*a860*/  FFMA.FTZ R40, R105.reuse, R41, R40 ;  /* 0x0000002969287223 */ /* 0x040fe20000010028 */
[----:B------:R-:W-:Y:S01]  /*a870*/  FMUL.FTZ R39, R80, R37 ;  /* 0x0000002550277220 */ /* 0x000fe20000410000 */
        /* <DEDUP_REMOVED lines=20> */
[----:B------:R-:W-:Y:S01]  /*a9c0*/  FADD.FTZ R38, R38, R39 ;  /* 0x0000002726267221 */ /* 0x000fe20000010000 */
[----:B------:R-:W-:Y:S01]  /*a9d0*/  FFMA.FTZ R35, R97, R34, R42 ;  /* 0x0000002261237223 */ /* 0x000fe2000001002a */
[----:B------:R-:W-:Y:S01]  /*a9e0*/  FADD.FTZ R61, R61, R34 ;  /* 0x000000223d3d7221 */ /* 0x000fe20000010000 */
[C---:B------:R-:W-:Y:S01]  /*a9f0*/  FFMA.FTZ R39, R102.reuse, R37, R40 ;  /* 0x0000002566277223 */ /* 0x040fe20000010028 */
        /* <DEDUP_REMOVED lines=31> */
[----:B------:R-:W-:Y:S01]  /*abf0*/  FADD.FTZ R33, R28, R33 ;  /* 0x000000211c217221 */ /* 0x000fe20000010000 */
[C---:B------:R-:W-:Y:S01]  /*ac00*/  FFMA.FTZ R29, R69.reuse, R70, R0 ;  /* 0x00000046451d7223 */ /* 0x040fe20000010000 */
[----:B------:R-:W-:Y:S01]  /*ac10*/  FMUL.FTZ R0, R80, R72 ;  /* 0x0000004850007220 */ /* 0x000fe20000410000 */
[----:B------:R-:W-:Y:S01]  /*ac20*/  FFMA.FTZ R69, R69, R35, R30 ;  /* 0x0000002345457223 */ /* 0x000fe2000001001e */
        /* <DEDUP_REMOVED lines=19> */
[-C--:B------:R-:W-:Y:S02]  /*ad60*/  FMUL.FTZ R31, R79, R108.reuse ;  /* 0x0000006c4f1f7220 */ /* 0x080fe40000410000 */
[----:B------:R-:W-:Y:S01]  /*ad70*/  FFMA.FTZ R98, R100, R29, R98 ;  /* 0x0000001d64627223 */ /* 0x000fe20000010062 */
[----:B------:R-:W-:Y:S01]  /*ad80*/  FADD.FTZ R28, R29, R28 ;  /* 0x0000001c1d1c7221 */ /* 0x000fe20000010000 */
[----:B------:R-:W-:Y:S01]  /*ad90*/  FADD.FTZ R70, R63, R70 ;  /* 0x000000463f467221 */ /* 0x000fe20000010000 */
[----:B------:R-:W-:Y:S01]  /*ada0*/  FFMA.FTZ R33, R92, R93, R33 ;  /* 0x0000005d5c217223 */ /* 0x000fe20000010021 */
[C---:B------:R-:W-:Y:S01]  /*adb0*/  FFMA.FTZ R98, R107.reuse, R31, R98 ;  /* 0x0000001f6b627223 */ /* 0x040fe20000010062 */
        /* <DEDUP_REMOVED lines=27> */
[----:B------:R-:W-:Y:S01]  /*af70*/  FADD.FTZ R95, R72, R95 ;  /* 0x0000005f485f7221 */ /* 0x000fe20000010000 */
[----:B------:R-:W-:Y:S01]  /*af80*/  FFMA.FTZ R3, R4, R35, R114 ;  /* 0x0000002304037223 */ /* 0x000fe20000010072 */
        /* <DEDUP_REMOVED lines=54> */
.L_x_1626:
        /* <DEDUP_REMOVED lines=48> */
.L_x_1628:
[----:B------:R-:W-:Y:S05]  /*b5f0*/  BSYNC.RECONVERGENT B0 ;  /* 0x0000000000007941 */ /* 0x000fea0003800200 */
.L_x_1627:
        /* <DEDUP_REMOVED lines=10> */
[----:B------:R-:W2:Y:S04]  /*b6a0*/  LDS.128 R28, [UR5+0x70] ;  /* 0x00007005ff1c7984 */ /* 0x000ea80008000c00 */
[----:B------:R-:W2:Y:S01]  /*b6b0*/  LDS.64 R24, [UR5+0x80] ;  /* 0x00008005ff187984 */ /* 0x000ea20008000a00 */
[----:B---3--:R-:W-:Y:S01]  /*b6c0*/  FADD.FTZ R9, R2, R10 ;  /* 0x0000000a02097221 */ /* 0x008fe20000010000 */
[----:B0-----:R-:W-:-:S03]  /*b6d0*/  FADD.FTZ R2, R3, R11 ;  /* 0x0000000b03027221 */ /* 0x001fc60000010000 */
[----:B-1----:R-:W-:Y:S01]  /*b6e0*/  FADD.FTZ R9, R9, R32 ;  /* 0x0000002009097221 */ /* 0x002fe20000010000 */
[----:B------:R-:W-:-:S03]  /*b6f0*/  FADD.FTZ R2, R2, R33 ;  /* 0x0000002102027221 */ /* 0x000fc60000010000 */
        /* <DEDUP_REMOVED lines=23> */
[----:B------:R-:W-:-:S07]  /*b870*/  FADD.FTZ R3, R10, R25 ;  /* 0x000000190a037221 */ /* 0x000fce0000010000 */
.L_x_1630:
[----:B------:R-:W-:Y:S05]  /*b880*/  BSYNC.RECONVERGENT B0 ;  /* 0x0000000000007941 */ /* 0x000fea0003800200 */
.L_x_1629:
        /* <DEDUP_REMOVED lines=78> */
.L_x_1632:
[----:B------:R-:W-:Y:S05]  /*bd70*/  BSYNC.RECONVERGENT B0 ;  /* 0x0000000000007941 */ /* 0x000fea0003800200 */
.L_x_1631:
        /* <DEDUP_REMOVED lines=30> */
.L_x_1634:
[----:B------:R-:W-:Y:S05]  /*bf60*/  BSYNC.RECONVERGENT B0 ;  /* 0x0000000000007941 */ /* 0x000fea0003800200 */
.L_x_1633:
        /* <DEDUP_REMOVED lines=13> */
[----:B------:R-:W0:Y:S01]  /*c040*/  LDC.64 R6, c[0x0][0x3c8] ;  /* 0x0000f200ff067b82 */ /* 0x000e220000000a00 */
[----:B------:R-:W-:Y:S02]  /*c050*/  UIADD3 UR7, UPT, UPT, UR6, UR14, URZ ;  /* 0x0000000e06077290 */ /* 0x000fe4000fffe0ff */
[----:B------:R-:W-:Y:S02]  /*c060*/  UIMAD UR13, UR29, UR9, UR14 ;  /* 0x000000091d0d72a4 */ /* 0x000fe4000f8e020e */
[----:B------:R-:W-:Y:S02]  /*c070*/  ULOP3.LUT UP0, UR5, UR4, 0x2, URZ, 0xc0, !UPT ;  /* 0x0000000204057892 */ /* 0x000fe4000f80c0ff */
[----:B-1----:R-:W-:Y:S02]  /*c080*/  MOV R11, UR7 ;  /* 0x00000007000b7c02 */ /* 0x002fe40008000f00 */
        /* <DEDUP_REMOVED lines=16> */
.L_x_1638:
[----:B------:R-:W3:Y:S04]  /*c190*/  LDG.E.STRONG.GPU R0, desc[UR10][R10.64] ;  /* 0x0000000a0a007981 */ /* 0x000ee8000c1ef900 */
[----:B---3--:R-:W-:Y:S04]  /*c1a0*/  CCTL.IVALL ;  /* 0x00000000ff00798f */ /* 0x008fe80002000000 */
[----:B------:R0:W-:Y:S01]  /*c1b0*/  STL [R1], R0 ;  /* 0x0000000001007387 */ /* 0x0001e20000100800 */
[----:B------:R-:W-:-:S13]  /*c1c0*/  ISETP.NE.AND P0, PT, R0, UR5, PT ;  /* 0x0000000500007c0c */ /* 0x000fda000bf05270 */
[----:B0-----:R-:W-:Y:S05]  /*c1d0*/  @P0 BRA `(.L_x_1638) ;  /* 0xfffffffc00ec0947 */ /* 0x001fea000383ffff */
.L_x_1637:
[----:B------:R-:W-:Y:S05]  /*c1e0*/  BSYNC.RECONVERGENT B0 ;  /* 0x0000000000007941 */ /* 0x000fea0003800200 */
.L_x_1636:
        /* <DEDUP_REMOVED lines=15> */
.L_x_1640:
        /* <DEDUP_REMOVED lines=33> */
[----:B------:R-:W2:Y:S01]  /*c4f0*/  @!P3 LDG.E.64 R12, desc[UR10][R12.64] ;  /* 0x0000000a0c0cb981 */ /* 0x000ea2000c1e1b00 */
[----:B---3--:R-:W-:Y:S02]  /*c500*/  MOV R9, UR19 ;  /* 0x0000001300097c02 */ /* 0x008fe40008000f00 */
[----:B------:R-:W-:Y:S02]  /*c510*/  MOV R23, UR20 ;  /* 0x0000001400177c02 */ /* 0x000fe40008000f00 */
[----:B------:R-:W3:Y:S06]  /*c520*/  @!P2 LDG.E.64 R14, desc[UR10][R14.64] ;  /* 0x0000000a0e0ea981 */ /* 0x000eec000c1e1b00 */
[----:B0-----:R-:W-:-:S06]  /*c530*/  @!P5 IMAD.WIDE.U32 R10, R23, 0x8, R4 ;  /* 0x00000008170ad825 */ /* 0x001fcc00078e0004 */
[----:B------:R-:W3:Y:S01]  /*c540*/  @!P5 LDG.E.64 R10, desc[UR10][R10.64] ;  /* 0x0000000a0a0ad981 */ /* 0x000ee2000c1e1b00 */
        /* <DEDUP_REMOVED lines=9> */
[----:B------:R-:W3:Y:S04]  /*c5e0*/  @!P1 LDG.E.64 R16, desc[UR10][R16.64] ;  /* 0x0000000a10109981 */ /* 0x000ee8000c1e1b00 */
[----:B------:R-:W3:Y:S01]  /*c5f0*/  @!P6 LDG.E.64 R6, desc[UR10][R6.64] ;  /* 0x0000000a0606e981 */ /* 0x000ee2000c1e1b00 */
        /* <DEDUP_REMOVED lines=15> */
[----:B------:R-:W-:Y:S01]  /*c6f0*/  @!P3 FADD.FTZ R2, R2, R12 ;  /* 0x0000000c0202b221 */ /* 0x000fe20000010000 */
[----:B------:R-:W-:-:S03]  /*c700*/  @!P3 FADD.FTZ R3, R3, R13 ;  /* 0x0000000d0303b221 */ /* 0x000fc60000010000 */
[----:B---3--:R-:W-:Y:S01]  /*c710*/  @!P2 FADD.FTZ R2, R2, R14 ;  /* 0x0000000e0202a221 */ /* 0x008fe20000010000 */
        /* <DEDUP_REMOVED lines=9> */
.L_x_1639:
        /* <DEDUP_REMOVED lines=26> */
[----:B------:R-:W-:-:S03]  /*c950*/  @!P1 IMAD.WIDE.U32 R10, R11, 0x8, R4 ;  /* 0x000000080b0a9825 */ /* 0x000fc600078e0004 */
[----:B------:R-:W-:Y:S01]  /*c960*/  VOTEU.ALL UP1, P0 ;  /* 0x0000000000ff7886 */ /* 0x000fe20000020000 */
[----:B------:R-:W-:Y:S02]  /*c970*/  MOV R15, UR6 ;  /* 0x00000006000f7c02 */ /* 0x000fe40008000f00 */
[----:B------:R-:W4:Y:S02]  /*c980*/  @!P1 LDG.E.64 R10, desc[UR10][R10.64] ;  /* 0x0000000a0a0a9981 */ /* 0x000f24000c1e1b00 */
[----:B------:R-:W-:Y:S01]  /*c990*/  @!UP1 UIMAD UR17, UR5, UR9, UR14 ;  /* 0x00000009051192a4 */ /* 0x000fe2000f8e020e */
[----:B------:R-:W-:-:S05]  /*c9a0*/  VOTEU.ALL UP1, P2 ;  /* 0x0000000000ff7886 */ /* 0x000fca0001020000 */
[----:B------:R-:W-:Y:S01]  /*c9b0*/  MOV R7, UR17 ;  /* 0x0000001100077c02 */ /* 0x000fe20008000f00 */
[----:B------:R-:W-:-:S04]  /*c9c0*/  @!UP1 UIMAD UR7, UR7, UR9, UR14 ;  /* 0x00000009070792a4 */ /* 0x000fc8000f8e020e */
[----:B------:R-:W-:Y:S02]  /*c9d0*/  @!P0 IMAD.WIDE.U32 R6, R7, 0x8, R4 ;  /* 0x0000000807068825 */ /* 0x000fe400078e0004 */
[----:B--2---:R-:W-:-:S04]  /*c9e0*/  MOV R13, UR7 ;  /* 0x00000007000d7c02 */ /* 0x004fc80008000f00 */
[----:B------:R-:W3:Y:S01]  /*c9f0*/  @!P0 LDG.E.64 R6, desc[UR10][R6.64] ;  /* 0x0000000a06068981 */ /* 0x000ee2000c1e1b00 */
[----:B------:R-:W-:-:S04]  /*ca00*/  @!P2 IMAD.WIDE.U32 R12, R13, 0x8, R4 ;  /* 0x000000080d0ca825 */ /* 0x000fc800078e0004 */
[----:B------:R-:W-:Y:S02]  /*ca10*/  @!P3 IMAD.WIDE.U32 R14, R15, 0x8, R4 ;  /* 0x000000080f0eb825 */ /* 0x000fe400078e0004 */
[----:B------:R-:W2:Y:S04]  /*ca20*/  @!P2 LDG.E.64 R12, desc[UR10][R12.64] ;  /* 0x0000000a0c0ca981 */ /* 0x000ea8000c1e1b00 */
[----:B------:R-:W2:Y:S01]  /*ca30*/  @!P3 LDG.E.64 R14, desc[UR10][R14.64] ;  /* 0x0000000a0e0eb981 */ /* 0x000ea2000c1e1b00 */
[----:B------:R-:W-:-:S04]  /*ca40*/  MOV R0, UR5 ;  /* 0x0000000500007c02 */ /* 0x000fc80008000f00 */
[----:B------:R-:W-:-:S04]  /*ca50*/  IADD3 R0, PT, PT, R0, 0x4, RZ ;  /* 0x0000000400007810 */ /* 0x000fc80007ffe0ff */
[----:B------:R-:W-:Y:S01]  /*ca60*/  R2UR UR5, R0 ;  /* 0x00000000000572ca */ /* 0x000fe200000e0000 */
[----:B---3--:R-:W-:Y:S01]  /*ca70*/  @!P0 FADD.FTZ R2, R2, R6 ;  /* 0x0000000602028221 */ /* 0x008fe20000010000 */
[----:B------:R-:W-:-:S03]  /*ca80*/  @!P0 FADD.FTZ R3, R3, R7 ;  /* 0x0000000703038221 */ /* 0x000fc60000010000 */
[----:B----4-:R-:W-:Y:S01]  /*ca90*/  @!P1 FADD.FTZ R2, R2, R10 ;  /* 0x0000000a02029221 */ /* 0x010fe20000010000 */
[----:B------:R-:W-:-:S03]  /*caa0*/  @!P1 FADD.FTZ R3, R3, R11 ;  /* 0x0000000b03039221 */ /* 0x000fc60000010000 */
[----:B--2---:R-:W-:Y:S01]  /*cab0*/  @!P2 FADD.FTZ R2, R2, R12 ;  /* 0x0000000c0202a221 */ /* 0x004fe20000010000 */
[----:B------:R-:W-:-:S03]  /*cac0*/  @!P2 FADD.FTZ R3, R3, R13 ;  /* 0x0000000d0303a221 */ /* 0x000fc60000010000 */
[----:B------:R-:W-:Y:S01]  /*cad0*/  @!P3 FADD.FTZ R2, R2, R14 ;  /* 0x0000000e0202b221 */ /* 0x000fe20000010000 */
[----:B------:R-:W-:-:S07]  /*cae0*/  @!P3 FADD.FTZ R3, R3, R15 ;  /* 0x0000000f0303b221 */ /* 0x000fce0000010000 */
.L_x_1641:
[----:B------:R-:W-:Y:S05]  /*caf0*/  BRA.U !UP0, `(.L_x_1635) ;  /* 0x00000001089c7547 */ /* 0x000fea000b800000 */
[----:B---3--:R-:W0:Y:S01]  /*cb00*/  S2R R9, SR_CTAID.X ;  /* 0x0000000000097919 */ /* 0x008e220000002500 */
[----:B------:R-:W-:Y:S02]  /*cb10*/  UISETP.NE.AND UP0, UPT, UR18, 0x1, UPT ;  /* 0x000000011200788c */ /* 0x000fe4000bf05270 */
[----:B------:R-:W-:-:S07]  /*cb20*/  ULOP3.LUT UR6, UR12, 0x1, URZ, 0xc0, !UPT ;  /* 0x000000010c067892 */ /* 0x000fce000f8ec0ff */
[----:B------:R-:W-:Y:S05]  /*cb30*/  BRA.U !UP0, `(.L_x_1642) ;  /* 0x0000000108587547 */ /* 0x000fea000b800000 */
[----:B------:R-:W3:Y:S01]  /*cb40*/  S2R R0, SR_CTAID.X ;  /* 0x0000000000007919 */ /* 0x000ee20000002500 */
[----:B------:R-:W4:Y:S01]  /*cb50*/  S2R R6, SR_CTAID.Y ;  /* 0x0000000000067919 */ /* 0x000f220000002600 */
[----:B---3--:R-:W-:Y:S02]  /*cb60*/  ISETP.NE.AND P0, PT, R0, UR5, PT ;  /* 0x0000000500007c0c */ /* 0x008fe4000bf05270 */
[----:B------:R-:W-:Y:S02]  /*cb70*/  MOV R0, UR5 ;  /* 0x0000000500007c02 */ /* 0x000fe40008000f00 */
[----:B------:R-:W-:Y:S02]  /*cb80*/  ISETP.NE.OR P1, PT, R8, RZ, !P0 ;  /* 0x000000ff0800720c */ /* 0x000fe40004725670 */
[----:B------:R-:W-:-:S04]  /*cb90*/  IADD3 R7, PT, PT, R0, 0x1, RZ ;  /* 0x0000000100077810 */ /* 0x000fc80007ffe0ff */
[----:B------:R-:W-:-:S04]  /*cba0*/  ISETP.NE.AND P0, PT, R7, UR29, PT ;  /* 0x0000001d07007c0c */ /* 0x000fc8000bf05270 */
[----:B------:R-:W-:-:S03]  /*cbb0*/  ISETP.NE.OR P0, PT, R8, RZ, !P0 ;  /* 0x000000ff0800720c */ /* 0x000fc60004705670 */
[----:B------:R-:W-:-:S05]  /*cbc0*/  VOTEU.ALL UP0, P1 ;  /* 0x0000000000ff7886 */ /* 0x000fca0000800000 */
[----:B------:R-:W-:-:S05]  /*cbd0*/  @!UP0 UIMAD UR5, UR5, UR9, UR14 ;  /* 0x00000009050582a4 */ /* 0x000fca000f8e020e */
[----:B----4-:R-:W-:Y:S01]  /*cbe0*/  @!P0 IMAD R7, R7, UR9, R6 ;  /* 0x0000000907078c24 */ /* 0x010fe2000f8e0206 */
[----:B-1----:R-:W-:-:S03]  /*cbf0*/  MOV R11, UR5 ;  /* 0x00000005000b7c02 */ /* 0x002fc60008000f00 */
        /* <DEDUP_REMOVED lines=10> */
.L_x_1642:
        /* <DEDUP_REMOVED lines=12> */
.L_x_1643:
[----:B------:R-:W-:Y:S05]  /*cd60*/  BSYNC.RECONVERGENT B0 ;  /* 0x0000000000007941 */ /* 0x000fea0003800200 */
.L_x_1635:
        /* <DEDUP_REMOVED lines=13> */
[----:B------:R-:W1:Y:S01]  /*ce40*/  LDS.64 R4, [UR5+0x90] ;  /* 0x00009005ff047984 */ /* 0x000e620008000a00 */
[----:B------:R-:W1:Y:S02]  /*ce50*/  LDCU UR5, c[0x0][0x42c] ;  /* 0x00008580ff0577ac */ /* 0x000e640008000800 */
[----:B-1----:R-:W-:Y:S01]  /*ce60*/  FMUL.FTZ R0, R4, UR5 ;  /* 0x0000000504007c20 */ /* 0x002fe20008410000 */
[----:B0-2-4-:R-:W-:-:S07]  /*ce70*/  FMUL.FTZ R13, R5, UR5 ;  /* 0x00000005050d7c20 */ /* 0x015fce0008410000 */
.L_x_1649:
[----:B------:R-:W-:-:S05]  /*ce80*/  LEA R15, R12, UR15, 0x3 ;  /* 0x0000000f0c0f7c11 */ /* 0x000fca000f8e18ff */
[----:B0--3--:R-:W2:Y:S04]  /*ce90*/  LDL.128 R8, [R15+0x10] ;  /* 0x000010000f087983 */ /* 0x009ea80000100c00 */
[----:B-1----:R0:W3:Y:S01]  /*cea0*/  LDL.128 R4, [R15+0x110] ;  /* 0x000110000f047983 */ /* 0x0020e20000100c00 */
[----:B------:R-:W-:Y:S01]  /*ceb0*/  BSSY.RECONVERGENT B0, `(.L_x_1644) ;  /* 0x0000036000007945 */ /* 0x000fe20003800200 */
[----:B--2---:R-:W-:Y:S01]  /*cec0*/  FADD.FTZ R8, R8, -UR28 ;  /* 0x8000001c08087e21 */ /* 0x004fe20008010000 */
[----:B------:R-:W-:Y:S01]  /*ced0*/  FADD.FTZ R9, R9, -UR28 ;  /* 0x8000001c09097e21 */ /* 0x000fe20008010000 */
[----:B------:R-:W-:Y:S01]  /*cee0*/  FADD.FTZ R10, R10, -UR28 ;  /* 0x8000001c0a0a7e21 */ /* 0x000fe20008010000 */
[----:B------:R-:W-:Y:S01]  /*cef0*/  FADD.FTZ R11, R11, -UR28 ;  /* 0x8000001c0b0b7e21 */ /* 0x000fe20008010000 */
[----:B------:R-:W-:Y:S01]  /*cf00*/  FMUL.FTZ R18, R8, UR16 ;  /* 0x0000001008127c20 */ /* 0x000fe20008410000 */
[----:B------:R-:W-:Y:S01]  /*cf10*/  FMUL.FTZ R20, R9, UR16 ;  /* 0x0000001009147c20 */ /* 0x000fe20008410000 */
[----:B------:R-:W-:-:S02]  /*cf20*/  FMUL.FTZ R10, R10, UR16 ;  /* 0x000000100a0a7c20 */ /* 0x000fc40008410000 */
        /* <DEDUP_REMOVED lines=10> */
[----:B------:R0:W2:Y:S01]  /*cfd0*/  @P2 MUFU.RCP R16, R15 ;  /* 0x0000000f00102308 */ /* 0x0000a20000001000 */
[----:B-1----:R-:W-:Y:S01]  /*cfe0*/  @P2 FADD.FTZ R19, -R9, 1 ;  /* 0x3f80000009132421 */ /* 0x002fe20000010100 */
[----:B---3--:R-:W-:Y:S01]  /*cff0*/  @P2 FMUL.FTZ R17, R4, R9 ;  /* 0x0000000904112220 */ /* 0x008fe20000410000 */
[--C-:B0-----:R-:W-:Y:S02]  /*d000*/  FFMA.FTZ R15, R0, R14, R13.reuse ;  /* 0x0000000e000f7223 */ /* 0x101fe4000001000d */
[----:B------:R-:W-:Y:S01]  /*d010*/  @P2 FFMA.FTZ R2, R2, R19, 1 ;  /* 0x3f80000002022423 */ /* 0x000fe20000010013 */
[----:B-----5:R-:W-:Y:S01]  /*d020*/  LEA R19, R12, R85, 0x4 ;  /* 0x000000550c137211 */ /* 0x020fe200078e20ff */
[----:B--2---:R-:W-:Y:S02]  /*d030*/  @P2 FADD.FTZ R8, -R16, 1 ;  /* 0x3f80000010082421 */ /* 0x004fe40000010100 */
[----:B------:R-:W-:Y:S01]  /*d040*/  @P2 FMUL.FTZ R4, R17, R2 ;  /* 0x0000000211042220 */ /* 0x000fe20000410000 */
[----:B------:R-:W-:Y:S01]  /*d050*/  FFMA.FTZ R2, R0, R18, R13 ;  /* 0x0000001200027223 */ /* 0x000fe2000001000d */
[----:B------:R-:W-:Y:S01]  /*d060*/  ISETP.GE.U32.AND P0, PT, R19, UR18, PT ;  /* 0x0000001213007c0c */ /* 0x000fe2000bf06070 */
[----:B------:R-:W-:Y:S01]  /*d070*/  @P2 FFMA.FTZ R3, R3, R8, 1 ;  /* 0x3f80000003032423 */ /* 0x000fe20000010008 */
[----:B------:R-:W-:Y:S01]  /*d080*/  @P2 FMUL.FTZ R16, R5, R16 ;  /* 0x0000001005102220 */ /* 0x000fe20000410000 */
[----:B------:R-:W-:Y:S01]  /*d090*/  FFMA.FTZ R8, R79, R4, -R2 ;  /* 0x000000044f087223 */ /* 0x000fe20000010802 */
[----:B------:R-:W-:-:S02]  /*d0a0*/  SHF.R.S32.HI R4, RZ, 0x1f, R19 ;  /* 0x0000001fff047819 */ /* 0x000fc40000011413 */
[----:B------:R-:W-:Y:S01]  /*d0b0*/  IADD3 R17, PT, PT, R19, 0x10, RZ ;  /* 0x0000001013117810 */ /* 0x000fe20007ffe0ff */
[----:B------:R-:W-:Y:S01]  /*d0c0*/  @P2 FMUL.FTZ R5, R16, R3 ;  /* 0x0000000310052220 */ /* 0x000fe20000410000 */
[----:B------:R-:W-:Y:S01]  /*d0d0*/  ISETP.GE.AND.EX P0, PT, R4, UR19, PT, P0 ;  /* 0x0000001304007c0c */ /* 0x000fe2000bf06300 */
[C-C-:B------:R-:W-:Y:S01]  /*d0e0*/  FFMA.FTZ R3, R0.reuse, R20, R13.reuse ;  /* 0x0000001400037223 */ /* 0x140fe2000001000d */
[----:B------:R-:W-:Y:S01]  /*d0f0*/  ISETP.GE.U32.AND P1, PT, R17, UR18, PT ;  /* 0x0000001211007c0c */ /* 0x000fe2000bf26070 */
[----:B------:R-:W-:Y:S01]  /*d100*/  FFMA.FTZ R16, R0, R10, R13 ;  /* 0x0000000a00107223 */ /* 0x000fe2000001000d */
[----:B------:R-:W-:Y:S01]  /*d110*/  SHF.R.S32.HI R18, RZ, 0x1f, R17 ;  /* 0x0000001fff127819 */ /* 0x000fe20000011411 */
[----:B------:R-:W-:Y:S01]  /*d120*/  FFMA.FTZ R9, R80, R5, -R3 ;  /* 0x0000000550097223 */ /* 0x000fe20000010803 */
[----:B------:R-:W-:Y:S02]  /*d130*/  ISETP.NE.AND P2, PT, RZ, UR12, PT ;  /* 0x0000000cff007c0c */ /* 0x000fe4000bf45270 */
[----:B------:R-:W-:-:S05]  /*d140*/  ISETP.GE.AND.EX P1, PT, R18, UR19, PT, P1 ;  /* 0x0000001312007c0c */ /* 0x000fca000bf26310 */
[----:B------:R-:W-:Y:S08]  /*d150*/  @P0 BRA `(.L_x_1645) ;  /* 0x00000000002c0947 */ /* 0x000ff00003800000 */
        /* <DEDUP_REMOVED lines=11> */
.L_x_1645:
[----:B------:R-:W-:Y:S05]  /*d210*/  BSYNC.RECONVERGENT B0 ;  /* 0x0000000000007941 */ /* 0x000fea0003800200 */
.L_x_1644:
        /* <DEDUP_REMOVED lines=19> */
.L_x_1646:
[----:B------:R-:W-:Y:S01]  /*d350*/  BSSY.RECONVERGENT B0, `(.L_x_1647) ;  /* 0x000000f000007945 */ /* 0x000fe20003800200 */
[----:B------:R-:W-:Y:S01]  /*d360*/  FFMA.FTZ R16, R79, R6, -R16 ;  /* 0x000000064f107223 */ /* 0x000fe20000010810 */
[----:B------:R-:W-:Y:S02]  /*d370*/  FFMA.FTZ R15, R80, R7, -R15 ;  /* 0x00000007500f7223 */ /* 0x000fe4000001080f */
[----:B------:R-:W-:Y:S05]  /*d380*/  @P1 BRA `(.L_x_1648) ;  /* 0x00000000002c1947 */ /* 0x000fea0003800000 */
[----:B------:R-:W-:Y:S01]  /*d390*/  MOV R2, R66 ;  /* 0x0000004200027202 */ /* 0x000fe20000000f00 */
[----:B0-----:R-:W-:Y:S01]  /*d3a0*/  IMAD R4, R18, UR20, RZ ;  /* 0x0000001412047c24 */ /* 0x001fe2000f8e02ff */
[----:B------:R-:W-:Y:S01]  /*d3b0*/  MOV R3, R65 ;  /* 0x0000004100037202 */ /* 0x000fe20000000f00 */
[----:B------:R-:W-:Y:S02]  /*d3c0*/  FMUL.FTZ R16, R16, UR16 ;  /* 0x0000001010107c20 */ /* 0x000fe40008410000 */
[C---:B------:R-:W-:Y:S02]  /*d3d0*/  IMAD R5, R17.reuse, UR21, R4 ;  /* 0x0000001511057c24 */ /* 0x040fe4000f8e0204 */
[----:B------:R-:W-:-:S04]  /*d3e0*/  IMAD.WIDE.U32 R2, R17, UR20, R2 ;  /* 0x0000001411027c25 */ /* 0x000fc8000f8e0002 */
[----:B------:R-:W-:Y:S01]  /*d3f0*/  FMUL.FTZ R17, R15, UR16 ;  /* 0x000000100f117c20 */ /* 0x000fe20008410000 */
[----:B------:R-:W-:Y:S02]  /*d400*/  IADD3 R3, PT, PT, R3, R5, RZ ;  /* 0x0000000503037210 */ /* 0x000fe40007ffe0ff */
[----:B------:R-:W-:-:S04]  /*d410*/  LEA R4, P0, R2, UR6, 0x2 ;  /* 0x0000000602047c11 */ /* 0x000fc8000f8010ff */
[----:B------:R-:W-:-:S05]  /*d420*/  LEA.HI.X R5, R2, UR7, R3, 0x2, P0 ;  /* 0x0000000702057c11 */ /* 0x000fca00080f1403 */
[----:B------:R1:W-:Y:S04]  /*d430*/  STG.E.64 desc[UR10][R4.64], R16 ;  /* 0x0000001004007986 */ /* 0x0003e8000c101b0a */
.L_x_1648:
[----:B------:R-:W-:Y:S05]  /*d440*/  BSYNC.RECONVERGENT B0 ;  /* 0x0000000000007941 */ /* 0x000fea0003800200 */
.L_x_1647:
        /* <DEDUP_REMOVED lines=10> */
.L_x_1624:
[----:B------:R-:W2:Y:S01]  /*d4f0*/  S2R R6, SR_TID.X ;  /* 0x0000000000067919 */ /* 0x000ea20000002100 */
[----:B01----:R-:W0:Y:S01]  /*d500*/  LDC R4, c[0x0][0x370] ;  /* 0x0000dc00ff047b82 */ /* 0x003e220000000800 */
[----:B------:R-:W-:Y:S07]  /*d510*/  BSSY.RECONVERGENT B0, `(.L_x_1651) ;  /* 0x000000e000007945 */ /* 0x000fee0003800200 */
[----:B------:R-:W1:Y:S08]  /*d520*/  LDC R7, c[0x0][0x374] ;  /* 0x0000dd00ff077b82 */ /* 0x000e700000000800 */
[----:B------:R-:W3:Y:S01]  /*d530*/  LDC.64 R2, c[0x0][0x3c8] ;  /* 0x0000f200ff027b82 */ /* 0x000ee20000000a00 */
[----:B0-----:R-:W-:-:S02]  /*d540*/  ISETP.NE.AND P0, PT, R4, 0x1, PT ;  /* 0x000000010400780c */ /* 0x001fc40003f05270 */
[----:B--2---:R-:W-:Y:S02]  /*d550*/  ISETP.NE.AND P1, PT, R6, RZ, PT ;  /* 0x000000ff0600720c */ /* 0x004fe40003f25270 */
[----:B-1----:R-:W-:-:S04]  /*d560*/  SHF.L.U32 R0, R7, 0x1, RZ ;  /* 0x0000000107007819 */ /* 0x002fc800000006ff */
        /* <DEDUP_REMOVED lines=8> */
.L_x_1652:
[----:B------:R-:W-:Y:S05]  /*d5f0*/  BSYNC.RECONVERGENT B0 ;  /* 0x0000000000007941 */ /* 0x000fea0003800200 */
.L_x_1651:
        /* <DEDUP_REMOVED lines=11> */
.L_x_1654:
[----:B------:R-:W2:Y:S04]  /*d6b0*/  LDG.E.STRONG.GPU R5, desc[UR10][R2.64] ;  /* 0x0000000a02057981 */ /* 0x000ea8000c1ef900 */
[----:B--2---:R-:W-:Y:S01]  /*d6c0*/  CCTL.IVALL ;  /* 0x00000000ff00798f */ /* 0x004fe20002000000 */
[----:B------:R-:W-:Y:S05]  /*d6d0*/  YIELD ;  /* 0x0000000000007946 */ /* 0x000fea0003800000 */
[----:B------:R-:W-:-:S13]  /*d6e0*/  ISETP.NE.AND P0, PT, R5, R0, PT ;  /* 0x000000000500720c */ /* 0x000fda0003f05270 */
[----:B------:R-:W-:Y:S05]  /*d6f0*/  @P0 BRA `(.L_x_1654) ;  /* 0xfffffffc00ec0947 */ /* 0x000fea000383ffff */
.L_x_1653:
        /* <DEDUP_REMOVED lines=75> */
.L_x_1657:
        /* <DEDUP_REMOVED lines=31> */
.L_x_1656:
[----:B------:R-:W-:Y:S05]  /*dda0*/  BSYNC.RECONVERGENT B0 ;  /* 0x0000000000007941 */ /* 0x000fea0003800200 */
.L_x_1655:
        /* <DEDUP_REMOVED lines=10> */
.L_x_1658:
        /* <DEDUP_REMOVED lines=87> */
.L_x_1659:
        /* <DEDUP_REMOVED lines=12> */
.L_x_4527:


//--------------------- .text._Z35group_norm_nhwc_bwd_one_pass_kernelI11Fp32IOFp16WLi64ELi60ELi480EEv26Group_norm_nhwc_bwd_params --------------------------
	.section	.text._Z35group_norm_nhwc_bwd_one_pass_kernelI11Fp32IOFp16WLi64ELi60ELi480EEv26Group_norm_nhwc_bwd_params,"ax",@progbits
	.align	128
        .global         _Z35group_norm_nhwc_bwd_one_pass_kernelI11Fp32IOFp16WLi64ELi60ELi480EEv26Group_norm_nhwc_bwd_params
        .type           _Z35group_norm_nhwc_bwd_one_pass_kernelI11Fp32IOFp16WLi64ELi60ELi480EEv26Group_norm_nhwc_bwd_params,@function
        .size           _Z35group_norm_nhwc_bwd_one_pass_kernelI11Fp32IOFp16WLi64ELi60ELi480EEv26Group_norm_nhwc_bwd_params,(.L_x_4528 - _Z35group_norm_nhwc_bwd_one_pass_kernelI11Fp32IOFp16WLi64ELi60ELi480EEv26Group_norm_nhwc_bwd_params)
        .other          _Z35group_norm_nhwc_bwd_one_pass_kernelI11Fp32IOFp16WLi64ELi60ELi480EEv26Group_norm_nhwc_bwd_params,@"STO_CUDA_ENTRY STV_DEFAULT"
_Z35group_norm_nhwc_bwd_one_pass_kernelI11Fp32IOFp16WLi64ELi60ELi480EEv26Group_norm_nhwc_bwd_params:
.text._Z35group_norm_nhwc_bwd_one_pass_kernelI11Fp32IOFp16WLi64ELi60ELi480EEv26Group_norm_nhwc_bwd_params:
        /* <DEDUP_REMOVED lines=32> */
.L_x_1691:
        /* <DEDUP_REMOVED lines=148> */
[----:B--2---:R-:W-:Y:S02]  /*0b40*/  HADD2.F32 R51, -RZ, R51.H0_H0 ;  /* 0x20000033ff337230 */ /* 0x004fe40000004100 */
[----:B----4-:R-:W-:Y:S02]  /*0b50*/  @P4 HADD2.F32 R53, -RZ, R27.H0_H0 ;  /* 0x2000001bff354230 */ /* 0x010fe40000004100 */
[----:B------:R-:W-:Y:S02]  /*0b60*/  @P4 HADD2.F32 R52, -RZ, R28.H0_H0 ;  /* 0x2000001cff344230 */ /* 0x000fe40000004100 */
[----:B------:R-:W-:Y:S01]  /*0b70*/  HADD2.F32 R5, -RZ, R26.H0_H0 ;  /* 0x2000001aff057230 */ /* 0x000fe20000004100 */
        /* <DEDUP_REMOVED lines=58> */
.L_x_1661:
        /* <DEDUP_REMOVED lines=128> */
.L_x_1662:
        /* <DEDUP_REMOVED lines=47> */
.L_x_1664:
[----:B------:R-:W-:Y:S05]  /*1a10*/  BSYNC.RECONVERGENT B0 ;  /* 0x0000000000007941 */ /* 0x000fea0003800200 */
.L_x_1663:
        /* <DEDUP_REMOVED lines=40> */
.L_x_1666:
[----:B------:R-:W-:Y:S05]  /*1ca0*/  BSYNC.RECONVERGENT B0 ;  /* 0x0000000000007941 */ /* 0x000fea0003800200 */
.L_x_1665:
        /* <DEDUP_REMOVED lines=78> */
.L_x_1668:
[----:B------:R-:W-:Y:S05]  /*2190*/  BSYNC.RECONVERGENT B0 ;  /* 0x0000000000007941 */ /* 0x000fea0003800200 */
.L_x_1667:
        /* <DEDUP_REMOVED lines=29> */
.L_x_1670:
[----:B------:R-:W-:Y:S05]  /*2370*/  BSYNC.RECONVERGENT B0 ;  /* 0x0000000000007941 */ /* 0x000fea0003800200 */
.L_x_1669:
        /* <DEDUP_REMOVED lines=24> */
.L_x_1673:
[----:B----4-:R-:W3:Y:S04]  /*2500*/  LDG.E.STRONG.GPU R22, desc[UR8][R20.64] ;  /* 0x0000000814167981 */ /* 0x010ee8000c1ef900 */
[----:B---3--:R-:W-:Y:S01]  /*2510*/  CCTL.IVALL ;  /* 0x00000000ff00798f */ /* 0x008fe20002000000 */
[----:B------:R-:W-:Y:S05]  /*2520*/  YIELD ;  /* 0x0000000000007946 */ /* 0x000fea0003800000 */
[----:B------:R-:W-:-:S13]  /*2530*/  ISETP.NE.AND P1, PT, R22, R27, PT ;  /* 0x0000001b1600720c */ /* 0x000fda0003f25270 */
[----:B------:R-:W-:Y:S05]  /*2540*/  @P1 BRA `(.L_x_1673) ;  /* 0xfffffffc00ec1947 */ /* 0x000fea000383ffff */
.L_x_1672:
        /* <DEDUP_REMOVED lines=15> */
.L_x_1675:
        /* <DEDUP_REMOVED lines=59> */
.L_x_1674:
        /* <DEDUP_REMOVED lines=35> */
.L_x_1676:
        /* <DEDUP_REMOVED lines=18> */
.L_x_1677:
        /* <DEDUP_REMOVED lines=9> */
.L_x_1678:
[----:B------:R-:W-:Y:S05]  /*2dd0*/  BSYNC.RECONVERGENT B0 ;  /* 0x0000000000007941 */ /* 0x000fea0003800200 */
.L_x_1671:
        /* <DEDUP_REMOVED lines=39> */
.L_x_1679:
        /* <DEDUP_REMOVED lines=20> */
.L_x_1681:
[----:B------:R-:W-:Y:S05]  /*3190*/  BSYNC.RECONVERGENT B0 ;  /* 0x0000000000007941 */ /* 0x000fea0003800200 */
.L_x_1680:
        /* <DEDUP_REMOVED lines=38> */
.L_x_1682:
        /* <DEDUP_REMOVED lines=17> */
.L_x_1684:
[----:B------:R-:W-:Y:S05]  /*3510*/  BSYNC.RECONVERGENT B0 ;  /* 0x0000000000007941 */ /* 0x000fea0003800200 */
.L_x_1683:
        /* <DEDUP_REMOVED lines=19> */
.L_x_1685:
        /* <DEDUP_REMOVED lines=17> */
.L_x_1687:
[----:B------:R-:W-:Y:S05]  /*3760*/  BSYNC.RECONVERGENT B0 ;  /* 0x0000000000007941 */ /* 0x000fea0003800200 */
.L_x_1686:
        /* <DEDUP_REMOVED lines=19> */
.L_x_1688:
        /* <DEDUP_REMOVED lines=17> */
.L_x_1690:
[----:B------:R-:W-:Y:S05]  /*39b0*/  BSYNC.RECONVERGENT B0 ;  /* 0x0000000000007941 */ /* 0x000fea0003800200 */
.L_x_1689:
[----:B------:R-:W-:Y:S02]  /*39c0*/  IADD3 R44, PT, PT, R41, R44, RZ ;  /* 0x0000002c292c7210 */ /* 0x000fe40007ffe0ff */
[----:B------:R-:W-:Y:S02]  /*39d0*/  IADD3 R45, PT, PT, R45, 0x1, RZ ;  /* 0x000000012d2d7810 */ /* 0x000fe40007ffe0ff */
[----:B------:R-:W-:-:S13]  /*39e0*/  ISETP.GE.AND P0, PT, R44, UR4, PT ;  /* 0x000000042c007c0c */ /* 0x000fda000bf06270 */
[----:B------:R-:W-:Y:S05]  /*39f0*/  @!P0 BRA `(.L_x_1691) ;  /* 0xffffffc800008947 */ /* 0x000fea000383ffff */
.L_x_1660:
        /* <DEDUP_REMOVED lines=19> */
.L_x_1693:
[----:B------:R-:W-:Y:S05]  /*3b30*/  BSYNC.RECONVERGENT B0 ;  /* 0x0000000000007941 */ /* 0x000fea0003800200 */
.L_x_1692:
[----:B------:R-:W-:Y:S05]  /*3b40*/  @P0 EXIT ;  /* 0x000000000000094d */ /* 0x000fea0003800000 */
[----:B------:R-:W-:Y:S05]  /*3b50*/  @P2 BRA `(.L_x_1694) ;  /* 0x0000000000202947 */ /* 0x000fea0003800000 */
[----:B------:R-:W-:-:S05]  /*3b60*/  IMAD R0, R4, R7, RZ ;  /* 0x0000000704007224 */ /* 0x000fca00078e02ff */
[----:B------:R-:W-:-:S13]  /*3b70*/  ISETP.NE.AND P0, PT, R0, -0x1, PT ;  /* 0xffffffff0000780c */ /* 0x000fda0003f05270 */
[----:B------:R-:W-:Y:S05]  /*3b80*/  @!P0 BRA `(.L_x_1694) ;  /* 0x0000000000148947 */ /* 0x000fea0003800000 */
.L_x_1695:
[----:B-1----:R-:W2:Y:S04]  /*3b90*/  LDG.E.STRONG.GPU R5, desc[UR8][R2.64] ;  /* 0x0000000802057981 */ /* 0x002ea8000c1ef900 */
[----:B--2---:R-:W-:Y:S01]  /*3ba0*/  CCTL.IVALL ;  /* 0x00000000ff00798f */ /* 0x004fe20002000000 */
[----:B------:R-:W-:Y:S05]  /*3bb0*/  YIELD ;  /* 0x0000000000007946 */ /* 0x000fea0003800000 */
[----:B------:R-:W-:-:S13]  /*3bc0*/  ISETP.NE.AND P0, PT, R5, R0, PT ;  /* 0x000000000500720c */ /* 0x000fda0003f05270 */
[----:B------:R-:W-:Y:S05]  /*3bd0*/  @P0 BRA `(.L_x_1695) ;  /* 0xfffffffc00ec0947 */ /* 0x000fea000383ffff */
.L_x_1694:
        /* <DEDUP_REMOVED lines=74> */
.L_x_1698:
        /* <DEDUP_REMOVED lines=26> */
[----:B----4-:R-:W-:Y:S01]  /*4220*/  F2FP.F16.F32.PACK_AB R19, R17, R14 ;  /* 0x0000000e1113723e */ /* 0x010fe200000000ff */
[----:B------:R1:W-:Y:S04]  /*4230*/  STG.E desc[UR8][R8.64], R5 ;  /* 0x0000000508007986 */ /* 0x0003e8000c101908 */
[----:B------:R1:W-:Y:S01]  /*4240*/  STG.E desc[UR8][R10.64], R19 ;  /* 0x000000130a007986 */ /* 0x0003e2000c101908 */
[----:B------:R-:W-:Y:S01]  /*4250*/  IADD3.X R24, PT, PT, RZ, R24, RZ, P3, !PT ;  /* 0x00000018ff187210 */ /* 0x000fe20001ffe4ff */
[----:B------:R-:W-:Y:S06]  /*4260*/  @P1 BRA `(.L_x_1698) ;  /* 0xfffffffc00841947 */ /* 0x000fec000383ffff */
.L_x_1697:
[----:B------:R-:W-:Y:S05]  /*4270*/  BSYNC.RECONVERGENT B0 ;  /* 0x0000000000007941 */ /* 0x000fea0003800200 */
.L_x_1696:
        /* <DEDUP_REMOVED lines=10> */
.L_x_1699:
        /* <DEDUP_REMOVED lines=21> */
[----:B----4-:R-:W-:Y:S02]  /*4470*/  F2FP.F16.F32.PACK_AB R29, R7, R4 ;  /* 0x00000004071d723e */ /* 0x010fe400000000ff */
[----:B------:R-:W-:-:S04]  /*4480*/  IADD3 R4, P1, PT, R14, UR4, RZ ;  /* 0x000000040e047c10 */ /* 0x000fc8000ff3e0ff */
        /* <DEDUP_REMOVED lines=22> */
[----:B---3--:R-:W-:Y:S02]  /*45f0*/  F2FP.F16.F32.PACK_AB R33, R33, R14 ;  /* 0x0000000e2121723e */ /* 0x008fe400000000ff */
[----:B----4-:R-:W-:-:S03]  /*4600*/  F2FP.F16.F32.PACK_AB R35, R35, R16 ;  /* 0x000000102323723e */ /* 0x010fc600000000ff */
        /* <DEDUP_REMOVED lines=14> */
[----:B----4-:R-:W-:Y:S02]  /*46f0*/  F2FP.F16.F32.PACK_AB R31, R31, R14 ;  /* 0x0000000e1f1f723e */ /* 0x010fe400000000ff */
[----:B--2---:R-:W-:-:S03]  /*4700*/  F2FP.F16.F32.PACK_AB R37, R37, R16 ;  /* 0x000000102525723e */ /* 0x004fc600000000ff */
        /* <DEDUP_REMOVED lines=17> */
[----:B--2---:R-:W-:Y:S02]  /*4820*/  F2FP.F16.F32.PACK_AB R11, R11, R4 ;  /* 0x000000040b0b723e */ /* 0x004fe400000000ff */
[----:B-----5:R-:W-:-:S03]  /*4830*/  F2FP.F16.F32.PACK_AB R5, R9, R6 ;  /* 0x000000060905723e */ /* 0x020fc600000000ff */
[----:B------:R4:W-:Y:S04]  /*4840*/  STG.E desc[UR8][R28.64], R11 ;  /* 0x0000000b1c007986 */ /* 0x0009e8000c101908 */
[----:B------:R4:W-:Y:S01]  /*4850*/  STG.E desc[UR8][R26.64], R5 ;  /* 0x000000051a007986 */ /* 0x0009e2000c101908 */
[----:B------:R-:W-:Y:S01]  /*4860*/  HFMA2 R4, -RZ, RZ, 0, 0 ;  /* 0x00000000ff047431 */ /* 0x000fe200000001ff */
[----:B------:R-:W-:Y:S06]  /*4870*/  @P0 BRA `(.L_x_1699) ;  /* 0xfffffff800a80947 */ /* 0x000fec000383ffff */
[----:B------:R-:W-:Y:S05]  /*4880*/  EXIT ;  /* 0x000000000000794d */ /* 0x000fea0003800000 */
.L_x_1700:
        /* <DEDUP_REMOVED lines=15> */
.L_x_4528:


//--------------------- .text._Z35group_norm_nhwc_bwd_one_pass_kernelI11Fp32IOFp16WLi128ELi60ELi480EEv26Group_norm_nhwc_bwd_params --------------------------
	.section	.text._Z35group_norm_nhwc_bwd_one_pass_kernelI11Fp32IOFp16WLi128ELi60ELi480EEv26Group_norm_nhwc_bwd_params,"ax",@progbits
	.align	128
        .global         _Z35group_norm_nhwc_bwd_one_pass_kernelI11Fp32IOFp16WLi128ELi60ELi480EEv26Group_norm_nhwc_bwd_params
        .type           _Z35group_norm_nhwc_bwd_one_pass_kernelI11Fp32IOFp16WLi128ELi60ELi480EEv26Group_norm_nhwc_bwd_params,@function
        .size           _Z35group_norm_nhwc_bwd_one_pass_kernelI11Fp32IOFp16WLi128ELi60ELi480EEv26Group_norm_nhwc_bwd_params,(.L_x_4529 - _Z35group_norm_nhwc_bwd_one_pass_kernelI11Fp32IOFp16WLi128ELi60ELi480EEv26Group_norm_nhwc_bwd_params)
        .other          _Z35group_norm_nhwc_bwd_one_pass_kernelI11Fp32IOFp16WLi128ELi60ELi480EEv26Group_norm_nhwc_bwd_params,@"STO_CUDA_ENTRY STV_DEFAULT"
_Z35group_norm_nhwc_bwd_one_pass_kernelI11Fp32IOFp16WLi128ELi60ELi480EEv26Group_norm_nhwc_bwd_params:
.text._Z35group_norm_nhwc_bwd_one_pass_kernelI11Fp32IOFp16WLi128ELi60ELi480EEv26Group_norm_nhwc_bwd_params:
        /* <DEDUP_REMOVED lines=21> */
.L_x_1744:
        /* <DEDUP_REMOVED lines=257> */
[----:B--2---:R-:W-:Y:S02]  /*1160*/  @P6 HADD2.F32 R52, -RZ, R24.H0_H0 ;  /* 0x20000018ff346230 */ /* 0x004fe40000004100 */
[----:B---3--:R-:W-:Y:S02]  /*1170*/  @P6 HADD2.F32 R53, -RZ, R25.H0_H0 ;  /* 0x20000019ff356230 */ /* 0x008fe40000004100 */
[----:B------:R-:W-:Y:S02]  /*1180*/  HADD2.F32 R49, -RZ, R49.H0_H0 ;  /* 0x20000031ff317230 */ /* 0x000fe40000004100 */
[----:B------:R-:W-:Y:S01]  /*1190*/  HADD2.F32 R0, -RZ, R0.H0_H0 ;  /* 0x20000000ff007230 */ /* 0x000fe20000004100 */
        /* <DEDUP_REMOVED lines=114> */
.L_x_1702:
        /* <DEDUP_REMOVED lines=256> */
.L_x_1703:
        /* <DEDUP_REMOVED lines=45> */
.L_x_1705:
[----:B------:R-:W-:Y:S05]  /*2b90*/  BSYNC.RECONVERGENT B0 ;  /* 0x0000000000007941 */ /* 0x000fea0003800200 */
.L_x_1704:
        /* <DEDUP_REMOVED lines=40> */
.L_x_1707:
[----:B------:R-:W-:Y:S05]  /*2e20*/  BSYNC.RECONVERGENT B0 ;  /* 0x0000000000007941 */ /* 0x000fea0003800200 */
.L_x_1706:
        /* <DEDUP_REMOVED lines=78> */
.L_x_1709:
[----:B------:R-:W-:Y:S05]  /*3310*/  BSYNC.RECONVERGENT B0 ;  /* 0x0000000000007941 */ /* 0x000fea0003800200 */
.L_x_1708:
        /* <DEDUP_REMOVED lines=29> */
.L_x_1711:
[----:B------:R-:W-:Y:S05]  /*34f0*/  BSYNC.RECONVERGENT B0 ;  /* 0x0000000000007941 */ /* 0x000fea0003800200 */
.L_x_1710:
        /* <DEDUP_REMOVED lines=34> */
.L_x_1714:
        /* <DEDUP_REMOVED lines=8> */
.L_x_1713:
        /* <DEDUP_REMOVED lines=18> */
.L_x_1716:
        /* <DEDUP_REMOVED lines=153> */
.L_x_1715:
        /* <DEDUP_REMOVED lines=44> */
.L_x_1717:
        /* <DEDUP_REMOVED lines=22> */
.L_x_1718:
        /* <DEDUP_REMOVED lines=12> */
.L_x_1719:
[----:B------:R-:W-:Y:S05]  /*4730*/  BSYNC.RECONVERGENT B0 ;  /* 0x0000000000007941 */ /* 0x000fea0003800200 */
.L_x_1712:
        /* <DEDUP_REMOVED lines=50> */
.L_x_1720:
        /* <DEDUP_REMOVED lines=21> */
.L_x_1722:
[----:B------:R-:W-:Y:S05]  /*4bb0*/  BSYNC.RECONVERGENT B0 ;  /* 0x0000000000007941 */ /* 0x000fea0003800200 */
.L_x_1721:
        /* <DEDUP_REMOVED lines=21> */
.L_x_1723:
        /* <DEDUP_REMOVED lines=21> */
.L_x_1725:
[----:B------:R-:W-:Y:S05]  /*4e60*/  BSYNC.RECONVERGENT B0 ;  /* 0x0000000000007941 */ /* 0x000fea0003800200 */
.L_x_1724:
        /* <DEDUP_REMOVED lines=21> */
.L_x_1726:
        /* <DEDUP_REMOVED lines=20> */
.L_x_1728:
[----:B------:R-:W-:Y:S05]  /*5100*/  BSYNC.RECONVERGENT B0 ;  /* 0x0000000000007941 */ /* 0x000fea0003800200 */
.L_x_1727:
        /* <DEDUP_REMOVED lines=65> */
.L_x_1729:
        /* <DEDUP_REMOVED lines=17> */
.L_x_1731:
[----:B------:R-:W-:Y:S05]  /*5630*/  BSYNC.RECONVERGENT B0 ;  /* 0x0000000000007941 */ /* 0x000fea0003800200 */
.L_x_1730:
        /* <DEDUP_REMOVED lines=19> */
.L_x_1732:
        /* <DEDUP_REMOVED lines=17> */
.L_x_1734:
[----:B------:R-:W-:Y:S05]  /*5880*/  BSYNC.RECONVERGENT B0 ;  /* 0x0000000000007941 */ /* 0x000fea0003800200 */
.L_x_1733:
        /* <DEDUP_REMOVED lines=19> */
.L_x_1735:
        /* <DEDUP_REMOVED lines=17> */
.L_x_1737:
[----:B------:R-:W-:Y:S05]  /*5ad0*/  BSYNC.RECONVERGENT B0 ;  /* 0x0000000000007941 */ /* 0x000fea0003800200 */
.L_x_1736:
        /* <DEDUP_REMOVED lines=19> */
.L_x_1738:
        /* <DEDUP_REMOVED lines=18> */
.L_x_1740:
[----:B------:R-:W-:Y:S05]  /*5d30*/  BSYNC.RECONVERGENT B0 ;  /* 0x0000000000007941 */ /* 0x000fea0003800200 */
.L_x_1739:
        /* <DEDUP_REMOVED lines=19> */
.L_x_1741:
        /* <DEDUP_REMOVED lines=17> */
.L_x_1743:
[----:B------:R-:W-:Y:S05]  /*5f80*/  BSYNC.RECONVERGENT B0 ;  /* 0x0000000000007941 */ /* 0x000fea0003800200 */
.L_x_1742:
        /* <DEDUP_REMOVED lines=8> */
.L_x_1701:
        /* <DEDUP_REMOVED lines=15> */
.L_x_1746:
[----:B------:R-:W-:Y:S05]  /*6100*/  BSYNC.RECONVERGENT B0 ;  /* 0x0000000000007941 */ /* 0x000fea0003800200 */
.L_x_1745:
        /* <DEDUP_REMOVED lines=11> */
.L_x_1748:
[----:B------:R-:W2:Y:S04]  /*61c0*/  LDG.E.STRONG.GPU R5, desc[UR14][R2.64] ;  /* 0x0000000e02057981 */ /* 0x000ea8000c1ef900 */
[----:B--2---:R-:W-:Y:S01]  /*61d0*/  CCTL.IVALL ;  /* 0x00000000ff00798f */ /* 0x004fe20002000000 */
[----:B------:R-:W-:Y:S05]  /*61e0*/  YIELD ;  /* 0x0000000000007946 */ /* 0x000fea0003800000 */
[----:B------:R-:W-:-:S13]  /*61f0*/  ISETP.NE.AND P0, PT, R5, R0, PT ;  /* 0x000000000500720c */ /* 0x000fda0003f05270 */
[----:B------:R-:W-:Y:S05]  /*6200*/  @P0 BRA `(.L_x_1748) ;  /* 0xfffffffc00ec0947 */ /* 0x000fea000383ffff */
.L_x_1747:
        /* <DEDUP_REMOVED lines=74> */
.L_x_1751:
        /* <DEDUP_REMOVED lines=31> */
.L_x_1750:
[----:B------:R-:W-:Y:S05]  /*68a0*/  BSYNC.RECONVERGENT B0 ;  /* 0x0000000000007941 */ /* 0x000fea0003800200 */
.L_x_1749:
        /* <DEDUP_REMOVED lines=10> */
.L_x_1752:
        /* <DEDUP_REMOVED lines=80> */
[----:B----4-:R-:W-:Y:S02]  /*6e50*/  F2FP.F16.F32.PACK_AB R11, R11, R4 ;  /* 0x000000040b0b723e */ /* 0x010fe400000000ff */
[----:B-----5:R-:W-:-:S03]  /*6e60*/  F2FP.F16.F32.PACK_AB R5, R9, R6 ;  /* 0x000000060905723e */ /* 0x020fc600000000ff */
[----:B------:R3:W-:Y:S04]  /*6e70*/  STG.E desc[UR14][R28.64], R11 ;  /* 0x0000000b1c007986 */ /* 0x0007e8000c10190e */
[----:B------:R3:W-:Y:S01]  /*6e80*/  STG.E desc[UR14][R26.64], R5 ;  /* 0x000000051a007986 */ /* 0x0007e2000c10190e */
[----:B------:R-:W-:Y:S01]  /*6e90*/  HFMA2 R4, -RZ, RZ, 0, 0 ;  /* 0x00000000ff047431 */ /* 0x000fe200000001ff */
[----:B------:R-:W-:Y:S06]  /*6ea0*/  @P0 BRA `(.L_x_1752) ;  /* 0xfffffff800a80947 */ /* 0x000fec000383ffff */
[----:B------:R-:W-:Y:S05]  /*6eb0*/  EXIT ;  /* 0x000000000000794d */ /* 0x000fea0003800000 */
.L_x_1753:
        /* <DEDUP_REMOVED lines=12> */
.L_x_4529:


//--------------------- .text._Z35group_norm_nhwc_bwd_one_pass_kernelI11Fp32IOFp16WLi256ELi60ELi480EEv26Group_norm_nhwc_bwd_params --------------------------
	.section	.text._Z35group_norm_nhwc_bwd_one_pass_kernelI11Fp32IOFp16WLi256ELi60ELi480EEv26Group_norm_nhwc_bwd_params,"ax",@progbits
	.align	128
        .global         _Z35group_norm_nhwc_bwd_one_pass_kernelI11Fp32IOFp16WLi256ELi60ELi480EEv26Group_norm_nhwc_bwd_params
        .type           _Z35group_norm_nhwc_bwd_one_pass_kernelI11Fp32IOFp16WLi256ELi60ELi480EEv26Group_norm_nhwc_bwd_params,@function
        .size           _Z35group_norm_nhwc_bwd_one_pass_kernelI11Fp32IOFp16WLi256ELi60ELi480EEv26Group_norm_nhwc_bwd_params,(.L_x_4530 - _Z35group_norm_nhwc_bwd_one_pass_kernelI11Fp32IOFp16WLi256ELi60ELi480EEv26Group_norm_nhwc_bwd_params)
        .other          _Z35group_norm_nhwc_bwd_one_pass_kernelI11Fp32IOFp16WLi256ELi60ELi480EEv26Group_norm_nhwc_bwd_params,@"STO_CUDA_ENTRY STV_DEFAULT"
_Z35group_norm_nhwc_bwd_one_pass_kernelI11Fp32IOFp16WLi256ELi60ELi480EEv26Group_norm_nhwc_bwd_params:
.text._Z35group_norm_nhwc_bwd_one_pass_kernelI11Fp32IOFp16WLi256ELi60ELi480EEv26Group_norm_nhwc_bwd_params:
        /* <DEDUP_REMOVED lines=48> */
.L_x_1821:
        /* <DEDUP_REMOVED lines=410> */
[----:B----4-:R-:W-:Y:S02]  /*1ca0*/  @P4 HADD2.F32 R116, -RZ, R61.H0_H0 ;  /* 0x2000003dff744230 */ /* 0x010fe40000004100 */
[----:B------:R-:W-:Y:S02]  /*1cb0*/  HADD2.F32 R113, -RZ, R113.H0_H0 ;  /* 0x20000071ff717230 */ /* 0x000fe40000004100 */
[----:B--2---:R-:W-:Y:S02]  /*1cc0*/  HADD2.F32 R35, -RZ, R60.H0_H0 ;  /* 0x2000003cff237230 */ /* 0x004fe40000004100 */
[----:B------:R-:W-:Y:S01]  /*1cd0*/  @P4 HADD2.F32 R114, -RZ, R62.H0_H0 ;  /* 0x2000003eff724230 */ /* 0x000fe20000004100 */
        /* <DEDUP_REMOVED lines=226> */
.L_x_1755:
        /* <DEDUP_REMOVED lines=512> */
.L_x_1756:
        /* <DEDUP_REMOVED lines=45> */
.L_x_1758:
[----:B------:R-:W-:Y:S05]  /*4dd0*/  BSYNC.RECONVERGENT B0 ;  /* 0x0000000000007941 */ /* 0x000fea0003800200 */
.L_x_1757:
        /* <DEDUP_REMOVED lines=40> */
.L_x_1760:
[----:B------:R-:W-:Y:S05]  /*5060*/  BSYNC.RECONVERGENT B0 ;  /* 0x0000000000007941 */ /* 0x000fea0003800200 */
.L_x_1759:
        /* <DEDUP_REMOVED lines=78> */
.L_x_1762:
[----:B------:R-:W-:Y:S05]  /*5550*/  BSYNC.RECONVERGENT B0 ;  /* 0x0000000000007941 */ /* 0x000fea0003800200 */
.L_x_1761:
        /* <DEDUP_REMOVED lines=29> */
.L_x_1764:
[----:B------:R-:W-:Y:S05]  /*5730*/  BSYNC.RECONVERGENT B0 ;  /* 0x0000000000007941 */ /* 0x000fea0003800200 */
.L_x_1763:
        /* <DEDUP_REMOVED lines=24> */
.L_x_1767:
[----:B---3--:R-:W3:Y:S04]  /*58c0*/  LDG.E.STRONG.GPU R58, desc[UR8][R56.64] ;  /* 0x00000008383a7981 */ /* 0x008ee8000c1ef900 */
[----:B---3--:R-:W-:Y:S01]  /*58d0*/  CCTL.IVALL ;  /* 0x00000000ff00798f */ /* 0x008fe20002000000 */
[----:B------:R-:W-:Y:S05]  /*58e0*/  YIELD ;  /* 0x0000000000007946 */ /* 0x000fea0003800000 */
[----:B------:R-:W-:-:S13]  /*58f0*/  ISETP.NE.AND P0, PT, R58, R63, PT ;  /* 0x0000003f3a00720c */ /* 0x000fda0003f05270 */
[----:B------:R-:W-:Y:S05]  /*5900*/  @P0 BRA `(.L_x_1767) ;  /* 0xfffffffc00ec0947 */ /* 0x000fea000383ffff */
.L_x_1766:
        /* <DEDUP_REMOVED lines=15> */
.L_x_1769:
        /* <DEDUP_REMOVED lines=59> */
.L_x_1768:
        /* <DEDUP_REMOVED lines=35> */
.L_x_1770:
        /* <DEDUP_REMOVED lines=18> */
.L_x_1771:
        /* <DEDUP_REMOVED lines=9> */
.L_x_1772:
[----:B------:R-:W-:Y:S05]  /*6190*/  BSYNC.RECONVERGENT B0 ;  /* 0x0000000000007941 */ /* 0x000fea0003800200 */
.L_x_1765:
        /* <DEDUP_REMOVED lines=45> */
.L_x_1773:
        /* <DEDUP_REMOVED lines=21> */
.L_x_1775:
[----:B------:R-:W-:Y:S05]  /*65c0*/  BSYNC.RECONVERGENT B0 ;  /* 0x0000000000007941 */ /* 0x000fea0003800200 */
.L_x_1774:
        /* <DEDUP_REMOVED lines=21> */
.L_x_1776:
        /* <DEDUP_REMOVED lines=21> */
.L_x_1778:
[----:B------:R-:W-:Y:S05]  /*6870*/  BSYNC.RECONVERGENT B0 ;  /* 0x0000000000007941 */ /* 0x000fea0003800200 */
.L_x_1777:
        /* <DEDUP_REMOVED lines=21> */
.L_x_1779:
        /* <DEDUP_REMOVED lines=20> */
.L_x_1781:
[----:B------:R-:W-:Y:S05]  /*6b10*/  BSYNC.RECONVERGENT B0 ;  /* 0x0000000000007941 */ /* 0x000fea0003800200 */
.L_x_1780:
        /* <DEDUP_REMOVED lines=62> */
.L_x_1782:
        /* <DEDUP_REMOVED lines=17> */
.L_x_1784:
[----:B------:R-:W-:Y:S05]  /*7010*/  BSYNC.RECONVERGENT B0 ;  /* 0x0000000000007941 */ /* 0x000fea0003800200 */
.L_x_1783:
        /* <DEDUP_REMOVED lines=21> */
.L_x_1785:
        /* <DEDUP_REMOVED lines=23> */
.L_x_1787:
[----:B------:R-:W-:Y:S05]  /*72e0*/  BSYNC.RECONVERGENT B0 ;  /* 0x0000000000007941 */ /* 0x000fea0003800200 */
.L_x_1786:
        /* <DEDUP_REMOVED lines=19> */
.L_x_1788:
        /* <DEDUP_REMOVED lines=17> */
.L_x_1790:
[----:B------:R-:W-:Y:S05]  /*7530*/  BSYNC.RECONVERGENT B0 ;  /* 0x0000000000007941 */ /* 0x000fea0003800200 */
.L_x_1789:
        /* <DEDUP_REMOVED lines=21> */
.L_x_1791:
        /* <DEDUP_REMOVED lines=23> */
.L_x_1793:
[----:B------:R-:W-:Y:S05]  /*7800*/  BSYNC.RECONVERGENT B0 ;  /* 0x0000000000007941 */ /* 0x000fea0003800200 */
.L_x_1792:
        /* <DEDUP_REMOVED lines=19> */
.L_x_1794:
        /* <DEDUP_REMOVED lines=17> */
.L_x_1796:
[----:B------:R-:W-:Y:S05]  /*7a50*/  BSYNC.RECONVERGENT B0 ;  /* 0x0000000000007941 */ /* 0x000fea0003800200 */
.L_x_1795:
        /* <DEDUP_REMOVED lines=21> */
.L_x_1797:
        /* <DEDUP_REMOVED lines=19> */
.L_x_1799:
[----:B------:R-:W-:Y:S05]  /*7ce0*/  BSYNC.RECONVERGENT B0 ;  /* 0x0000000000007941 */ /* 0x000fea0003800200 */
.L_x_1798:
        /* <DEDUP_REMOVED lines=61> */
.L_x_1800:
        /* <DEDUP_REMOVED lines=17> */
.L_x_1802:
[----:B------:R-:W-:Y:S05]  /*81d0*/  BSYNC.RECONVERGENT B0 ;  /* 0x0000000000007941 */ /* 0x000fea0003800200 */
.L_x_1801:
        /* <DEDUP_REMOVED lines=19> */
.L_x_1803:
        /* <DEDUP_REMOVED lines=17> */
.L_x_1805:
[----:B------:R-:W-:Y:S05]  /*8420*/  BSYNC.RECONVERGENT B0 ;  /* 0x0000000000007941 */ /* 0x000fea0003800200 */
.L_x_1804:
        /* <DEDUP_REMOVED lines=19> */
.L_x_1806:
        /* <DEDUP_REMOVED lines=17> */
.L_x_1808:
[----:B------:R-:W-:Y:S05]  /*8670*/  BSYNC.RECONVERGENT B0 ;  /* 0x0000000000007941 */ /* 0x000fea0003800200 */
.L_x_1807:
        /* <DEDUP_REMOVED lines=19> */
.L_x_1809:
        /* <DEDUP_REMOVED lines=17> */
.L_x_1811:
[----:B------:R-:W-:Y:S05]  /*88c0*/  BSYNC.RECONVERGENT B0 ;  /* 0x0000000000007941 */ /* 0x000fea0003800200 */
.L_x_1810:
        /* <DEDUP_REMOVED lines=19> */
.L_x_1812:
        /* <DEDUP_REMOVED lines=17> */
.L_x_1814:
[----:B------:R-:W-:Y:S05]  /*8b10*/  BSYNC.RECONVERGENT B0 ;  /* 0x0000000000007941 */ /* 0x000fea0003800200 */
.L_x_1813:
        /* <DEDUP_REMOVED lines=19> */
.L_x_1815:
        /* <DEDUP_REMOVED lines=17> */
.L_x_1817:
[----:B------:R-:W-:Y:S05]  /*8d60*/  BSYNC.RECONVERGENT B0 ;  /* 0x0000000000007941 */ /* 0x000fea0003800200 */
.L_x_1816:
        /* <DEDUP_REMOVED lines=19> */
.L_x_1818:
        /* <DEDUP_REMOVED lines=17> */
.L_x_1820:
[----:B------:R-:W-:Y:S05]  /*8fb0*/  BSYNC.RECONVERGENT B0 ;  /* 0x0000000000007941 */ /* 0x000fea0003800200 */
.L_x_1819:
[----:B------:R-:W-:Y:S02]  /*8fc0*/  IADD3 R98, PT, PT, R95, R98, RZ ;  /* 0x000000625f627210 */ /* 0x000fe40007ffe0ff */
[----:B------:R-:W-:Y:S02]  /*8fd0*/  IADD3 R99, PT, PT, R99, 0x1, RZ ;  /* 0x0000000163637810 */ /* 0x000fe40007ffe0ff */
[----:B------:R-:W-:-:S13]  /*8fe0*/  ISETP.GE.AND P0, PT, R98, UR4, PT ;  /* 0x0000000462007c0c */ /* 0x000fda000bf06270 */
[----:B------:R-:W-:Y:S05]  /*8ff0*/  @!P0 BRA `(.L_x_1821) ;  /* 0xffffff7000c08947 */ /* 0x000fea000383ffff */
.L_x_1754:
        /* <DEDUP_REMOVED lines=19> */
.L_x_1823:
[----:B------:R-:W-:Y:S05]  /*9130*/  BSYNC.RECONVERGENT B0 ;  /* 0x0000000000007941 */ /* 0x000fea0003800200 */
.L_x_1822:
[----:B------:R-:W-:Y:S05]  /*9140*/  @P0 EXIT ;  /* 0x000000000000094d */ /* 0x000fea0003800000 */
[----:B------:R-:W-:Y:S05]  /*9150*/  @P2 BRA `(.L_x_1824) ;  /* 0x0000000000202947 */ /* 0x000fea0003800000 */
[----:B------:R-:W-:-:S05]  /*9160*/  IMAD R0, R4, R7, RZ ;  /* 0x0000000704007224 */ /* 0x000fca00078e02ff */
[----:B------:R-:W-:-:S13]  /*9170*/  ISETP.NE.AND P0, PT, R0, -0x1, PT ;  /* 0xffffffff0000780c */ /* 0x000fda0003f05270 */
[----:B------:R-:W-:Y:S05]  /*9180*/  @!P0 BRA `(.L_x_1824) ;  /* 0x0000000000148947 */ /* 0x000fea0003800000 */
.L_x_1825:
[----:B0-----:R-:W2:Y:S04]  /*9190*/  LDG.E.STRONG.GPU R5, desc[UR8][R2.64] ;  /* 0x0000000802057981 */ /* 0x001ea8000c1ef900 */
[----:B--2---:R-:W-:Y:S01]  /*91a0*/  CCTL.IVALL ;  /* 0x00000000ff00798f */ /* 0x004fe20002000000 */
[----:B------:R-:W-:Y:S05]  /*91b0*/  YIELD ;  /* 0x0000000000007946 */ /* 0x000fea0003800000 */
[----:B------:R-:W-:-:S13]  /*91c0*/  ISETP.NE.AND P0, PT, R5, R0, PT ;  /* 0x000000000500720c */ /* 0x000fda0003f05270 */
[----:B------:R-:W-:Y:S05]  /*91d0*/  @P0 BRA `(.L_x_1825) ;  /* 0xfffffffc00ec0947 */ /* 0x000fea000383ffff */
.L_x_1824:
        /* <DEDUP_REMOVED lines=74> */
.L_x_1828:
        /* <DEDUP_REMOVED lines=31> */
.L_x_1827:
[----:B------:R-:W-:Y:S05]  /*9870*/  BSYNC.RECONVERGENT B0 ;  /* 0x0000000000007941 */ /* 0x000fea0003800200 */
.L_x_1826:
        /* <DEDUP_REMOVED lines=10> */
.L_x_1829:
        /* <DEDUP_REMOVED lines=22> */
[----:B----4-:R-:W-:-:S02]  /*9a80*/  F2FP.F16.F32.PACK_AB R19, R7, R2 ;  /* 0x000000020713723e */ /* 0x010fc400000000ff */
        /* <DEDUP_REMOVED lines=64> */
.L_x_1830:
        /* <DEDUP_REMOVED lines=15> */
.L_x_4530:


//--------------------- .text._Z35group_norm_nhwc_bwd_one_pass_kernelI11Fp32IOFp16WLi512ELi60ELi480EEv26Group_norm_nhwc_bwd_params --------------------------
	.section	.text._Z35group_norm_nhwc_bwd_one_pass_kernelI11Fp32IOFp16WLi512ELi60ELi480EEv26Group_norm_nhwc_bwd_params,"ax",@progbits
	.align	128
        .global         _Z35group_norm_nhwc_bwd_one_pass_kernelI11Fp32IOFp16WLi512ELi60ELi480EEv26Group_norm_nhwc_bwd_params
        .type           _Z35group_norm_nhwc_bwd_one_pass_kernelI11Fp32IOFp16WLi512ELi60ELi480EEv26Group_norm_nhwc_bwd_params,@function
        .size           _Z35group_norm_nhwc_bwd_one_pass_kernelI11Fp32IOFp16WLi512ELi60ELi480EEv26Group_norm_nhwc_bwd_params,(.L_x_4531 - _Z35group_norm_nhwc_bwd_one_pass_kernelI11Fp32IOFp16WLi512ELi60ELi480EEv26Group_norm_nhwc_bwd_params)
        .other          _Z35group_norm_nhwc_bwd_one_pass_kernelI11Fp32IOFp16WLi512ELi60ELi480EEv26Group_norm_nhwc_bwd_params,@"STO_CUDA_ENTRY STV_DEFAULT"
_Z35group_norm_nhwc_bwd_one_pass_kernelI11Fp32IOFp16WLi512ELi60ELi480EEv26Group_norm_nhwc_bwd_params:
.text._Z35group_norm_nhwc_bwd_one_pass_kernelI11Fp32IOFp16WLi512ELi60ELi480EEv26Group_norm_nhwc_bwd_params:
        /* <DEDUP_REMOVED lines=26> */
.L_x_1857:
        /* <DEDUP_REMOVED lines=13> */
[C---:B------:R-:W-:Y:S01]  /*0270*/  IADD3 R83, PT, PT, R85.reuse, 0x1a0, RZ ;  /* 0x000001a055537810 */ /* 0x040fe20007ffe0ff */
[----:B-1----:R-:W-:Y:S02]  /*0280*/  ULOP3.LUT UR12, UR8, UR14, URZ, 0x3c, !UPT ;  /* 0x0000000e080c7292 */ /* 0x002fe4000f8e3cff */
[----:B0-----:R-:W-:Y:S01]  /*0290*/  MOV R0, UR14 ;  /* 0x0000000e00007c02 */ /* 0x001fe20008000f00 */
[----:B------:R-:W-:Y:S01]  /*02a0*/  UISETP.NE.AND UP0, UPT, UR14, URZ, UPT ;  /* 0x000000ff0e00728c */ /* 0x000fe2000bf05270 */
[----:B------:R-:W-:Y:S02]  /*02b0*/  IADD3 R125, PT, PT, R85, 0x1b0, RZ ;  /* 0x000001b0557d7810 */ /* 0x000fe40007ffe0ff */
        /* <DEDUP_REMOVED lines=24> */
[----:B------:R-:W3:Y:S08]  /*0440*/  @!P4 LDC.64 R58, c[0x0][0x3a0] ;  /* 0x0000e800ff3acb82 */ /* 0x000ef00000000a00 */
[----:B------:R-:W3:Y:S01]  /*0450*/  @!P6 LDC.64 R56, c[0x0][0x3a0] ;  /* 0x0000e800ff38eb82 */ /* 0x000ee20000000a00 */
[----:B-1----:R-:W-:Y:S01]  /*0460*/  R2UR UR7, R2 ;  /* 0x00000000020772ca */ /* 0x002fe200000e0000 */
[----:B0-----:R-:W-:-:S06]  /*0470*/  @!P6 IMAD R6, R13, R22, RZ ;  /* 0x000000160d06e224 */ /* 0x001fcc00078e02ff */
[----:B------:R-:W0:Y:S01]  /*0480*/  @!P6 LDC.64 R26, c[0x0][0x398] ;  /* 0x0000e600ff1aeb82 */ /* 0x000e220000000a00 */
[----:B------:R-:W-:-:S05]  /*0490*/  @!P6 IMAD R23, R9, R23, R6 ;  /* 0x000000170917e224 */ /* 0x000fca00078e0206 */
        /* <DEDUP_REMOVED lines=29> */
[----:B------:R-:W-:-:S03]  /*0670*/  IADD3 R11, PT, PT, R85, 0x30, RZ ;  /* 0x00000030550b7810 */ /* 0x000fc60007ffe0ff */
[----:B------:R-:W-:Y:S01]  /*0680*/  HFMA2 R94, -RZ, RZ, 0, 0 ;  /* 0x00000000ff5e7431 */ /* 0x000fe200000001ff */
[----:B------:R-:W1:Y:S01]  /*0690*/  LDCU.64 UR6, c[0x0][0x3b8] ;  /* 0x00007700ff0677ac */ /* 0x000e620008000a00 */
[----:B------:R-:W-:Y:S01]  /*06a0*/  @!P3 IMAD R15, R85, R15, R0 ;  /* 0x0000000f550fb224 */ /* 0x000fe200078e0200 */
[----:B------:R-:W-:Y:S01]  /*06b0*/  IADD3 R65, PT, PT, R67, UR5, RZ ;  /* 0x0000000543417c10 */ /* 0x000fe2000fffe0ff */
[----:B----4-:R-:W-:Y:S01]  /*06c0*/  @!P4 IMAD R0, R5, R20, RZ ;  /* 0x000000140500c224 */ /* 0x010fe200078e02ff */
[----:B------:R-:W-:Y:S02]  /*06d0*/  @!P3 MOV R64, R66 ;  /* 0x000000420040b202 */ /* 0x000fe40000000f00 */
[----:B------:R-:W-:Y:S02]  /*06e0*/  ISETP.GE.U32.AND P0, PT, R11, UR16, PT ;  /* 0x000000100b007c0c */ /* 0x000fe4000bf06070 */
[----:B------:R-:W-:Y:S01]  /*06f0*/  SHF.R.S32.HI R17, RZ, 0x1f, R11 ;  /* 0x0000001fff117819 */ /* 0x000fe2000001140b */
[----:B------:R-:W-:-:S03]  /*0700*/  @!P3 IMAD.WIDE.U32 R2, R85, R14, R64 ;  /* 0x0000000e5502b225 */ /* 0x000fc600078e0040 */
[----:B------:R-:W-:Y:S02]  /*0710*/  ISETP.GE.AND.EX P5, PT, R17, UR17, PT, P0 ;  /* 0x0000001111007c0c */ /* 0x000fe4000bfa6300 */
[----:B------:R-:W-:Y:S02]  /*0720*/  @!P3 IADD3 R15, PT, PT, R3, R15, RZ ;  /* 0x0000000f030fb210 */ /* 0x000fe40007ffe0ff */
[C---:B------:R-:W-:Y:S02]  /*0730*/  @!P3 SHF.L.U32 R3, R2.reuse, 0x2, RZ ;  /* 0x000000020203b819 */ /* 0x040fe400000006ff */
[----:B------:R-:W-:Y:S02]  /*0740*/  @!P3 SHF.L.U64.HI R2, R2, 0x2, R15 ;  /* 0x000000020202b819 */ /* 0x000fe4000001020f */
[C---:B---3--:R-:W-:Y:S02]  /*0750*/  @!P3 IADD3 R4, P2, PT, R3.reuse, R18, RZ ;  /* 0x000000120304b210 */ /* 0x048fe40007f5e0ff */
[----:B------:R-:W-:-:S02]  /*0760*/  @!P3 IADD3 R74, P1, PT, R3, R74, RZ ;  /* 0x0000004a034ab210 */ /* 0x000fc40007f3e0ff */
[C---:B------:R-:W-:Y:S01]  /*0770*/  @!P3 IADD3.X R5, PT, PT, R2.reuse, R19, RZ, P2, !PT ;  /* 0x000000130205b210 */ /* 0x040fe200017fe4ff */
[----:B------:R-:W2:Y:S01]  /*0780*/  @!P5 LDC.64 R28, c[0x0][0x3f8] ;  /* 0x0000fe00ff1cdb82 */ /* 0x000ea20000000a00 */
[----:B------:R-:W-:Y:S02]  /*0790*/  LOP3.LUT P2, RZ, R95, 0x800000, RZ, 0xc0, !PT ;  /* 0x008000005fff7812 */ /* 0x000fe4000784c0ff */
[----:B------:R-:W-:Y:S02]  /*07a0*/  @!P3 IADD3.X R75, PT, PT, R2, R75, RZ, P1, !PT ;  /* 0x0000004b024bb210 */ /* 0x000fe40000ffe4ff */
[----:B------:R-:W-:Y:S02]  /*07b0*/  IADD3 R15, PT, PT, R85, 0x40, RZ ;  /* 0x00000040550f7810 */ /* 0x000fe40007ffe0ff */
[----:B------:R-:W-:Y:S01]  /*07c0*/  LOP3.LUT R95, R95, 0xffdfffff, RZ, 0xc0, !PT ;  /* 0xffdfffff5f5f7812 */ /* 0x000fe200078ec0ff */
[----:B------:R-:W3:Y:S01]  /*07d0*/  @!P5 LDC.64 R54, c[0x0][0x3a0] ;  /* 0x0000e800ff36db82 */ /* 0x000ee20000000a00 */
[----:B------:R-:W-:-:S02]  /*07e0*/  ISETP.GE.U32.AND P0, PT, R15, UR16, PT ;  /* 0x000000100f007c0c */ /* 0x000fc4000bf06070 */
[----:B------:R-:W-:Y:S02]  /*07f0*/  SHF.R.S32.HI R19, RZ, 0x1f, R15 ;  /* 0x0000001fff137819 */ /* 0x000fe4000001140f */
[----:B------:R-:W-:Y:S01]  /*0800*/  @P5 LOP3.LUT R95, R95, 0x200000, RZ, 0xfc, !PT ;  /* 0x002000005f5f5812 */ /* 0x000fe200078efcff */
[----:B------:R-:W-:Y:S01]  /*0810*/  @!P2 IMAD R21, R7, R21, R0 ;  /* 0x000000150715a224 */ /* 0x000fe200078e0200 */
[----:B------:R-:W-:Y:S01]  /*0820*/  @!P2 MOV R2, R66 ;  /* 0x000000420002a202 */ /* 0x000fe20000000f00 */
[----:B------:R-:W4:Y:S01]  /*0830*/  @!P2 LDC.64 R24, c[0x0][0x398] ;  /* 0x0000e600ff18ab82 */ /* 0x000f220000000a00 */
[----:B------:R-:W-:Y:S02]  /*0840*/  @!P2 MOV R3, R65 ;  /* 0x000000410003a202 */ /* 0x000fe40000000f00 */
[----:B------:R-:W-:Y:S02]  /*0850*/  ISETP.GE.AND.EX P4, PT, R19, UR17, PT, P0 ;  /* 0x0000001113007c0c */ /* 0x000fe4000bf86300 */
[----:B------:R-:W-:Y:S01]  /*0860*/  LOP3.LUT R95, R95, 0xffefffff, RZ, 0xc0, !PT ;  /* 0xffefffff5f5f7812 */ /* 0x000fe200078ec0ff */
[----:B------:R-:W-:Y:S01]  /*0870*/  @!P2 IMAD.WIDE.U32 R2, R7, R20, R2 ;  /* 0x000000140702a225 */ /* 0x000fe200078e0002 */
[----:B------:R-:W-:-:S04]  /*0880*/  IADD3 R7, PT, PT, R85, 0x50, RZ ;  /* 0x0000005055077810 */ /* 0x000fc80007ffe0ff */
[----:B------:R-:W-:Y:S02]  /*0890*/  @!P2 IADD3 R3, PT, PT, R3, R21, RZ ;  /* 0x000000150303a210 */ /* 0x000fe40007ffe0ff */
[C---:B------:R-:W-:Y:S02]  /*08a0*/  @!P2 SHF.L.U32 R13, R2.reuse, 0x2, RZ ;  /* 0x00000002020da819 */ /* 0x040fe400000006ff */
[----:B------:R-:W-:Y:S01]  /*08b0*/  @!P2 SHF.L.U64.HI R0, R2, 0x2, R3 ;  /* 0x000000020200a819 */ /* 0x000fe20000010203 */
[----:B------:R-:W0:Y:S01]  /*08c0*/  @!P4 LDC.64 R30, c[0x0][0x3f8] ;  /* 0x0000fe00ff1ecb82 */ /* 0x000e220000000a00 */
[----:B------:R-:W-:Y:S02]  /*08d0*/  @!P6 MOV R2, R66 ;  /* 0x000000420002e202 */ /* 0x000fe40000000f00 */
[----:B------:R-:W-:Y:S02]  /*08e0*/  @!P6 MOV R3, R65 ;  /* 0x000000410003e202 */ /* 0x000fe40000000f00 */
[----:B------:R-:W-:-:S02]  /*08f0*/  @!P2 IADD3 R58, P0, PT, R13, R58, RZ ;  /* 0x0000003a0d3aa210 */ /* 0x000fc40007f1e0ff */
[----:B------:R-:W-:Y:S01]  /*0900*/  ISETP.GE.U32.AND P1, PT, R7, UR16, PT ;  /* 0x0000001007007c0c */ /* 0x000fe2000bf26070 */
[----:B------:R-:W-:Y:S01]  /*0910*/  @!P6 IMAD.WIDE.U32 R2, R9, R22, R2 ;  /* 0x000000160902e225 */ /* 0x000fe200078e0002 */
[C---:B------:R-:W-:Y:S01]  /*0920*/  @!P2 IADD3.X R59, PT, PT, R0.reuse, R59, RZ, P0, !PT ;  /* 0x0000003b003ba210 */ /* 0x040fe200007fe4ff */
[----:B------:R-:W1:Y:S01]  /*0930*/  @!P4 LDC.64 R52, c[0x0][0x3a0] ;  /* 0x0000e800ff34cb82 */ /* 0x000e620000000a00 */
[----:B----4-:R-:W-:Y:S02]  /*0940*/  @!P2 IADD3 R12, P0, PT, R13, R24, RZ ;  /* 0x000000180d0ca210 */ /* 0x010fe40007f1e0ff */
[----:B------:R-:W-:Y:S02]  /*0950*/  SHF.R.S32.HI R21, RZ, 0x1f, R7 ;  /* 0x0000001fff157819 */ /* 0x000fe40000011407 */
[----:B------:R-:W-:Y:S02]  /*0960*/  @!P6 IADD3 R3, PT, PT, R3, R23, RZ ;  /* 0x000000170303e210 */ /* 0x000fe40007ffe0ff */
[----:B------:R-:W-:Y:S01]  /*0970*/  @!P2 IADD3.X R13, PT, PT, R0, R25, RZ, P0, !PT ;  /* 0x00000019000da210 */ /* 0x000fe200007fe4ff */
[----:B------:R-:W4:Y:S01]  /*0980*/  @!P5 LDC.64 R22, c[0x0][0x398] ;  /* 0x0000e600ff16db82 */ /* 0x000f220000000a00 */
[----:B------:R-:W-:-:S02]  /*0990*/  ISETP.GE.AND.EX P3, PT, R21, UR17, PT, P1 ;  /* 0x0000001115007c0c */ /* 0x000fc4000bf66310 */
[C---:B------:R-:W-:Y:S02]  /*09a0*/  @!P6 SHF.L.U32 R73, R2.reuse, 0x2, RZ ;  /* 0x000000020249e819 */ /* 0x040fe400000006ff */
[----:B------:R-:W-:Y:S01]  /*09b0*/  @!P6 SHF.L.U64.HI R0, R2, 0x2, R3 ;  /* 0x000000020200e819 */ /* 0x000fe20000010203 */
[----:B--2---:R-:W-:Y:S01]  /*09c0*/  @!P5 IMAD R2, R17, R28, RZ ;  /* 0x0000001c1102d224 */ /* 0x004fe200078e02ff */
[----:B------:R-:W-:Y:S01]  /*09d0*/  @!P5 MOV R3, R65 ;  /* 0x000000410003d202 */ /* 0x000fe20000000f00 */
[----:B0-----:R-:W-:Y:S01]  /*09e0*/  @!P4 IMAD R6, R19, R30, RZ ;  /* 0x0000001e1306c224 */ /* 0x001fe200078e02ff */
[----:B------:R-:W-:Y:S01]  /*09f0*/  @!P6 IADD3 R56, P0, PT, R73, R56, RZ ;  /* 0x000000384938e210 */ /* 0x000fe20007f1e0ff */
[----:B------:R-:W-:Y:S01]  /*0a00*/  @!P5 IMAD R9, R11, R29, R2 ;  /* 0x0000001d0b09d224 */ /* 0x000fe200078e0202 */
[----:B------:R-:W-:Y:S02]  /*0a10*/  @!P5 MOV R2, R66 ;  /* 0x000000420002d202 */ /* 0x000fe40000000f00 */
[----:B------:R-:W-:Y:S01]  /*0a20*/  @!P6 IADD3.X R57, PT, PT, R0, R57, RZ, P0, !PT ;  /* 0x000000390039e210 */ /* 0x000fe200007fe4ff */
[----:B------:R-:W0:Y:S01]  /*0a30*/  @!P3 LDC.64 R16, c[0x0][0x3f8] ;  /* 0x0000fe00ff10bb82 */ /* 0x000e220000000a00 */
[----:B------:R-:W-:Y:S01]  /*0a40*/  @!P6 IADD3 R72, P0, PT, R73, R26, RZ ;  /* 0x0000001a4948e210 */ /* 0x000fe20007f1e0ff */
[----:B------:R-:W-:Y:S01]  /*0a50*/  @!P5 IMAD.WIDE.U32 R2, R11, R28, R2 ;  /* 0x0000001c0b02d225 */ /* 0x000fe200078e0002 */
[----:B------:R-:W-:-:S02]  /*0a60*/  @P4 LOP3.LUT R95, R95, 0x100000, RZ, 0xfc, !PT ;  /* 0x001000005f5f4812 */ /* 0x000fc400078efcff */
[----:B------:R-:W-:Y:S02]  /*0a70*/  @!P6 IADD3.X R73, PT, PT, R0, R27, RZ, P0, !PT ;  /* 0x0000001b0049e210 */ /* 0x000fe400007fe4ff */
[----:B------:R-:W-:Y:S01]  /*0a80*/  @!P5 IADD3 R3, PT, PT, R3, R9, RZ ;  /* 0x000000090303d210 */ /* 0x000fe20007ffe0ff */
[----:B------:R-:W2:Y:S01]  /*0a90*/  @!P4 LDC.64 R10, c[0x0][0x398] ;  /* 0x0000e600ff0acb82 */ /* 0x000ea20000000a00 */
[C---:B------:R-:W-:Y:S01]  /*0aa0*/  @!P5 SHF.L.U32 R63, R2.reuse, 0x2, RZ ;  /* 0x00000002023fd819 */ /* 0x040fe200000006ff */
[----:B------:R-:W-:Y:S01]  /*0ab0*/  @!P4 IMAD R9, R15, R31, R6 ;  /* 0x0000001f0f09c224 */ /* 0x000fe200078e0206 */
[----:B------:R-:W-:Y:S02]  /*0ac0*/  @!P5 SHF.L.U64.HI R0, R2, 0x2, R3 ;  /* 0x000000020200d819 */ /* 0x000fe40000010203 */
[----:B------:R-:W-:Y:S02]  /*0ad0*/  @!P4 MOV R2, R66 ;  /* 0x000000420002c202 */ /* 0x000fe40000000f00 */
[----:B------:R-:W-:Y:S01]  /*0ae0*/  @!P4 MOV R3, R65 ;  /* 0x000000410003c202 */ /* 0x000fe20000000f00 */
[----:B------:R-:W2:Y:S01]  /*0af0*/  @!P3 LDC.64 R50, c[0x0][0x3a0] ;  /* 0x0000e800ff32bb82 */ /* 0x000ea20000000a00 */
[----:B---3--:R-:W-:-:S02]  /*0b00*/  @!P5 IADD3 R54, P0, PT, R63, R54, RZ ;  /* 0x000000363f36d210 */ /* 0x008fc40007f1e0ff */
[----:B------:R-:W-:Y:S01]  /*0b10*/  LOP3.LUT R95, R95, 0xfff7ffff, RZ, 0xc0, !PT ;  /* 0xfff7ffff5f5f7812 */ /* 0x000fe200078ec0ff */
[----:B------:R-:W-:Y:S01]  /*0b20*/  @!P4 IMAD.WIDE.U32 R2, R15, R30, R2 ;  /* 0x0000001e0f02c225 */ /* 0x000fe200078e0002 */
[C---:B------:R-:W-:Y:S02]  /*0b30*/  @!P5 IADD3.X R55, PT, PT, R0.reuse, R55, RZ, P0, !PT ;  /* 0x000000370037d210 */ /* 0x040fe400007fe4ff */
[----:B----4-:R-:W-:Y:S01]  /*0b40*/  @!P5 IADD3 R62, P0, PT, R63, R22, RZ ;  /* 0x000000163f3ed210 */ /* 0x010fe20007f1e0ff */
[----:B------:R-:W3:Y:S01]  /*0b50*/  @!P3 LDC.64 R14, c[0x0][0x398] ;  /* 0x0000e600ff0ebb82 */ /* 0x000ee20000000a00 */
[----:B------:R-:W-:Y:S01]  /*0b60*/  @!P4 IADD3 R3, PT, PT, R3, R9, RZ ;  /* 0x000000090303c210 */ /* 0x000fe20007ffe0ff */
[----:B0-----:R-:W-:Y:S01]  /*0b70*/  @!P3 IMAD R6, R21, R16, RZ ;  /* 0x000000101506b224 */ /* 0x001fe200078e02ff */
[----:B------:R-:W-:Y:S02]  /*0b80*/  @!P5 IADD3.X R63, PT, PT, R0, R23, RZ, P0, !PT ;  /* 0x00000017003fd210 */ /* 0x000fe400007fe4ff */
[C---:B------:R-:W-:Y:S01]  /*0b90*/  @!P4 SHF.L.U32 R119, R2.reuse, 0x2, RZ ;  /* 0x000000020277c819 */ /* 0x040fe200000006ff */
[----:B------:R-:W-:Y:S01]  /*0ba0*/  @!P3 IMAD R9, R7, R17, R6 ;  /* 0x000000110709b224 */ /* 0x000fe200078e0206 */
[----:B------:R-:W-:-:S02]  /*0bb0*/  @!P4 SHF.L.U64.HI R0, R2, 0x2, R3 ;  /* 0x000000020200c819 */ /* 0x000fc40000010203 */
[----:B------:R-:W-:Y:S02]  /*0bc0*/  @!P3 MOV R2, R66 ;  /* 0x000000420002b202 */ /* 0x000fe40000000f00 */
[----:B------:R-:W-:Y:S02]  /*0bd0*/  @!P3 MOV R3, R65 ;  /* 0x000000410003b202 */ /* 0x000fe40000000f00 */
[----:B-1----:R-:W-:Y:S02]  /*0be0*/  @!P4 IADD3 R52, P0, PT, R119, R52, RZ ;  /* 0x000000347734c210 */ /* 0x002fe40007f1e0ff */
[----:B------:R-:W-:Y:S01]  /*0bf0*/  @P3 LOP3.LUT R95, R95, 0x80000, RZ, 0xfc, !PT ;  /* 0x000800005f5f3812 */ /* 0x000fe200078efcff */
[----:B------:R-:W-:Y:S01]  /*0c00*/  @!P3 IMAD.WIDE.U32 R2, R7, R16, R2 ;  /* 0x000000100702b225 */ /* 0x000fe200078e0002 */
[----:B------:R-:W-:Y:S02]  /*0c10*/  @!P4 IADD3.X R53, PT, PT, R0, R53, RZ, P0, !PT ;  /* 0x000000350035c210 */ /* 0x000fe400007fe4ff */
[----:B--2---:R-:W-:-:S02]  /*0c20*/  @!P4 IADD3 R118, P0, PT, R119, R10, RZ ;  /* 0x0000000a7776c210 */ /* 0x004fc40007f1e0ff */
[----:B------:R-:W-:Y:S02]  /*0c30*/  @!P3 IADD3 R3, PT, PT, R3, R9, RZ ;  /* 0x000000090303b210 */ /* 0x000fe40007ffe0ff */
[----:B------:R-:W-:Y:S02]  /*0c40*/  @!P3 SHF.L.U32 R117, R2, 0x2, RZ ;  /* 0x000000020275b819 */ /* 0x000fe400000006ff */
[----:B------:R-:W-:Y:S02]  /*0c50*/  @!P4 IADD3.X R119, PT, PT, R0, R11, RZ, P0, !PT ;  /* 0x0000000b0077c210 */ /* 0x000fe400007fe4ff */
[----:B------:R-:W-:Y:S02]  /*0c60*/  @!P3 SHF.L.U64.HI R2, R2, 0x2, R3 ;  /* 0x000000020202b819 */ /* 0x000fe40000010203 */
[----:B------:R-:W-:Y:S02]  /*0c70*/  @!P3 IADD3 R50, P0, PT, R117, R50, RZ ;  /* 0x000000327532b210 */ /* 0x000fe40007f1e0ff */
[----:B------:R-:W-:-:S02]  /*0c80*/  IADD3 R7, PT, PT, R85, 0x60, RZ ;  /* 0x0000006055077810 */ /* 0x000fc40007ffe0ff */
[C---:B------:R-:W-:Y:S02]  /*0c90*/  @!P3 IADD3.X R51, PT, PT, R2.reuse, R51, RZ, P0, !PT ;  /* 0x000000330233b210 */ /* 0x040fe400007fe4ff */
[----:B---3--:R-:W-:Y:S02]  /*0ca0*/  @!P3 IADD3 R116, P0, PT, R117, R14, RZ ;  /* 0x0000000e7574b210 */ /* 0x008fe40007f1e0ff */
[----:B------:R-:W-:Y:S01]  /*0cb0*/  SHF.R.S32.HI R3, RZ, 0x1f, R7 ;  /* 0x0000001fff037819 */ /* 0x000fe20000011407 */
[----:B------:R-:W-:Y:S01]  /*0cc0*/  STL.64 [R1+0x2e0], R50 ;  /* 0x0002e03201007387 */ /* 0x000fe20000100a00 */
[----:B------:R-:W-:Y:S02]  /*0cd0*/  @!P3 IADD3.X R117, PT, PT, R2, R15, RZ, P0, !PT ;  /* 0x0000000f0275b210 */ /* 0x000fe400007fe4ff */
[----:B------:R-:W-:Y:S02]  /*0ce0*/  ISETP.GE.U32.AND P0, PT, R7, UR16, PT ;  /* 0x0000001007007c0c */ /* 0x000fe4000bf06070 */
[----:B------:R-:W-:-:S02]  /*0cf0*/  LOP3.LUT R95, R95, 0xfffbffff, RZ, 0xc0, !PT ;  /* 0xfffbffff5f5f7812 */ /* 0x000fc400078ec0ff */
        /* <DEDUP_REMOVED lines=382> */
[----:B------:R-:W-:Y:S02]  /*24e0*/  SHF.R.S32.HI R15, RZ, 0x1f, R19 ;  /* 0x0000001fff0f7819 */ /* 0x000fe40000011413 */
[----:B0-----:R-:W-:-:S04]  /*24f0*/  @!P1 IADD3 R24, P0, PT, R25, R16, RZ ;  /* 0x0000001019189210 */ /* 0x001fc80007f1e0ff */
[----:B------:R-:W-:Y:S02]  /*2500*/  @!P1 IADD3.X R25, PT, PT, R14, R17, RZ, P0, !PT ;  /* 0x000000110e199210 */ /* 0x000fe400007fe4ff */
        /* <DEDUP_REMOVED lines=53> */
[----:B------:R-:W-:Y:S01]  /*2860*/  SHF.R.S32.HI R83, RZ, 0x1f, R125 ;  /* 0x0000001fff537819 */ /* 0x000fe2000001147d */
        /* <DEDUP_REMOVED lines=18> */
[----:B------:R-:W-:Y:S02]  /*2990*/  @!P2 IMAD.WIDE.U32 R82, R125, R60, R82 ;  /* 0x0000003c7d52a225 */ /* 0x000fe400078e0052 */
[----:B------:R-:W0:Y:S03]  /*29a0*/  @!P2 LDC.64 R124, c[0x0][0x398] ;  /* 0x0000e600ff7cab82 */ /* 0x000e260000000a00 */
[----:B------:R-:W-:Y:S02]  /*29b0*/  @!P2 IADD3 R83, PT, PT, R83, R61, RZ ;  /* 0x0000003d5353a210 */ /* 0x000fe40007ffe0ff */
[C---:B------:R-:W-:Y:S02]  /*29c0*/  @!P2 SHF.L.U32 R61, R82.reuse, 0x2, RZ ;  /* 0x00000002523da819 */ /* 0x040fe400000006ff */
[----:B------:R-:W-:-:S02]  /*29d0*/  @!P2 SHF.L.U64.HI R82, R82, 0x2, R83 ;  /* 0x000000025252a819 */ /* 0x000fc40000010253 */
[C---:B-1----:R-:W-:Y:S02]  /*29e0*/  @!P2 IADD3 R40, P3, PT, R61.reuse, R14, RZ ;  /* 0x0000000e3d28a210 */ /* 0x042fe40007f7e0ff */
[----:B------:R-:W-:Y:S02]  /*29f0*/  SHF.R.S32.HI R83, RZ, 0x1f, R0 ;  /* 0x0000001fff537819 */ /* 0x000fe40000011400 */
        /* <DEDUP_REMOVED lines=361> */
[----:B0-----:R-:W-:Y:S01]  /*4090*/  CS2R R34, SRZ ;  /* 0x0000000000227805 */ /* 0x001fe2000001ff00 */
[----:B------:R0:W-:Y:S04]  /*40a0*/  STL [R1+0x25c], R94 ;  /* 0x00025c5e01007387 */ /* 0x0001e80000100800 */
[----:B------:R1:W-:Y:S01]  /*40b0*/  STL.64 [R1+0x188], R30 ;  /* 0x0001881e01007387 */ /* 0x0003e20000100a00 */
[----:B0-----:R-:W-:Y:S01]  /*40c0*/  HFMA2 R94, -RZ, RZ, 0, 0 ;  /* 0x00000000ff5e7431 */ /* 0x001fe200000001ff */
[----:B-1----:R-:W-:-:S02]  /*40d0*/  CS2R R30, SRZ ;  /* 0x00000000001e7805 */ /* 0x002fc4000001ff00 */
[----:B--2---:R-:W-:Y:S02]  /*40e0*/  @!P1 MOV R110, R12 ;  /* 0x0000000c006e9202 */ /* 0x004fe40000000f00 */
[----:B------:R-:W-:Y:S01]  /*40f0*/  @!P1 MOV R111, R13 ;  /* 0x0000000d006f9202 */ /* 0x000fe20000000f00 */
[----:B------:R0:W-:Y:S01]  /*4100*/  STL.64 [R1+0x80], R12 ;  /* 0x0000800c01007387 */ /* 0x0001e20000100a00 */
[----:B----4-:R-:W-:Y:S02]  /*4110*/  @!P1 MOV R40, R32 ;  /* 0x0000002000289202 */ /* 0x010fe40000000f00 */
[----:B------:R-:W-:Y:S02]  /*4120*/  @!P1 MOV R39, R33 ;  /* 0x0000002100279202 */ /* 0x000fe40000000f00 */
[----:B------:R-:W-:Y:S02]  /*4130*/  LOP3.LUT P1, RZ, R95, 0x80, RZ, 0xc0, !PT ;  /* 0x000000805fff7812 */ /* 0x000fe4000782c0ff */
[----:B0-----:R-:W-:-:S02]  /*4140*/  CS2R R12, SRZ ;  /* 0x00000000000c7805 */ /* 0x001fc4000001ff00 */
        /* <DEDUP_REMOVED lines=8> */
[----:B------:R1:W3:Y:S01]  /*41d0*/  @!P1 LDG.E.64 R68, desc[UR10][R90.64] ;  /* 0x0000000a5a449981 */ /* 0x0002e2000c1e1b00 */
[----:B0-----:R-:W-:-:S03]  /*41e0*/  CS2R R4, SRZ ;  /* 0x0000000000047805 */ /* 0x001fc6000001ff00 */
[----:B------:R0:W-:Y:S01]  /*41f0*/  STL.64 [R1+0x180], R32 ;  /* 0x0001802001007387 */ /* 0x0001e20000100a00 */
[----:B-1----:R-:W-:Y:S02]  /*4200*/  MOV R90, R92 ;  /* 0x0000005c005a7202 */ /* 0x002fe40000000f00 */
[----:B------:R-:W-:Y:S02]  /*4210*/  MOV R91, R93 ;  /* 0x0000005d005b7202 */ /* 0x000fe40000000f00 */
[----:B------:R-:W-:Y:S02]  /*4220*/  MOV R92, R96 ;  /* 0x00000060005c7202 */ /* 0x000fe40000000f00 */
[----:B------:R-:W-:Y:S02]  /*4230*/  MOV R93, R97 ;  /* 0x00000061005d7202 */ /* 0x000fe40000000f00 */
[----:B------:R-:W-:Y:S02]  /*4240*/  CS2R R96, SRZ ;  /* 0x0000000000607805 */ /* 0x000fe4000001ff00 */
[----:B------:R-:W-:-:S02]  /*4250*/  @!P0 MOV R94, R14 ;  /* 0x0000000e005e8202 */ /* 0x000fc40000000f00 */
[----:B0-----:R-:W-:Y:S02]  /*4260*/  CS2R R32, SRZ ;  /* 0x0000000000207805 */ /* 0x001fe4000001ff00 */
[----:B------:R-:W-:Y:S01]  /*4270*/  @!P0 MOV R96, R15 ;  /* 0x0000000f00608202 */ /* 0x000fe20000000f00 */
[----:B------:R0:W4:Y:S02]  /*4280*/  @!P2 LDG.E.64 R4, desc[UR10][R10.64] ;  /* 0x0000000a0a04a981 */ /* 0x000124000c1e1b00 */
[----:B0-----:R-:W-:Y:S02]  /*4290*/  CS2R R10, SRZ ;  /* 0x00000000000a7805 */ /* 0x001fe4000001ff00 */
[----:B------:R-:W-:-:S04]  /*42a0*/  @!P0 MOV R32, R70 ;  /* 0x0000004600208202 */ /* 0x000fc80000000f00 */
[----:B------:R0:W4:Y:S01]  /*42b0*/  @!P2 LDG.E.64 R10, desc[UR10][R86.64] ;  /* 0x0000000a560aa981 */ /* 0x000122000c1e1b00 */
[----:B------:R-:W-:Y:S02]  /*42c0*/  @!P0 MOV R31, R71 ;  /* 0x00000047001f8202 */ /* 0x000fe40000000f00 */
[----:B------:R-:W-:Y:S02]  /*42d0*/  LOP3.LUT P0, RZ, R95, 0x8, RZ, 0xc0, !PT ;  /* 0x000000085fff7812 */ /* 0x000fe4000780c0ff */
[----:B0-----:R-:W-:Y:S02]  /*42e0*/  MOV R86, R6 ;  /* 0x0000000600567202 */ /* 0x001fe40000000f00 */
[----:B------:R-:W-:Y:S02]  /*42f0*/  MOV R87, R7 ;  /* 0x0000000700577202 */ /* 0x000fe40000000f00 */
[----:B------:R-:W4:Y:S04]  /*4300*/  LDL.LU.64 R6, [R1+0x2a0] ;  /* 0x0002a00001067983 */ /* 0x000f280000300a00 */
[----:B------:R0:W-:Y:S02]  /*4310*/  STL.64 [R1+0xa0], R14 ;  /* 0x0000a00e01007387 */ /* 0x0001e40000100a00 */
[----:B0-----:R-:W-:-:S06]  /*4320*/  CS2R R14, SRZ ;  /* 0x00000000000e7805 */ /* 0x001fcc000001ff00 */
[----:B------:R0:W4:Y:S02]  /*4330*/  @!P0 LDG.E.64 R14, desc[UR10][R2.64] ;  /* 0x0000000a020e8981 */ /* 0x000124000c1e1b00 */
[----:B0-----:R-:W-:-:S06]  /*4340*/  CS2R R2, SRZ ;  /* 0x0000000000027805 */ /* 0x001fcc000001ff00 */
[----:B------:R-:W4:Y:S04]  /*4350*/  @!P0 LDG.E.64 R2, desc[UR10][R76.64] ;  /* 0x0000000a4c028981 */ /* 0x000f28000c1e1b00 */
[----:B------:R0:W-:Y:S02]  /*4360*/  STL.64 [R1+0x1a0], R70 ;  /* 0x0001a04601007387 */ /* 0x0001e40000100a00 */
[----:B0-----:R-:W-:Y:S02]  /*4370*/  CS2R R70, SRZ ;  /* 0x0000000000467805 */ /* 0x001fe4000001ff00 */
[----:B------:R0:W-:Y:S04]  /*4380*/  STL [R1+0x23c], R0 ;  /* 0x00023c0001007387 */ /* 0x0001e80000100800 */
[----:B------:R1:W-:Y:S01]  /*4390*/  STL.64 [R1+0x190], R80 ;  /* 0x0001905001007387 */ /* 0x0003e20000100a00 */
[----:B0-----:R-:W-:Y:S01]  /*43a0*/  HFMA2 R0, -RZ, RZ, 0, 0 ;  /* 0x00000000ff007431 */ /* 0x001fe200000001ff */
[----:B-1----:R-:W-:-:S02]  /*43b0*/  MOV R80, R88 ;  /* 0x0000005800507202 */ /* 0x002fc40000000f00 */
[----:B------:R-:W-:Y:S02]  /*43c0*/  MOV R81, R89 ;  /* 0x0000005900517202 */ /* 0x000fe40000000f00 */
[----:B------:R-:W-:Y:S02]  /*43d0*/  CS2R R88, SRZ ;  /* 0x0000000000587805 */ /* 0x000fe4000001ff00 */
[----:B--2---:R-:W-:Y:S02]  /*43e0*/  @!P1 MOV R97, R12 ;  /* 0x0000000c00619202 */ /* 0x004fe40000000f00 */
[----:B------:R-:W-:Y:S01]  /*43f0*/  @!P1 MOV R102, R13 ;  /* 0x0000000d00669202 */ /* 0x000fe20000000f00 */
[----:B------:R0:W-:Y:S01]  /*4400*/  STL.64 [R1+0x98], R12 ;  /* 0x0000980c01007387 */ /* 0x0001e20000100a00 */
[----:B---3--:R-:W-:Y:S02]  /*4410*/  @!P1 MOV R34, R68 ;  /* 0x0000004400229202 */ /* 0x008fe40000000f00 */
[----:B------:R-:W-:-:S02]  /*4420*/  @!P1 MOV R33, R69 ;  /* 0x0000004500219202 */ /* 0x000fc40000000f00 */
[----:B------:R-:W-:Y:S02]  /*4430*/  LOP3.LUT P1, RZ, R95, 0x10, RZ, 0xc0, !PT ;  /* 0x000000105fff7812 */ /* 0x000fe4000782c0ff */
[----:B0-----:R-:W-:Y:S01]  /*4440*/  CS2R R12, SRZ ;  /* 0x00000000000c7805 */ /* 0x001fe2000001ff00 */
[----:B------:R0:W-:Y:S02]  /*4450*/  STL.64 [R1+0x198], R68 ;  /* 0x0001984401007387 */ /* 0x0001e40000100a00 */
[----:B0-----:R-:W-:-:S08]  /*4460*/  CS2R R68, SRZ ;  /* 0x0000000000447805 */ /* 0x001fd0000001ff00 */
[----:B----4-:R0:W2:Y:S02]  /*4470*/  @!P1 LDG.E.64 R12, desc[UR10][R6.64] ;  /* 0x0000000a060c9981 */ /* 0x0100a4000c1e1b00 */
[----:B0-----:R-:W-:-:S06]  /*4480*/  CS2R R6, SRZ ;  /* 0x0000000000067805 */ /* 0x001fcc000001ff00 */
[----:B------:R-:W3:Y:S01]  /*4490*/  @!P1 LDG.E.64 R6, desc[UR10][R78.64] ;  /* 0x0000000a4e069981 */ /* 0x000ee2000c1e1b00 */
[----:B------:R-:W-:Y:S02]  /*44a0*/  @!P0 MOV R69, R14 ;  /* 0x0000000e00458202 */ /* 0x000fe40000000f00 */
        /* <DEDUP_REMOVED lines=8> */
[----:B------:R-:W-:Y:S02]  /*4530*/  @!P2 MOV R30, R10 ;  /* 0x0000000a001ea202 */ /* 0x000fe40000000f00 */
[----:B------:R-:W-:Y:S02]  /*4540*/  @!P2 MOV R0, R11 ;  /* 0x0000000b0000a202 */ /* 0x000fe40000000f00 */
[----:B------:R-:W-:Y:S01]  /*4550*/  LOP3.LUT P2, RZ, R95, 0x4, RZ, 0xc0, !PT ;  /* 0x000000045fff7812 */ /* 0x000fe2000784c0ff */
[----:B------:R0:W4:Y:S04]  /*4560*/  @!P0 LDG.E.64 R14, desc[UR10][R16.64] ;  /* 0x0000000a100e8981 */ /* 0x000128000c1e1b00 */
[----:B------:R1:W-:Y:S01]  /*4570*/  STL.64 [R1+0xa8], R4 ;  /* 0x0000a80401007387 */ /* 0x0003e20000100a00 */
[----:B0-----:R-:W-:-:S06]  /*4580*/  CS2R R16, SRZ ;  /* 0x0000000000107805 */ /* 0x001fcc000001ff00 */
[----:B------:R-:W4:Y:S01]  /*4590*/  @!P0 LDG.E.64 R16, desc[UR10][R22.64] ;  /* 0x0000000a16108981 */ /* 0x000f22000c1e1b00 */
[----:B-1----:R-:W-:-:S06]  /*45a0*/  CS2R R4, SRZ ;  /* 0x0000000000047805 */ /* 0x002fcc000001ff00 */
[----:B------:R0:W4:Y:S01]  /*45b0*/  @!P2 LDG.E.64 R4, desc[UR10][R8.64] ;  /* 0x0000000a0804a981 */ /* 0x000122000c1e1b00 */
[----:B------:R-:W-:Y:S02]  /*45c0*/  MOV R78, R80 ;  /* 0x00000050004e7202 */ /* 0x000fe40000000f00 */
[----:B------:R-:W-:Y:S02]  /*45d0*/  MOV R79, R81 ;  /* 0x00000051004f7202 */ /* 0x000fe40000000f00 */
[----:B------:R-:W-:Y:S02]  /*45e0*/  MOV R80, R86 ;  /* 0x0000005600507202 */ /* 0x000fe40000000f00 */
[----:B------:R-:W-:Y:S02]  /*45f0*/  MOV R81, R87 ;  /* 0x0000005700517202 */ /* 0x000fe40000000f00 */
[----:B------:R-:W-:Y:S02]  /*4600*/  CS2R R86, SRZ ;  /* 0x0000000000567805 */ /* 0x000fe4000001ff00 */
[----:B0-----:R-:W-:Y:S01]  /*4610*/  CS2R R8, SRZ ;  /* 0x0000000000087805 */ /* 0x001fe2000001ff00 */
[----:B------:R0:W-:Y:S05]  /*4620*/  STL.64 [R1+0x1a8], R10 ;  /* 0x0001a80a01007387 */ /* 0x0001ea0000100a00 */
[----:B------:R-:W4:Y:S01]  /*4630*/  @!P2 LDG.E.64 R8, desc[UR10][R28.64] ;  /* 0x0000000a1c08a981 */ /* 0x000f22000c1e1b00 */
[----:B0-----:R-:W-:Y:S01]  /*4640*/  CS2R R10, SRZ ;  /* 0x00000000000a7805 */ /* 0x001fe2000001ff00 */
[----:B------:R-:W-:Y:S01]  /*4650*/  HFMA2 R23, -RZ, RZ, 0, 0 ;  /* 0x00000000ff177431 */ /* 0x000fe200000001ff */
[----:B------:R-:W-:-:S02]  /*4660*/  MOV R76, R90 ;  /* 0x0000005a004c7202 */ /* 0x000fc40000000f00 */
[----:B------:R-:W-:Y:S02]  /*4670*/  MOV R77, R91 ;  /* 0x0000005b004d7202 */ /* 0x000fe40000000f00 */
[----:B------:R-:W-:Y:S01]  /*4680*/  CS2R R90, SRZ ;  /* 0x00000000005a7805 */ /* 0x000fe2000001ff00 */
[----:B------:R0:W-:Y:S02]  /*4690*/  STL.64 [R1+0x1b8], R2 ;  /* 0x0001b80201007387 */ /* 0x0001e40000100a00 */
[----:B0-----:R-:W-:Y:S02]  /*46a0*/  CS2R R2, SRZ ;  /* 0x0000000000027805 */ /* 0x001fe4000001ff00 */
[----:B--2---:R-:W-:Y:S02]  /*46b0*/  @!P1 MOV R86, R12 ;  /* 0x0000000c00569202 */ /* 0x004fe40000000f00 */
[----:B------:R-:W-:Y:S02]  /*46c0*/  @!P1 MOV R87, R13 ;  /* 0x0000000d00579202 */ /* 0x000fe40000000f00 */
[----:B---3--:R-:W-:-:S02]  /*46d0*/  @!P1 MOV R63, R6 ;  /* 0x00000006003f9202 */ /* 0x008fc40000000f00 */
[----:B------:R-:W-:Y:S02]  /*46e0*/  @!P1 MOV R68, R7 ;  /* 0x0000000700449202 */ /* 0x000fe40000000f00 */
[----:B------:R-:W-:-:S13]  /*46f0*/  LOP3.LUT P1, RZ, R95, 0x2, RZ, 0xc0, !PT ;  /* 0x000000025fff7812 */ /* 0x000fda000782c0ff */
[----:B------:R-:W2:Y:S04]  /*4700*/  @!P1 LDG.E.64 R10, desc[UR10][R24.64] ;  /* 0x0000000a180a9981 */ /* 0x000ea8000c1e1b00 */
[----:B------:R0:W-:Y:S04]  /*4710*/  STL.64 [R1+0x1b0], R6 ;  /* 0x0001b00601007387 */ /* 0x0001e80000100a00 */
[----:B------:R1:W-:Y:S01]  /*4720*/  STL.64 [R1+0xb0], R12 ;  /* 0x0000b00c01007387 */ /* 0x0003e20000100a00 */
[----:B0-----:R-:W-:Y:S02]  /*4730*/  MOV R6, R108 ;  /* 0x0000006c00067202 */ /* 0x001fe40000000f00 */
[----:B------:R-:W-:-:S02]  /*4740*/  MOV R7, R109 ;  /* 0x0000006d00077202 */ /* 0x000fc40000000f00 */
[----:B------:R-:W-:Y:S02]  /*4750*/  CS2R R108, SRZ ;  /* 0x00000000006c7805 */ /* 0x000fe4000001ff00 */
[----:B-1----:R-:W-:Y:S02]  /*4760*/  CS2R R12, SRZ ;  /* 0x00000000000c7805 */ /* 0x002fe4000001ff00 */
[----:B----4-:R-:W-:Y:S02]  /*4770*/  @!P0 MOV R107, R14 ;  /* 0x0000000e006b8202 */ /* 0x010fe40000000f00 */
[----:B------:R-:W-:Y:S02]  /*4780*/  @!P0 MOV R23, R15 ;  /* 0x0000000f00178202 */ /* 0x000fe40000000f00 */
[----:B------:R0:W3:Y:S01]  /*4790*/  @!P1 LDG.E.64 R12, desc[UR10][R26.64] ;  /* 0x0000000a1a0c9981 */ /* 0x0000e2000c1e1b00 */
[----:B------:R-:W-:Y:S02]  /*47a0*/  @!P0 MOV R108, R16 ;  /* 0x00000010006c8202 */ /* 0x000fe40000000f00 */
[----:B------:R-:W-:-:S02]  /*47b0*/  @!P0 MOV R109, R17 ;  /* 0x00000011006d8202 */ /* 0x000fc40000000f00 */
[----:B------:R-:W-:Y:S02]  /*47c0*/  LOP3.LUT P0, RZ, R95, 0x4000000, RZ, 0xc0, !PT ;  /* 0x040000005fff7812 */ /* 0x000fe4000780c0ff */
[----:B------:R-:W-:Y:S01]  /*47d0*/  @!P2 MOV R90, R4 ;  /* 0x00000004005aa202 */ /* 0x000fe20000000f00 */
[----:B------:R1:W-:Y:S01]  /*47e0*/  STL.64 [R1+0xc0], R4 ;  /* 0x0000c00401007387 */ /* 0x0003e20000100a00 */
[----:B------:R-:W-:-:S09]  /*47f0*/  @!P2 MOV R91, R5 ;  /* 0x00000005005ba202 */ /* 0x000fd20000000f00 */
[----:B------:R4:W3:Y:S01]  /*4800*/  @!P0 LDG.E.64 R2, desc[UR10][R20.64] ;  /* 0x0000000a14028981 */ /* 0x0008e2000c1e1b00 */
[----:B-1----:R-:W-:-:S06]  /*4810*/  CS2R R4, SRZ ;  /* 0x0000000000047805 */ /* 0x002fcc000001ff00 */
[----:B------:R-:W3:Y:S01]  /*4820*/  @!P0 LDG.E.64 R4, desc[UR10][R18.64] ;  /* 0x0000000a12048981 */ /* 0x000ee2000c1e1b00 */
[----:B0-----:R-:W-:Y:S02]  /*4830*/  MOV R26, R76 ;  /* 0x0000004c001a7202 */ /* 0x001fe40000000f00 */
[----:B----4-:R-:W-:Y:S02]  /*4840*/  CS2R R20, SRZ ;  /* 0x0000000000147805 */ /* 0x010fe4000001ff00 */
[----:B------:R-:W-:Y:S02]  /*4850*/  MOV R27, R77 ;  /* 0x0000004d001b7202 */ /* 0x000fe40000000f00 */
[----:B------:R-:W-:Y:S02]  /*4860*/  MOV R76, R78 ;  /* 0x0000004e004c7202 */ /* 0x000fe40000000f00 */
[----:B------:R-:W-:Y:S02]  /*4870*/  MOV R77, R79 ;  /* 0x0000004f004d7202 */ /* 0x000fe40000000f00 */
[----:B------:R-:W-:-:S02]  /*4880*/  MOV R78, R98 ;  /* 0x00000062004e7202 */ /* 0x000fc40000000f00 */
[----:B------:R-:W-:Y:S02]  /*4890*/  MOV R79, R99 ;  /* 0x00000063004f7202 */ /* 0x000fe40000000f00 */
[----:B------:R-:W-:Y:S02]  /*48a0*/  MOV R28, R92 ;  /* 0x0000005c001c7202 */ /* 0x000fe40000000f00 */
[----:B------:R-:W-:Y:S02]  /*48b0*/  MOV R29, R93 ;  /* 0x0000005d001d7202 */ /* 0x000fe40000000f00 */
[----:B------:R-:W-:Y:S01]  /*48c0*/  CS2R R92, SRZ ;  /* 0x00000000005c7805 */ /* 0x000fe2000001ff00 */
[----:B------:R0:W4:Y:S01]  /*48d0*/  @!P4 LDG.E.64 R20, desc[UR10][R78.64] ;  /* 0x0000000a4e14c981 */ /* 0x000122000c1e1b00 */
[----:B------:R-:W-:Y:S02]  /*48e0*/  @!P2 MOV R92, R8 ;  /* 0x00000008005ca202 */ /* 0x000fe40000000f00 */
[----:B------:R-:W-:-:S02]  /*48f0*/  @!P2 MOV R93, R9 ;  /* 0x00000009005da202 */ /* 0x000fc40000000f00 */
[----:B------:R-:W-:Y:S02]  /*4900*/  LOP3.LUT P2, RZ, R95, 0x10000000, RZ, 0xc0, !PT ;  /* 0x100000005fff7812 */ /* 0x000fe4000784c0ff */
[----:B------:R-:W-:Y:S01]  /*4910*/  MOV R24, R28 ;  /* 0x0000001c00187202 */ /* 0x000fe20000000f00 */
[----:B0-----:R-:W0:Y:S01]  /*4920*/  S2R R79, SR_TID.X ;  /* 0x00000000004f7919 */ /* 0x001e220000002100 */
[----:B------:R-:W-:Y:S02]  /*4930*/  MOV R25, R29 ;  /* 0x0000001d00197202 */ /* 0x000fe40000000f00 */
[----:B------:R-:W-:Y:S02]  /*4940*/  MOV R28, R100 ;  /* 0x00000064001c7202 */ /* 0x000fe40000000f00 */
[----:B------:R-:W-:Y:S02]  /*4950*/  MOV R29, R101 ;  /* 0x00000065001d7202 */ /* 0x000fe40000000f00 */
[----:B------:R-:W-:Y:S01]  /*4960*/  CS2R R100, SRZ ;  /* 0x0000000000647805 */ /* 0x000fe2000001ff00 */
[----:B------:R1:W-:Y:S01]  /*4970*/  STL [R1+0x298], R23 ;  /* 0x0002981701007387 */ /* 0x0003e20000100800 */
[----:B------:R-:W-:Y:S01]  /*4980*/  MOV R22, R6 ;  /* 0x0000000600167202 */ /* 0x000fe20000000f00 */
[----:B------:R-:W-:Y:S01]  /*4990*/  UIMAD.WIDE UR6, UR8, 0x8, UR6 ;  /* 0x00000008080678a5 */ /* 0x000fe2000f8e0206 */
[----:B-1----:R-:W-:-:S02]  /*49a0*/  MOV R23, R7 ;  /* 0x0000000700177202 */ /* 0x002fc40000000f00 */
[----:B------:R-:W-:Y:S01]  /*49b0*/  CS2R R18, SRZ ;  /* 0x0000000000127805 */ /* 0x000fe2000001ff00 */
[----:B------:R1:W-:Y:S01]  /*49c0*/  STL.64 [R1+0x1d0], R16 ;  /* 0x0001d01001007387 */ /* 0x0003e20000100a00 */
[----:B------:R-:W-:-:S04]  /*49d0*/  CS2R R98, SRZ ;  /* 0x0000000000627805 */ /* 0x000fc8000001ff00 */
[----:B------:R0:W4:Y:S01]  /*49e0*/  @!P4 LDG.E.64 R18, desc[UR10][R28.64] ;  /* 0x0000000a1c12c981 */ /* 0x000122000c1e1b00 */
[----:B-1----:R-:W-:Y:S02]  /*49f0*/  CS2R R16, SRZ ;  /* 0x0000000000107805 */ /* 0x002fe4000001ff00 */
[----:B0-----:R-:W-:Y:S02]  /*4a00*/  LOP3.LUT R78, R79, 0xffff, RZ, 0xc0, !PT ;  /* 0x0000ffff4f4e7812 */ /* 0x001fe400078ec0ff */
[----:B------:R-:W-:Y:S02]  /*4a10*/  CS2R R28, SRZ ;  /* 0x00000000001c7805 */ /* 0x000fe4000001ff00 */
[----:B------:R0:W4:Y:S01]  /*4a20*/  @!P3 LDG.E.64 R16, desc[UR10][R26.64] ;  /* 0x0000000a1a10b981 */ /* 0x000122000c1e1b00 */
[----:B------:R-:W-:-:S03]  /*4a30*/  IMAD R78, R78, 0x889, RZ ;  /* 0x000008894e4e7824 */ /* 0x000fc600078e02ff */
[----:B------:R1:W4:Y:S01]  /*4a40*/  @!P6 LDG.E.64 R28, desc[UR10][R114.64] ;  /* 0x0000000a721ce981 */ /* 0x000322000c1e1b00 */
[----:B0-----:R-:W-:Y:S01]  /*4a50*/  CS2R R26, SRZ ;  /* 0x00000000001a7805 */ /* 0x001fe2000001ff00 */
[----:B-1----:R-:W-:-:S05]  /*4a60*/  HFMA2 R114, -RZ, RZ, 0, 0 ;  /* 0x00000000ff727431 */ /* 0x002fca00000001ff */
[----:B------:R0:W4:Y:S01]  /*4a70*/  @!P6 LDG.E.64 R26, desc[UR10][R112.64] ;  /* 0x0000000a701ae981 */ /* 0x000122000c1e1b00 */
[----:B------:R-:W-:-:S04]  /*4a80*/  SHF.R.U32.HI R78, RZ, 0x10, R78 ;  /* 0x00000010ff4e7819 */ /* 0x000fc8000001164e */
[----:B------:R-:W-:Y:S02]  /*4a90*/  PRMT R78, R78, 0x9910, RZ ;  /* 0x000099104e4e7816 */ /* 0x000fe400000000ff */
[----:B0-----:R-:W-:Y:S02]  /*4aa0*/  CS2R R112, SRZ ;  /* 0x0000000000707805 */ /* 0x001fe4000001ff00 */
[----:B------:R-:W-:Y:S01]  /*4ab0*/  CS2R R6, SRZ ;  /* 0x0000000000067805 */ /* 0x000fe2000001ff00 */
[----:B------:R-:W-:Y:S01]  /*4ac0*/  IMAD R78, R78, 0x1e, RZ ;  /* 0x0000001e4e4e7824 */ /* 0x000fe200078e02ff */
[----:B------:R0:W-:Y:S04]  /*4ad0*/  STL.64 [R1+0xd0], R14 ;  /* 0x0000d00e01007387 */ /* 0x0001e80000100a00 */
[----:B------:R-:W-:-:S04]  /*4ae0*/  IADD3 R78, PT, PT, RZ, -R78, RZ ;  /* 0x8000004eff4e7210 */ /* 0x000fc80007ffe0ff */
[----:B------:R-:W-:Y:S02]  /*4af0*/  PRMT R78, R78, 0x7710, RZ ;  /* 0x000077104e4e7816 */ /* 0x000fe400000000ff */
[----:B0-----:R-:W-:Y:S02]  /*4b00*/  CS2R R14, SRZ ;  /* 0x00000000000e7805 */ /* 0x001fe4000001ff00 */
[----:B------:R-:W-:-:S04]  /*4b10*/  IADD3 R78, PT, PT, R78, R79, RZ ;  /* 0x0000004f4e4e7210 */ /* 0x000fc80007ffe0ff */
[----:B------:R0:W4:Y:S01]  /*4b20*/  @!P3 LDG.E.64 R14, desc[UR10][R24.64] ;  /* 0x0000000a180eb981 */ /* 0x000122000c1e1b00 */
[----:B------:R-:W-:Y:S02]  /*4b30*/  SHF.L.U32 R78, R78, 0x1, RZ ;  /* 0x000000014e4e7819 */ /* 0x000fe400000006ff */
[----:B0-----:R-:W-:-:S06]  /*4b40*/  CS2R R24, SRZ ;  /* 0x0000000000187805 */ /* 0x001fcc000001ff00 */
[----:B------:R0:W4:Y:S02]  /*4b50*/  @!P5 LDG.E.64 R24, desc[UR10][R80.64] ;  /* 0x0000000a5018d981 */ /* 0x000124000c1e1b00 */
[----:B0-----:R-:W-:Y:S02]  /*4b60*/  LOP3.LUT R81, R78, 0xffff, RZ, 0xc0, !PT ;  /* 0x0000ffff4e517812 */ /* 0x001fe400078ec0ff */
[----:B------:R-:W-:-:S05]  /*4b70*/  MOV R80, UR13 ;  /* 0x0000000d00507c02 */ /* 0x000fca0008000f00 */
[----:B------:R-:W-:Y:S01]  /*4b80*/  IMAD R80, R80, 0x3c, R81 ;  /* 0x0000003c50507824 */ /* 0x000fe200078e0251 */
[----:B--2---:R-:W-:Y:S01]  /*4b90*/  @!P1 MOV R100, R10 ;  /* 0x0000000a00649202 */ /* 0x004fe20000000f00 */
[----:B------:R0:W-:Y:S01]  /*4ba0*/  STL.64 [R1+0x1c8], R10 ;  /* 0x0001c80a01007387 */ /* 0x0001e20000100a00 */
[----:B------:R-:W-:Y:S02]  /*4bb0*/  @!P1 MOV R101, R11 ;  /* 0x0000000b00659202 */ /* 0x000fe40000000f00 */
[----:B0-----:R-:W-:-:S06]  /*4bc0*/  CS2R R10, SRZ ;  /* 0x00000000000a7805 */ /* 0x001fcc000001ff00 */
[----:B------:R0:W2:Y:S02]  /*4bd0*/  @!P2 LDG.E.64 R10, desc[UR10][R22.64] ;  /* 0x0000000a160aa981 */ /* 0x0000a4000c1e1b00 */
[----:B0-----:R-:W-:Y:S01]  /*4be0*/  HFMA2 R22, -RZ, RZ, 0, 0 ;  /* 0x00000000ff167431 */ /* 0x001fe200000001ff */
[----:B------:R-:W-:-:S06]  /*4bf0*/  MOV R23, RZ ;  /* 0x000000ff00177202 */ /* 0x000fcc0000000f00 */
[----:B------:R0:W2:Y:S02]  /*4c00*/  @!P5 LDG.E.64 R22, desc[UR10][R76.64] ;  /* 0x0000000a4c16d981 */ /* 0x0000a4000c1e1b00 */
[----:B0-----:R-:W-:Y:S01]  /*4c10*/  MOV R76, UR6 ;  /* 0x00000006004c7c02 */ /* 0x001fe20008000f00 */
[----:B------:R-:W0:Y:S01]  /*4c20*/  LDCU.U8 UR6, c[0x0][0x414] ;  /* 0x00008280ff0677ac */ /* 0x000e220008000000 */
[----:B---3--:R-:W-:Y:S02]  /*4c30*/  @!P1 MOV R98, R12 ;  /* 0x0000000c00629202 */ /* 0x008fe40000000f00 */
[----:B------:R-:W-:Y:S02]  /*4c40*/  @!P1 MOV R99, R13 ;  /* 0x0000000d00639202 */ /* 0x000fe40000000f00 */
[----:B------:R-:W-:Y:S01]  /*4c50*/  LOP3.LUT P1, RZ, R95, 0x8000000, RZ, 0xc0, !PT ;  /* 0x080000005fff7812 */ /* 0x000fe2000782c0ff */
[----:B------:R-:W-:Y:S01]  /*4c60*/  HFMA2 R95, -RZ, RZ, 0, 0 ;  /* 0x00000000ff5f7431 */ /* 0x000fe200000001ff */
[----:B------:R-:W-:-:S02]  /*4c70*/  @!P0 MOV R112, R3 ;  /* 0x0000000300708202 */ /* 0x000fc40000000f00 */
[----:B------:R-:W-:Y:S02]  /*4c80*/  @!P0 MOV R95, R2 ;  /* 0x00000002005f8202 */ /* 0x000fe40000000f00 */
[----:B------:R-:W-:Y:S02]  /*4c90*/  @!P0 MOV R113, R4 ;  /* 0x0000000400718202 */ /* 0x000fe40000000f00 */
[----:B------:R-:W-:Y:S02]  /*4ca0*/  @!P0 MOV R114, R5 ;  /* 0x0000000500728202 */ /* 0x000fe40000000f00 */
[----:B0-----:R-:W-:-:S03]  /*4cb0*/  ISETP.NE.AND P0, PT, RZ, UR6, PT ;  /* 0x00000006ff007c0c */ /* 0x001fc6000bf05270 */
[----:B------:R0:W3:Y:S10]  /*4cc0*/  @!P1 LDG.E.64 R6, desc[UR10][R120.64] ;  /* 0x0000000a78069981 */ /* 0x0000f4000c1e1b00 */
[----:B0-----:R-:W0:Y:S02]  /*4cd0*/  @P0 LDC.64 R120, c[0x0][0x3b0] ;  /* 0x0000ec00ff780b82 */ /* 0x001e240000000a00 */
[----:B0-----:R-:W-:Y:S01]  /*4ce0*/  @P0 IMAD.WIDE R78, R80, 0x2, R120 ;  /* 0x00000002504e0825 */ /* 0x001fe200078e0278 */
[----:B------:R-:W-:Y:S01]  /*4cf0*/  MOV R77, UR7 ;  /* 0x00000007004d7c02 */ /* 0x000fe20008000f00 */
[----:B------:R0:W-:Y:S04]  /*4d00*/  STL.64 [R1+0x1c0], R8 ;  /* 0x0001c00801007387 */ /* 0x0001e80000100a00 */
[----:B------:R-:W3:Y:S04]  /*4d10*/  @P0 LDG.E.U16 R115, desc[UR10][R78.64] ;  /* 0x0000000a4e730981 */ /* 0x000ee8000c1e1500 */
[----:B------:R-:W3:Y:S01]  /*4d20*/  LDG.E.64 R76, desc[UR10][R76.64] ;  /* 0x0000000a4c4c7981 */ /* 0x000ee2000c1e1b00 */
[----:B0-----:R-:W-:-:S03]  /*4d30*/  CS2R R8, SRZ ;  /* 0x0000000000087805 */ /* 0x001fc6000001ff00 */
[----:B------:R0:W-:Y:S04]  /*4d40*/  STL.64 [R1+0xc8], R12 ;  /* 0x0000c80c01007387 */ /* 0x0001e80000100a00 */
[----:B------:R1:W-:Y:S04]  /*4d50*/  STL.64 [R1+0xd8], R2 ;  /* 0x0000d80201007387 */ /* 0x0003e80000100a00 */
[----:B------:R1:W3:Y:S01]  /*4d60*/  @!P1 LDG.E.64 R8, desc[UR10][R122.64] ;  /* 0x0000000a7a089981 */ /* 0x0002e2000c1e1b00 */
[----:B0-----:R-:W-:-:S03]  /*4d70*/  CS2R R12, SRZ ;  /* 0x00000000000c7805 */ /* 0x001fc6000001ff00 */
[----:B----4-:R-:W-:Y:S04]  /*4d80*/  STL.64 [R1+0xf8], R18 ;  /* 0x0000f81201007387 */ /* 0x010fe80000100a00 */
[----:B------:R0:W-:Y:S01]  /*4d90*/  STL [R1+0x220], R81 ;  /* 0x0002205101007387 */ /* 0x0001e20000100800 */
[----:B-1----:R-:W0:Y:S03]  /*4da0*/  LDC.64 R122, c[0x0][0x3a8] ;  /* 0x0000ea00ff7a7b82 */ /* 0x002e260000000a00 */
[----:B------:R-:W4:Y:S01]  /*4db0*/  @!P2 LDG.E.64 R12, desc[UR10][R124.64] ;  /* 0x0000000a7c0ca981 */ /* 0x000f22000c1e1b00 */
[----:B------:R-:W-:-:S03]  /*4dc0*/  CS2R R2, SRZ ;  /* 0x0000000000027805 */ /* 0x000fc6000001ff00 */
[----:B------:R-:W-:Y:S04]  /*4dd0*/  STL.64 [R1+0x108], R26 ;  /* 0x0001081a01007387 */ /* 0x000fe80000100a00 */
[----:B------:R-:W4:Y:S04]  /*4de0*/  @P0 LDG.E.U16 R78, desc[UR10][R78.64+0x2] ;  /* 0x0000020a4e4e0981 */ /* 0x000f28000c1e1500 */
[----:B------:R1:W5:Y:S04]  /*4df0*/  LDL R125, [R1+0x26c] ;  /* 0x00026c00017d7983 */ /* 0x0003680000100800 */
[----:B------:R1:W5:Y:S04]  /*4e00*/  LDL R124, [R1+0x274] ;  /* 0x00027400017c7983 */ /* 0x0003680000100800 */
[----:B------:R1:W5:Y:S01]  /*4e10*/  LDL R120, [R1+0x238] ;  /* 0x0002380001787983 */ /* 0x0003620000100800 */
[----:B0-----:R-:W-:-:S03]  /*4e20*/  IMAD.WIDE R80, R80, 0x2, R122 ;  /* 0x0000000250507825 */ /* 0x001fc600078e027a */
[----:B------:R1:W5:Y:S04]  /*4e30*/  LDL R121, [R1+0x23c] ;  /* 0x00023c0001797983 */ /* 0x0003680000100800 */
[----:B------:R-:W4:Y:S04]  /*4e40*/  LDG.E.U16 R79, desc[UR10][R80.64] ;  /* 0x0000000a504f7981 */ /* 0x000f28000c1e1500 */
[----:B------:R1:W5:Y:S04]  /*4e50*/  LDL R122, [R1+0x244] ;  /* 0x00024400017a7983 */ /* 0x0003680000100800 */
[----:B------:R-:W-:Y:S04]  /*4e60*/  STL.64 [R1+0xf0], R14 ;  /* 0x0000f00e01007387 */ /* 0x000fe80000100a00 */
[----:B------:R-:W4:Y:S04]  /*4e70*/  LDG.E.U16 R80, desc[UR10][R80.64+0x2] ;  /* 0x0000020a50507981 */ /* 0x000f28000c1e1500 */
[----:B------:R1:W5:Y:S04]  /*4e80*/  LDL R123, [R1+0x298] ;  /* 0x00029800017b7983 */ /* 0x0003680000100800 */
[----:B------:R1:W5:Y:S04]  /*4e90*/  LDL R81, [R1+0x25c] ;  /* 0x00025c0001517983 */ /* 0x0003680000100800 */
[----:B--2---:R-:W-:Y:S04]  /*4ea0*/  STL.64 [R1+0xe8], R10 ;  /* 0x0000e80a01007387 */ /* 0x004fe80000100a00 */
[----:B------:R-:W-:Y:S01]  /*4eb0*/  STL.64 [R1+0x100], R22 ;  /* 0x0001001601007387 */ /* 0x000fe20000100a00 */
[----:B---3--:R-:W-:-:S03]  /*4ec0*/  @!P1 MOV R2, R6 ;  /* 0x0000000600029202 */ /* 0x008fc60000000f00 */
[----:B------:R0:W-:Y:S01]  /*4ed0*/  STL.64 [R1+0xe0], R6 ;  /* 0x0000e00601007387 */ /* 0x0001e20000100a00 */
[----:B------:R-:W-:Y:S02]  /*4ee0*/  @!P1 MOV R3, R7 ;  /* 0x0000000700039202 */ /* 0x000fe40000000f00 */
[----:B0-----:R-:W-:Y:S02]  /*4ef0*/  CS2R R6, SRZ ;  /* 0x0000000000067805 */ /* 0x001fe4000001ff00 */
[----:B------:R-:W-:Y:S02]  /*4f00*/  @!P2 MOV R6, R10 ;  /* 0x0000000a0006a202 */ /* 0x000fe40000000f00 */
[----:B------:R-:W-:Y:S02]  /*4f10*/  @!P2 MOV R7, R11 ;  /* 0x0000000b0007a202 */ /* 0x000fe40000000f00 */
[----:B------:R-:W-:Y:S02]  /*4f20*/  CS2R R10, SRZ ;  /* 0x00000000000a7805 */ /* 0x000fe4000001ff00 */
[----:B------:R-:W-:-:S02]  /*4f30*/  @!P3 MOV R10, R14 ;  /* 0x0000000e000ab202 */ /* 0x000fc40000000f00 */
[----:B------:R-:W-:Y:S02]  /*4f40*/  @!P3 MOV R11, R15 ;  /* 0x0000000f000bb202 */ /* 0x000fe40000000f00 */
[----:B------:R-:W-:Y:S02]  /*4f50*/  CS2R R14, SRZ ;  /* 0x00000000000e7805 */ /* 0x000fe4000001ff00 */
[----:B------:R-:W-:Y:S02]  /*4f60*/  @!P4 MOV R14, R18 ;  /* 0x00000012000ec202 */ /* 0x000fe40000000f00 */
[----:B------:R-:W-:Y:S02]  /*4f70*/  @!P4 MOV R15, R19 ;  /* 0x00000013000fc202 */ /* 0x000fe40000000f00 */
[----:B------:R-:W-:Y:S02]  /*4f80*/  CS2R R18, SRZ ;  /* 0x0000000000127805 */ /* 0x000fe4000001ff00 */
[----:B------:R-:W-:Y:S01]  /*4f90*/  @!P5 MOV R18, R22 ;  /* 0x000000160012d202 */ /* 0x000fe20000000f00 */
[----:B------:R-:W-:Y:S01]  /*4fa0*/  HFMA2 R22, -RZ, RZ, 0, 0 ;  /* 0x00000000ff167431 */ /* 0x000fe200000001ff */
[----:B------:R-:W-:Y:S01]  /*4fb0*/  @!P6 MOV R22, R26 ;  /* 0x0000001a0016e202 */ /* 0x000fe20000000f00 */
[----:B------:R-:W-:-:S02]  /*4fc0*/  HFMA2 R26, -RZ, RZ, 0, 0 ;  /* 0x00000000ff1a7431 */ /* 0x000fc400000001ff */
[----:B------:R-:W-:Y:S02]  /*4fd0*/  @P0 HADD2.F32 R26, -RZ, R115.H0_H0 ;  /* 0x20000073ff1a0230 */ /* 0x000fe40000004100 */
[----:B------:R1:W5:Y:S01]  /*4fe0*/  LDL R115, [R1+0x260] ;  /* 0x0002600001737983 */ /* 0x0003620000100800 */
[----:B------:R-:W-:-:S03]  /*4ff0*/  R2UR UR28, R76 ;  /* 0x000000004c1c72ca */ /* 0x000fc600000e0000 */
[----:B------:R0:W-:Y:S04]  /*5000*/  STL.64 [R1+0x1d8], R4 ;  /* 0x0001d80401007387 */ /* 0x0001e80000100a00 */
[----:B------:R-:W-:Y:S04]  /*5010*/  STL.64 [R1+0x1f0], R16 ;  /* 0x0001f01001007387 */ /* 0x000fe80000100a00 */
[----:B------:R2:W-:Y:S01]  /*5020*/  STL.64 [R1+0x1e0], R8 ;  /* 0x0001e00801007387 */ /* 0x0005e20000100a00 */
[----:B0-----:R-:W-:Y:S02]  /*5030*/  CS2R R4, SRZ ;  /* 0x0000000000047805 */ /* 0x001fe4000001ff00 */
[----:B------:R-:W-:-:S02]  /*5040*/  @!P1 MOV R4, R8 ;  /* 0x0000000800049202 */ /* 0x000fc40000000f00 */
[----:B------:R-:W-:Y:S02]  /*5050*/  @!P1 MOV R5, R9 ;  /* 0x0000000900059202 */ /* 0x000fe40000000f00 */
[----:B--2---:R-:W-:Y:S01]  /*5060*/  CS2R R8, SRZ ;  /* 0x0000000000087805 */ /* 0x004fe2000001ff00 */
[----:B----4-:R0:W-:Y:S01]  /*5070*/  STL.64 [R1+0x1e8], R12 ;  /* 0x0001e80c01007387 */ /* 0x0101e20000100a00 */
[----:B------:R-:W-:Y:S02]  /*5080*/  @!P2 MOV R8, R12 ;  /* 0x0000000c0008a202 */ /* 0x000fe40000000f00 */
[----:B------:R-:W-:Y:S02]  /*5090*/  @!P2 MOV R9, R13 ;  /* 0x0000000d0009a202 */ /* 0x000fe40000000f00 */
[----:B0-----:R-:W-:Y:S02]  /*50a0*/  CS2R R12, SRZ ;  /* 0x00000000000c7805 */ /* 0x001fe4000001ff00 */
[----:B------:R-:W-:-:S02]  /*50b0*/  @!P3 MOV R12, R16 ;  /* 0x00000010000cb202 */ /* 0x000fc40000000f00 */
[----:B------:R-:W-:-:S05]  /*50c0*/  MOV R16, UR28 ;  /* 0x0000001c00107c02 */ /* 0x000fca0008000f00 */
[----:B------:R-:W-:-:S05]  /*50d0*/  FFMA.FTZ R77, -R16, UR28, R77 ;  /* 0x0000001c104d7c23 */ /* 0x000fca000801014d */
[----:B------:R-:W-:-:S13]  /*50e0*/  FSETP.GTU.FTZ.AND P1, PT, R77, RZ, PT ;  /* 0x000000ff4d00720b */ /* 0x000fda0003f3c000 */
[----:B------:R-:W-:-:S05]  /*50f0*/  VOTEU.ANY UP0, P1 ;  /* 0x0000000000ff7886 */ /* 0x000fca0000800100 */
[----:B------:R-:W0:Y:S01]  /*5100*/  @UP0 LDCU UR5, c[0x0][0x3c0] ;  /* 0x00007800ff0507ac */ /* 0x000e220008000800 */
[----:B------:R-:W-:Y:S02]  /*5110*/  PLOP3.LUT P1, PT, PT, PT, UP0, 0x80, 0x8 ;  /* 0x000000000008781c */ /* 0x000fe40003f2f008 */
[----:B------:R-:W-:Y:S01]  /*5120*/  @!P5 MOV R19, R23 ;  /* 0x000000170013d202 */ /* 0x000fe20000000f00 */
[----:B------:R-:W-:Y:S01]  /*5130*/  HFMA2 R23, -RZ, RZ, 0, 0 ;  /* 0x00000000ff177431 */ /* 0x000fe200000001ff */
[----:B------:R-:W-:-:S09]  /*5140*/  @!P6 MOV R23, R27 ;  /* 0x0000001b0017e202 */ /* 0x000fd20000000f00 */
[----:B0-----:R-:W-:-:S04]  /*5150*/  @P1 FADD.FTZ R77, R77, UR5 ;  /* 0x000000054d4d1e21 */ /* 0x001fc80008010000 */
[----:B------:R-:W0:Y:S01]  /*5160*/  @P1 MUFU.RSQ R27, R77 ;  /* 0x0000004d001b1308 */ /* 0x000e220000001400 */
[----:B------:R-:W-:Y:S01]  /*5170*/  STL.64 [R1+0x208], R28 ;  /* 0x0002081c01007387 */ /* 0x000fe20000100a00 */
[----:B------:R-:W-:Y:S01]  /*5180*/  UISETP.NE.AND UP1, UPT, UR6, URZ, UPT ;  /* 0x000000ff0600728c */ /* 0x000fe2000bf25270 */
[----:B------:R-:W-:Y:S02]  /*5190*/  @!P3 MOV R13, R17 ;  /* 0x00000011000db202 */ /* 0x000fe40000000f00 */
[----:B------:R-:W-:Y:S01]  /*51a0*/  CS2R R16, SRZ ;  /* 0x0000000000107805 */ /* 0x000fe2000001ff00 */
[----:B------:R2:W-:Y:S01]  /*51b0*/  STL.64 [R1+0x1f8], R20 ;  /* 0x0001f81401007387 */ /* 0x0005e20000100a00 */
[----:B------:R-:W-:Y:S02]  /*51c0*/  @!P4 MOV R16, R20 ;  /* 0x000000140010c202 */ /* 0x000fe40000000f00 */
[----:B------:R-:W-:Y:S01]  /*51d0*/  @!P4 MOV R17, R21 ;  /* 0x000000150011c202 */ /* 0x000fe20000000f00 */
[----:B------:R3:W-:Y:S01]  /*51e0*/  STL.64 [R1+0x200], R24 ;  /* 0x0002001801007387 */ /* 0x0007e20000100a00 */
[----:B0-----:R-:W-:-:S02]  /*51f0*/  @P1 R2UR UR5, R27 ;  /* 0x000000001b0512ca */ /* 0x001fc400000e0000 */
[----:B--2---:R-:W-:Y:S02]  /*5200*/  CS2R R20, SRZ ;  /* 0x0000000000147805 */ /* 0x004fe4000001ff00 */
[----:B------:R-:W-:Y:S02]  /*5210*/  @!P5 MOV R20, R24 ;  /* 0x000000180014d202 */ /* 0x000fe40000000f00 */
[----:B------:R-:W-:Y:S02]  /*5220*/  @!P5 MOV R21, R25 ;  /* 0x000000190015d202 */ /* 0x000fe40000000f00 */
[----:B---3--:R-:W-:Y:S02]  /*5230*/  CS2R R24, SRZ ;  /* 0x0000000000187805 */ /* 0x008fe4000001ff00 */
[----:B------:R-:W-:Y:S01]  /*5240*/  MOV R27, RZ ;  /* 0x000000ff001b7202 */ /* 0x000fe20000000f00 */
[----:B------:R-:W-:Y:S01]  /*5250*/  @P0 HADD2.F32 R27, -RZ, R78.H0_H0 ;  /* 0x2000004eff1b0230 */ /* 0x000fe20000004100 */
[----:B------:R-:W-:Y:S01]  /*5260*/  @!P6 MOV R24, R28 ;  /* 0x0000001c0018e202 */ /* 0x000fe20000000f00 */
[----:B------:R-:W-:Y:S01]  /*5270*/  HADD2.F32 R79, -RZ, R79.H0_H0 ;  /* 0x2000004fff4f7230 */ /* 0x000fe20000004100 */
[----:B------:R-:W-:Y:S01]  /*5280*/  @!P6 MOV R25, R29 ;  /* 0x0000001d0019e202 */ /* 0x000fe20000000f00 */
[----:B------:R-:W-:Y:S01]  /*5290*/  HADD2.F32 R80, -RZ, R80.H0_H0 ;  /* 0x20000050ff507230 */ /* 0x000fe20000004100 */
[----:B------:R-:W-:Y:S01]  /*52a0*/  UMOV UR16, 0x3f800000 ;  /* 0x3f80000000107882 */ /* 0x000fe20000000000 */
[----:B------:R-:W-:Y:S01]  /*52b0*/  @UP0 UMOV UR16, UR5 ;  /* 0x0000000500100c82 */ /* 0x000fe20008000000 */
[----:B-1----:R-:W-:Y:S05]  /*52c0*/  BRA.U UP1, `(.L_x_1832) ;  /* 0x0000001d01487547 */ /* 0x002fea000b800000 */
        /* <DEDUP_REMOVED lines=466> */
.L_x_1832:
        /* <DEDUP_REMOVED lines=1075> */
.L_x_1833:
        /* <DEDUP_REMOVED lines=48> */
.L_x_1835:
[----:B------:R-:W-:Y:S05]  /*b620*/  BSYNC.RECONVERGENT B0 ;  /* 0x0000000000007941 */ /* 0x000fea0003800200 */
.L_x_1834:
        /* <DEDUP_REMOVED lines=40> */
.L_x_1837:
[----:B------:R-:W-:Y:S05]  /*b8b0*/  BSYNC.RECONVERGENT B0 ;  /* 0x0000000000007941 */ /* 0x000fea0003800200 */
.L_x_1836:
        /* <DEDUP_REMOVED lines=78> */
.L_x_1839:
[----:B------:R-:W-:Y:S05]  /*bda0*/  BSYNC.RECONVERGENT B0 ;  /* 0x0000000000007941 */ /* 0x000fea0003800200 */
.L_x_1838:
        /* <DEDUP_REMOVED lines=30> */
.L_x_1841:
[----:B------:R-:W-:Y:S05]  /*bf90*/  BSYNC.RECONVERGENT B0 ;  /* 0x0000000000007941 */ /* 0x000fea0003800200 */
.L_x_1840:
        /* <DEDUP_REMOVED lines=34> */
.L_x_1845:
[----:B------:R-:W3:Y:S04]  /*c1c0*/  LDG.E.STRONG.GPU R0, desc[UR10][R10.64] ;  /* 0x0000000a0a007981 */ /* 0x000ee8000c1ef900 */
[----:B---3--:R-:W-:Y:S04]  /*c1d0*/  CCTL.IVALL ;  /* 0x00000000ff00798f */ /* 0x008fe80002000000 */
[----:B------:R0:W-:Y:S01]  /*c1e0*/  STL [R1], R0 ;  /* 0x0000000001007387 */ /* 0x0001e20000100800 */
[----:B------:R-:W-:-:S13]  /*c1f0*/  ISETP.NE.AND P0, PT, R0, UR5, PT ;  /* 0x0000000500007c0c */ /* 0x000fda000bf05270 */
[----:B0-----:R-:W-:Y:S05]  /*c200*/  @P0 BRA `(.L_x_1845) ;  /* 0xfffffffc00ec0947 */ /* 0x001fea000383ffff */
.L_x_1844:
[----:B------:R-:W-:Y:S05]  /*c210*/  BSYNC.RECONVERGENT B0 ;  /* 0x0000000000007941 */ /* 0x000fea0003800200 */
.L_x_1843:
        /* <DEDUP_REMOVED lines=15> */
.L_x_1847:
        /* <DEDUP_REMOVED lines=77> */
.L_x_1846:
        /* <DEDUP_REMOVED lines=52> */
.L_x_1848:
        /* <DEDUP_REMOVED lines=27> */
.L_x_1849:
        /* <DEDUP_REMOVED lines=12> */
.L_x_1850:
[----:B------:R-:W-:Y:S05]  /*cd90*/  BSYNC.RECONVERGENT B0 ;  /* 0x0000000000007941 */ /* 0x000fea0003800200 */
.L_x_1842:
        /* <DEDUP_REMOVED lines=17> */
.L_x_1856:
        /* <DEDUP_REMOVED lines=57> */
.L_x_1852:
[----:B------:R-:W-:Y:S05]  /*d240*/  BSYNC.RECONVERGENT B0 ;  /* 0x0000000000007941 */ /* 0x000fea0003800200 */
.L_x_1851:
        /* <DEDUP_REMOVED lines=19> */
.L_x_1853:
        /* <DEDUP_REMOVED lines=15> */
.L_x_1855:
[----:B------:R-:W-:Y:S05]  /*d470*/  BSYNC.RECONVERGENT B0 ;  /* 0x0000000000007941 */ /* 0x000fea0003800200 */
.L_x_1854:
        /* <DEDUP_REMOVED lines=10> */
.L_x_1831:
        /* <DEDUP_REMOVED lines=16> */
.L_x_1859:
[----:B------:R-:W-:Y:S05]  /*d620*/  BSYNC.RECONVERGENT B0 ;  /* 0x0000000000007941 */ /* 0x000fea0003800200 */
.L_x_1858:
        /* <DEDUP_REMOVED lines=11> */
.L_x_1861:
[----:B------:R-:W2:Y:S04]  /*d6e0*/  LDG.E.STRONG.GPU R5, desc[UR10][R2.64] ;  /* 0x0000000a02057981 */ /* 0x000ea8000c1ef900 */
[----:B--2---:R-:W-:Y:S01]  /*d6f0*/  CCTL.IVALL ;  /* 0x00000000ff00798f */ /* 0x004fe20002000000 */
[----:B------:R-:W-:Y:S05]  /*d700*/  YIELD ;  /* 0x0000000000007946 */ /* 0x000fea0003800000 */
[----:B------:R-:W-:-:S13]  /*d710*/  ISETP.NE.AND P0, PT, R5, R0, PT ;  /* 0x000000000500720c */ /* 0x000fda0003f05270 */
[----:B------:R-:W-:Y:S05]  /*d720*/  @P0 BRA `(.L_x_1861) ;  /* 0xfffffffc00ec0947 */ /* 0x000fea000383ffff */
.L_x_1860:
        /* <DEDUP_REMOVED lines=75> */
.L_x_1864:
        /* <DEDUP_REMOVED lines=31> */
.L_x_1863:
[----:B------:R-:W-:Y:S05]  /*ddd0*/  BSYNC.RECONVERGENT B0 ;  /* 0x0000000000007941 */ /* 0x000fea0003800200 */
.L_x_1862:
        /* <DEDUP_REMOVED lines=10> */
.L_x_1865:
        /* <DEDUP_REMOVED lines=87> */
.L_x_1866:
        /* <DEDUP_REMOVED lines=9> */
.L_x_4531:


//--------------------- .text._Z35group_norm_nhwc_fwd_one_pass_kernelI11Bf16IOFp32WLi64ELi60ELi480EEv26Group_norm_nhwc_fwd_params --------------------------
	.section	.text._Z35group_norm_nhwc_fwd_one_pass_kernelI11Bf16IOFp32WLi64ELi60ELi480EEv26Group_norm_nhwc_fwd_params,"ax",@progbits
	.align	128
        .global         _Z35group_norm_nhwc_fwd_one_pass_kernelI11Bf16IOFp32WLi64ELi60ELi480EEv26Group_norm_nhwc_fwd_params
        .type           _Z35group_norm_nhwc_fwd_one_pass_kernelI11Bf16IOFp32WLi64ELi60ELi480EEv26Group_norm_nhwc_fwd_params,@function
        .size           _Z35group_norm_nhwc_fwd_one_pass_kernelI11Bf16IOFp32WLi64ELi60ELi480EEv26Group_norm_nhwc_fwd_params,(.L_x_4532 - _Z35group_norm_nhwc_fwd_one_pass_kernelI11Bf16IOFp32WLi64ELi60ELi480EEv26Group_norm_nhwc_fwd_params)
        .other          _Z35group_norm_nhwc_fwd_one_pass_kernelI11Bf16IOFp32WLi64ELi60ELi480EEv26Group_norm_nhwc_fwd_params,@"STO_CUDA_ENTRY STV_DEFAULT"
_Z35group_norm_nhwc_fwd_one_pass_kernelI11Bf16IOFp32WLi64ELi60ELi480EEv26Group_norm_nhwc_fwd_params:
.text._Z35group_norm_nhwc_fwd_one_pass_kernelI11Bf16IOFp32WLi64ELi60ELi480EEv26Group_norm_nhwc_fwd_params:
[----:B------:R-:W-:Y:S08]  /*0000*/  LDC R1, c[0x0][0x37c] ;  /* 0x0000df00ff017b82 */ /* 0x000ff00000000800 */
[----:B------:R-:W0:Y:S01]  /*0010*/  S2UR UR6, SR_CTAID.Y ;  /* 0x00000000000679c3 */ /* 0x000e220000002600 */
[----:B------:R-:W1:Y:S01]  /*0020*/  LDCU UR4, c[0x0][0x3f8] ;  /* 0x00007f00ff0477ac */ /* 0x000e620008000800 */
[----:B------:R-:W1:Y:S02]  /*0030*/  LDCU UR5, c[0x0][0x3c8] ;  /* 0x00007900ff0577ac */ /* 0x000e640008000800 */
[----:B-1----:R-:W-:-:S04]  /*0040*/  UIMAD UR4, UR4, UR5, URZ ;  /* 0x00000005040472a4 */ /* 0x002fc8000f8e02ff */
[----:B0-----:R-:W-:-:S06]  /*0050*/  UISETP.GE.AND UP0, UPT, UR6, UR4, UPT ;  /* 0x000000040600728c */ /* 0x001fcc000bf06270 */
[----:B------:R-:W-:-:S13]  /*0060*/  PLOP3.LUT P0, PT, PT, PT, UP0, 0x80, 0x8 ;  /* 0x000000000008781c */ /* 0x000fda0003f0f008 */
[----:B------:R-:W-:Y:S05]  /*0070*/  @P0 EXIT ;  /* 0x000000000000094d */ /* 0x000fea0003800000 */
[----:B------:R-:W0:Y:S01]  /*0080*/  S2R R2, SR_TID.X ;  /* 0x0000000000027919 */ /* 0x000e220000002100 */
[----:B------:R-:W1:Y:S01]  /*0090*/  S2UR UR18, SR_CTAID.X ;  /* 0x00000000001279c3 */ /* 0x000e620000002500 */
[----:B------:R-:W2:Y:S01]  /*00a0*/  LDCU UR4, c[0x0][0x404] ;  /* 0x00008080ff0477ac */ /* 0x000ea20008000800 */
[----:B------:R-:W3:Y:S01]  /*00b0*/  LDCU.64 UR8, c[0x0][0x388] ;  /* 0x00007100ff0877ac */ /* 0x000ee20008000a00 */
[----:B------:R-:W4:Y:S05]  /*00c0*/  LDCU UR19, c[0x0][0x374] ;  /* 0x00006e80ff1377ac */ /* 0x000f2a0008000800 */
[----:B------:R-:W4:Y:S01]  /*00d0*/  LDC R22, c[0x0][0x370] ;  /* 0x0000dc00ff167b82 */ /* 0x000f220000000800 */
[----:B------:R-:W0:Y:S01]  /*00e0*/  LDCU.64 UR14, c[0x0][0x358] ;  /* 0x00006b00ff0e77ac */ /* 0x000e220008000a00 */
[----:B------:R-:W-:Y:S01]  /*00f0*/  UMOV UR7, UR6 ;  /* 0x0000000600077c82 */ /* 0x000fe20008000000 */
[----:B---3--:R-:W-:-:S02]  /*0100*/  ISETP.NE.U32.AND P1, PT, RZ, UR8, PT ;  /* 0x00000008ff007c0c */ /* 0x008fc4000bf25070 */
[C---:B0-----:R-:W-:Y:S02]  /*0110*/  LOP3.LUT R0, R2.reuse, 0xffff, RZ, 0xc0, !PT ;  /* 0x0000ffff02007812 */ /* 0x041fe400078ec0ff */
[----:B-1----:R-:W-:Y:S02]  /*0120*/  LOP3.LUT P0, RZ, R2, UR18, RZ, 0xfc, !PT ;  /* 0x0000001202ff7c12 */ /* 0x002fe4000f80fcff */
[----:B--2---:R-:W-:Y:S01]  /*0130*/  MOV R2, UR4 ;  /* 0x0000000400027c02 */ /* 0x004fe20008000f00 */
[----:B------:R-:W-:Y:S01]  /*0140*/  IMAD R0, R0, 0x889, RZ ;  /* 0x0000088900007824 */ /* 0x000fe200078e02ff */
[----:B------:R-:W-:Y:S01]  /*0150*/  ISETP.NE.AND.EX P0, PT, RZ, UR9, !P0, P1 ;  /* 0x00000009ff007c0c */ /* 0x000fe2000c705310 */
[----:B------:R-:W-:-:S03]  /*0160*/  UMOV UR4, URZ ;  /* 0x000000ff00047c82 */ /* 0x000fc60008000000 */
[----:B------:R-:W-:-:S05]  /*0170*/  SHF.R.U32.HI R23, RZ, 0x10, R0 ;  /* 0x00000010ff177819 */ /* 0x000fca0000011600 */
[----:B------:R-:W-:-:S07]  /*0180*/  IMAD R23, R2, UR18, R23 ;  /* 0x0000001202177c24 */ /* 0x000fce000f8e0217 */
.L_x_1894:
[----:B---34-:R-:W0:Y:S01]  /*0190*/  LDC R2, c[0x0][0x3f8] ;  /* 0x0000fe00ff027b82 */ /* 0x018e220000000800 */
[----:B-----5:R-:W-:Y:S01]  /*01a0*/  IABS R8, UR7 ;  /* 0x0000000700087c13 */ /* 0x020fe20008000000 */
[----:B-1----:R-:W1:Y:S01]  /*01b0*/  LDCU.64 UR8, c[0x0][0x3e8] ;  /* 0x00007d00ff0877ac */ /* 0x002e620008000a00 */
[----:B------:R-:W-:Y:S02]  /*01c0*/  SHF.R.S32.HI R17, RZ, 0x1f, R23 ;  /* 0x0000001fff117819 */ /* 0x000fe40000011417 */
[----:B------:R-:W-:Y:S01]  /*01d0*/  IADD3 R21, PT, PT, R23, 0x10, RZ ;  /* 0x0000001017157810 */ /* 0x000fe20007ffe0ff */
[----:B--2---:R-:W2:Y:S01]  /*01e0*/  LDCU.64 UR10, c[0x0][0x3f0] ;  /* 0x00007e00ff0a77ac */ /* 0x004ea20008000a00 */
[----:B0-----:R-:W-:Y:S02]  /*01f0*/  IABS R3, R2 ;  /* 0x0000000200037213 */ /* 0x001fe40000000000 */
[----:B------:R-:W-:Y:S02]  /*0200*/  ISETP.NE.AND P3, PT, R2, RZ, PT ;  /* 0x000000ff0200720c */ /* 0x000fe40003f65270 */
[----:B------:R-:W0:Y:S08]  /*0210*/  I2F.RP R0, R3 ;  /* 0x0000000300007306 */ /* 0x000e300000209400 */
[----:B0-----:R-:W0:Y:S02]  /*0220*/  MUFU.RCP R0, R0 ;  /* 0x0000000000007308 */ /* 0x001e240000001000 */
[----:B0-----:R-:W-:-:S06]  /*0230*/  IADD3 R4, PT, PT, R0, 0xffffffe, RZ ;  /* 0x0ffffffe00047810 */ /* 0x001fcc0007ffe0ff */
[----:B------:R0:W3:Y:S02]  /*0240*/  F2I.FTZ.U32.TRUNC.NTZ R5, R4 ;  /* 0x0000000400057305 */ /* 0x0000e4000021f000 */
[----:B0-----:R-:W-:Y:S01]  /*0250*/  HFMA2 R4, -RZ, RZ, 0, 0 ;  /* 0x00000000ff047431 */ /* 0x001fe200000001ff */
[----:B---3--:R-:W-:-:S05]  /*0260*/  IADD3 R6, PT, PT, RZ, -R5, RZ ;  /* 0x80000005ff067210 */ /* 0x008fca0007ffe0ff */
[----:B------:R-:W-:Y:S02]  /*0270*/  IMAD R7, R6, R3, RZ ;  /* 0x0000000306077224 */ /* 0x000fe400078e02ff */
[----:B------:R-:W0:Y:S02]  /*0280*/  S2R R6, SR_TID.X ;  /* 0x0000000000067919 */ /* 0x000e240000002100 */
[----:B------:R-:W-:Y:S01]  /*0290*/  IMAD.HI.U32 R5, R5, R7, R4 ;  /* 0x0000000705057227 */ /* 0x000fe200078e0004 */
[----:B------:R-:W-:-:S05]  /*02a0*/  SHF.R.S32.HI R7, RZ, 0x1f, R21 ;  /* 0x0000001fff077819 */ /* 0x000fca0000011415 */
[----:B------:R-:W-:-:S04]  /*02b0*/  IMAD.HI.U32 R15, R5, R8, RZ ;  /* 0x00000008050f7227 */ /* 0x000fc800078e00ff */
[----:B------:R-:W-:-:S04]  /*02c0*/  IMAD.MOV R0, RZ, RZ, -R15 ;  /* 0x000000ffff007224 */ /* 0x000fc800078e0a0f */
[----:B------:R-:W-:-:S05]  /*02d0*/  IMAD R0, R3, R0, R8 ;  /* 0x0000000003007224 */ /* 0x000fca00078e0208 */
[----:B------:R-:W-:Y:S02]  /*02e0*/  ISETP.GT.U32.AND P2, PT, R3, R0, PT ;  /* 0x000000000300720c */ /* 0x000fe40003f44070 */
[----:B0-----:R-:W-:-:S11]  /*02f0*/  LOP3.LUT R4, R6, 0xffff, RZ, 0xc0, !PT ;  /* 0x0000ffff06047812 */ /* 0x001fd600078ec0ff */
[-C--:B------:R-:W-:Y:S02]  /*0300*/  @!P2 IADD3 R0, PT, PT, R0, -R3.reuse, RZ ;  /* 0x800000030000a210 */ /* 0x080fe40007ffe0ff */
[----:B------:R-:W-:Y:S01]  /*0310*/  @!P2 IADD3 R15, PT, PT, R15, 0x1, RZ ;  /* 0x000000010f0fa810 */ /* 0x000fe20007ffe0ff */
[----:B------:R-:W-:Y:S01]  /*0320*/  IMAD R4, R4, 0x889, RZ ;  /* 0x0000088904047824 */ /* 0x000fe200078e02ff */
[----:B------:R-:W-:Y:S02]  /*0330*/  ISETP.GE.U32.AND P1, PT, R0, R3, PT ;  /* 0x000000030000720c */ /* 0x000fe40003f26070 */
[----:B------:R-:W-:Y:S02]  /*0340*/  LOP3.LUT R0, R2, UR7, RZ, 0x3c, !PT ;  /* 0x0000000702007c12 */ /* 0x000fe4000f8e3cff */
[----:B------:R-:W-:Y:S02]  /*0350*/  SHF.R.U32.HI R4, RZ, 0x10, R4 ;  /* 0x00000010ff047819 */ /* 0x000fe40000011604 */
[----:B------:R-:W-:-:S02]  /*0360*/  ISETP.GE.AND P4, PT, R0, RZ, PT ;  /* 0x000000ff0000720c */ /* 0x000fc40003f86270 */
[----:B------:R-:W-:Y:S02]  /*0370*/  PRMT R0, R4, 0x9910, RZ ;  /* 0x0000991004007816 */ /* 0x000fe400000000ff */
[----:B-1----:R-:W-:-:S03]  /*0380*/  ISETP.GE.U32.AND P2, PT, R23, UR8, PT ;  /* 0x0000000817007c0c */ /* 0x002fc6000bf46070 */
[----:B------:R-:W-:Y:S01]  /*0390*/  IMAD R0, R0, 0x1e, RZ ;  /* 0x0000001e00007824 */ /* 0x000fe200078e02ff */
[----:B------:R-:W-:Y:S02]  /*03a0*/  ISETP.GE.AND.EX P2, PT, R17, UR9, PT, P2 ;  /* 0x0000000911007c0c */ /* 0x000fe4000bf46320 */
[----:B------:R-:W-:Y:S02]  /*03b0*/  @P1 IADD3 R15, PT, PT, R15, 0x1, RZ ;  /* 0x000000010f0f1810 */ /* 0x000fe40007ffe0ff */
[----:B------:R-:W-:Y:S02]  /*03c0*/  IADD3 R0, PT, PT, RZ, -R0, RZ ;  /* 0x80000000ff007210 */ /* 0x000fe40007ffe0ff */
[----:B------:R-:W-:Y:S01]  /*03d0*/  ISETP.GE.U32.AND P1, PT, R21, UR8, PT ;  /* 0x0000000815007c0c */ /* 0x000fe2000bf26070 */
[----:B------:R-:W-:Y:S01]  /*03e0*/  @!P4 IMAD.MOV R15, RZ, RZ, -R15 ;  /* 0x000000ffff0fc224 */ /* 0x000fe200078e0a0f */
[----:B------:R-:W-:Y:S02]  /*03f0*/  PRMT R5, R0, 0x7710, RZ ;  /* 0x0000771000057816 */ /* 0x000fe400000000ff */
[----:B------:R-:W-:-:S02]  /*0400*/  ISETP.GE.AND.EX P1, PT, R7, UR9, PT, P1 ;  /* 0x0000000907007c0c */ /* 0x000fc4000bf26310 */
[----:B------:R-:W-:Y:S01]  /*0410*/  IADD3 R5, PT, PT, R5, R6, RZ ;  /* 0x0000000605057210 */ /* 0x000fe20007ffe0ff */
[----:B------:R-:W0:Y:S01]  /*0420*/  @!P2 LDC.64 R10, c[0x0][0x3e0] ;  /* 0x0000f800ff0aab82 */ /* 0x000e220000000a00 */
[----:B------:R-:W-:Y:S02]  /*0430*/  @!P3 LOP3.LUT R15, RZ, R2, RZ, 0x33, !PT ;  /* 0x00000002ff0fb212 */ /* 0x000fe400078e33ff */
[----:B------:R-:W-:Y:S01]  /*0440*/  IADD3 R0, PT, PT, R23, 0x20, RZ ;  /* 0x0000002017007810 */ /* 0x000fe20007ffe0ff */
[----:B------:R-:W-:Y:S01]  /*0450*/  IMAD.SHL.U32 R5, R5, 0x2, RZ ;  /* 0x0000000205057824 */ /* 0x000fe200078e00ff */
[----:B------:R-:W-:Y:S02]  /*0460*/  IADD3 R3, PT, PT, -R15, RZ, RZ ;  /* 0x000000ff0f037210 */ /* 0x000fe40007ffe1ff */
[----:B------:R-:W-:Y:S01]  /*0470*/  ISETP.GE.U32.AND P3, PT, R0, UR8, PT ;  /* 0x0000000800007c0c */ /* 0x000fe2000bf66070 */
[----:B------:R-:W1:Y:S01]  /*0480*/  @!P2 LDC.64 R12, c[0x0][0x390] ;  /* 0x0000e400ff0cab82 */ /* 0x000e620000000a00 */
[----:B------:R-:W-:Y:S01]  /*0490*/  LOP3.LUT R25, R5, 0xffff, RZ, 0xc0, !PT ;  /* 0x0000ffff05197812 */ /* 0x000fe200078ec0ff */
[----:B------:R-:W-:Y:S01]  /*04a0*/  IMAD R20, R2, R3, UR7 ;  /* 0x0000000702147e24 */ /* 0x000fe2000f8e0203 */
[----:B------:R-:W-:-:S02]  /*04b0*/  SHF.R.S32.HI R5, RZ, 0x1f, R0 ;  /* 0x0000001fff057819 */ /* 0x000fc40000011400 */
[----:B------:R-:W-:Y:S01]  /*04c0*/  SHF.R.S32.HI R3, RZ, 0x1f, R15 ;  /* 0x0000001fff037819 */ /* 0x000fe2000001140f */
[----:B------:R-:W-:Y:S01]  /*04d0*/  IMAD R20, R20, 0x3c, RZ ;  /* 0x0000003c14147824 */ /* 0x000fe200078e02ff */
[----:B------:R-:W-:Y:S01]  /*04e0*/  ISETP.GE.AND.EX P3, PT, R5, UR9, PT, P3 ;  /* 0x0000000905007c0c */ /* 0x000fe2000bf66330 */
[----:B------:R-:W3:Y:S01]  /*04f0*/  @!P1 LDC.64 R8, c[0x0][0x3e0] ;  /* 0x0000f800ff089b82 */ /* 0x000ee20000000a00 */
[----:B------:R-:W-:Y:S01]  /*0500*/  IADD3 R2, PT, PT, R23, 0x30, RZ ;  /* 0x0000003017027810 */ /* 0x000fe20007ffe0ff */
[----:B--2---:R-:W-:Y:S01]  /*0510*/  IMAD R4, R3, UR10, RZ ;  /* 0x0000000a03047c24 */ /* 0x004fe2000f8e02ff */
[C---:B------:R-:W-:Y:S02]  /*0520*/  IADD3 R24, P4, PT, R20.reuse, R25, RZ ;  /* 0x0000001914187210 */ /* 0x040fe40007f9e0ff */
[----:B------:R-:W-:Y:S01]  /*0530*/  SHF.R.S32.HI R3, RZ, 0x1f, R2 ;  /* 0x0000001fff037819 */ /* 0x000fe20000011402 */
[----:B------:R-:W-:Y:S01]  /*0540*/  IMAD R27, R15, UR11, R4 ;  /* 0x0000000b0f1b7c24 */ /* 0x000fe2000f8e0204 */
[----:B------:R-:W-:Y:S01]  /*0550*/  LEA.HI.X.SX32 R25, R20, RZ, 0x1, P4 ;  /* 0x000000ff14197211 */ /* 0x000fe200020f0eff */
[----:B0-----:R-:W-:Y:S01]  /*0560*/  @!P2 IMAD R4, R17, R10, RZ ;  /* 0x0000000a1104a224 */ /* 0x001fe200078e02ff */
[----:B------:R-:W-:-:S03]  /*0570*/  ISETP.GE.U32.AND P4, PT, R2, UR8, PT ;  /* 0x0000000802007c0c */ /* 0x000fc6000bf86070 */
[----:B------:R-:W0:Y:S01]  /*0580*/  @!P3 LDC.64 R16, c[0x0][0x3e0] ;  /* 0x0000f800ff10bb82 */ /* 0x000e220000000a00 */
[----:B------:R-:W-:Y:S01]  /*0590*/  IMAD.WIDE.U32 R24, R15, UR10, R24 ;  /* 0x0000000a0f187c25 */ /* 0x000fe2000f8e0018 */
[----:B------:R-:W-:-:S03]  /*05a0*/  ISETP.GE.AND.EX P4, PT, R3, UR9, PT, P4 ;  /* 0x0000000903007c0c */ /* 0x000fc6000bf86340 */
[----:B------:R-:W-:Y:S01]  /*05b0*/  @!P2 IMAD R19, R23, R11, R4 ;  /* 0x0000000b1713a224 */ /* 0x000fe200078e0204 */
[----:B------:R-:W-:Y:S02]  /*05c0*/  IADD3 R27, PT, PT, R25, R27, RZ ;  /* 0x0000001b191b7210 */ /* 0x000fe40007ffe0ff */
[-C--:B------:R-:W-:Y:S01]  /*05d0*/  @!P2 MOV R26, R24.reuse ;  /* 0x00000018001aa202 */ /* 0x080fe20000000f00 */
[----:B------:R-:W2:Y:S01]  /*05e0*/  @!P1 LDC.64 R14, c[0x0][0x390] ;  /* 0x0000e400ff0e9b82 */ /* 0x000ea20000000a00 */
[-C--:B------:R-:W-:Y:S01]  /*05f0*/  @!P1 MOV R28, R24.reuse ;  /* 0x00000018001c9202 */ /* 0x080fe20000000f00 */
[--C-:B------:R-:W-:Y:S01]  /*0600*/  @!P1 IMAD.MOV.U32 R29, RZ, RZ, R27.reuse ;  /* 0x000000ffff1d9224 */ /* 0x100fe200078e001b */
[----:B------:R-:W-:Y:S01]  /*0610*/  @!P3 MOV R4, R24 ;  /* 0x000000180004b202 */ /* 0x000fe20000000f00 */
[----:B---3--:R-:W-:Y:S02]  /*0620*/  @!P1 IMAD R18, R7, R8, RZ ;  /* 0x0000000807129224 */ /* 0x008fe400078e02ff */
[----:B------:R-:W-:-:S04]  /*0630*/  @!P2 IMAD.WIDE.U32 R10, R23, R10, R26 ;  /* 0x0000000a170aa225 */ /* 0x000fc800078e001a */
[----:B------:R-:W-:Y:S01]  /*0640*/  @!P1 IMAD R7, R21, R9, R18 ;  /* 0x0000000915079224 */ /* 0x000fe200078e0212 */
[----:B------:R-:W-:Y:S01]  /*0650*/  @!P2 IADD3 R19, PT, PT, R11, R19, RZ ;  /* 0x000000130b13a210 */ /* 0x000fe20007ffe0ff */
[----:B------:R-:W-:Y:S01]  /*0660*/  @!P1 IMAD.WIDE.U32 R28, R21, R8, R28 ;  /* 0x00000008151c9225 */ /* 0x000fe200078e001c */
[C---:B-1----:R-:W-:Y:S01]  /*0670*/  @!P2 LEA R18, P5, R10.reuse, R12, 0x1 ;  /* 0x0000000c0a12a211 */ /* 0x042fe200078a08ff */
[----:B------:R-:W1:Y:S02]  /*0680*/  @!P4 LDC.64 R8, c[0x0][0x3e0] ;  /* 0x0000f800ff08cb82 */ /* 0x000e640000000a00 */
[----:B------:R-:W-:Y:S02]  /*0690*/  HFMA2 R21, -RZ, RZ, 0, 0 ;  /* 0x00000000ff157431 */ /* 0x000fe400000001ff */
[----:B0-----:R-:W-:Y:S01]  /*06a0*/  @!P3 IMAD R5, R5, R16, RZ ;  /* 0x000000100505b224 */ /* 0x001fe200078e02ff */
[----:B------:R-:W-:Y:S02]  /*06b0*/  @!P2 LEA.HI.X R19, R10, R13, R19, 0x1, P5 ;  /* 0x0000000d0a13a211 */ /* 0x000fe400028f0c13 */
[----:B------:R-:W-:Y:S01]  /*06c0*/  @!P1 IADD3 R7, PT, PT, R29, R7, RZ ;  /* 0x000000071d079210 */ /* 0x000fe20007ffe0ff */
[----:B------:R-:W-:Y:S01]  /*06d0*/  @!P3 IMAD R17, R0, R17, R5 ;  /* 0x000000110011b224 */ /* 0x000fe200078e0205 */
[----:B------:R-:W0:Y:S01]  /*06e0*/  @!P3 LDC.64 R10, c[0x0][0x390] ;  /* 0x0000e400ff0abb82 */ /* 0x000e220000000a00 */
[----:B------:R-:W-:Y:S01]  /*06f0*/  @!P3 IMAD.MOV.U32 R5, RZ, RZ, R27 ;  /* 0x000000ffff05b224 */ /* 0x000fe200078e001b */
[----:B--2---:R-:W-:Y:S01]  /*0700*/  @!P1 LEA R14, P5, R28, R14, 0x1 ;  /* 0x0000000e1c0e9211 */ /* 0x004fe200078a08ff */
[----:B------:R-:W2:Y:S01]  /*0710*/  @!P2 LDG.E R21, desc[UR14][R18.64] ;  /* 0x0000000e1215a981 */ /* 0x000ea2000c1e1900 */
[----:B------:R-:W-:-:S04]  /*0720*/  @!P3 IMAD.WIDE.U32 R4, R0, R16, R4 ;  /* 0x000000100004b225 */ /* 0x000fc800078e0004 */
[----:B------:R-:W-:Y:S01]  /*0730*/  HFMA2 R0, -RZ, RZ, 0, 0 ;  /* 0x00000000ff007431 */ /* 0x000fe200000001ff */
[----:B------:R-:W-:Y:S01]  /*0740*/  @!P1 LEA.HI.X R15, R28, R15, R7, 0x1, P5 ;  /* 0x0000000f1c0f9211 */ /* 0x000fe200028f0c07 */
[----:B------:R-:W3:Y:S01]  /*0750*/  @!P4 LDC.64 R12, c[0x0][0x390] ;  /* 0x0000e400ff0ccb82 */ /* 0x000ee20000000a00 */
[----:B------:R-:W-:-:S03]  /*0760*/  @!P3 IADD3 R17, PT, PT, R5, R17, RZ ;  /* 0x000000110511b210 */ /* 0x000fc60007ffe0ff */
[----:B------:R5:W4:Y:S01]  /*0770*/  @!P1 LDG.E R0, desc[UR14][R14.64] ;  /* 0x0000000e0e009981 */ /* 0x000b22000c1e1900 */
[----:B-1----:R-:W-:-:S04]  /*0780*/  @!P4 IMAD R3, R3, R8, RZ ;  /* 0x000000080303c224 */ /* 0x002fc800078e02ff */
[----:B------:R-:W-:Y:S01]  /*0790*/  @!P4 IMAD R9, R2, R9, R3 ;  /* 0x000000090209c224 */ /* 0x000fe200078e0203 */
[----:B-----5:R-:W-:Y:S02]  /*07a0*/  @!P4 MOV R14, R24 ;  /* 0x00000018000ec202 */ /* 0x020fe40000000f00 */
[----:B------:R-:W-:Y:S02]  /*07b0*/  @!P4 MOV R15, R27 ;  /* 0x0000001b000fc202 */ /* 0x000fe40000000f00 */
[----:B0-----:R-:W-:Y:S01]  /*07c0*/  @!P3 LEA R10, P2, R4, R10, 0x1 ;  /* 0x0000000a040ab211 */ /* 0x001fe200078408ff */
[----:B------:R-:W-:-:S03]  /*07d0*/  @!P4 IMAD.WIDE.U32 R2, R2, R8, R14 ;  /* 0x000000080202c225 */ /* 0x000fc600078e000e */
[----:B------:R-:W-:Y:S01]  /*07e0*/  @!P3 LEA.HI.X R11, R4, R11, R17, 0x1, P2 ;  /* 0x0000000b040bb211 */ /* 0x000fe200010f0c11 */
[----:B------:R-:W-:Y:S02]  /*07f0*/  HFMA2 R17, -RZ, RZ, 0, 0 ;  /* 0x00000000ff117431 */ /* 0x000fe400000001ff */
[----:B------:R-:W-:Y:S01]  /*0800*/  IMAD.MOV.U32 R4, RZ, RZ, RZ ;  /* 0x000000ffff047224 */ /* 0x000fe200078e00ff */
[----:B------:R-:W-:Y:S02]  /*0810*/  @!P4 IADD3 R3, PT, PT, R3, R9, RZ ;  /* 0x000000090303c210 */ /* 0x000fe40007ffe0ff */
[----:B---3--:R-:W-:-:S03]  /*0820*/  @!P4 LEA R12, P2, R2, R12, 0x1 ;  /* 0x0000000c020cc211 */ /* 0x008fc600078408ff */
[----:B------:R0:W3:Y:S01]  /*0830*/  @!P3 LDG.E R4, desc[UR14][R10.64] ;  /* 0x0000000e0a04b981 */ /* 0x0000e2000c1e1900 */
[----:B------:R-:W-:-:S05]  /*0840*/  @!P4 LEA.HI.X R13, R2, R13, R3, 0x1, P2 ;  /* 0x0000000d020dc211 */ /* 0x000fca00010f0c03 */
[----:B------:R1:W5:Y:S01]  /*0850*/  @!P4 LDG.E R17, desc[UR14][R12.64] ;  /* 0x0000000e0c11c981 */ /* 0x000362000c1e1900 */
[----:B0-----:R-:W0:Y:S02]  /*0860*/  S2R R11, SR_LANEID ;  /* 0x00000000000b7919 */ /* 0x001e240000000000 */
[C---:B0-----:R-:W-:Y:S02]  /*0870*/  ISETP.GT.AND P2, PT, R11.reuse, 0x1e, PT ;  /* 0x0000001e0b00780c */ /* 0x041fe40003f44270 */
[----:B------:R-:W-:Y:S01]  /*0880*/  ISETP.GT.AND P3, PT, R11, 0xf, PT ;  /* 0x0000000f0b00780c */ /* 0x000fe20003f64270 */
[----:B------:R-:W-:Y:S01]  /*0890*/  BSSY.RECONVERGENT B0, `(.L_x_1867) ;  /* 0x0000043000007945 */ /* 0x000fe20003800200 */
[C---:B--2---:R-:W-:Y:S02]  /*08a0*/  PRMT R18, R21.reuse, 0x7632, R18 ;  /* 0x0000763215127816 */ /* 0x044fe40000000012 */
[----:B------:R-:W-:Y:S02]  /*08b0*/  SHF.L.U32 R21, R21, 0x10, RZ ;  /* 0x0000001015157819 */ /* 0x000fe400000006ff */
[----:B------:R-:W-:-:S02]  /*08c0*/  SHF.L.U32 R18, R18, 0x10, RZ ;  /* 0x0000001012127819 */ /* 0x000fc400000006ff */
[C---:B----4-:R-:W-:Y:S01]  /*08d0*/  PRMT R2, R0.reuse, 0x7632, R2 ;  /* 0x0000763200027816 */ /* 0x050fe20000000002 */
[----:B------:R-:W-:Y:S02]  /*08e0*/  IMAD.U32 R19, R0, 0x10000, RZ ;  /* 0x0001000000137824 */ /* 0x000fe400078e00ff */
[----:B------:R-:W-:Y:S01]  /*08f0*/  FMUL.FTZ R8, R18, R18 ;  /* 0x0000001212087220 */ /* 0x000fe20000410000 */
[----:B------:R-:W-:Y:S01]  /*0900*/  SHF.L.U32 R0, R2, 0x10, RZ ;  /* 0x0000001002007819 */ /* 0x000fe200000006ff */
[C---:B------:R-:W-:Y:S02]  /*0910*/  FADD.FTZ R2, R21.reuse, R18 ;  /* 0x0000001215027221 */ /* 0x040fe40000010000 */
[----:B------:R-:W-:Y:S02]  /*0920*/  FFMA.FTZ R8, R21, R21, R8 ;  /* 0x0000001515087223 */ /* 0x000fe40000010008 */
[----:B------:R-:W-:Y:S01]  /*0930*/  FADD.FTZ R5, RZ, R2 ;  /* 0x00000002ff057221 */ /* 0x000fe20000010000 */
[----:B-1----:R-:W-:Y:S01]  /*0940*/  FMUL.FTZ R12, R0, R0 ;  /* 0x00000000000c7220 */ /* 0x002fe20000410000 */
[----:B------:R-:W-:-:S03]  /*0950*/  FADD.FTZ R8, RZ, R8 ;  /* 0x00000008ff087221 */ /* 0x000fc60000010000 */
[C---:B------:R-:W-:Y:S01]  /*0960*/  FFMA.FTZ R7, R19.reuse, R19, R12 ;  /* 0x0000001313077223 */ /* 0x040fe2000001000c */
[----:B------:R-:W-:-:S03]  /*0970*/  FADD.FTZ R10, R19, R0 ;  /* 0x00000000130a7221 */ /* 0x000fc60000010000 */
[----:B------:R-:W-:Y:S01]  /*0980*/  FADD.FTZ R7, R8, R7 ;  /* 0x0000000708077221 */ /* 0x000fe20000010000 */
[----:B---3--:R-:W-:-:S04]  /*0990*/  PRMT R2, R4, 0x7632, R2 ;  /* 0x0000763204027816 */ /* 0x008fc80000000002 */
[----:B------:R-:W-:Y:S02]  /*09a0*/  SHF.L.U32 R2, R2, 0x10, RZ ;  /* 0x0000001002027819 */ /* 0x000fe400000006ff */
[----:B-----5:R-:W-:Y:S02]  /*09b0*/  PRMT R16, R17, 0x7632, R16 ;  /* 0x0000763211107816 */ /* 0x020fe40000000010 */
[----:B------:R-:W-:Y:S01]  /*09c0*/  SHF.L.U32 R3, R4, 0x10, RZ ;  /* 0x0000001004037819 */ /* 0x000fe200000006ff */
[----:B------:R-:W-:Y:S01]  /*09d0*/  FMUL.FTZ R8, R2, R2 ;  /* 0x0000000202087220 */ /* 0x000fe20000410000 */
[----:B------:R-:W-:Y:S01]  /*09e0*/  SHF.L.U32 R16, R16, 0x10, RZ ;  /* 0x0000001010107819 */ /* 0x000fe200000006ff */
[----:B------:R-:W-:Y:S01]  /*09f0*/  FADD.FTZ R5, R5, R10 ;  /* 0x0000000a05057221 */ /* 0x000fe20000010000 */
[----:B------:R-:W-:Y:S02]  /*0a00*/  IMAD.U32 R17, R17, 0x10000, RZ ;  /* 0x0001000011117824 */ /* 0x000fe400078e00ff */
[C---:B------:R-:W-:Y:S01]  /*0a10*/  FADD.FTZ R4, R3.reuse, R2 ;  /* 0x0000000203047221 */ /* 0x040fe20000010000 */
[----:B------:R-:W-:Y:S01]  /*0a20*/  FFMA.FTZ R8, R3, R3, R8 ;  /* 0x0000000303087223 */ /* 0x000fe20000010008 */
[----:B------:R-:W-:-:S02]  /*0a30*/  FMUL.FTZ R10, R16, R16 ;  /* 0x00000010100a7220 */ /* 0x000fc40000410000 */
[----:B------:R-:W-:Y:S01]  /*0a40*/  FADD.FTZ R4, R5, R4 ;  /* 0x0000000405047221 */ /* 0x000fe20000010000 */
[----:B------:R-:W-:Y:S01]  /*0a50*/  FADD.FTZ R8, R7, R8 ;  /* 0x0000000807087221 */ /* 0x000fe20000010000 */
[C---:B------:R-:W-:Y:S01]  /*0a60*/  FADD.FTZ R7, R17.reuse, R16 ;  /* 0x0000001011077221 */ /* 0x040fe20000010000 */
[----:B------:R-:W-:-:S03]  /*0a70*/  FFMA.FTZ R5, R17, R17, R10 ;  /* 0x0000001111057223 */ /* 0x000fc6000001000a */
[----:B------:R-:W-:Y:S01]  /*0a80*/  FADD.FTZ R7, R4, R7 ;  /* 0x0000000704077221 */ /* 0x000fe20000010000 */
[----:B------:R-:W-:-:S04]  /*0a90*/  FADD.FTZ R8, R8, R5 ;  /* 0x0000000508087221 */ /* 0x000fc80000010000 */
[----:B------:R-:W0:Y:S04]  /*0aa0*/  SHFL.DOWN PT, R4, R7, 0x1, 0x1f ;  /* 0x08201f0007047f89 */ /* 0x000e2800000e0000 */
[----:B------:R-:W1:Y:S01]  /*0ab0*/  SHFL.DOWN PT, R5, R8, 0x1, 0x1f ;  /* 0x08201f0008057f89 */ /* 0x000e6200000e0000 */
[----:B0-----:R-:W-:Y:S01]  /*0ac0*/  @!P2 FADD.FTZ R7, R7, R4 ;  /* 0x000000040707a221 */ /* 0x001fe20000010000 */
[----:B-1----:R-:W-:-:S04]  /*0ad0*/  @!P2 FADD.FTZ R8, R8, R5 ;  /* 0x000000050808a221 */ /* 0x002fc80000010000 */
[----:B------:R-:W0:Y:S04]  /*0ae0*/  SHFL.DOWN PT, R4, R7, 0x2, 0x1f ;  /* 0x08401f0007047f89 */ /* 0x000e2800000e0000 */
[----:B------:R-:W1:Y:S01]  /*0af0*/  SHFL.DOWN PT, R5, R8, 0x2, 0x1f ;  /* 0x08401f0008057f89 */ /* 0x000e6200000e0000 */
[----:B------:R-:W-:-:S13]  /*0b00*/  ISETP.GT.AND P2, PT, R11, 0x1d, PT ;  /* 0x0000001d0b00780c */ /* 0x000fda0003f44270 */
        /* <DEDUP_REMOVED lines=9> */
[----:B------:R-:W-:Y:S01]  /*0ba0*/  ISETP.GT.AND P2, PT, R11, 0x17, PT ;  /* 0x000000170b00780c */ /* 0x000fe20003f44270 */
[----:B0-----:R-:W-:Y:S01]  /*0bb0*/  FADD.FTZ R10, R7, R10 ;  /* 0x0000000a070a7221 */ /* 0x001fe20000010000 */
[----:B-1----:R-:W-:-:S04]  /*0bc0*/  FADD.FTZ R9, R8, R9 ;  /* 0x0000000908097221 */ /* 0x002fc80000010000 */
[----:B------:R-:W-:Y:S02]  /*0bd0*/  FSEL R4, R7, R10, P2 ;  /* 0x0000000a07047208 */ /* 0x000fe40001000000 */
[----:B------:R-:W-:-:S03]  /*0be0*/  FSEL R5, R8, R9, P2 ;  /* 0x0000000908057208 */ /* 0x000fc60001000000 */
[----:B------:R0:W1:Y:S04]  /*0bf0*/  SHFL.DOWN PT, R13, R4, 0x10, 0x1f ;  /* 0x0a001f00040d7f89 */ /* 0x00006800000e0000 */
[----:B------:R0:W2:Y:S01]  /*0c00*/  SHFL.DOWN PT, R12, R5, 0x10, 0x1f ;  /* 0x0a001f00050c7f89 */ /* 0x0000a200000e0000 */
[----:B------:R-:W-:Y:S05]  /*0c10*/  @P3 BRA `(.L_x_1868) ;  /* 0x0000000000283947 */ /* 0x000fea0003800000 */
[----:B------:R-:W-:-:S13]  /*0c20*/  ISETP.NE.AND P2, PT, R11, RZ, PT ;  /* 0x000000ff0b00720c */ /* 0x000fda0003f45270 */
[----:B------:R-:W3:Y:S01]  /*0c30*/  @!P2 S2R R8, SR_CgaCtaId ;  /* 0x000000000008a919 */ /* 0x000ee20000008800 */
[----:B0-----:R-:W-:Y:S02]  /*0c40*/  @!P2 MOV R5, 0x400 ;  /* 0x000004000005a802 */ /* 0x001fe40000000f00 */
[----:B------:R-:W-:-:S04]  /*0c50*/  @!P2 SHF.R.U32.HI R4, RZ, 0x2, R6 ;  /* 0x00000002ff04a819 */ /* 0x000fc80000011606 */
[----:B------:R-:W-:Y:S01]  /*0c60*/  @!P2 LOP3.LUT R7, R4, 0xf8, RZ, 0xc0, !PT ;  /* 0x000000f80407a812 */ /* 0x000fe200078ec0ff */
[----:B-1----:R-:W-:Y:S01]  /*0c70*/  FADD.FTZ R4, R10, R13 ;  /* 0x0000000d0a047221 */ /* 0x002fe20000010000 */
[----:B---3--:R-:W-:Y:S01]  /*0c80*/  @!P2 LEA R8, R8, R5, 0x18 ;  /* 0x000000050808a211 */ /* 0x008fe200078ec0ff */
[----:B--2---:R-:W-:-:S03]  /*0c90*/  FADD.FTZ R5, R9, R12 ;  /* 0x0000000c09057221 */ /* 0x004fc60000010000 */
[----:B------:R-:W-:-:S05]  /*0ca0*/  @!P2 IADD3 R7, PT, PT, R7, R8, RZ ;  /* 0x000000080707a210 */ /* 0x000fca0007ffe0ff */
[----:B------:R3:W-:Y:S02]  /*0cb0*/  @!P2 STS.64 [R7+0x10], R4 ;  /* 0x000010040700a388 */ /* 0x0007e40000000a00 */
.L_x_1868:
[----:B------:R-:W-:Y:S05]  /*0cc0*/  BSYNC.RECONVERGENT B0 ;  /* 0x0000000000007941 */ /* 0x000fea0003800200 */
.L_x_1867:
[----:B------:R-:W-:Y:S01]  /*0cd0*/  BAR.SYNC.DEFER_BLOCKING 0x0 ;  /* 0x0000000000007b1d */ /* 0x000fe20000010000 */
[----:B------:R-:W-:Y:S02]  /*0ce0*/  ISETP.NE.AND P3, PT, R6, RZ, PT ;  /* 0x000000ff0600720c */ /* 0x000fe40003f65270 */
[----:B------:R-:W-:-:S03]  /*0cf0*/  ISETP.GE.U32.AND P2, PT, R22, 0x2, PT ;  /* 0x000000021600780c */ /* 0x000fc60003f46070 */
[----:B------:R-:W-:Y:S08]  /*0d00*/  BSSY.RECONVERGENT B0, `(.L_x_1869) ;  /* 0x0000029000007945 */ /* 0x000ff00003800200 */
[----:B------:R-:W-:Y:S05]  /*0d10*/  @P3 BRA `(.L_x_1870) ;  /* 0x00000000009c3947 */ /* 0x000fea0003800000 */
[----:B------:R-:W4:Y:S01]  /*0d20*/  S2UR UR8, SR_CgaCtaId ;  /* 0x00000000000879c3 */ /* 0x000f220000008800 */
[----:B------:R-:W-:Y:S02]  /*0d30*/  UMOV UR5, 0x400 ;  /* 0x0000040000057882 */ /* 0x000fe40000000000 */
[----:B----4-:R-:W-:-:S09]  /*0d40*/  ULEA UR5, UR8, UR5, 0x18 ;  /* 0x0000000508057291 */ /* 0x010fd2000f8ec0ff */
[----:B---3--:R-:W3:Y:S04]  /*0d50*/  LDS.64 R6, [UR5+0x18] ;  /* 0x00001805ff067984 */ /* 0x008ee80008000a00 */
[----:B------:R-:W4:Y:S04]  /*0d60*/  LDS.128 R8, [UR5+0x20] ;  /* 0x00002005ff087984 */ /* 0x000f280008000c00 */
[----:B-12---:R-:W1:Y:S01]  /*0d70*/  LDS.128 R12, [UR5+0x30] ;  /* 0x00003005ff0c7984 */ /* 0x006e620008000c00 */
[----:B---3--:R-:W-:Y:S01]  /*0d80*/  FADD.FTZ R29, R4, R6 ;  /* 0x00000006041d7221 */ /* 0x008fe20000010000 */
[----:B0-----:R-:W-:-:S03]  /*0d90*/  FADD.FTZ R4, R5, R7 ;  /* 0x0000000705047221 */ /* 0x001fc60000010000 */
[----:B----4-:R-:W-:Y:S01]  /*0da0*/  FADD.FTZ R29, R29, R8 ;  /* 0x000000081d1d7221 */ /* 0x010fe20000010000 */
[----:B------:R-:W-:Y:S02]  /*0db0*/  FADD.FTZ R8, R4, R9 ;  /* 0x0000000904087221 */ /* 0x000fe40000010000 */
[----:B------:R-:W0:Y:S01]  /*0dc0*/  LDS.128 R4, [UR5+0x40] ;  /* 0x00004005ff047984 */ /* 0x000e220008000c00 */
[----:B------:R-:W-:Y:S01]  /*0dd0*/  FADD.FTZ R29, R29, R10 ;  /* 0x0000000a1d1d7221 */ /* 0x000fe20000010000 */
[----:B------:R-:W-:-:S03]  /*0de0*/  FADD.FTZ R8, R8, R11 ;  /* 0x0000000b08087221 */ /* 0x000fc60000010000 */
[----:B-1----:R-:W-:Y:S01]  /*0df0*/  FADD.FTZ R29, R29, R12 ;  /* 0x0000000c1d1d7221 */ /* 0x002fe20000010000 */
[----:B------:R-:W-:Y:S02]  /*0e00*/  FADD.FTZ R12, R8, R13 ;  /* 0x0000000d080c7221 */ /* 0x000fe40000010000 */
[----:B------:R-:W1:Y:S01]  /*0e10*/  LDS.128 R8, [UR5+0x50] ;  /* 0x00005005ff087984 */ /* 0x000e620008000c00 */
[----:B------:R-:W-:Y:S01]  /*0e20*/  FADD.FTZ R29, R29, R14 ;  /* 0x0000000e1d1d7221 */ /* 0x000fe20000010000 */
[----:B------:R-:W-:-:S03]  /*0e30*/  FADD.FTZ R12, R12, R15 ;  /* 0x0000000f0c0c7221 */ /* 0x000fc60000010000 */
[----:B0-----:R-:W-:Y:S01]  /*0e40*/  FADD.FTZ R29, R29, R4 ;  /* 0x000000041d1d7221 */ /* 0x001fe20000010000 */
        /* <DEDUP_REMOVED lines=8> */
[----:B------:R-:W-:Y:S02]  /*0ed0*/  FADD.FTZ R10, R8, R11 ;  /* 0x0000000b080a7221 */ /* 0x000fe40000010000 */
[----:B------:R-:W2:Y:S01]  /*0ee0*/  LDS.64 R8, [UR5+0x80] ;  /* 0x00008005ff087984 */ /* 0x000ea20008000a00 */
        /* <DEDUP_REMOVED lines=8> */
[----:B--2---:R-:W-:Y:S01]  /*0f70*/  FADD.FTZ R4, R29, R8 ;  /* 0x000000081d047221 */ /* 0x004fe20000010000 */
[----:B------:R-:W-:-:S07]  /*0f80*/  FADD.FTZ R5, R10, R9 ;  /* 0x000000090a057221 */ /* 0x000fce0000010000 */
.L_x_1870:
[----:B------:R-:W-:Y:S05]  /*0f90*/  BSYNC.RECONVERGENT B0 ;  /* 0x0000000000007941 */ /* 0x000fea0003800200 */
.L_x_1869:
[----:B------:R-:W-:Y:S05]  /*0fa0*/  @!P2 BRA `(.L_x_1871) ;  /* 0x0000000c00aca947 */ /* 0x000fea0003800000 */
[----:B---3--:R-:W3:Y:S01]  /*0fb0*/  LDC.64 R6, c[0x0][0x3b8] ;  /* 0x0000ee00ff067b82 */ /* 0x008ee20000000a00 */
[----:B------:R-:W-:Y:S01]  /*0fc0*/  ULOP3.LUT UR10, UR4, 0x1, URZ, 0xc0, !UPT ;  /* 0x00000001040a7892 */ /* 0x000fe2000f8ec0ff */
[----:B------:R-:W-:-:S03]  /*0fd0*/  ISETP.GE.U32.AND P4, PT, R22, 0x8, PT ;  /* 0x000000081600780c */ /* 0x000fc60003f86070 */
[----:B------:R-:W-:-:S06]  /*0fe0*/  UIMAD UR5, UR10, UR19, URZ ;  /* 0x000000130a0572a4 */ /* 0x000fcc000f8e02ff */
[----:B------:R-:W-:-:S05]  /*0ff0*/  IMAD R8, R22, UR5, RZ ;  /* 0x0000000516087c24 */ /* 0x000fca000f8e02ff */
[----:B------:R-:W-:-:S05]  /*1000*/  SHF.L.U32 R9, R8, 0x1, RZ ;  /* 0x0000000108097819 */ /* 0x000fca00000006ff */
[----:B---3--:R-:W-:-:S03]  /*1010*/  IMAD.WIDE R6, R9, 0x4, R6 ;  /* 0x0000000409067825 */ /* 0x008fc600078e0206 */
[----:B------:R-:W-:Y:S02]  /*1020*/  R2UR UR16, R6 ;  /* 0x00000000061072ca */ /* 0x000fe400000e0000 */
[----:B------:R-:W-:Y:S01]  /*1030*/  R2UR UR17, R7 ;  /* 0x00000000071172ca */ /* 0x000fe200000e0000 */
[----:B------:R-:W-:-:S14]  /*1040*/  @P3 BRA `(.L_x_1872) ;  /* 0x0000000000643947 */ /* 0x000fdc0003800000 */
[----:B------:R-:W3:Y:S01]  /*1050*/  LDC.64 R8, c[0x0][0x3b0] ;  /* 0x0000ec00ff087b82 */ /* 0x000ee20000000a00 */
[----:B------:R-:W-:Y:S02]  /*1060*/  ULOP3.LUT UP0, UR5, UR4, 0x2, URZ, 0xc0, !UPT ;  /* 0x0000000204057892 */ /* 0x000fe4000f80c0ff */
[----:B------:R-:W-:Y:S02]  /*1070*/  UIMAD UR11, UR10, UR19, UR6 ;  /* 0x000000130a0b72a4 */ /* 0x000fe4000f8e0206 */
[----:B------:R-:W-:Y:S02]  /*1080*/  UIMAD UR8, UR18, UR19, UR6 ;  /* 0x00000013120872a4 */ /* 0x000fe4000f8e0206 */
[----:B------:R-:W-:Y:S01]  /*1090*/  PLOP3.LUT P2, PT, PT, PT, UP0, 0x80, 0x8 ;  /* 0x000000000008781c */ /* 0x000fe20003f4f008 */
[----:B------:R-:W-:Y:S01]  /*10a0*/  UIADD3 UR5, UPT, UPT, -UR5, 0x1, URZ ;  /* 0x0000000105057890 */ /* 0x000fe2000fffe1ff */
[----:B------:R-:W-:Y:S01]  /*10b0*/  MOV R7, UR11 ;  /* 0x0000000b00077c02 */ /* 0x000fe20008000f00 */
[----:B------:R-:W-:Y:S01]  /*10c0*/  UIMAD.WIDE.U32 UR8, UR8, 0x8, UR16 ;  /* 0x00000008080878a5 */ /* 0x000fe2000f8e0010 */
[----:B------:R-:W-:-:S03]  /*10d0*/  SEL R11, R22, RZ, !P2 ;  /* 0x000000ff160b7207 */ /* 0x000fc60005000000 */
[----:B-1----:R-:W-:Y:S02]  /*10e0*/  MOV R13, UR5 ;  /* 0x00000005000d7c02 */ /* 0x002fe40008000f00 */
[----:B------:R-:W-:Y:S02]  /*10f0*/  ISETP.NE.AND P2, PT, R11, -0x1, PT ;  /* 0xffffffff0b00780c */ /* 0x000fe40003f45270 */
[----:B------:R-:W-:Y:S01]  /*1100*/  MOV R6, UR8 ;  /* 0x0000000800067c02 */ /* 0x000fe20008000f00 */
[----:B---3--:R-:W-:-:S04]  /*1110*/  IMAD.WIDE.U32 R8, R7, 0x4, R8 ;  /* 0x0000000407087825 */ /* 0x008fc800078e0008 */
[----:B------:R-:W-:-:S05]  /*1120*/  IMAD.U32 R7, RZ, RZ, UR9 ;  /* 0x00000009ff077e24 */ /* 0x000fca000f8e00ff */
[----:B------:R3:W-:Y:S01]  /*1130*/  STG.E.64 desc[UR14][R6.64], R4 ;  /* 0x0000000406007986 */ /* 0x0007e2000c101b0e */
[----:B------:R-:W-:Y:S06]  /*1140*/  MEMBAR.ALL.GPU ;  /* 0x0000000000007992 */ /* 0x000fec000000a000 */
[----:B------:R-:W-:-:S00]  /*1150*/  ERRBAR ;  /* 0x00000000000079ab */ /* 0x000fc00000000000 */
[----:B------:R-:W-:Y:S06]  /*1160*/  CGAERRBAR ;  /* 0x00000000000075ab */ /* 0x000fec0000000000 */
[----:B------:R3:W-:Y:S01]  /*1170*/  REDG.E.ADD.S32.STRONG.GPU desc[UR14][R8.64], R13 ;  /* 0x0000000d0800798e */ /* 0x0007e2000c12e30e */
[----:B------:R-:W-:Y:S05]  /*1180*/  @!P2 BRA `(.L_x_1872) ;  /* 0x000000000014a947 */ /* 0x000fea0003800000 */
.L_x_1873:
[----:B---3--:R-:W3:Y:S04]  /*1190*/  LDG.E.STRONG.GPU R6, desc[UR14][R8.64] ;  /* 0x0000000e08067981 */ /* 0x008ee8000c1ef900 */
[----:B---3--:R-:W-:Y:S01]  /*11a0*/  CCTL.IVALL ;  /* 0x00000000ff00798f */ /* 0x008fe20002000000 */
[----:B------:R-:W-:Y:S05]  /*11b0*/  YIELD ;  /* 0x0000000000007946 */ /* 0x000fea0003800000 */
[----:B------:R-:W-:-:S13]  /*11c0*/  ISETP.NE.AND P2, PT, R6, R11, PT ;  /* 0x0000000b0600720c */ /* 0x000fda0003f45270 */
[----:B------:R-:W-:Y:S05]  /*11d0*/  @P2 BRA `(.L_x_1873) ;  /* 0xfffffffc00ec2947 */ /* 0x000fea000383ffff */
.L_x_1872:
[----:B------:R-:W-:Y:S05]  /*11e0*/  WARPSYNC.ALL ;  /* 0x0000000000007948 */ /* 0x000fea0003800000 */
[----:B------:R-:W-:Y:S06]  /*11f0*/  BAR.SYNC.DEFER_BLOCKING 0x0 ;  /* 0x0000000000007b1d */ /* 0x000fec0000010000 */
[----:B------:R-:W-:Y:S01]  /*1200*/  UMOV UR5, URZ ;  /* 0x000000ff00057c82 */ /* 0x000fe20008000000 */
[----:B------:R-:W-:Y:S05]  /*1210*/  @!P4 BRA `(.L_x_1874) ;  /* 0x000000040098c947 */ /* 0x000fea0003800000 */
[----:B------:R-:W-:Y:S01]  /*1220*/  LOP3.LUT R14, R22, 0x7ffffff8, RZ, 0xc0, !PT ;  /* 0x7ffffff8160e7812 */ /* 0x000fe200078ec0ff */
[----:B------:R-:W-:Y:S02]  /*1230*/  UIMAD UR9, UR19, 0x7, UR6 ;  /* 0x00000007130978a4 */ /* 0x000fe4000f8e0206 */
[----:B------:R-:W-:Y:S02]  /*1240*/  ULEA UR10, UR19, UR6, 0x1 ;  /* 0x00000006130a7291 */ /* 0x000fe4000f8e08ff */
[----:B------:R-:W-:Y:S02]  /*1250*/  ULEA UR11, UR19, UR6, 0x2 ;  /* 0x00000006130b7291 */ /* 0x000fe4000f8e10ff */
[----:B------:R-:W-:Y:S02]  /*1260*/  UIMAD UR12, UR19, 0x6, UR6 ;  /* 0x00000006130c78a4 */ /* 0x000fe4000f8e0206 */
[----:B------:R-:W-:Y:S02]  /*1270*/  UIMAD UR13, UR19, 0x5, UR6 ;  /* 0x00000005130d78a4 */ /* 0x000fe4000f8e0206 */
[----:B------:R-:W-:-:S02]  /*1280*/  UIMAD UR20, UR19, 0x3, UR6 ;  /* 0x00000003131478a4 */ /* 0x000fc4000f8e0206 */
[----:B------:R-:W-:Y:S02]  /*1290*/  UIADD3 UR21, UPT, UPT, UR6, UR19, URZ ;  /* 0x0000001306157290 */ /* 0x000fe4000fffe0ff */
[----:B------:R-:W-:Y:S01]  /*12a0*/  UIADD3 UR22, UPT, UPT, -UR18, URZ, URZ ;  /* 0x000000ff12167290 */ /* 0x000fe2000fffe1ff */
[----:B------:R-:W-:Y:S01]  /*12b0*/  UMOV UR5, URZ ;  /* 0x000000ff00057c82 */ /* 0x000fe20008000000 */
[----:B------:R-:W-:-:S10]  /*12c0*/  UMOV UR8, UR6 ;  /* 0x0000000600087c82 */ /* 0x000fd40008000000 */
.L_x_1875:
[----:B------:R-:W-:Y:S01]  /*12d0*/  ISETP.EQ.OR P2, PT, RZ, UR22, P3 ;  /* 0x00000016ff007c0c */ /* 0x000fe20009f42670 */
[----:B------:R-:W-:Y:S02]  /*12e0*/  UIADD3 UR23, UPT, UPT, UR5, 0x1, URZ ;  /* 0x0000000105177890 */ /* 0x000fe4000fffe0ff */
[----:B------:R-:W-:-:S04]  /*12f0*/  UIADD3 UR24, UPT, UPT, UR5, 0x2, URZ ;  /* 0x0000000205187890 */ /* 0x000fc8000fffe0ff */
[----:B---3--:R-:W-:Y:S01]  /*1300*/  MOV R6, UR23 ;  /* 0x0000001700067c02 */ /* 0x008fe20008000f00 */
[----:B------:R-:W-:Y:S01]  /*1310*/  UIADD3 UR23, UPT, UPT, UR5, 0x3, URZ ;  /* 0x0000000305177890 */ /* 0x000fe2000fffe0ff */
[----:B------:R-:W-:Y:S02]  /*1320*/  MOV R7, UR24 ;  /* 0x0000001800077c02 */ /* 0x000fe40008000f00 */
[----:B------:R-:W-:Y:S02]  /*1330*/  ISETP.EQ.OR P4, PT, R6, UR18, P3 ;  /* 0x0000001206007c0c */ /* 0x000fe40009f82670 */
[----:B------:R-:W-:Y:S01]  /*1340*/  VOTEU.ALL UP0, P2 ;  /* 0x0000000000ff7886 */ /* 0x000fe20001000000 */
[----:B------:R-:W-:Y:S02]  /*1350*/  ISETP.EQ.OR P6, PT, R7, UR18, P3 ;  /* 0x0000001207007c0c */ /* 0x000fe40009fc2670 */
[----:B------:R-:W-:Y:S02]  /*1360*/  MOV R6, UR23 ;  /* 0x0000001700067c02 */ /* 0x000fe40008000f00 */
[----:B------:R-:W-:-:S02]  /*1370*/  @!UP0 UIMAD.WIDE.U32 UR24, UR8, 0x8, UR16 ;  /* 0x00000008081888a5 */ /* 0x000fc4000f8e0010 */
[----:B------:R-:W-:-:S04]  /*1380*/  ISETP.EQ.OR P5, PT, R6, UR18, P3 ;  /* 0x0000001206007c0c */ /* 0x000fc80009fa2670 */
[----:B------:R-:W-:Y:S01]  /*1390*/  IMAD.U32 R6, RZ, RZ, UR24 ;  /* 0x00000018ff067e24 */ /* 0x000fe2000f8e00ff */
[----:B------:R-:W-:Y:S01]  /*13a0*/  MOV R7, UR25 ;  /* 0x0000001900077c02 */ /* 0x000fe20008000f00 */
[----:B------:R-:W-:Y:S01]  /*13b0*/  VOTEU.ALL UP0, P4 ;  /* 0x0000000000ff7886 */ /* 0x000fe20002000000 */
[----:B------:R-:W-:-:S04]  /*13c0*/  VOTEU.ALL UP1, P6 ;  /* 0x0000000000ff7886 */ /* 0x000fc80003020000 */
[----:B------:R-:W-:Y:S01]  /*13d0*/  @!UP0 UIMAD.WIDE.U32 UR24, UR21, 0x8, UR16 ;  /* 0x00000008151888a5 */ /* 0x000fe2000f8e0010 */
[----:B------:R-:W0:Y:S01]  /*13e0*/  @!P2 LDG.E.64 R6, desc[UR14][R6.64] ;  /* 0x0000000e0606a981 */ /* 0x000e22000c1e1b00 */
[----:B------:R-:W-:Y:S01]  /*13f0*/  VOTEU.ALL UP0, P5 ;  /* 0x0000000000ff7886 */ /* 0x000fe20002800000 */
[----:B------:R-:W-:-:S03]  /*1400*/  @!UP1 UIMAD.WIDE.U32 UR26, UR10, 0x8, UR16 ;  /* 0x000000080a1a98a5 */ /* 0x000fc6000f8e0010 */
[----:B------:R-:W-:Y:S02]  /*1410*/  MOV R8, UR24 ;  /* 0x0000001800087c02 */ /* 0x000fe40008000f00 */
[----:B------:R-:W-:Y:S01]  /*1420*/  MOV R9, UR25 ;  /* 0x0000001900097c02 */ /* 0x000fe20008000f00 */
[----:B------:R-:W-:Y:S01]  /*1430*/  @!UP0 UIMAD.WIDE.U32 UR24, UR20, 0x8, UR16 ;  /* 0x00000008141888a5 */ /* 0x000fe2000f8e0010 */
[----:B------:R-:W-:Y:S01]  /*1440*/  MOV R10, UR26 ;  /* 0x0000001a000a7c02 */ /* 0x000fe20008000f00 */
[----:B------:R-:W-:-:S03]  /*1450*/  IMAD.U32 R11, RZ, RZ, UR27 ;  /* 0x0000001bff0b7e24 */ /* 0x000fc6000f8e00ff */
[----:B------:R-:W3:Y:S01]  /*1460*/  @!P4 LDG.E.64 R8, desc[UR14][R8.64] ;  /* 0x0000000e0808c981 */ /* 0x000ee2000c1e1b00 */
[----:B--2---:R-:W-:Y:S02]  /*1470*/  MOV R12, UR24 ;  /* 0x00000018000c7c02 */ /* 0x004fe40008000f00 */
[----:B-1----:R-:W-:Y:S01]  /*1480*/  MOV R13, UR25 ;  /* 0x00000019000d7c02 */ /* 0x002fe20008000f00 */
[----:B------:R-:W2:Y:S05]  /*1490*/  @!P6 LDG.E.64 R10, desc[UR14][R10.64] ;  /* 0x0000000e0a0ae981 */ /* 0x000eaa000c1e1b00 */
[----:B------:R-:W4:Y:S01]  /*14a0*/  @!P5 LDG.E.64 R12, desc[UR14][R12.64] ;  /* 0x0000000e0c0cd981 */ /* 0x000f22000c1e1b00 */
[----:B------:R-:W-:-:S02]  /*14b0*/  UIADD3 UR23, UPT, UPT, UR5, 0x4, URZ ;  /* 0x0000000405177890 */ /* 0x000fc4000fffe0ff */
[----:B------:R-:W-:Y:S01]  /*14c0*/  UIADD3 UR24, UPT, UPT, UR5, 0x6, URZ ;  /* 0x0000000605187890 */ /* 0x000fe2000fffe0ff */
[----:B0-----:R-:W-:-:S03]  /*14d0*/  @!P2 FADD.FTZ R4, R4, R6 ;  /* 0x000000060404a221 */ /* 0x001fc60000010000 */
[----:B------:R-:W-:Y:S01]  /*14e0*/  MOV R6, UR23 ;  /* 0x0000001700067c02 */ /* 0x000fe20008000f00 */
[----:B------:R-:W-:Y:S01]  /*14f0*/  UIADD3 UR23, UPT, UPT, UR5, 0x5, URZ ;  /* 0x0000000505177890 */ /* 0x000fe2000fffe0ff */
[----:B------:R-:W-:Y:S01]  /*1500*/  @!P2 FADD.FTZ R5, R5, R7 ;  /* 0x000000070505a221 */ /* 0x000fe20000010000 */
[----:B------:R-:W-:Y:S01]  /*1510*/  IMAD.U32 R7, RZ, RZ, UR24 ;  /* 0x00000018ff077e24 */ /* 0x000fe2000f8e00ff */
[----:B------:R-:W-:-:S03]  /*1520*/  ISETP.EQ.OR P2, PT, R6, UR18, P3 ;  /* 0x0000001206007c0c */ /* 0x000fc60009f42670 */
[----:B------:R-:W-:Y:S01]  /*1530*/  MOV R6, UR23 ;  /* 0x0000001700067c02 */ /* 0x000fe20008000f00 */
[----:B------:R-:W-:Y:S01]  /*1540*/  UIADD3 UR23, UPT, UPT, UR5, 0x7, URZ ;  /* 0x0000000705177890 */ /* 0x000fe2000fffe0ff */
[----:B---3--:R-:W-:Y:S01]  /*1550*/  @!P4 FADD.FTZ R4, R4, R8 ;  /* 0x000000080404c221 */ /* 0x008fe20000010000 */
[----:B------:R-:W-:Y:S01]  /*1560*/  @!P4 FADD.FTZ R5, R5, R9 ;  /* 0x000000090505c221 */ /* 0x000fe20000010000 */
[----:B------:R-:W-:Y:S02]  /*1570*/  ISETP.EQ.OR P4, PT, R6, UR18, P3 ;  /* 0x0000001206007c0c */ /* 0x000fe40009f82670 */
[----:B--2---:R-:W-:Y:S01]  /*1580*/  @!P6 FADD.FTZ R4, R4, R10 ;  /* 0x0000000a0404e221 */ /* 0x004fe20000010000 */
[----:B------:R-:W-:Y:S01]  /*1590*/  @!P6 FADD.FTZ R5, R5, R11 ;  /* 0x0000000b0505e221 */ /* 0x000fe20000010000 */
[----:B------:R-:W-:Y:S02]  /*15a0*/  ISETP.EQ.OR P6, PT, R7, UR18, P3 ;  /* 0x0000001207007c0c */ /* 0x000fe40009fc2670 */
[----:B------:R-:W-:Y:S01]  /*15b0*/  VOTEU.ALL UP0, P2 ;  /* 0x0000000000ff7886 */ /* 0x000fe20001000000 */
[----:B------:R-:W-:Y:S01]  /*15c0*/  MOV R6, UR23 ;  /* 0x0000001700067c02 */ /* 0x000fe20008000f00 */
[----:B----4-:R-:W-:Y:S01]  /*15d0*/  @!P5 FADD.FTZ R4, R4, R12 ;  /* 0x0000000c0404d221 */ /* 0x010fe20000010000 */
[----:B------:R-:W-:-:S02]  /*15e0*/  @!P5 FADD.FTZ R5, R5, R13 ;  /* 0x0000000d0505d221 */ /* 0x000fc40000010000 */
[----:B------:R-:W-:Y:S01]  /*15f0*/  ISETP.EQ.OR P5, PT, R6, UR18, P3 ;  /* 0x0000001206007c0c */ /* 0x000fe20009fa2670 */
[----:B------:R-:W-:Y:S01]  /*1600*/  @!UP0 UIMAD.WIDE.U32 UR24, UR11, 0x8, UR16 ;  /* 0x000000080b1888a5 */ /* 0x000fe2000f8e0010 */
[----:B------:R-:W-:-:S05]  /*1610*/  VOTEU.ALL UP0, P4 ;  /* 0x0000000000ff7886 */ /* 0x000fca0002000000 */
[----:B------:R-:W-:Y:S01]  /*1620*/  MOV R6, UR24 ;  /* 0x0000001800067c02 */ /* 0x000fe20008000f00 */
[----:B------:R-:W-:Y:S01]  /*1630*/  VOTEU.ALL UP1, P6 ;  /* 0x0000000000ff7886 */ /* 0x000fe20003020000 */
[----:B------:R-:W-:Y:S01]  /*1640*/  MOV R7, UR25 ;  /* 0x0000001900077c02 */ /* 0x000fe20008000f00 */
[----:B------:R-:W-:-:S03]  /*1650*/  @!UP0 UIMAD.WIDE.U32 UR24, UR13, 0x8, UR16 ;  /* 0x000000080d1888a5 */ /* 0x000fc6000f8e0010 */
[----:B------:R-:W-:Y:S01]  /*1660*/  VOTEU.ALL UP0, P5 ;  /* 0x0000000000ff7886 */ /* 0x000fe20002800000 */
[----:B------:R-:W-:Y:S01]  /*1670*/  @!UP1 UIMAD.WIDE.U32 UR26, UR12, 0x8, UR16 ;  /* 0x000000080c1a98a5 */ /* 0x000fe2000f8e0010 */
[----:B------:R-:W2:Y:S01]  /*1680*/  @!P2 LDG.E.64 R6, desc[UR14][R6.64] ;  /* 0x0000000e0606a981 */ /* 0x000ea2000c1e1b00 */
[----:B------:R-:W-:Y:S01]  /*1690*/  MOV R8, UR24 ;  /* 0x0000001800087c02 */ /* 0x000fe20008000f00 */
[----:B------:R-:W-:Y:S01]  /*16a0*/  IMAD.U32 R9, RZ, RZ, UR25 ;  /* 0x00000019ff097e24 */ /* 0x000fe2000f8e00ff */
[----:B------:R-:W-:Y:S02]  /*16b0*/  @!UP0 UIMAD.WIDE.U32 UR24, UR9, 0x8, UR16 ;  /* 0x00000008091888a5 */ /* 0x000fe4000f8e0010 */
[----:B------:R-:W-:Y:S02]  /*16c0*/  MOV R10, UR26 ;  /* 0x0000001a000a7c02 */ /* 0x000fe40008000f00 */
[----:B------:R-:W-:Y:S01]  /*16d0*/  MOV R11, UR27 ;  /* 0x0000001b000b7c02 */ /* 0x000fe20008000f00 */
[----:B------:R-:W3:Y:S01]  /*16e0*/  @!P4 LDG.E.64 R8, desc[UR14][R8.64] ;  /* 0x0000000e0808c981 */ /* 0x000ee2000c1e1b00 */
[----:B------:R-:W-:-:S02]  /*16f0*/  MOV R12, UR24 ;  /* 0x00000018000c7c02 */ /* 0x000fc40008000f00 */
[----:B------:R-:W-:Y:S02]  /*1700*/  MOV R13, UR25 ;  /* 0x00000019000d7c02 */ /* 0x000fe40008000f00 */
[----:B------:R-:W4:Y:S04]  /*1710*/  @!P6 LDG.E.64 R10, desc[UR14][R10.64] ;  /* 0x0000000e0a0ae981 */ /* 0x000f28000c1e1b00 */
[----:B------:R-:W5:Y:S01]  /*1720*/  @!P5 LDG.E.64 R12, desc[UR14][R12.64] ;  /* 0x0000000e0c0cd981 */ /* 0x000f62000c1e1b00 */
[----:B------:R-:W-:Y:S02]  /*1730*/  UIADD3 UR5, UPT, UPT, UR5, 0x8, URZ ;  /* 0x0000000805057890 */ /* 0x000fe4000fffe0ff */
[----:B------:R-:W-:Y:S02]  /*1740*/  UIADD3 UR22, UPT, UPT, UR22, 0x8, URZ ;  /* 0x0000000816167890 */ /* 0x000fe4000fffe0ff */
[----:B------:R-:W-:-:S02]  /*1750*/  ULEA UR8, UR19, UR8, 0x3 ;  /* 0x0000000813087291 */ /* 0x000fc4000f8e18ff */
[----:B------:R-:W-:Y:S02]  /*1760*/  ULEA UR21, UR19, UR21, 0x3 ;  /* 0x0000001513157291 */ /* 0x000fe4000f8e18ff */
[----:B------:R-:W-:Y:S02]  /*1770*/  ULEA UR10, UR19, UR10, 0x3 ;  /* 0x0000000a130a7291 */ /* 0x000fe4000f8e18ff */
[----:B------:R-:W-:Y:S02]  /*1780*/  ULEA UR20, UR19, UR20, 0x3 ;  /* 0x0000001413147291 */ /* 0x000fe4000f8e18ff */
[----:B------:R-:W-:Y:S02]  /*1790*/  ULEA UR11, UR19, UR11, 0x3 ;  /* 0x0000000b130b7291 */ /* 0x000fe4000f8e18ff */
[----:B------:R-:W-:Y:S02]  /*17a0*/  ULEA UR13, UR19, UR13, 0x3 ;  /* 0x0000000d130d7291 */ /* 0x000fe4000f8e18ff */
[----:B------:R-:W-:-:S02]  /*17b0*/  ULEA UR12, UR19, UR12, 0x3 ;  /* 0x0000000c130c7291 */ /* 0x000fc4000f8e18ff */
[----:B------:R-:W-:Y:S01]  /*17c0*/  ULEA UR9, UR19, UR9, 0x3 ;  /* 0x0000000913097291 */ /* 0x000fe2000f8e18ff */
[----:B--2---:R-:W-:Y:S01]  /*17d0*/  @!P2 FADD.FTZ R4, R4, R6 ;  /* 0x000000060404a221 */ /* 0x004fe20000010000 */
[----:B------:R-:W-:Y:S01]  /*17e0*/  @!P2 FADD.FTZ R5, R5, R7 ;  /* 0x000000070505a221 */ /* 0x000fe20000010000 */
[----:B------:R-:W-:Y:S02]  /*17f0*/  ISETP.NE.AND P2, PT, R14, UR5, PT ;  /* 0x000000050e007c0c */ /* 0x000fe4000bf45270 */
[----:B---3--:R-:W-:Y:S01]  /*1800*/  @!P4 FADD.FTZ R4, R4, R8 ;  /* 0x000000080404c221 */ /* 0x008fe20000010000 */
[----:B------:R-:W-:-:S03]  /*1810*/  @!P4 FADD.FTZ R5, R5, R9 ;  /* 0x000000090505c221 */ /* 0x000fc60000010000 */
[----:B----4-:R-:W-:Y:S01]  /*1820*/  @!P6 FADD.FTZ R4, R4, R10 ;  /* 0x0000000a0404e221 */ /* 0x010fe20000010000 */
[----:B------:R-:W-:-:S03]  /*1830*/  @!P6 FADD.FTZ R5, R5, R11 ;  /* 0x0000000b0505e221 */ /* 0x000fc60000010000 */
[----:B-----5:R-:W-:Y:S01]  /*1840*/  @!P5 FADD.FTZ R4, R4, R12 ;  /* 0x0000000c0404d221 */ /* 0x020fe20000010000 */
[----:B------:R-:W-:Y:S02]  /*1850*/  @!P5 FADD.FTZ R5, R5, R13 ;  /* 0x0000000d0505d221 */ /* 0x000fe40000010000 */
[----:B------:R-:W-:Y:S05]  /*1860*/  @P2 BRA `(.L_x_1875) ;  /* 0xfffffff800982947 */ /* 0x000fea000383ffff */
[----:B------:R-:W-:-:S15]  /*1870*/  R2UR UR5, R14 ;  /* 0x000000000e0572ca */ /* 0x000fde00000e0000 */
.L_x_1874:
[----:B------:R-:W-:-:S13]  /*1880*/  LOP3.LUT P2, RZ, R22, 0x7, RZ, 0xc0, !PT ;  /* 0x0000000716ff7812 */ /* 0x000fda000784c0ff */
[----:B------:R-:W-:Y:S05]  /*1890*/  @!P2 BRA `(.L_x_1871) ;  /* 0x000000040070a947 */ /* 0x000fea0003800000 */
[----:B---3--:R-:W-:-:S05]  /*18a0*/  LOP3.LUT R6, R22, 0x7, RZ, 0xc0, !PT ;  /* 0x0000000716067812 */ /* 0x008fca00078ec0ff */
[----:B------:R-:W-:-:S05]  /*18b0*/  VIADD R6, R6, 0xffffffff ;  /* 0xffffffff06067836 */ /* 0x000fca0000000000 */
[----:B------:R-:W-:-:S13]  /*18c0*/  ISETP.GE.U32.AND P2, PT, R6, 0x3, PT ;  /* 0x000000030600780c */ /* 0x000fda0003f46070 */
[----:B------:R-:W-:Y:S05]  /*18d0*/  @!P2 BRA `(.L_x_1876) ;  /* 0x0000000000b8a947 */ /* 0x000fea0003800000 */
[----:B------:R-:W-:Y:S02]  /*18e0*/  UIADD3 UR10, UPT, UPT, UR5, 0x1, URZ ;  /* 0x00000001050a7890 */ /* 0x000fe4000fffe0ff */
[----:B------:R-:W-:Y:S01]  /*18f0*/  MOV R6, UR5 ;  /* 0x0000000500067c02 */ /* 0x000fe20008000f00 */
[----:B------:R-:W-:Y:S02]  /*1900*/  UIADD3 UR12, UPT, UPT, UR5, 0x2, URZ ;  /* 0x00000002050c7890 */ /* 0x000fe4000fffe0ff */
[----:B------:R-:W-:Y:S01]  /*1910*/  UIADD3 UR13, UPT, UPT, UR5, 0x3, URZ ;  /* 0x00000003050d7890 */ /* 0x000fe2000fffe0ff */
[----:B------:R-:W-:Y:S02]  /*1920*/  ISETP.EQ.OR P2, PT, R6, UR18, P3 ;  /* 0x0000001206007c0c */ /* 0x000fe40009f42670 */
[----:B------:R-:W-:Y:S02]  /*1930*/  MOV R6, UR10 ;  /* 0x0000000a00067c02 */ /* 0x000fe40008000f00 */
[----:B------:R-:W-:-:S02]  /*1940*/  MOV R7, UR12 ;  /* 0x0000000c00077c02 */ /* 0x000fc40008000f00 */
[----:B------:R-:W-:Y:S02]  /*1950*/  ISETP.EQ.OR P4, PT, R6, UR18, P3 ;  /* 0x0000001206007c0c */ /* 0x000fe40009f82670 */
[----:B------:R-:W-:Y:S02]  /*1960*/  MOV R6, UR13 ;  /* 0x0000000d00067c02 */ /* 0x000fe40008000f00 */
[----:B------:R-:W-:Y:S02]  /*1970*/  ISETP.EQ.OR P5, PT, R7, UR18, P3 ;  /* 0x0000001207007c0c */ /* 0x000fe40009fa2670 */
[----:B------:R-:W-:Y:S01]  /*1980*/  ISETP.EQ.OR P6, PT, R6, UR18, P3 ;  /* 0x0000001206007c0c */ /* 0x000fe20009fc2670 */
[----:B------:R-:W-:-:S05]  /*1990*/  VOTEU.ALL UP2, P2 ;  /* 0x0000000000ff7886 */ /* 0x000fca0001040000 */
[----:B------:R-:W-:Y:S01]  /*19a0*/  @!UP2 UIMAD UR8, UR5, UR19, UR6 ;  /* 0x000000130508a2a4 */ /* 0x000fe2000f8e0206 */
[----:B------:R-:W-:-:S03]  /*19b0*/  VOTEU.ALL UP1, P4 ;  /* 0x0000000000ff7886 */ /* 0x000fc60002020000 */
[----:B------:R-:W-:Y:S01]  /*19c0*/  @!UP2 UIMAD.WIDE.U32 UR8, UR8, 0x8, UR16 ;  /* 0x000000080808a8a5 */ /* 0x000fe2000f8e0010 */
[----:B------:R-:W-:Y:S01]  /*19d0*/  VOTEU.ALL UP0, P5 ;  /* 0x0000000000ff7886 */ /* 0x000fe20002800000 */
[----:B------:R-:W-:Y:S01]  /*19e0*/  @!UP1 UIMAD UR10, UR10, UR19, UR6 ;  /* 0x000000130a0a92a4 */ /* 0x000fe2000f8e0206 */
[----:B------:R-:W-:-:S03]  /*19f0*/  VOTEU.ALL UP2, P6 ;  /* 0x0000000000ff7886 */ /* 0x000fc60003040000 */
[----:B------:R-:W-:Y:S01]  /*1a00*/  IMAD.U32 R6, RZ, RZ, UR8 ;  /* 0x00000008ff067e24 */ /* 0x000fe2000f8e00ff */
[----:B------:R-:W-:Y:S01]  /*1a10*/  @!UP0 UIMAD UR12, UR12, UR19, UR6 ;  /* 0x000000130c0c82a4 */ /* 0x000fe2000f8e0206 */
[----:B------:R-:W-:Y:S01]  /*1a20*/  MOV R7, UR9 ;  /* 0x0000000900077c02 */ /* 0x000fe20008000f00 */
[----:B------:R-:W-:Y:S02]  /*1a30*/  @!UP1 UIMAD.WIDE.U32 UR10, UR10, 0x8, UR16 ;  /* 0x000000080a0a98a5 */ /* 0x000fe4000f8e0010 */
[----:B------:R-:W-:Y:S02]  /*1a40*/  @!UP2 UIMAD UR13, UR13, UR19, UR6 ;  /* 0x000000130d0da2a4 */ /* 0x000fe4000f8e0206 */
[----:B------:R-:W-:Y:S01]  /*1a50*/  @!UP0 UIMAD.WIDE.U32 UR8, UR12, 0x8, UR16 ;  /* 0x000000080c0888a5 */ /* 0x000fe2000f8e0010 */
[----:B------:R-:W0:Y:S01]  /*1a60*/  @!P2 LDG.E.64 R6, desc[UR14][R6.64] ;  /* 0x0000000e0606a981 */ /* 0x000e22000c1e1b00 */
        /* <DEDUP_REMOVED lines=10> */
[----:B------:R-:W-:-:S04]  /*1b10*/  MOV R14, UR5 ;  /* 0x00000005000e7c02 */ /* 0x000fc80008000f00 */
[----:B------:R-:W-:-:S04]  /*1b20*/  IADD3 R14, PT, PT, R14, 0x4, RZ ;  /* 0x000000040e0e7810 */ /* 0x000fc80007ffe0ff */
[----:B------:R-:W-:Y:S01]  /*1b30*/  R2UR UR5, R14 ;  /* 0x000000000e0572ca */ /* 0x000fe200000e0000 */
[----:B0-----:R-:W-:Y:S01]  /*1b40*/  @!P2 FADD.FTZ R4, R4, R6 ;  /* 0x000000060404a221 */ /* 0x001fe20000010000 */
[----:B------:R-:W-:-:S03]  /*1b50*/  @!P2 FADD.FTZ R5, R5, R7 ;  /* 0x000000070505a221 */ /* 0x000fc60000010000 */
[----:B---3--:R-:W-:Y:S01]  /*1b60*/  @!P4 FADD.FTZ R4, R4, R8 ;  /* 0x000000080404c221 */ /* 0x008fe20000010000 */
[----:B------:R-:W-:-:S03]  /*1b70*/  @!P4 FADD.FTZ R5, R5, R9 ;  /* 0x000000090505c221 */ /* 0x000fc60000010000 */
[----:B--2---:R-:W-:Y:S01]  /*1b80*/  @!P5 FADD.FTZ R4, R4, R10 ;  /* 0x0000000a0404d221 */ /* 0x004fe20000010000 */
[----:B------:R-:W-:-:S03]  /*1b90*/  @!P5 FADD.FTZ R5, R5, R11 ;  /* 0x0000000b0505d221 */ /* 0x000fc60000010000 */
[----:B----4-:R-:W-:Y:S01]  /*1ba0*/  @!P6 FADD.FTZ R4, R4, R12 ;  /* 0x0000000c0404e221 */ /* 0x010fe20000010000 */
[----:B------:R-:W-:-:S07]  /*1bb0*/  @!P6 FADD.FTZ R5, R5, R13 ;  /* 0x0000000d0505e221 */ /* 0x000fce0000010000 */
.L_x_1876:
[----:B------:R-:W-:-:S13]  /*1bc0*/  LOP3.LUT P2, R6, R22, 0x3, RZ, 0xc0, !PT ;  /* 0x0000000316067812 */ /* 0x000fda000784c0ff */
[----:B------:R-:W-:Y:S05]  /*1bd0*/  @!P2 BRA `(.L_x_1871) ;  /* 0x0000000000a0a947 */ /* 0x000fea0003800000 */
[----:B------:R-:W-:-:S13]  /*1be0*/  ISETP.NE.AND P2, PT, R6, 0x1, PT ;  /* 0x000000010600780c */ /* 0x000fda0003f45270 */
[----:B------:R-:W-:Y:S05]  /*1bf0*/  @!P2 BRA `(.L_x_1877) ;  /* 0x000000000060a947 */ /* 0x000fea0003800000 */
[----:B------:R-:W-:Y:S02]  /*1c00*/  UIADD3 UR8, UPT, UPT, UR5, 0x1, URZ ;  /* 0x0000000105087890 */ /* 0x000fe4000fffe0ff */
[----:B------:R-:W-:-:S05]  /*1c10*/  IMAD.U32 R6, RZ, RZ, UR5 ;  /* 0x00000005ff067e24 */ /* 0x000fca000f8e00ff */
[----:B------:R-:W-:Y:S02]  /*1c20*/  ISETP.EQ.OR P4, PT, R6, UR18, P3 ;  /* 0x0000001206007c0c */ /* 0x000fe40009f82670 */
[----:B------:R-:W-:-:S04]  /*1c30*/  MOV R6, UR8 ;  /* 0x0000000800067c02 */ /* 0x000fc80008000f00 */
[----:B------:R-:W-:-:S07]  /*1c40*/  ISETP.EQ.OR P2, PT, R6, UR18, P3 ;  /* 0x0000001206007c0c */ /* 0x000fce0009f42670 */
[----:B------:R-:W-:-:S05]  /*1c50*/  VOTEU.ALL UP0, P4 ;  /* 0x0000000000ff7886 */ /* 0x000fca0002000000 */
[----:B------:R-:W-:Y:S01]  /*1c60*/  @!UP0 UIMAD UR10, UR5, UR19, UR6 ;  /* 0x00000013050a82a4 */ /* 0x000fe2000f8e0206 */
[----:B------:R-:W-:-:S03]  /*1c70*/  VOTEU.ALL UP1, P2 ;  /* 0x0000000000ff7886 */ /* 0x000fc60001020000 */
[----:B------:R-:W-:Y:S02]  /*1c80*/  @!UP0 UIMAD.WIDE.U32 UR10, UR10, 0x8, UR16 ;  /* 0x000000080a0a88a5 */ /* 0x000fe4000f8e0010 */
[----:B------:R-:W-:-:S04]  /*1c90*/  @!UP1 UIMAD UR8, UR8, UR19, UR6 ;  /* 0x00000013080892a4 */ /* 0x000fc8000f8e0206 */
[----:B------:R-:W-:Y:S01]  /*1ca0*/  MOV R6, UR10 ;  /* 0x0000000a00067c02 */ /* 0x000fe20008000f00 */
[----:B------:R-:W-:Y:S01]  /*1cb0*/  @!UP1 UIMAD.WIDE.U32 UR8, UR8, 0x8, UR16 ;  /* 0x00000008080898a5 */ /* 0x000fe2000f8e0010 */
[----:B------:R-:W-:-:S05]  /*1cc0*/  MOV R7, UR11 ;  /* 0x0000000b00077c02 */ /* 0x000fca0008000f00 */
[----:B------:R-:W-:Y:S01]  /*1cd0*/  MOV R8, UR8 ;  /* 0x0000000800087c02 */ /* 0x000fe20008000f00 */
[----:B------:R-:W-:Y:S01]  /*1ce0*/  IMAD.U32 R9, RZ, RZ, UR9 ;  /* 0x00000009ff097e24 */ /* 0x000fe2000f8e00ff */
[----:B------:R-:W0:Y:S05]  /*1cf0*/  @!P4 LDG.E.64 R6, desc[UR14][R6.64] ;  /* 0x0000000e0606c981 */ /* 0x000e2a000c1e1b00 */
[----:B------:R-:W3:Y:S01]  /*1d00*/  @!P2 LDG.E.64 R8, desc[UR14][R8.64] ;  /* 0x0000000e0808a981 */ /* 0x000ee2000c1e1b00 */
[----:B------:R-:W-:-:S04]  /*1d10*/  MOV R10, UR5 ;  /* 0x00000005000a7c02 */ /* 0x000fc80008000f00 */
[----:B------:R-:W-:-:S04]  /*1d20*/  IADD3 R10, PT, PT, R10, 0x2, RZ ;  /* 0x000000020a0a7810 */ /* 0x000fc80007ffe0ff */
[----:B------:R-:W-:Y:S01]  /*1d30*/  R2UR UR5, R10 ;  /* 0x000000000a0572ca */ /* 0x000fe200000e0000 */
[----:B0-----:R-:W-:Y:S01]  /*1d40*/  @!P4 FADD.FTZ R4, R4, R6 ;  /* 0x000000060404c221 */ /* 0x001fe20000010000 */
[----:B------:R-:W-:-:S03]  /*1d50*/  @!P4 FADD.FTZ R5, R5, R7 ;  /* 0x000000070505c221 */ /* 0x000fc60000010000 */
[----:B---3--:R-:W-:Y:S01]  /*1d60*/  @!P2 FADD.FTZ R4, R4, R8 ;  /* 0x000000080404a221 */ /* 0x008fe20000010000 */
[----:B------:R-:W-:-:S09]  /*1d70*/  @!P2 FADD.FTZ R5, R5, R9 ;  /* 0x000000090505a221 */ /* 0x000fd20000010000 */
.L_x_1877:
[----:B------:R-:W-:Y:S01]  /*1d80*/  MOV R7, UR5 ;  /* 0x0000000500077c02 */ /* 0x000fe20008000f00 */
[----:B------:R-:W-:Y:S01]  /*1d90*/  BSSY.RECONVERGENT B0, `(.L_x_1871) ;  /* 0x000000c000007945 */ /* 0x000fe20003800200 */
[----:B------:R-:W-:Y:S02]  /*1da0*/  LOP3.LUT R6, R22, 0x1, RZ, 0xc0, !PT ;  /* 0x0000000116067812 */ /* 0x000fe400078ec0ff */
[----:B------:R-:W-:-:S04]  /*1db0*/  ISETP.EQ.OR P2, PT, R7, UR18, P3 ;  /* 0x0000001207007c0c */ /* 0x000fc80009f42670 */
[----:B------:R-:W-:-:S13]  /*1dc0*/  ISETP.NE.U32.OR P2, PT, R6, 0x1, P2 ;  /* 0x000000010600780c */ /* 0x000fda0001745470 */
[----:B------:R-:W-:Y:S05]  /*1dd0*/  @P2 BRA `(.L_x_1878) ;  /* 0x00000000001c2947 */ /* 0x000fea0003800000 */
[----:B------:R-:W-:Y:S01]  /*1de0*/  UIMAD UR8, UR19, UR5, UR6 ;  /* 0x00000005130872a4 */ /* 0x000fe2000f8e0206 */
[----:B------:R-:W-:-:S05]  /*1df0*/  HFMA2 R7, -RZ, RZ, 0, 4.76837158203125e-07 ;  /* 0x00000008ff077431 */ /* 0x000fca00000001ff */
[----:B------:R-:W-:-:S04]  /*1e00*/  IMAD.U32 R6, RZ, RZ, UR8 ;  /* 0x00000008ff067e24 */ /* 0x000fc8000f8e00ff */
[----:B------:R-:W-:-:S06]  /*1e10*/  IMAD.WIDE.U32 R6, R6, R7, UR16 ;  /* 0x0000001006067e25 */ /* 0x000fcc000f8e0007 */
[----:B------:R-:W0:Y:S02]  /*1e20*/  LDG.E.64 R6, desc[UR14][R6.64] ;  /* 0x0000000e06067981 */ /* 0x000e24000c1e1b00 */
[----:B0-----:R-:W-:Y:S01]  /*1e30*/  FADD.FTZ R4, R4, R6 ;  /* 0x0000000604047221 */ /* 0x001fe20000010000 */
[----:B------:R-:W-:-:S07]  /*1e40*/  FADD.FTZ R5, R5, R7 ;  /* 0x0000000705057221 */ /* 0x000fce0000010000 */
.L_x_1878:
[----:B------:R-:W-:Y:S05]  /*1e50*/  BSYNC.RECONVERGENT B0 ;  /* 0x0000000000007941 */ /* 0x000fea0003800200 */
.L_x_1871:
[----:B------:R-:W4:Y:S01]  /*1e60*/  S2R R10, SR_TID.X ;  /* 0x00000000000a7919 */ /* 0x000f220000002100 */
[----:B------:R-:W0:Y:S01]  /*1e70*/  S2UR UR8, SR_CgaCtaId ;  /* 0x00000000000879c3 */ /* 0x000e220000008800 */
[----:B------:R-:W1:Y:S01]  /*1e80*/  LDCU UR9, c[0x0][0x414] ;  /* 0x00008280ff0977ac */ /* 0x000e620008000800 */
[----:B------:R-:W-:Y:S01]  /*1e90*/  MOV R15, UR7 ;  /* 0x00000007000f7c02 */ /* 0x000fe20008000f00 */
[----:B------:R-:W-:-:S05]  /*1ea0*/  UMOV UR5, 0x400 ;  /* 0x0000040000057882 */ /* 0x000fca0000000000 */
[----:B------:R-:W2:Y:S08]  /*1eb0*/  @P0 LDC.64 R28, c[0x0][0x388] ;  /* 0x0000e200ff1c0b82 */ /* 0x000eb00000000a00 */
[----:B---3--:R-:W3:Y:S01]  /*1ec0*/  LDC.64 R8, c[0x0][0x398] ;  /* 0x0000e600ff087b82 */ /* 0x008ee20000000a00 */
[----:B-1----:R-:W-:Y:S01]  /*1ed0*/  @P0 FMUL.FTZ R14, R4, UR9 ;  /* 0x00000009040e0c20 */ /* 0x002fe20008410000 */
[----:B0-----:R-:W-:Y:S01]  /*1ee0*/  ULEA UR5, UR8, UR5, 0x18 ;  /* 0x0000000508057291 */ /* 0x001fe2000f8ec0ff */
[----:B----4-:R-:W-:Y:S01]  /*1ef0*/  LOP3.LUT R6, R10, 0xffff, RZ, 0xc0, !PT ;  /* 0x0000ffff0a067812 */ /* 0x010fe200078ec0ff */
[----:B--2---:R-:W-:-:S04]  /*1f00*/  @P0 IMAD.WIDE R28, R15, 0x8, R28 ;  /* 0x000000080f1c0825 */ /* 0x004fc800078e021c */
[----:B------:R-:W-:-:S03]  /*1f10*/  @P0 FMUL.FTZ R15, R5, UR9 ;  /* 0x00000009050f0c20 */ /* 0x000fc60008410000 */
[----:B------:R-:W-:Y:S01]  /*1f20*/  @!P3 STS.64 [UR5+0x90], R4 ;  /* 0x00009004ff00b988 */ /* 0x000fe20008000a05 */
[----:B------:R-:W-:-:S03]  /*1f30*/  IMAD R6, R6, 0x889, RZ ;  /* 0x0000088906067824 */ /* 0x000fc600078e02ff */
[----:B------:R-:W-:Y:S02]  /*1f40*/  @P0 STG.E.64 desc[UR14][R28.64], R14 ;  /* 0x0000000e1c000986 */ /* 0x000fe4000c101b0e */
[----:B------:R-:W-:-:S04]  /*1f50*/  SHF.R.U32.HI R6, RZ, 0x10, R6 ;  /* 0x00000010ff067819 */ /* 0x000fc80000011606 */
[----:B------:R-:W-:-:S05]  /*1f60*/  PRMT R6, R6, 0x9910, RZ ;  /* 0x0000991006067816 */ /* 0x000fca00000000ff */
[----:B------:R-:W-:-:S05]  /*1f70*/  IMAD R6, R6, 0x1e, RZ ;  /* 0x0000001e06067824 */ /* 0x000fca00078e02ff */
[----:B------:R-:W-:Y:S02]  /*1f80*/  IADD3 R11, PT, PT, RZ, -R6, RZ ;  /* 0x80000006ff0b7210 */ /* 0x000fe40007ffe0ff */
[----:B------:R-:W0:Y:S02]  /*1f90*/  LDC.64 R6, c[0x0][0x3a0] ;  /* 0x0000e800ff067b82 */ /* 0x000e240000000a00 */
[----:B------:R-:W-:-:S04]  /*1fa0*/  PRMT R11, R11, 0x7710, RZ ;  /* 0x000077100b0b7816 */ /* 0x000fc800000000ff */
[----:B------:R-:W-:-:S04]  /*1fb0*/  IADD3 R11, PT, PT, R11, R10, RZ ;  /* 0x0000000a0b0b7210 */ /* 0x000fc80007ffe0ff */
[----:B------:R-:W-:-:S04]  /*1fc0*/  SHF.L.U32 R11, R11, 0x1, RZ ;  /* 0x000000010b0b7819 */ /* 0x000fc800000006ff */
[----:B------:R-:W-:-:S05]  /*1fd0*/  LOP3.LUT R13, R11, 0xffff, RZ, 0xc0, !PT ;  /* 0x0000ffff0b0d7812 */ /* 0x000fca00078ec0ff */
[----:B------:R-:W-:-:S04]  /*1fe0*/  IMAD.IADD R13, R20, 0x1, R13 ;  /* 0x00000001140d7824 */ /* 0x000fc800078e020d */
[----:B---3--:R-:W-:-:S04]  /*1ff0*/  IMAD.WIDE R10, R13, 0x4, R8 ;  /* 0x000000040d0a7825 */ /* 0x008fc800078e0208 */
[----:B0-----:R-:W-:Y:S01]  /*2000*/  IMAD.WIDE R8, R13, 0x4, R6 ;  /* 0x000000040d087825 */ /* 0x001fe200078e0206 */
[----:B------:R-:W-:Y:S06]  /*2010*/  BAR.SYNC.DEFER_BLOCKING 0x0 ;  /* 0x0000000000007b1d */ /* 0x000fec0000010000 */
[----:B------:R-:W5:Y:S04]  /*2020*/  LDG.E.64 R8, desc[UR14][R8.64] ;  /* 0x0000000e08087981 */ /* 0x000f68000c1e1b00 */
[----:B------:R0:W5:Y:S04]  /*2030*/  LDG.E.64 R6, desc[UR14][R10.64] ;  /* 0x0000000e0a067981 */ /* 0x000168000c1e1b00 */
[----:B0-----:R-:W0:Y:S01]  /*2040*/  LDS.64 R10, [UR5+0x90] ;  /* 0x00009005ff0a7984 */ /* 0x001e220008000a00 */
[----:B------:R-:W1:Y:S01]  /*2050*/  LDCU.U8 UR5, c[0x0][0x3fc] ;  /* 0x00007f80ff0577ac */ /* 0x000e620008000000 */
[----:B0-----:R-:W-:-:S04]  /*2060*/  FMUL.FTZ R12, R10, UR9 ;  /* 0x000000090a0c7c20 */ /* 0x001fc80008410000 */
[----:B------:R-:W-:-:S04]  /*2070*/  FMUL.FTZ R20, R12, R12 ;  /* 0x0000000c0c147220 */ /* 0x000fc80000410000 */
[----:B------:R-:W-:-:S05]  /*2080*/  FFMA.FTZ R20, R11, UR9, -R20 ;  /* 0x000000090b147c23 */ /* 0x000fca0008010814 */
[----:B------:R-:W-:-:S13]  /*2090*/  FSETP.GTU.FTZ.AND P2, PT, R20, RZ, PT ;  /* 0x000000ff1400720b */ /* 0x000fda0003f5c000 */
[----:B------:R-:W0:Y:S01]  /*20a0*/  @P2 LDC R13, c[0x0][0x3a8] ;  /* 0x0000ea00ff0d2b82 */ /* 0x000e220000000800 */
[----:B-1----:R-:W-:Y:S01]  /*20b0*/  UISETP.NE.AND UP0, UPT, UR5, URZ, UPT ;  /* 0x000000ff0500728c */ /* 0x002fe2000bf05270 */
[----:B------:R-:W-:Y:S01]  /*20c0*/  BSSY.RECONVERGENT B0, `(.L_x_1879) ;  /* 0x00000ee000007945 */ /* 0x000fe20003800200 */
[----:B0-----:R-:W-:Y:S01]  /*20d0*/  @P2 FADD.FTZ R20, R20, R13 ;  /* 0x0000000d14142221 */ /* 0x001fe20000010000 */
[----:B------:R-:W-:-:S06]  /*20e0*/  MOV R13, 0x3f800000 ;  /* 0x3f800000000d7802 */ /* 0x000fcc0000000f00 */
[----:B------:R0:W1:Y:S01]  /*20f0*/  @P2 MUFU.RSQ R13, R20 ;  /* 0x00000014000d2308 */ /* 0x0000620000001400 */
[----:B------:R-:W-:Y:S05]  /*2100*/  BRA.U UP0, `(.L_x_1880) ;  /* 0x0000000500887547 */ /* 0x000fea000b800000 */
[----:B------:R-:W2:Y:S01]  /*2110*/  LDCU.64 UR10, c[0x0][0x3e8] ;  /* 0x00007d00ff0a77ac */ /* 0x000ea20008000a00 */
[----:B------:R-:W-:Y:S01]  /*2120*/  SHF.R.S32.HI R28, RZ, 0x1f, R23 ;  /* 0x0000001fff1c7819 */ /* 0x000fe20000011417 */
[----:B------:R-:W-:Y:S01]  /*2130*/  BSSY.RECONVERGENT B1, `(.L_x_1881) ;  /* 0x0000019000017945 */ /* 0x000fe20003800200 */
[C---:B0-----:R-:W-:Y:S02]  /*2140*/  IADD3 R20, PT, PT, R23.reuse, 0x10, RZ ;  /* 0x0000001017147810 */ /* 0x041fe40007ffe0ff */
[C---:B------:R-:W-:Y:S02]  /*2150*/  IADD3 R14, PT, PT, R23.reuse, 0x20, RZ ;  /* 0x00000020170e7810 */ /* 0x040fe40007ffe0ff */
[C---:B------:R-:W-:Y:S02]  /*2160*/  IADD3 R15, PT, PT, R23.reuse, 0x30, RZ ;  /* 0x00000030170f7810 */ /* 0x040fe40007ffe0ff */
[----:B--2---:R-:W-:-:S04]  /*2170*/  ISETP.GE.U32.AND P1, PT, R23, UR10, PT ;  /* 0x0000000a17007c0c */ /* 0x004fc8000bf26070 */
[----:B------:R-:W-:-:S13]  /*2180*/  ISETP.GE.AND.EX P1, PT, R28, UR11, PT, P1 ;  /* 0x0000000b1c007c0c */ /* 0x000fda000bf26310 */
[----:B------:R-:W-:Y:S05]  /*2190*/  @P1 BRA `(.L_x_1882) ;  /* 0x0000000000481947 */ /* 0x000fea0003800000 */
[----:B------:R-:W0:Y:S01]  /*21a0*/  LDCU.64 UR12, c[0x0][0x3e0] ;  /* 0x00007c00ff0c77ac */ /* 0x000e220008000a00 */
[--C-:B------:R-:W-:Y:S01]  /*21b0*/  FADD.FTZ R10, R21, -R12.reuse ;  /* 0x8000000c150a7221 */ /* 0x100fe20000010000 */
[----:B------:R-:W-:Y:S01]  /*21c0*/  MOV R5, R27 ;  /* 0x0000001b00057202 */ /* 0x000fe20000000f00 */
[----:B------:R-:W-:Y:S01]  /*21d0*/  FADD.FTZ R18, R18, -R12 ;  /* 0x8000000c12127221 */ /* 0x000fe20000010000 */
[----:B------:R-:W2:Y:S01]  /*21e0*/  LDCU.64 UR8, c[0x0][0x380] ;  /* 0x00007000ff0877ac */ /* 0x000ea20008000a00 */
[----:B------:R-:W-:Y:S02]  /*21f0*/  IMAD.MOV.U32 R4, RZ, RZ, R24 ;  /* 0x000000ffff047224 */ /* 0x000fe400078e0018 */
[-C--:B-1----:R-:W-:Y:S01]  /*2200*/  FMUL.FTZ R21, R10, R13.reuse ;  /* 0x0000000d0a157220 */ /* 0x082fe20000410000 */
[----:B------:R-:W-:-:S03]  /*2210*/  FMUL.FTZ R10, R18, R13 ;  /* 0x0000000d120a7220 */ /* 0x000fc60000410000 */
[----:B-----5:R-:W-:Y:S01]  /*2220*/  FFMA.FTZ R18, R6, R21, R8 ;  /* 0x0000001506127223 */ /* 0x020fe20000010008 */
[----:B------:R-:W-:Y:S01]  /*2230*/  FFMA.FTZ R21, R7, R10, R9 ;  /* 0x0000000a07157223 */ /* 0x000fe20000010009 */
        /* <DEDUP_REMOVED lines=8> */
.L_x_1882:
[----:B------:R-:W-:Y:S05]  /*22c0*/  BSYNC.RECONVERGENT B1 ;  /* 0x0000000000017941 */ /* 0x000fea0003800200 */
.L_x_1881:
[----:B------:R-:W-:Y:S01]  /*22d0*/  ISETP.GE.U32.AND P1, PT, R20, UR10, PT ;  /* 0x0000000a14007c0c */ /* 0x000fe2000bf26070 */
[----:B------:R-:W-:Y:S01]  /*22e0*/  BSSY.RECONVERGENT B1, `(.L_x_1883) ;  /* 0x000001c000017945 */ /* 0x000fe20003800200 */
[----:B0-----:R-:W-:Y:S02]  /*22f0*/  SHF.R.S32.HI R11, RZ, 0x1f, R20 ;  /* 0x0000001fff0b7819 */ /* 0x001fe40000011414 */
[----:B------:R-:W-:Y:S02]  /*2300*/  ISETP.GE.U32.AND P2, PT, R14, UR10, PT ;  /* 0x0000000a0e007c0c */ /* 0x000fe4000bf46070 */
[----:B------:R-:W-:Y:S02]  /*2310*/  ISETP.GE.AND.EX P1, PT, R11, UR11, PT, P1 ;  /* 0x0000000b0b007c0c */ /* 0x000fe4000bf26310 */
[----:B------:R-:W-:Y:S02]  /*2320*/  ISETP.GE.U32.AND P3, PT, R15, UR10, PT ;  /* 0x0000000a0f007c0c */ /* 0x000fe4000bf66070 */
[----:B------:R-:W-:-:S02]  /*2330*/  SHF.R.S32.HI R21, RZ, 0x1f, R14 ;  /* 0x0000001fff157819 */ /* 0x000fc4000001140e */
[----:B------:R-:W-:Y:S02]  /*2340*/  SHF.R.S32.HI R18, RZ, 0x1f, R15 ;  /* 0x0000001fff127819 */ /* 0x000fe4000001140f */
[----:B------:R-:W-:Y:S02]  /*2350*/  ISETP.GE.AND.EX P2, PT, R21, UR11, PT, P2 ;  /* 0x0000000b15007c0c */ /* 0x000fe4000bf46320 */
[----:B------:R-:W-:-:S03]  /*2360*/  ISETP.GE.AND.EX P3, PT, R18, UR11, PT, P3 ;  /* 0x0000000b12007c0c */ /* 0x000fc6000bf66330 */
[----:B------:R-:W-:Y:S10]  /*2370*/  @P1 BRA `(.L_x_1884) ;  /* 0x0000000000481947 */ /* 0x000ff40003800000 */
[----:B------:R-:W0:Y:S01]  /*2380*/  LDCU.64 UR8, c[0x0][0x3e0] ;  /* 0x00007c00ff0877ac */ /* 0x000e220008000a00 */
[----:B------:R-:W-:Y:S01]  /*2390*/  MOV R4, R24 ;  /* 0x0000001800047202 */ /* 0x000fe20000000f00 */
[--C-:B------:R-:W-:Y:S01]  /*23a0*/  FADD.FTZ R10, R19, -R12.reuse ;  /* 0x8000000c130a7221 */ /* 0x100fe20000010000 */
[----:B------:R-:W-:Y:S01]  /*23b0*/  MOV R5, R27 ;  /* 0x0000001b00057202 */ /* 0x000fe20000000f00 */
[----:B------:R-:W2:Y:S01]  /*23c0*/  LDCU.64 UR12, c[0x0][0x380] ;  /* 0x00007000ff0c77ac */ /* 0x000ea20008000a00 */
[----:B------:R-:W-:Y:S01]  /*23d0*/  FADD.FTZ R0, R0, -R12 ;  /* 0x8000000c00007221 */ /* 0x000fe20000010000 */
[----:B-1----:R-:W-:-:S03]  /*23e0*/  FMUL.FTZ R19, R10, R13 ;  /* 0x0000000d0a137220 */ /* 0x002fc60000410000 */
[----:B------:R-:W-:Y:S01]  /*23f0*/  FMUL.FTZ R0, R0, R13 ;  /* 0x0000000d00007220 */ /* 0x000fe20000410000 */
[----:B-----5:R-:W-:-:S03]  /*2400*/  FFMA.FTZ R19, R6, R19, R8 ;  /* 0x0000001306137223 */ /* 0x020fc60000010008 */
[----:B------:R-:W-:Y:S01]  /*2410*/  FFMA.FTZ R0, R7, R0, R9 ;  /* 0x0000000007007223 */ /* 0x000fe20000010009 */
[----:B0-----:R-:W-:Y:S02]  /*2420*/  IMAD R11, R11, UR8, RZ ;  /* 0x000000080b0b7c24 */ /* 0x001fe4000f8e02ff */
[----:B------:R-:W-:-:S04]  /*2430*/  IMAD.WIDE.U32 R4, R20, UR8, R4 ;  /* 0x0000000814047c25 */ /* 0x000fc8000f8e0004 */
[----:B------:R-:W-:Y:S01]  /*2440*/  IMAD R11, R20, UR9, R11 ;  /* 0x00000009140b7c24 */ /* 0x000fe2000f8e020b */
[----:B--2---:R-:W-:-:S03]  /*2450*/  LEA R10, P1, R4, UR12, 0x1 ;  /* 0x0000000c040a7c11 */ /* 0x004fc6000f8208ff */
[----:B------:R-:W-:Y:S01]  /*2460*/  IMAD.IADD R11, R5, 0x1, R11 ;  /* 0x00000001050b7824 */ /* 0x000fe200078e020b */
[----:B------:R-:W-:-:S04]  /*2470*/  F2FP.BF16.F32.PACK_AB R5, R0, R19 ;  /* 0x000000130005723e */ /* 0x000fc800000010ff */
[----:B------:R-:W-:-:S05]  /*2480*/  LEA.HI.X R11, R4, UR13, R11, 0x1, P1 ;  /* 0x0000000d040b7c11 */ /* 0x000fca00088f0c0b */
[----:B------:R0:W-:Y:S02]  /*2490*/  STG.E desc[UR14][R10.64], R5 ;  /* 0x000000050a007986 */ /* 0x0001e4000c10190e */
.L_x_1884:
[----:B------:R-:W-:Y:S05]  /*24a0*/  BSYNC.RECONVERGENT B1 ;  /* 0x0000000000017941 */ /* 0x000fea0003800200 */
.L_x_1883:
[----:B------:R-:W-:Y:S04]  /*24b0*/  BSSY.RECONVERGENT B1, `(.L_x_1885) ;  /* 0x0000014000017945 */ /* 0x000fe80003800200 */
[----:B------:R-:W-:Y:S05]  /*24c0*/  @P2 BRA `(.L_x_1886) ;  /* 0x0000000000482947 */ /* 0x000fea0003800000 */
[----:B------:R-:W2:Y:S01]  /*24d0*/  LDCU.64 UR8, c[0x0][0x3e0] ;  /* 0x00007c00ff0877ac */ /* 0x000ea20008000a00 */
[--C-:B------:R-:W-:Y:S01]  /*24e0*/  FADD.FTZ R0, R3, -R12.reuse ;  /* 0x8000000c03007221 */ /* 0x100fe20000010000 */
[----:B------:R-:W-:Y:S01]  /*24f0*/  FADD.FTZ R4, R2, -R12 ;  /* 0x8000000c02047221 */ /* 0x000fe20000010000 */
[----:B------:R-:W-:Y:S01]  /*2500*/  MOV R2, R24 ;  /* 0x0000001800027202 */ /* 0x000fe20000000f00 */
[----:B------:R-:W3:Y:S01]  /*2510*/  LDCU.64 UR12, c[0x0][0x380] ;  /* 0x00007000ff0c77ac */ /* 0x000ee20008000a00 */
[----:B------:R-:W-:Y:S01]  /*2520*/  MOV R3, R27 ;  /* 0x0000001b00037202 */ /* 0x000fe20000000f00 */
[-C--:B01----:R-:W-:Y:S01]  /*2530*/  FMUL.FTZ R5, R0, R13.reuse ;  /* 0x0000000d00057220 */ /* 0x083fe20000410000 */
[----:B------:R-:W-:-:S03]  /*2540*/  FMUL.FTZ R4, R4, R13 ;  /* 0x0000000d04047220 */ /* 0x000fc60000410000 */
[----:B-----5:R-:W-:Y:S01]  /*2550*/  FFMA.FTZ R0, R6, R5, R8 ;  /* 0x0000000506007223 */ /* 0x020fe20000010008 */
[----:B------:R-:W-:Y:S01]  /*2560*/  FFMA.FTZ R11, R7, R4, R9 ;  /* 0x00000004070b7223 */ /* 0x000fe20000010009 */
        /* <DEDUP_REMOVED lines=8> */
.L_x_1886:
[----:B------:R-:W-:Y:S05]  /*25f0*/  BSYNC.RECONVERGENT B1 ;  /* 0x0000000000017941 */ /* 0x000fea0003800200 */
.L_x_1885:
[----:B------:R-:W-:Y:S05]  /*2600*/  @P3 BRA `(.L_x_1887) ;  /* 0x0000000800643947 */ /* 0x000fea0003800000 */
[----:B------:R-:W3:Y:S01]  /*2610*/  LDCU.64 UR8, c[0x0][0x3e0] ;  /* 0x00007c00ff0877ac */ /* 0x000ee20008000a00 */
[----:B------:R-:W-:Y:S01]  /*2620*/  MOV R25, R27 ;  /* 0x0000001b00197202 */ /* 0x000fe20000000f00 */
[--C-:B------:R-:W-:Y:S01]  /*2630*/  FADD.FTZ R0, R17, -R12.reuse ;  /* 0x8000000c11007221 */ /* 0x100fe20000010000 */
[----:B------:R-:W-:Y:S01]  /*2640*/  FADD.FTZ R12, R16, -R12 ;  /* 0x8000000c100c7221 */ /* 0x000fe20000010000 */
[----:B------:R-:W4:Y:S02]  /*2650*/  LDCU.64 UR10, c[0x0][0x380] ;  /* 0x00007000ff0a77ac */ /* 0x000f240008000a00 */
[-C--:B-12---:R-:W-:Y:S01]  /*2660*/  FMUL.FTZ R3, R0, R13.reuse ;  /* 0x0000000d00037220 */ /* 0x086fe20000410000 */
[----:B------:R-:W-:-:S03]  /*2670*/  FMUL.FTZ R12, R12, R13 ;  /* 0x0000000d0c0c7220 */ /* 0x000fc60000410000 */
[----:B0----5:R-:W-:Y:S01]  /*2680*/  FFMA.FTZ R5, R6, R3, R8 ;  /* 0x0000000306057223 */ /* 0x021fe20000010008 */
[----:B------:R-:W-:-:S05]  /*2690*/  FFMA.FTZ R12, R7, R12, R9 ;  /* 0x0000000c070c7223 */ /* 0x000fca0000010009 */
[----:B------:R-:W-:Y:S01]  /*26a0*/  F2FP.BF16.F32.PACK_AB R5, R12, R5 ;  /* 0x000000050c05723e */ /* 0x000fe200000010ff */
[----:B---3--:R-:W-:Y:S02]  /*26b0*/  IMAD R18, R18, UR8, RZ ;  /* 0x0000000812127c24 */ /* 0x008fe4000f8e02ff */
[----:B------:R-:W-:-:S04]  /*26c0*/  IMAD.WIDE.U32 R24, R15, UR8, R24 ;  /* 0x000000080f187c25 */ /* 0x000fc8000f8e0018 */
[----:B------:R-:W-:Y:S01]  /*26d0*/  IMAD R15, R15, UR9, R18 ;  /* 0x000000090f0f7c24 */ /* 0x000fe2000f8e0212 */
[----:B----4-:R-:W-:-:S03]  /*26e0*/  LEA R2, P1, R24, UR10, 0x1 ;  /* 0x0000000a18027c11 */ /* 0x010fc6000f8208ff */
[----:B------:R-:W-:-:S05]  /*26f0*/  IMAD.IADD R15, R25, 0x1, R15 ;  /* 0x00000001190f7824 */ /* 0x000fca00078e020f */
[----:B------:R-:W-:-:S05]  /*2700*/  LEA.HI.X R3, R24, UR11, R15, 0x1, P1 ;  /* 0x0000000b18037c11 */ /* 0x000fca00088f0c0f */
[----:B------:R3:W-:Y:S01]  /*2710*/  STG.E desc[UR14][R2.64], R5 ;  /* 0x0000000502007986 */ /* 0x0007e2000c10190e */
[----:B------:R-:W-:Y:S05]  /*2720*/  BRA `(.L_x_1887) ;  /* 0x00000008001c7947 */ /* 0x000fea0003800000 */
.L_x_1880:
[----:B------:R-:W2:Y:S01]  /*2730*/  LDCU.64 UR8, c[0x0][0x3e8] ;  /* 0x00007d00ff0877ac */ /* 0x000ea20008000a00 */
[----:B------:R-:W-:Y:S01]  /*2740*/  SHF.R.S32.HI R4, RZ, 0x1f, R23 ;  /* 0x0000001fff047819 */ /* 0x000fe20000011417 */
[----:B------:R-:W-:Y:S01]  /*2750*/  BSSY.RECONVERGENT B1, `(.L_x_1888) ;  /* 0x0000028000017945 */ /* 0x000fe20003800200 */
[C---:B------:R-:W-:Y:S02]  /*2760*/  IADD3 R14, PT, PT, R23.reuse, 0x20, RZ ;  /* 0x00000020170e7810 */ /* 0x040fe40007ffe0ff */
[C---:B------:R-:W-:Y:S02]  /*2770*/  IADD3 R15, PT, PT, R23.reuse, 0x30, RZ ;  /* 0x00000030170f7810 */ /* 0x040fe40007ffe0ff */
[----:B0-----:R-:W-:Y:S02]  /*2780*/  SHF.R.S32.HI R20, RZ, 0x1f, R14 ;  /* 0x0000001fff147819 */ /* 0x001fe4000001140e */
[----:B------:R-:W-:Y:S02]  /*2790*/  SHF.R.S32.HI R28, RZ, 0x1f, R15 ;  /* 0x0000001fff1c7819 */ /* 0x000fe4000001140f */
[----:B--2---:R-:W-:-:S02]  /*27a0*/  ISETP.GE.U32.AND P2, PT, R23, UR8, PT ;  /* 0x0000000817007c0c */ /* 0x004fc4000bf46070 */
[----:B------:R-:W-:Y:S02]  /*27b0*/  ISETP.GE.U32.AND P3, PT, R14, UR8, PT ;  /* 0x000000080e007c0c */ /* 0x000fe4000bf66070 */
[----:B------:R-:W-:Y:S02]  /*27c0*/  ISETP.GE.AND.EX P4, PT, R4, UR9, PT, P2 ;  /* 0x0000000904007c0c */ /* 0x000fe4000bf86320 */
[----:B------:R-:W-:Y:S02]  /*27d0*/  ISETP.GE.U32.AND P5, PT, R15, UR8, PT ;  /* 0x000000080f007c0c */ /* 0x000fe4000bfa6070 */
[----:B------:R-:W-:Y:S02]  /*27e0*/  ISETP.GE.AND.EX P2, PT, R20, UR9, PT, P3 ;  /* 0x0000000914007c0c */ /* 0x000fe4000bf46330 */
[----:B------:R-:W-:-:S07]  /*27f0*/  ISETP.GE.AND.EX P3, PT, R28, UR9, PT, P5 ;  /* 0x000000091c007c0c */ /* 0x000fce000bf66350 */
[----:B------:R-:W-:Y:S06]  /*2800*/  @P4 BRA `(.L_x_1889) ;  /* 0x0000000000704947 */ /* 0x000fec0003800000 */
[--C-:B------:R-:W-:Y:S01]  /*2810*/  FADD.FTZ R10, R21, -R12.reuse ;  /* 0x8000000c150a7221 */ /* 0x100fe20000010000 */
[----:B------:R-:W0:Y:S03]  /*2820*/  LDCU.64 UR10, c[0x0][0x3e0] ;  /* 0x00007c00ff0a77ac */ /* 0x000e260008000a00 */
[----:B-1----:R-:W-:Y:S01]  /*2830*/  FMUL.FTZ R5, R10, R13 ;  /* 0x0000000d0a057220 */ /* 0x002fe20000410000 */
[----:B------:R-:W-:Y:S01]  /*2840*/  FADD.FTZ R10, R18, -R12 ;  /* 0x8000000c120a7221 */ /* 0x000fe20000010000 */
[----:B------:R-:W1:Y:S02]  /*2850*/  LDCU.64 UR12, c[0x0][0x380] ;  /* 0x00007000ff0c77ac */ /* 0x000e640008000a00 */
[----:B-----5:R-:W-:Y:S01]  /*2860*/  FFMA.FTZ R18, R6, R5, R8 ;  /* 0x0000000506127223 */ /* 0x020fe20000010008 */
[----:B------:R-:W-:-:S03]  /*2870*/  FMUL.FTZ R10, R10, R13 ;  /* 0x0000000d0a0a7220 */ /* 0x000fc60000410000 */
[----:B------:R-:W-:Y:S01]  /*2880*/  FMUL.FTZ R5, R18, -1.4426950216293334961 ;  /* 0xbfb8aa3b12057820 */ /* 0x000fe20000410000 */
[----:B------:R-:W-:-:S04]  /*2890*/  FFMA.FTZ R21, R7, R10, R9 ;  /* 0x0000000a07157223 */ /* 0x000fc80000010009 */
[----:B------:R-:W-:Y:S01]  /*28a0*/  FMUL.FTZ R29, R21, -1.4426950216293334961 ;  /* 0xbfb8aa3b151d7820 */ /* 0x000fe20000410000 */
[----:B------:R-:W2:Y:S08]  /*28b0*/  MUFU.EX2 R5, R5 ;  /* 0x0000000500057308 */ /* 0x000eb00000000800 */
[----:B------:R-:W3:Y:S01]  /*28c0*/  MUFU.EX2 R29, R29 ;  /* 0x0000001d001d7308 */ /* 0x000ee20000000800 */
[----:B--2---:R-:W-:Y:S01]  /*28d0*/  FADD.FTZ R10, R5, 1 ;  /* 0x3f800000050a7421 */ /* 0x004fe20000010000 */
[----:B------:R-:W-:-:S06]  /*28e0*/  MOV R5, R27 ;  /* 0x0000001b00057202 */ /* 0x000fcc0000000f00 */
[----:B------:R-:W2:Y:S01]  /*28f0*/  MUFU.RCP R11, R10 ;  /* 0x0000000a000b7308 */ /* 0x000ea20000001000 */
[----:B---3--:R-:W-:-:S07]  /*2900*/  FADD.FTZ R29, R29, 1 ;  /* 0x3f8000001d1d7421 */ /* 0x008fce0000010000 */
[----:B------:R-:W3:Y:S01]  /*2910*/  MUFU.RCP R10, R29 ;  /* 0x0000001d000a7308 */ /* 0x000ee20000001000 */
[----:B--2---:R-:W-:Y:S01]  /*2920*/  FMUL.FTZ R18, R18, R11 ;  /* 0x0000000b12127220 */ /* 0x004fe20000410000 */
[----:B0-----:R-:W-:Y:S01]  /*2930*/  IMAD R11, R4, UR10, RZ ;  /* 0x0000000a040b7c24 */ /* 0x001fe2000f8e02ff */
[----:B------:R-:W-:-:S03]  /*2940*/  MOV R4, R24 ;  /* 0x0000001800047202 */ /* 0x000fc60000000f00 */
[C---:B------:R-:W-:Y:S02]  /*2950*/  IMAD R11, R23.reuse, UR11, R11 ;  /* 0x0000000b170b7c24 */ /* 0x040fe4000f8e020b */
[----:B------:R-:W-:-:S04]  /*2960*/  IMAD.WIDE.U32 R4, R23, UR10, R4 ;  /* 0x0000000a17047c25 */ /* 0x000fc8000f8e0004 */
[----:B---3--:R-:W-:Y:S01]  /*2970*/  FMUL.FTZ R21, R21, R10 ;  /* 0x0000000a15157220 */ /* 0x008fe20000410000 */
[----:B------:R-:W-:Y:S01]  /*2980*/  IMAD.IADD R11, R5, 0x1, R11 ;  /* 0x00000001050b7824 */ /* 0x000fe200078e020b */
[----:B-1----:R-:W-:-:S03]  /*2990*/  LEA R10, P4, R4, UR12, 0x1 ;  /* 0x0000000c040a7c11 */ /* 0x002fc6000f8808ff */
[----:B------:R-:W-:Y:S02]  /*29a0*/  F2FP.BF16.F32.PACK_AB R21, R21, R18 ;  /* 0x000000121515723e */ /* 0x000fe400000010ff */
[----:B------:R-:W-:-:S05]  /*29b0*/  LEA.HI.X R11, R4, UR13, R11, 0x1, P4 ;  /* 0x0000000d040b7c11 */ /* 0x000fca000a0f0c0b */
[----:B------:R0:W-:Y:S03]  /*29c0*/  STG.E desc[UR14][R10.64], R21 ;  /* 0x000000150a007986 */ /* 0x0001e6000c10190e */
.L_x_1889:
[----:B------:R-:W-:Y:S05]  /*29d0*/  BSYNC.RECONVERGENT B1 ;  /* 0x0000000000017941 */ /* 0x000fea0003800200 */
.L_x_1888:
[----:B------:R-:W-:Y:S04]  /*29e0*/  BSSY.RECONVERGENT B1, `(.L_x_1890) ;  /* 0x0000020000017945 */ /* 0x000fe80003800200 */
[----:B------:R-:W-:Y:S05]  /*29f0*/  @P1 BRA `(.L_x_1891) ;  /* 0x0000000000781947 */ /* 0x000fea0003800000 */
[--C-:B------:R-:W-:Y:S01]  /*2a00*/  FADD.FTZ R0, R0, -R12.reuse ;  /* 0x8000000c00007221 */ /* 0x100fe20000010000 */
[----:B------:R-:W-:Y:S01]  /*2a10*/  FADD.FTZ R4, R19, -R12 ;  /* 0x8000000c13047221 */ /* 0x000fe20000010000 */
[----:B------:R-:W2:Y:S01]  /*2a20*/  LDCU.64 UR10, c[0x0][0x3e0] ;  /* 0x00007c00ff0a77ac */ /* 0x000ea20008000a00 */
[----:B------:R-:W-:Y:S01]  /*2a30*/  IADD3 R29, PT, PT, R23, 0x10, RZ ;  /* 0x00000010171d7810 */ /* 0x000fe20007ffe0ff */
[-C--:B-1----:R-:W-:Y:S01]  /*2a40*/  FMUL.FTZ R0, R0, R13.reuse ;  /* 0x0000000d00007220 */ /* 0x082fe20000410000 */
[----:B------:R-:W-:Y:S01]  /*2a50*/  FMUL.FTZ R5, R4, R13 ;  /* 0x0000000d04057220 */ /* 0x000fe20000410000 */
[----:B------:R-:W1:Y:S01]  /*2a60*/  LDCU.64 UR12, c[0x0][0x380] ;  /* 0x00007000ff0c77ac */ /* 0x000e620008000a00 */
[----:B0-----:R-:W-:Y:S01]  /*2a70*/  SHF.R.S32.HI R21, RZ, 0x1f, R29 ;  /* 0x0000001fff157819 */ /* 0x001fe2000001141d */
[----:B-----5:R-:W-:Y:S01]  /*2a80*/  FFMA.FTZ R4, R7, R0, R9 ;  /* 0x0000000007047223 */ /* 0x020fe20000010009 */
[----:B------:R-:W-:-:S03]  /*2a90*/  FFMA.FTZ R5, R6, R5, R8 ;  /* 0x0000000506057223 */ /* 0x000fc60000010008 */
[----:B------:R-:W-:Y:S01]  /*2aa0*/  FMUL.FTZ R11, R4, -1.4426950216293334961 ;  /* 0xbfb8aa3b040b7820 */ /* 0x000fe20000410000 */
[----:B------:R-:W-:-:S05]  /*2ab0*/  FMUL.FTZ R10, R5, -1.4426950216293334961 ;  /* 0xbfb8aa3b050a7820 */ /* 0x000fca0000410000 */
[----:B------:R-:W0:Y:S08]  /*2ac0*/  MUFU.EX2 R11, R11 ;  /* 0x0000000b000b7308 */ /* 0x000e300000000800 */
[----:B------:R-:W3:Y:S01]  /*2ad0*/  MUFU.EX2 R10, R10 ;  /* 0x0000000a000a7308 */ /* 0x000ee20000000800 */
[----:B0-----:R-:W-:Y:S01]  /*2ae0*/  FADD.FTZ R19, R11, 1 ;  /* 0x3f8000000b137421 */ /* 0x001fe20000010000 */
[----:B------:R-:W-:-:S06]  /*2af0*/  MOV R11, R27 ;  /* 0x0000001b000b7202 */ /* 0x000fcc0000000f00 */
[----:B------:R-:W0:Y:S01]  /*2b00*/  MUFU.RCP R19, R19 ;  /* 0x0000001300137308 */ /* 0x000e220000001000 */
[----:B---3--:R-:W-:Y:S01]  /*2b10*/  FADD.FTZ R18, R10, 1 ;  /* 0x3f8000000a127421 */ /* 0x008fe20000010000 */
[----:B--2---:R-:W-:-:S04]  /*2b20*/  IMAD R10, R21, UR10, RZ ;  /* 0x0000000a150a7c24 */ /* 0x004fc8000f8e02ff */
[----:B------:R-:W-:Y:S02]  /*2b30*/  IMAD R21, R29, UR11, R10 ;  /* 0x0000000b1d157c24 */ /* 0x000fe4000f8e020a */
[----:B------:R-:W2:Y:S01]  /*2b40*/  MUFU.RCP R0, R18 ;  /* 0x0000001200007308 */ /* 0x000ea20000001000 */
[----:B------:R-:W-:-:S05]  /*2b50*/  MOV R10, R24 ;  /* 0x00000018000a7202 */ /* 0x000fca0000000f00 */
[----:B------:R-:W-:-:S04]  /*2b60*/  IMAD.WIDE.U32 R10, R29, UR10, R10 ;  /* 0x0000000a1d0a7c25 */ /* 0x000fc8000f8e000a */
[----:B0-----:R-:W-:Y:S01]  /*2b70*/  FMUL.FTZ R29, R4, R19 ;  /* 0x00000013041d7220 */ /* 0x001fe20000410000 */
[----:B------:R-:W-:Y:S02]  /*2b80*/  IADD3 R21, PT, PT, R11, R21, RZ ;  /* 0x000000150b157210 */ /* 0x000fe40007ffe0ff */
[----:B-1----:R-:W-:Y:S01]  /*2b90*/  LEA R4, P1, R10, UR12, 0x1 ;  /* 0x0000000c0a047c11 */ /* 0x002fe2000f8208ff */
[----:B--2---:R-:W-:-:S03]  /*2ba0*/  FMUL.FTZ R0, R5, R0 ;  /* 0x0000000005007220 */ /* 0x004fc60000410000 */
[----:B------:R-:W-:Y:S02]  /*2bb0*/  LEA.HI.X R5, R10, UR13, R21, 0x1, P1 ;  /* 0x0000000d0a057c11 */ /* 0x000fe400088f0c15 */
[----:B------:R-:W-:-:S05]  /*2bc0*/  F2FP.BF16.F32.PACK_AB R29, R29, R0 ;  /* 0x000000001d1d723e */ /* 0x000fca00000010ff */
[----:B------:R2:W-:Y:S02]  /*2bd0*/  STG.E desc[UR14][R4.64], R29 ;  /* 0x0000001d04007986 */ /* 0x0005e4000c10190e */
.L_x_1891:
[----:B------:R-:W-:Y:S05]  /*2be0*/  BSYNC.RECONVERGENT B1 ;  /* 0x0000000000017941 */ /* 0x000fea0003800200 */
.L_x_1890:
[----:B------:R-:W-:Y:S04]  /*2bf0*/  BSSY.RECONVERGENT B1, `(.L_x_1892) ;  /* 0x000001e000017945 */ /* 0x000fe80003800200 */
[----:B------:R-:W-:Y:S05]  /*2c00*/  @P2 BRA `(.L_x_1893) ;  /* 0x0000000000702947 */ /* 0x000fea0003800000 */
[--C-:B------:R-:W-:Y:S01]  /*2c10*/  FADD.FTZ R0, R3, -R12.reuse ;  /* 0x8000000c03007221 */ /* 0x100fe20000010000 */
[----:B------:R-:W-:Y:S01]  /*2c20*/  FADD.FTZ R2, R2, -R12 ;  /* 0x8000000c02027221 */ /* 0x000fe20000010000 */
[----:B------:R-:W3:Y:S02]  /*2c30*/  LDCU.64 UR10, c[0x0][0x3e0] ;  /* 0x00007c00ff0a77ac */ /* 0x000ee40008000a00 */
[-C--:B-1----:R-:W-:Y:S01]  /*2c40*/  FMUL.FTZ R3, R0, R13.reuse ;  /* 0x0000000d00037220 */ /* 0x082fe20000410000 */
[----:B------:R-:W-:Y:S01]  /*2c50*/  FMUL.FTZ R0, R2, R13 ;  /* 0x0000000d02007220 */ /* 0x000fe20000410000 */
[----:B------:R-:W1:Y:S02]  /*2c60*/  LDCU.64 UR12, c[0x0][0x380] ;  /* 0x00007000ff0c77ac */ /* 0x000e640008000a00 */
[----:B--2--5:R-:W-:Y:S01]  /*2c70*/  FFMA.FTZ R4, R6, R3, R8 ;  /* 0x0000000306047223 */ /* 0x024fe20000010008 */
[----:B------:R-:W-:Y:S01]  /*2c80*/  FFMA.FTZ R0, R7, R0, R9 ;  /* 0x0000000007007223 */ /* 0x000fe20000010009 */
[----:B------:R-:W-:-:S02]  /*2c90*/  MOV R3, R27 ;  /* 0x0000001b00037202 */ /* 0x000fc40000000f00 */
[----:B------:R-:W-:Y:S01]  /*2ca0*/  FMUL.FTZ R2, R4, -1.4426950216293334961 ;  /* 0xbfb8aa3b04027820 */ /* 0x000fe20000410000 */
[----:B0-----:R-:W-:-:S05]  /*2cb0*/  FMUL.FTZ R11, R0, -1.4426950216293334961 ;  /* 0xbfb8aa3b000b7820 */ /* 0x001fca0000410000 */
[----:B------:R-:W0:Y:S01]  /*2cc0*/  MUFU.EX2 R2, R2 ;  /* 0x0000000200027308 */ /* 0x000e220000000800 */
[----:B---3--:R-:W-:-:S04]  /*2cd0*/  IMAD R21, R20, UR10, RZ ;  /* 0x0000000a14157c24 */ /* 0x008fc8000f8e02ff */
[----:B------:R-:W-:-:S03]  /*2ce0*/  IMAD R21, R14, UR11, R21 ;  /* 0x0000000b0e157c24 */ /* 0x000fc6000f8e0215 */
[----:B------:R-:W2:Y:S01]  /*2cf0*/  MUFU.EX2 R11, R11 ;  /* 0x0000000b000b7308 */ /* 0x000ea20000000800 */
[----:B0-----:R-:W-:Y:S01]  /*2d00*/  FADD.FTZ R10, R2, 1 ;  /* 0x3f800000020a7421 */ /* 0x001fe20000010000 */
[----:B------:R-:W-:-:S06]  /*2d10*/  IMAD.MOV.U32 R2, RZ, RZ, R24 ;  /* 0x000000ffff027224 */ /* 0x000fcc00078e0018 */
[----:B------:R-:W0:Y:S01]  /*2d20*/  MUFU.RCP R5, R10 ;  /* 0x0000000a00057308 */ /* 0x000e220000001000 */
[----:B------:R-:W-:-:S04]  /*2d30*/  IMAD.WIDE.U32 R2, R14, UR10, R2 ;  /* 0x0000000a0e027c25 */ /* 0x000fc8000f8e0002 */
[----:B--2---:R-:W-:Y:S01]  /*2d40*/  FADD.FTZ R18, R11, 1 ;  /* 0x3f8000000b127421 */ /* 0x004fe20000010000 */
[----:B------:R-:W-:-:S03]  /*2d50*/  IADD3 R21, PT, PT, R3, R21, RZ ;  /* 0x0000001503157210 */ /* 0x000fc60007ffe0ff */
[----:B------:R-:W2:Y:S01]  /*2d60*/  MUFU.RCP R19, R18 ;  /* 0x0000001200137308 */ /* 0x000ea20000001000 */
[----:B0-----:R-:W-:Y:S01]  /*2d70*/  FMUL.FTZ R11, R4, R5 ;  /* 0x00000005040b7220 */ /* 0x001fe20000410000 */
[----:B-1----:R-:W-:-:S04]  /*2d80*/  LEA R4, P1, R2, UR12, 0x1 ;  /* 0x0000000c02047c11 */ /* 0x002fc8000f8208ff */
[----:B------:R-:W-:Y:S01]  /*2d90*/  LEA.HI.X R5, R2, UR13, R21, 0x1, P1 ;  /* 0x0000000d02057c11 */ /* 0x000fe200088f0c15 */
[----:B--2---:R-:W-:-:S05]  /*2da0*/  FMUL.FTZ R0, R0, R19 ;  /* 0x0000001300007220 */ /* 0x004fca0000410000 */
[----:B------:R-:W-:-:S05]  /*2db0*/  F2FP.BF16.F32.PACK_AB R11, R0, R11 ;  /* 0x0000000b000b723e */ /* 0x000fca00000010ff */
[----:B------:R3:W-:Y:S02]  /*2dc0*/  STG.E desc[UR14][R4.64], R11 ;  /* 0x0000000b04007986 */ /* 0x0007e4000c10190e */
.L_x_1893:
[----:B------:R-:W-:Y:S05]  /*2dd0*/  BSYNC.RECONVERGENT B1 ;  /* 0x0000000000017941 */ /* 0x000fea0003800200 */
.L_x_1892:
[----:B------:R-:W-:Y:S05]  /*2de0*/  @P3 BRA `(.L_x_1887) ;  /* 0x00000000006c3947 */ /* 0x000fea0003800000 */
[--C-:B------:R-:W-:Y:S01]  /*2df0*/  FADD.FTZ R0, R17, -R12.reuse ;  /* 0x8000000c11007221 */ /* 0x100fe20000010000 */
[----:B------:R-:W-:Y:S01]  /*2e00*/  FADD.FTZ R12, R16, -R12 ;  /* 0x8000000c100c7221 */ /* 0x000fe20000010000 */
[----:B------:R-:W4:Y:S01]  /*2e10*/  LDCU.64 UR8, c[0x0][0x3e0] ;  /* 0x00007c00ff0877ac */ /* 0x000f220008000a00 */
[----:B------:R-:W-:Y:S01]  /*2e20*/  MOV R25, R27 ;  /* 0x0000001b00197202 */ /* 0x000fe20000000f00 */
[-C--:B-1----:R-:W-:Y:S01]  /*2e30*/  FMUL.FTZ R3, R0, R13.reuse ;  /* 0x0000000d00037220 */ /* 0x082fe20000410000 */
[----:B------:R-:W-:Y:S01]  /*2e40*/  FMUL.FTZ R12, R12, R13 ;  /* 0x0000000d0c0c7220 */ /* 0x000fe20000410000 */
[----:B------:R-:W1:Y:S02]  /*2e50*/  LDCU.64 UR10, c[0x0][0x380] ;  /* 0x00007000ff0a77ac */ /* 0x000e640008000a00 */
[----:B-----5:R-:W-:Y:S01]  /*2e60*/  FFMA.FTZ R3, R6, R3, R8 ;  /* 0x0000000306037223 */ /* 0x020fe20000010008 */
[----:B------:R-:W-:-:S03]  /*2e70*/  FFMA.FTZ R12, R7, R12, R9 ;  /* 0x0000000c070c7223 */ /* 0x000fc60000010009 */
[----:B------:R-:W-:Y:S01]  /*2e80*/  FMUL.FTZ R0, R3, -1.4426950216293334961 ;  /* 0xbfb8aa3b03007820 */ /* 0x000fe20000410000 */
[----:B------:R-:W-:-:S05]  /*2e90*/  FMUL.FTZ R2, R12, -1.4426950216293334961 ;  /* 0xbfb8aa3b0c027820 */ /* 0x000fca0000410000 */
[----:B------:R-:W2:Y:S01]  /*2ea0*/  MUFU.EX2 R0, R0 ;  /* 0x0000000000007308 */ /* 0x000ea20000000800 */
[----:B----4-:R-:W-:Y:S02]  /*2eb0*/  IMAD R28, R28, UR8, RZ ;  /* 0x000000081c1c7c24 */ /* 0x010fe4000f8e02ff */
[----:B------:R-:W-:-:S05]  /*2ec0*/  IMAD.WIDE.U32 R24, R15, UR8, R24 ;  /* 0x000000080f187c25 */ /* 0x000fca000f8e0018 */
[----:B------:R-:W4:Y:S01]  /*2ed0*/  MUFU.EX2 R2, R2 ;  /* 0x0000000200027308 */ /* 0x000f220000000800 */
[----:B------:R-:W-:-:S05]  /*2ee0*/  IMAD R15, R15, UR9, R28 ;  /* 0x000000090f0f7c24 */ /* 0x000fca000f8e021c */
[----:B------:R-:W-:Y:S01]  /*2ef0*/  IADD3 R15, PT, PT, R25, R15, RZ ;  /* 0x0000000f190f7210 */ /* 0x000fe20007ffe0ff */
[----:B--23--:R-:W-:-:S06]  /*2f00*/  FADD.FTZ R4, R0, 1 ;  /* 0x3f80000000047421 */ /* 0x00cfcc0000010000 */
[----:B------:R-:W2:Y:S01]  /*2f10*/  MUFU.RCP R4, R4 ;  /* 0x0000000400047308 */ /* 0x000ea20000001000 */
[----:B----4-:R-:W-:Y:S01]  /*2f20*/  FADD.FTZ R5, R2, 1 ;  /* 0x3f80000002057421 */ /* 0x010fe20000010000 */
[----:B-1----:R-:W-:-:S06]  /*2f30*/  LEA R2, P1, R24, UR10, 0x1 ;  /* 0x0000000a18027c11 */ /* 0x002fcc000f8208ff */
[----:B------:R-:W1:Y:S01]  /*2f40*/  MUFU.RCP R5, R5 ;  /* 0x0000000500057308 */ /* 0x000e620000001000 */
[----:B--2---:R-:W-:Y:S01]  /*2f50*/  FMUL.FTZ R0, R3, R4 ;  /* 0x0000000403007220 */ /* 0x004fe20000410000 */
[----:B------:R-:W-:Y:S01]  /*2f60*/  LEA.HI.X R3, R24, UR11, R15, 0x1, P1 ;  /* 0x0000000b18037c11 */ /* 0x000fe200088f0c0f */
[----:B-1----:R-:W-:-:S05]  /*2f70*/  FMUL.FTZ R7, R12, R5 ;  /* 0x000000050c077220 */ /* 0x002fca0000410000 */
[----:B------:R-:W-:-:S05]  /*2f80*/  F2FP.BF16.F32.PACK_AB R7, R7, R0 ;  /* 0x000000000707723e */ /* 0x000fca00000010ff */
[----:B------:R4:W-:Y:S02]  /*2f90*/  STG.E desc[UR14][R2.64], R7 ;  /* 0x0000000702007986 */ /* 0x0009e4000c10190e */
.L_x_1887:
[----:B------:R-:W-:Y:S05]  /*2fa0*/  BSYNC.RECONVERGENT B0 ;  /* 0x0000000000007941 */ /* 0x000fea0003800200 */
.L_x_1879:
[----:B------:R-:W0:Y:S01]  /*2fb0*/  LDCU UR5, c[0x0][0x3f8] ;  /* 0x00007f00ff0577ac */ /* 0x000e220008000800 */
[----:B------:R-:W0:Y:S01]  /*2fc0*/  LDCU UR8, c[0x0][0x3c8] ;  /* 0x00007900ff0877ac */ /* 0x000e220008000800 */
[----:B------:R-:W-:Y:S02]  /*2fd0*/  UIADD3 UR7, UPT, UPT, UR19, UR7, URZ ;  /* 0x0000000713077290 */ /* 0x000fe4000fffe0ff */
[----:B------:R-:W-:Y:S02]  /*2fe0*/  UIADD3 UR4, UPT, UPT, UR4, 0x1, URZ ;  /* 0x0000000104047890 */ /* 0x000fe4000fffe0ff */
[----:B0-----:R-:W-:-:S04]  /*2ff0*/  UIMAD UR5, UR5, UR8, URZ ;  /* 0x00000008050572a4 */ /* 0x001fc8000f8e02ff */
[----:B------:R-:W-:-:S09]  /*3000*/  UISETP.GE.AND UP0, UPT, UR7, UR5, UPT ;  /* 0x000000050700728c */ /* 0x000fd2000bf06270 */
[----:B------:R-:W-:Y:S05]  /*3010*/  BRA.U !UP0, `(.L_x_1894) ;  /* 0xffffffd1085c7547 */ /* 0x000fea000b83ffff */
[----:B------:R-:W-:Y:S05]  /*3020*/  EXIT ;  /* 0x000000000000794d */ /* 0x000fea0003800000 */
.L_x_1895:
        /* <DEDUP_REMOVED lines=13> */
.L_x_4532:


//--------------------- .text._Z35group_norm_nhwc_fwd_one_pass_kernelI11Bf16IOFp32WLi128ELi60ELi480EEv26Group_norm_nhwc_fwd_params --------------------------
	.section	.text._Z35group_norm_nhwc_fwd_one_pass_kernelI11Bf16IOFp32WLi128ELi60ELi480EEv26Group_norm_nhwc_fwd_params,"ax",@progbits
	.align	128
        .global         _Z35group_norm_nhwc_fwd_one_pass_kernelI11Bf16IOFp32WLi128ELi60ELi480EEv26Group_norm_nhwc_fwd_params
        .type           _Z35group_norm_nhwc_fwd_one_pass_kernelI11Bf16IOFp32WLi128ELi60ELi480EEv26Group_norm_nhwc_fwd_params,@function
        .size           _Z35group_norm_nhwc_fwd_one_pass_kernelI11Bf16IOFp32WLi128ELi60ELi480EEv26Group_norm_nhwc_fwd_params,(.L_x_4533 - _Z35group_norm_nhwc_fwd_one_pass_kernelI11Bf16IOFp32WLi128ELi60ELi480EEv26Group_norm_nhwc_fwd_params)
        .other          _Z35group_norm_nhwc_fwd_one_pass_kernelI11Bf16IOFp32WLi128ELi60ELi480EEv26Group_norm_nhwc_fwd_params,@"STO_CUDA_ENTRY STV_DEFAULT"
_Z35group_norm_nhwc_fwd_one_pass_kernelI11Bf16IOFp32WLi128ELi60ELi480EEv26Group_norm_nhwc_fwd_params:
.text._Z35group_norm_nhwc_fwd_one_pass_kernelI11Bf16IOFp32WLi128ELi60ELi480EEv26Group_norm_nhwc_fwd_params:
        /* <DEDUP_REMOVED lines=11> */
[----:B------:R-:W3:Y:S01]  /*00b0*/  S2R R36, SR_LANEID ;  /* 0x0000000000247919 */ /* 0x000ee20000000000 */
[----:B------:R-:W4:Y:S05]  /*00c0*/  LDCU UR30, c[0x0][0x374] ;  /* 0x00006e80ff1e77ac */ /* 0x000f2a0008000800 */
[----:B------:R-:W5:Y:S01]  /*00d0*/  LDC R2, c[0x0][0x370] ;  /* 0x0000dc00ff027b82 */ /* 0x000f620000000800 */
[----:B------:R-:W1:Y:S01]  /*00e0*/  LDCU.64 UR18, c[0x0][0x388] ;  /* 0x00007100ff1277ac */ /* 0x000e620008000a00 */
[----:B------:R-:W0:Y:S06]  /*00f0*/  LDCU.U8 UR8, c[0x0][0x3fc] ;  /* 0x00007f80ff0877ac */ /* 0x000e2c0008000000 */
[----:B------:R-:W3:Y:S01]  /*0100*/  S2UR UR4, SR_CgaCtaId ;  /* 0x00000000000479c3 */ /* 0x000ee20000008800 */
[----:B------:R-:W-:Y:S01]  /*0110*/  UMOV UR16, 0x400 ;  /* 0x0000040000107882 */ /* 0x000fe20000000000 */
[----:B------:R-:W3:Y:S01]  /*0120*/  LDCU.64 UR24, c[0x0][0x358] ;  /* 0x00006b00ff1877ac */ /* 0x000ee20008000a00 */
[----:B--2---:R-:W-:Y:S01]  /*0130*/  MOV R5, UR5 ;  /* 0x0000000500057c02 */ /* 0x004fe20008000f00 */
[----:B----4-:R-:W-:-:S02]  /*0140*/  UIMAD UR15, UR30, 0x7, UR6 ;  /* 0x000000071e0f78a4 */ /* 0x010fc4000f8e0206 */
[----:B-1----:R-:W-:Y:S01]  /*0150*/  UIMAD UR32, UR31, UR30, UR6 ;  /* 0x0000001e1f2072a4 */ /* 0x002fe2000f8e0206 */
[----:B------:R-:W-:Y:S01]  /*0160*/  ISETP.NE.U32.AND P1, PT, RZ, UR18, PT ;  /* 0x00000012ff007c0c */ /* 0x000fe2000bf25070 */
[----:B------:R-:W-:Y:S02]  /*0170*/  UIMAD UR14, UR30, 0x6, UR6 ;  /* 0x000000061e0e78a4 */ /* 0x000fe4000f8e0206 */
[----:B------:R-:W-:Y:S01]  /*0180*/  UIMAD UR13, UR30, 0x5, UR6 ;  /* 0x000000051e0d78a4 */ /* 0x000fe2000f8e0206 */
[C---:B0-----:R-:W-:Y:S01]  /*0190*/  LOP3.LUT R0, R4.reuse, 0xffff, RZ, 0xc0, !PT ;  /* 0x0000ffff04007812 */ /* 0x041fe200078ec0ff */
[----:B------:R-:W-:Y:S01]  /*01a0*/  UISETP.NE.AND UP0, UPT, UR8, URZ, UPT ;  /* 0x000000ff0800728c */ /* 0x000fe2000bf05270 */
[----:B------:R-:W-:Y:S01]  /*01b0*/  LOP3.LUT P0, RZ, R4, UR31, RZ, 0xfc, !PT ;  /* 0x0000001f04ff7c12 */ /* 0x000fe2000f80fcff */
[----:B------:R-:W-:Y:S01]  /*01c0*/  ULEA UR12, UR30, UR6, 0x2 ;  /* 0x000000061e0c7291 */ /* 0x000fe2000f8e10ff */
[----:B------:R-:W-:Y:S01]  /*01d0*/  SHF.R.U32.HI R37, RZ, 0x2, R4 ;  /* 0x00000002ff257819 */ /* 0x000fe20000011604 */
[----:B------:R-:W-:Y:S01]  /*01e0*/  IMAD R0, R0, 0x889, RZ ;  /* 0x0000088900007824 */ /* 0x000fe200078e02ff */
[----:B------:R-:W-:Y:S01]  /*01f0*/  ISETP.NE.AND.EX P0, PT, RZ, UR19, !P0, P1 ;  /* 0x00000013ff007c0c */ /* 0x000fe2000c705310 */
[----:B------:R-:W-:Y:S01]  /*0200*/  UIMAD UR11, UR30, 0x3, UR6 ;  /* 0x000000031e0b78a4 */ /* 0x000fe2000f8e0206 */
[----:B------:R-:W-:Y:S01]  /*0210*/  LOP3.LUT R37, R37, 0xf8, RZ, 0xc0, !PT ;  /* 0x000000f825257812 */ /* 0x000fe200078ec0ff */
[----:B---3--:R-:W-:Y:S01]  /*0220*/  ULEA UR16, UR4, UR16, 0x18 ;  /* 0x0000001004107291 */ /* 0x008fe2000f8ec0ff */
[----:B------:R-:W-:Y:S01]  /*0230*/  SHF.R.U32.HI R0, RZ, 0x10, R0 ;  /* 0x00000010ff007819 */ /* 0x000fe20000011600 */
[----:B------:R-:W-:Y:S01]  /*0240*/  ULEA UR10, UR30, UR6, 0x1 ;  /* 0x000000061e0a7291 */ /* 0x000fe2000f8e08ff */
[----:B-----5:R-:W-:Y:S01]  /*0250*/  LOP3.LUT R32, R2, 0x7, RZ, 0xc0, !PT ;  /* 0x0000000702207812 */ /* 0x020fe200078ec0ff */
[----:B------:R-:W-:Y:S01]  /*0260*/  UIADD3 UR9, UPT, UPT, UR6, UR30, URZ ;  /* 0x0000001e06097290 */ /* 0x000fe2000fffe0ff */
[----:B------:R-:W-:Y:S01]  /*0270*/  PRMT R3, R0, 0x9910, RZ ;  /* 0x0000991000037816 */ /* 0x000fe200000000ff */
[----:B------:R-:W-:Y:S01]  /*0280*/  IMAD R0, R5, UR31, R0 ;  /* 0x0000001f05007c24 */ /* 0x000fe2000f8e0200 */
[----:B------:R-:W-:Y:S01]  /*0290*/  LOP3.LUT R35, R2, 0x7ffffff8, RZ, 0xc0, !PT ;  /* 0x7ffffff802237812 */ /* 0x000fe200078ec0ff */
[----:B------:R-:W-:Y:S01]  /*02a0*/  UMOV UR4, URZ ;  /* 0x000000ff00047c82 */ /* 0x000fe20008000000 */
[----:B------:R-:W-:Y:S01]  /*02b0*/  UMOV UR8, UR6 ;  /* 0x0000000600087c82 */ /* 0x000fe20008000000 */
[----:B------:R-:W-:Y:S01]  /*02c0*/  IMAD R3, R3, 0x1e, RZ ;  /* 0x0000001e03037824 */ /* 0x000fe200078e02ff */
[----:B------:R-:W-:-:S02]  /*02d0*/  IADD3 R30, PT, PT, R0, 0x10, RZ ;  /* 0x00000010001e7810 */ /* 0x000fc40007ffe0ff */
[----:B------:R-:W-:Y:S02]  /*02e0*/  SHF.R.S32.HI R34, RZ, 0x1f, R0 ;  /* 0x0000001fff227819 */ /* 0x000fe40000011400 */
[----:B------:R-:W-:Y:S02]  /*02f0*/  IADD3 R3, PT, PT, RZ, -R3, RZ ;  /* 0x80000003ff037210 */ /* 0x000fe40007ffe0ff */
[----:B------:R-:W-:Y:S02]  /*0300*/  SHF.R.S32.HI R33, RZ, 0x1f, R30 ;  /* 0x0000001fff217819 */ /* 0x000fe4000001141e */
[----:B------:R-:W-:-:S04]  /*0310*/  PRMT R3, R3, 0x7710, RZ ;  /* 0x0000771003037816 */ /* 0x000fc800000000ff */
[----:B------:R-:W-:-:S04]  /*0320*/  IADD3 R3, PT, PT, R3, R4, RZ ;  /* 0x0000000403037210 */ /* 0x000fc80007ffe0ff */
[----:B------:R-:W-:-:S04]  /*0330*/  SHF.L.U32 R3, R3, 0x1, RZ ;  /* 0x0000000103037819 */ /* 0x000fc800000006ff */
[----:B------:R-:W-:-:S07]  /*0340*/  LOP3.LUT R31, R3, 0xffff, RZ, 0xc0, !PT ;  /* 0x0000ffff031f7812 */ /* 0x000fce00078ec0ff */
.L_x_1939:
[----:B0-----:R-:W0:Y:S01]  /*0350*/  LDCU UR5, c[0x0][0x3f8] ;  /* 0x00007f00ff0577ac */ /* 0x001e220008000800 */
[----:B------:R-:W-:Y:S02]  /*0360*/  IABS R8, UR8 ;  /* 0x0000000800087c13 */ /* 0x000fe40008000000 */
[----:B------:R-:W-:Y:S02]  /*0370*/  CS2R R28, SRZ ;  /* 0x00000000001c7805 */ /* 0x000fe4000001ff00 */
[----:B-----5:R-:W-:Y:S01]  /*0380*/  IADD3 R15, PT, PT, R0, 0x20, RZ ;  /* 0x00000020000f7810 */ /* 0x020fe20007ffe0ff */
[----:B-1----:R-:W1:Y:S01]  /*0390*/  LDCU.64 UR20, c[0x0][0x3e8] ;  /* 0x00007d00ff1477ac */ /* 0x002e620008000a00 */
[----:B------:R-:W-:Y:S02]  /*03a0*/  R2UR UR17, R8 ;  /* 0x00000000081172ca */ /* 0x000fe400000e0000 */
[----:B------:R-:W-:Y:S01]  /*03b0*/  SHF.R.S32.HI R9, RZ, 0x1f, R15 ;  /* 0x0000001fff097819 */ /* 0x000fe2000001140f */
[----:B--2---:R-:W2:Y:S01]  /*03c0*/  LDCU.64 UR22, c[0x0][0x3f0] ;  /* 0x00007e00ff1677ac */ /* 0x004ea20008000a00 */
[----:B---3--:R-:W-:-:S04]  /*03d0*/  IADD3 R21, PT, PT, R0, 0x30, RZ ;  /* 0x0000003000157810 */ /* 0x008fc80007ffe0ff */
[----:B------:R-:W-:Y:S02]  /*03e0*/  SHF.R.S32.HI R19, RZ, 0x1f, R21 ;  /* 0x0000001fff137819 */ /* 0x000fe40000011415 */
[----:B0---4-:R-:W-:Y:S01]  /*03f0*/  MOV R3, UR5 ;  /* 0x0000000500037c02 */ /* 0x011fe20008000f00 */
[----:B------:R-:W-:-:S03]  /*0400*/  UISETP.NE.AND UP1, UPT, UR5, URZ, UPT ;  /* 0x000000ff0500728c */ /* 0x000fc6000bf25270 */
[----:B------:R-:W-:Y:S02]  /*0410*/  IABS R6, R3 ;  /* 0x0000000300067213 */ /* 0x000fe40000000000 */
[----:B-1----:R-:W-:Y:S02]  /*0420*/  ISETP.GE.U32.AND P5, PT, R15, UR20, PT ;  /* 0x000000140f007c0c */ /* 0x002fe4000bfa6070 */
[----:B------:R-:W0:Y:S01]  /*0430*/  I2F.RP R3, R6 ;  /* 0x0000000600037306 */ /* 0x000e220000209400 */
[----:B------:R-:W-:Y:S02]  /*0440*/  ISETP.GE.U32.AND P6, PT, R0, UR20, PT ;  /* 0x0000001400007c0c */ /* 0x000fe4000bfc6070 */
[----:B------:R-:W-:-:S05]  /*0450*/  ISETP.GE.AND.EX P5, PT, R9, UR21, PT, P5 ;  /* 0x0000001509007c0c */ /* 0x000fca000bfa6350 */
[----:B0-----:R-:W0:Y:S08]  /*0460*/  MUFU.RCP R3, R3 ;  /* 0x0000000300037308 */ /* 0x001e300000001000 */
[----:B------:R-:W1:Y:S08]  /*0470*/  @!P5 LDC.64 R12, c[0x0][0x3e0] ;  /* 0x0000f800ff0cdb82 */ /* 0x000e700000000a00 */
[----:B------:R-:W3:Y:S01]  /*0480*/  @!P5 LDC.64 R10, c[0x0][0x390] ;  /* 0x0000e400ff0adb82 */ /* 0x000ee20000000a00 */
[----:B0-----:R-:W-:-:S04]  /*0490*/  VIADD R4, R3, 0xffffffe ;  /* 0x0ffffffe03047836 */ /* 0x001fc80000000000 */
[----:B------:R0:W4:Y:S02]  /*04a0*/  F2I.FTZ.U32.TRUNC.NTZ R5, R4 ;  /* 0x0000000400057305 */ /* 0x000124000021f000 */
[----:B0-----:R-:W-:Y:S01]  /*04b0*/  HFMA2 R4, -RZ, RZ, 0, 0 ;  /* 0x00000000ff047431 */ /* 0x001fe200000001ff */
[----:B----4-:R-:W-:Y:S02]  /*04c0*/  R2UR UR19, R5 ;  /* 0x00000000051372ca */ /* 0x010fe400000e0000 */
[----:B------:R-:W-:Y:S02]  /*04d0*/  IADD3 R7, PT, PT, RZ, -R5, RZ ;  /* 0x80000005ff077210 */ /* 0x000fe40007ffe0ff */
[----:B------:R-:W-:Y:S01]  /*04e0*/  R2UR UR18, R4 ;  /* 0x00000000041272ca */ /* 0x000fe200000e0000 */
[----:B-1----:R-:W-:Y:S02]  /*04f0*/  @!P5 IMAD R4, R9, R12, RZ ;  /* 0x0000000c0904d224 */ /* 0x002fe400078e02ff */
[----:B------:R-:W-:-:S02]  /*0500*/  IMAD R7, R7, R6, RZ ;  /* 0x0000000607077224 */ /* 0x000fc400078e02ff */
[----:B------:R-:W-:-:S08]  /*0510*/  @!P5 IMAD R23, R15, R13, R4 ;  /* 0x0000000d0f17d224 */ /* 0x000fd000078e0204 */
[----:B------:R-:W-:Y:S01]  /*0520*/  IMAD.HI.U32 R7, R5, R7, UR18 ;  /* 0x0000001205077e27 */ /* 0x000fe2000f8e0007 */
[----:B------:R-:W-:-:S04]  /*0530*/  IADD3 R5, PT, PT, R0, 0x40, RZ ;  /* 0x0000004000057810 */ /* 0x000fc80007ffe0ff */
[----:B------:R-:W-:Y:S02]  /*0540*/  R2UR UR18, R7 ;  /* 0x00000000071272ca */ /* 0x000fe400000e0000 */
[----:B------:R-:W-:-:S11]  /*0550*/  SHF.R.S32.HI R20, RZ, 0x1f, R5 ;  /* 0x0000001fff147819 */ /* 0x000fd60000011405 */
[----:B------:R-:W-:-:S06]  /*0560*/  UIMAD.WIDE.U32 UR18, UR18, UR17, URZ ;  /* 0x00000011121272a5 */ /* 0x000fcc000f8e00ff */
[----:B------:R-:W-:-:S05]  /*0570*/  IADD3 R3, PT, PT, RZ, -UR19, RZ ;  /* 0x80000013ff037c10 */ /* 0x000fca000fffe0ff */
[----:B------:R-:W-:Y:S01]  /*0580*/  IMAD R3, R6, R3, UR17 ;  /* 0x0000001106037e24 */ /* 0x000fe2000f8e0203 */
[----:B------:R-:W-:-:S04]  /*0590*/  ULOP3.LUT UR17, UR8, UR5, URZ, 0x3c, !UPT ;  /* 0x0000000508117292 */ /* 0x000fc8000f8e3cff */
[----:B------:R-:W-:-:S13]  /*05a0*/  ISETP.GT.U32.AND P1, PT, R6, R3, PT ;  /* 0x000000030600720c */ /* 0x000fda0003f24070 */
[----:B------:R-:W-:Y:S01]  /*05b0*/  VOTEU.ANY UP3, P1 ;  /* 0x0000000000ff7886 */ /* 0x000fe20000860100 */
[----:B------:R-:W-:-:S04]  /*05c0*/  PLOP3.LUT P1, PT, PT, PT, UP3, 0x80, 0x8 ;  /* 0x000000000008781c */ /* 0x000fc80003f2f038 */
[----:B------:R-:W-:Y:S02]  /*05d0*/  @!UP3 UIADD3 UR19, UPT, UPT, UR19, 0x1, URZ ;  /* 0x000000011313b890 */ /* 0x000fe4000fffe0ff */
[----:B------:R-:W-:-:S07]  /*05e0*/  UISETP.GE.AND UP3, UPT, UR17, URZ, UPT ;  /* 0x000000ff1100728c */ /* 0x000fce000bf66270 */
[----:B------:R-:W-:-:S04]  /*05f0*/  @!P1 IADD3 R3, PT, PT, R3, -R6, RZ ;  /* 0x8000000603039210 */ /* 0x000fc80007ffe0ff */
[----:B------:R-:W-:-:S13]  /*0600*/  ISETP.GE.U32.AND P1, PT, R3, R6, PT ;  /* 0x000000060300720c */ /* 0x000fda0003f26070 */
[----:B------:R-:W-:Y:S01]  /*0610*/  VOTEU.ANY UP2, P1 ;  /* 0x0000000000ff7886 */ /* 0x000fe20000840100 */
[----:B------:R-:W-:-:S04]  /*0620*/  ISETP.GE.U32.AND P1, PT, R21, UR20, PT ;  /* 0x0000001415007c0c */ /* 0x000fc8000bf26070 */
[----:B------:R-:W-:Y:S01]  /*0630*/  @UP2 UIADD3 UR19, UPT, UPT, UR19, 0x1, URZ ;  /* 0x0000000113132890 */ /* 0x000fe2000fffe0ff */
[----:B------:R-:W-:-:S03]  /*0640*/  ISETP.GE.AND.EX P1, PT, R19, UR21, PT, P1 ;  /* 0x0000001513007c0c */ /* 0x000fc6000bf26310 */
[----:B------:R-:W-:Y:S02]  /*0650*/  @!UP3 UIADD3 UR19, UPT, UPT, -UR19, URZ, URZ ;  /* 0x000000ff1313b290 */ /* 0x000fe4000fffe1ff */
[----:B------:R-:W-:-:S04]  /*0660*/  @!UP1 ULOP3.LUT UR19, URZ, UR5, URZ, 0x33, !UPT ;  /* 0x00000005ff139292 */ /* 0x000fc8000f8e33ff */
[----:B------:R-:W-:-:S04]  /*0670*/  UIADD3 UR17, UPT, UPT, -UR19, URZ, URZ ;  /* 0x000000ff13117290 */ /* 0x000fc8000fffe1ff */
[----:B------:R-:W-:Y:S01]  /*0680*/  UIMAD UR17, UR5, UR17, UR8 ;  /* 0x00000011051172a4 */ /* 0x000fe2000f8e0208 */
[----:B------:R-:W0:Y:S01]  /*0690*/  @!P1 LDC.64 R16, c[0x0][0x3e0] ;  /* 0x0000f800ff109b82 */ /* 0x000e220000000a00 */
[----:B------:R-:W-:Y:S02]  /*06a0*/  USHF.R.S32.HI UR5, URZ, 0x1f, UR19 ;  /* 0x0000001fff057899 */ /* 0x000fe40008011413 */
[----:B------:R-:W-:Y:S02]  /*06b0*/  UIMAD UR17, UR17, 0x3c, URZ ;  /* 0x0000003c111178a4 */ /* 0x000fe4000f8e02ff */
[----:B--2---:R-:W-:-:S04]  /*06c0*/  UIMAD UR5, UR5, UR22, URZ ;  /* 0x00000016050572a4 */ /* 0x004fc8000f8e02ff */
[----:B------:R-:W-:Y:S01]  /*06d0*/  IMAD.U32 R3, RZ, RZ, UR17 ;  /* 0x00000011ff037e24 */ /* 0x000fe2000f8e00ff */
[----:B------:R-:W-:Y:S01]  /*06e0*/  IADD3 R6, P2, PT, R31, UR17, RZ ;  /* 0x000000111f067c10 */ /* 0x000fe2000ff5e0ff */
[----:B------:R-:W-:-:S03]  /*06f0*/  UIMAD UR5, UR19, UR23, UR5 ;  /* 0x00000017130572a4 */ /* 0x000fc6000f8e0205 */
[----:B------:R-:W-:Y:S02]  /*0700*/  LEA.HI.X.SX32 R7, R3, RZ, 0x1, P2 ;  /* 0x000000ff03077211 */ /* 0x000fe400010f0eff */
[----:B------:R-:W-:Y:S02]  /*0710*/  MOV R3, UR22 ;  /* 0x0000001600037c02 */ /* 0x000fe40008000f00 */
[----:B------:R-:W-:-:S03]  /*0720*/  ISETP.GE.U32.AND P2, PT, R5, UR20, PT ;  /* 0x0000001405007c0c */ /* 0x000fc6000bf46070 */
[----:B------:R-:W-:Y:S01]  /*0730*/  IMAD.WIDE.U32 R6, R3, UR19, R6 ;  /* 0x0000001303067c25 */ /* 0x000fe2000f8e0006 */
[----:B------:R-:W-:Y:S02]  /*0740*/  IADD3 R3, PT, PT, R0, 0x50, RZ ;  /* 0x0000005000037810 */ /* 0x000fe40007ffe0ff */
[----:B------:R-:W-:Y:S01]  /*0750*/  ISETP.GE.AND.EX P2, PT, R20, UR21, PT, P2 ;  /* 0x0000001514007c0c */ /* 0x000fe2000bf46320 */
[----:B0-----:R-:W-:Y:S01]  /*0760*/  @!P1 IMAD R18, R19, R16, RZ ;  /* 0x0000001013129224 */ /* 0x001fe200078e02ff */
[----:B------:R-:W-:Y:S01]  /*0770*/  IADD3 R9, PT, PT, R7, UR5, RZ ;  /* 0x0000000507097c10 */ /* 0x000fe2000fffe0ff */
[----:B------:R-:W-:Y:S01]  /*0780*/  @!P1 IMAD.MOV.U32 R22, RZ, RZ, R6 ;  /* 0x000000ffff169224 */ /* 0x000fe200078e0006 */
[----:B------:R-:W-:Y:S01]  /*0790*/  @!P5 MOV R8, R6 ;  /* 0x000000060008d202 */ /* 0x000fe20000000f00 */
[----:B------:R-:W-:Y:S01]  /*07a0*/  @!P1 IMAD R25, R21, R17, R18 ;  /* 0x0000001115199224 */ /* 0x000fe200078e0212 */
[----:B------:R-:W-:Y:S02]  /*07b0*/  ISETP.GE.U32.AND P3, PT, R3, UR20, PT ;  /* 0x0000001403007c0c */ /* 0x000fe4000bf66070 */
[----:B------:R-:W-:Y:S01]  /*07c0*/  SHF.R.S32.HI R4, RZ, 0x1f, R3 ;  /* 0x0000001fff047819 */ /* 0x000fe20000011403 */
[----:B------:R-:W-:-:S02]  /*07d0*/  @!P5 IMAD.WIDE.U32 R12, R15, R12, R8 ;  /* 0x0000000c0f0cd225 */ /* 0x000fc400078e0008 */
[----:B------:R-:W0:Y:S01]  /*07e0*/  @!P1 LDC.64 R14, c[0x0][0x390] ;  /* 0x0000e400ff0e9b82 */ /* 0x000e220000000a00 */
[----:B------:R-:W-:Y:S02]  /*07f0*/  ISETP.GE.AND.EX P3, PT, R4, UR21, PT, P3 ;  /* 0x0000001504007c0c */ /* 0x000fe4000bf66330 */
[----:B------:R-:W-:Y:S02]  /*0800*/  @!P5 IADD3 R13, PT, PT, R13, R23, RZ ;  /* 0x000000170d0dd210 */ /* 0x000fe40007ffe0ff */
[C---:B---3--:R-:W-:Y:S02]  /*0810*/  @!P5 LEA R10, P4, R12.reuse, R10, 0x1 ;  /* 0x0000000a0c0ad211 */ /* 0x048fe400078808ff */
[----:B------:R-:W-:Y:S02]  /*0820*/  @!P1 MOV R23, R9 ;  /* 0x0000000900179202 */ /* 0x000fe40000000f00 */
[----:B------:R-:W-:Y:S02]  /*0830*/  @!P5 LEA.HI.X R11, R12, R11, R13, 0x1, P4 ;  /* 0x0000000b0c0bd211 */ /* 0x000fe400020f0c0d */
[----:B------:R-:W1:Y:S01]  /*0840*/  @!P2 LDC.64 R12, c[0x0][0x3e0] ;  /* 0x0000f800ff0cab82 */ /* 0x000e620000000a00 */
[----:B------:R-:W-:Y:S01]  /*0850*/  ISETP.GE.U32.AND P4, PT, R30, UR20, PT ;  /* 0x000000141e007c0c */ /* 0x000fe2000bf86070 */
[----:B------:R-:W-:Y:S01]  /*0860*/  @!P1 IMAD.WIDE.U32 R16, R21, R16, R22 ;  /* 0x0000001015109225 */ /* 0x000fe200078e0016 */
[----:B------:R2:W3:Y:S02]  /*0870*/  @!P5 LDG.E R29, desc[UR24][R10.64] ;  /* 0x000000180a1dd981 */ /* 0x0004e4000c1e1900 */
[----:B------:R-:W-:-:S03]  /*0880*/  ISETP.GE.AND.EX P4, PT, R33, UR21, PT, P4 ;  /* 0x0000001521007c0c */ /* 0x000fc6000bf86340 */
[----:B------:R-:W4:Y:S01]  /*0890*/  @!P3 LDC.64 R18, c[0x0][0x3e0] ;  /* 0x0000f800ff12bb82 */ /* 0x000f220000000a00 */
[----:B------:R-:W-:Y:S02]  /*08a0*/  ISETP.GE.AND.EX P5, PT, R34, UR21, PT, P6 ;  /* 0x0000001522007c0c */ /* 0x000fe4000bfa6360 */
[----:B------:R-:W-:Y:S02]  /*08b0*/  @!P1 IADD3 R17, PT, PT, R17, R25, RZ ;  /* 0x0000001911119210 */ /* 0x000fe40007ffe0ff */
[----:B0-----:R-:W-:-:S03]  /*08c0*/  @!P1 LEA R14, P6, R16, R14, 0x1 ;  /* 0x0000000e100e9211 */ /* 0x001fc600078c08ff */
[----:B--2---:R-:W0:Y:S01]  /*08d0*/  @!P2 LDC.64 R10, c[0x0][0x390] ;  /* 0x0000e400ff0aab82 */ /* 0x004e220000000a00 */
[----:B------:R-:W-:Y:S02]  /*08e0*/  @!P1 LEA.HI.X R15, R16, R15, R17, 0x1, P6 ;  /* 0x0000000f100f9211 */ /* 0x000fe400030f0c11 */
[----:B------:R-:W-:-:S03]  /*08f0*/  @!P2 MOV R21, R9 ;  /* 0x000000090015a202 */ /* 0x000fc60000000f00 */
[----:B------:R2:W5:Y:S02]  /*0900*/  @!P1 LDG.E R28, desc[UR24][R14.64] ;  /* 0x000000180e1c9981 */ /* 0x000564000c1e1900 */
[----:B------:R-:W0:Y:S01]  /*0910*/  @!P3 LDC.64 R16, c[0x0][0x390] ;  /* 0x0000e400ff10bb82 */ /* 0x000e220000000a00 */
[----:B-1----:R-:W-:Y:S01]  /*0920*/  @!P2 IMAD R24, R20, R12, RZ ;  /* 0x0000000c1418a224 */ /* 0x002fe200078e02ff */
[----:B------:R-:W-:-:S06]  /*0930*/  @!P2 MOV R20, R6 ;  /* 0x000000060014a202 */ /* 0x000fcc0000000f00 */
[----:B------:R-:W1:Y:S01]  /*0940*/  @!P4 LDC.64 R22, c[0x0][0x3e0] ;  /* 0x0000f800ff16cb82 */ /* 0x000e620000000a00 */
[----:B----4-:R-:W-:Y:S02]  /*0950*/  @!P3 IMAD R4, R4, R18, RZ ;  /* 0x000000120404b224 */ /* 0x010fe400078e02ff */
[C---:B------:R-:W-:Y:S02]  /*0960*/  @!P2 IMAD R24, R5.reuse, R13, R24 ;  /* 0x0000000d0518a224 */ /* 0x040fe400078e0218 */
[----:B------:R-:W-:Y:S01]  /*0970*/  @!P2 IMAD.WIDE.U32 R12, R5, R12, R20 ;  /* 0x0000000c050ca225 */ /* 0x000fe200078e0014 */
[----:B------:R-:W-:Y:S02]  /*0980*/  @!P3 MOV R5, R9 ;  /* 0x000000090005b202 */ /* 0x000fe40000000f00 */
[----:B--2---:R-:W2:Y:S01]  /*0990*/  @!P5 LDC.64 R14, c[0x0][0x3e0] ;  /* 0x0000f800ff0edb82 */ /* 0x004ea20000000a00 */
[----:B------:R-:W-:Y:S01]  /*09a0*/  @!P3 IMAD R20, R3, R19, R4 ;  /* 0x000000130314b224 */ /* 0x000fe200078e0204 */
[----:B------:R-:W-:Y:S01]  /*09b0*/  @!P3 MOV R4, R6 ;  /* 0x000000060004b202 */ /* 0x000fe20000000f00 */
[----:B------:R-:W-:Y:S01]  /*09c0*/  @!P2 IMAD.IADD R24, R13, 0x1, R24 ;  /* 0x000000010d18a824 */ /* 0x000fe200078e0218 */
[----:B0-----:R-:W-:-:S03]  /*09d0*/  @!P2 LEA R10, P1, R12, R10, 0x1 ;  /* 0x0000000a0c0aa211 */ /* 0x001fc600078208ff */
[----:B------:R-:W-:Y:S02]  /*09e0*/  @!P3 IMAD.WIDE.U32 R18, R3, R18, R4 ;  /* 0x000000120312b225 */ /* 0x000fe400078e0004 */
[----:B------:R-:W0:Y:S01]  /*09f0*/  @!P4 LDC.64 R4, c[0x0][0x390] ;  /* 0x0000e400ff04cb82 */ /* 0x000e220000000a00 */
[----:B------:R-:W-:Y:S02]  /*0a00*/  @!P2 LEA.HI.X R11, R12, R11, R24, 0x1, P1 ;  /* 0x0000000b0c0ba211 */ /* 0x000fe400008f0c18 */
[----:B------:R-:W-:Y:S02]  /*0a10*/  @!P3 IADD3 R20, PT, PT, R19, R20, RZ ;  /* 0x000000141314b210 */ /* 0x000fe40007ffe0ff */
[----:B------:R-:W-:-:S03]  /*0a20*/  @!P3 LEA R16, P1, R18, R16, 0x1 ;  /* 0x000000101210b211 */ /* 0x000fc600078208ff */
[----:B------:R-:W4:Y:S01]  /*0a30*/  @!P5 LDC.64 R12, c[0x0][0x390] ;  /* 0x0000e400ff0cdb82 */ /* 0x000f220000000a00 */
[----:B------:R-:W-:Y:S01]  /*0a40*/  @!P3 LEA.HI.X R17, R18, R17, R20, 0x1, P1 ;  /* 0x000000111211b211 */ /* 0x000fe200008f0c14 */
[----:B-1----:R-:W-:Y:S01]  /*0a50*/  @!P4 IMAD R3, R33, R22, RZ ;  /* 0x000000162103c224 */ /* 0x002fe200078e02ff */
[----:B------:R-:W-:Y:S02]  /*0a60*/  @!P4 MOV R20, R6 ;  /* 0x000000060014c202 */ /* 0x000fe40000000f00 */
[----:B------:R-:W-:Y:S02]  /*0a70*/  @!P4 MOV R21, R9 ;  /* 0x000000090015c202 */ /* 0x000fe40000000f00 */
[----:B------:R-:W-:Y:S01]  /*0a80*/  IADD3 R19, PT, PT, R0, 0x60, RZ ;  /* 0x0000006000137810 */ /* 0x000fe20007ffe0ff */
[C---:B------:R-:W-:Y:S02]  /*0a90*/  @!P4 IMAD R3, R30.reuse, R23, R3 ;  /* 0x000000171e03c224 */ /* 0x040fe400078e0203 */
[----:B------:R-:W-:Y:S01]  /*0aa0*/  @!P4 IMAD.WIDE.U32 R22, R30, R22, R20 ;  /* 0x000000161e16c225 */ /* 0x000fe200078e0014 */
[----:B------:R-:W-:-:S02]  /*0ab0*/  ISETP.GE.U32.AND P1, PT, R19, UR20, PT ;  /* 0x0000001413007c0c */ /* 0x000fc4000bf26070 */
[----:B------:R-:W-:Y:S01]  /*0ac0*/  SHF.R.S32.HI R20, RZ, 0x1f, R19 ;  /* 0x0000001fff147819 */ /* 0x000fe20000011413 */
[----:B--2---:R-:W-:Y:S01]  /*0ad0*/  @!P5 IMAD R18, R34, R14, RZ ;  /* 0x0000000e2212d224 */ /* 0x004fe200078e02ff */
[----:B------:R-:W-:Y:S02]  /*0ae0*/  @!P5 MOV R24, R6 ;  /* 0x000000060018d202 */ /* 0x000fe40000000f00 */
[----:B------:R-:W-:Y:S02]  /*0af0*/  @!P5 MOV R25, R9 ;  /* 0x000000090019d202 */ /* 0x000fe40000000f00 */
[----:B------:R-:W-:Y:S01]  /*0b00*/  ISETP.GE.AND.EX P1, PT, R20, UR21, PT, P1 ;  /* 0x0000001514007c0c */ /* 0x000fe2000bf26310 */
[----:B------:R-:W-:Y:S01]  /*0b10*/  @!P5 IMAD R21, R0, R15, R18 ;  /* 0x0000000f0015d224 */ /* 0x000fe200078e0212 */
[----:B0-----:R-:W-:Y:S01]  /*0b20*/  @!P4 LEA R4, P6, R22, R4, 0x1 ;  /* 0x000000041604c211 */ /* 0x001fe200078c08ff */
[----:B------:R-:W-:Y:S02]  /*0b30*/  @!P4 IMAD.IADD R3, R23, 0x1, R3 ;  /* 0x000000011703c824 */ /* 0x000fe400078e0203 */
[----:B------:R-:W-:-:S03]  /*0b40*/  @!P5 IMAD.WIDE.U32 R14, R0, R14, R24 ;  /* 0x0000000e000ed225 */ /* 0x000fc600078e0018 */
[----:B------:R-:W-:Y:S02]  /*0b50*/  @!P4 LEA.HI.X R5, R22, R5, R3, 0x1, P6 ;  /* 0x000000051605c211 */ /* 0x000fe400030f0c03 */
[----:B------:R-:W-:Y:S02]  /*0b60*/  @!P5 IADD3 R21, PT, PT, R15, R21, RZ ;  /* 0x000000150f15d210 */ /* 0x000fe40007ffe0ff */
[----:B----4-:R-:W-:Y:S01]  /*0b70*/  @!P5 LEA R12, P6, R14, R12, 0x1 ;  /* 0x0000000c0e0cd211 */ /* 0x010fe200078c08ff */
[----:B------:R-:W-:Y:S01]  /*0b80*/  HFMA2 R24, -RZ, RZ, 0, 0 ;  /* 0x00000000ff187431 */ /* 0x000fe200000001ff */
[----:B------:R-:W-:Y:S02]  /*0b90*/  IADD3 R3, PT, PT, R0, 0x70, RZ ;  /* 0x0000007000037810 */ /* 0x000fe40007ffe0ff */
[----:B------:R-:W-:Y:S02]  /*0ba0*/  @!P5 LEA.HI.X R13, R14, R13, R21, 0x1, P6 ;  /* 0x0000000d0e0dd211 */ /* 0x000fe400030f0c15 */
[----:B------:R-:W-:Y:S01]  /*0bb0*/  CS2R R26, SRZ ;  /* 0x00000000001a7805 */ /* 0x000fe2000001ff00 */
[----:B------:R-:W0:Y:S01]  /*0bc0*/  @!P1 LDC.64 R14, c[0x0][0x3e0] ;  /* 0x0000f800ff0e9b82 */ /* 0x000e220000000a00 */
[----:B------:R-:W-:-:S02]  /*0bd0*/  ISETP.GE.U32.AND P6, PT, R3, UR20, PT ;  /* 0x0000001403007c0c */ /* 0x000fc4000bfc6070 */
[----:B------:R-:W-:Y:S01]  /*0be0*/  SHF.R.S32.HI R18, RZ, 0x1f, R3 ;  /* 0x0000001fff127819 */ /* 0x000fe20000011403 */
[----:B------:R1:W2:Y:S04]  /*0bf0*/  @!P5 LDG.E R24, desc[UR24][R12.64] ;  /* 0x000000180c18d981 */ /* 0x0002a8000c1e1900 */
[----:B------:R4:W2:Y:S01]  /*0c00*/  @!P4 LDG.E R27, desc[UR24][R4.64] ;  /* 0x00000018041bc981 */ /* 0x0008a2000c1e1900 */
[----:B------:R-:W-:-:S03]  /*0c10*/  ISETP.GE.AND.EX P4, PT, R18, UR21, PT, P6 ;  /* 0x0000001512007c0c */ /* 0x000fc6000bf86360 */
[----:B------:R0:W2:Y:S01]  /*0c20*/  @!P2 LDG.E R26, desc[UR24][R10.64] ;  /* 0x000000180a1aa981 */ /* 0x0000a2000c1e1900 */
[----:B-1----:R-:W1:Y:S09]  /*0c30*/  @!P1 LDC.64 R12, c[0x0][0x390] ;  /* 0x0000e400ff0c9b82 */ /* 0x002e720000000a00 */
[----:B----4-:R-:W4:Y:S01]  /*0c40*/  @!P4 LDC.64 R4, c[0x0][0x3e0] ;  /* 0x0000f800ff04cb82 */ /* 0x010f220000000a00 */
[----:B0-----:R-:W-:Y:S01]  /*0c50*/  @!P1 IMAD R20, R20, R14, RZ ;  /* 0x0000000e14149224 */ /* 0x001fe200078e02ff */
[----:B------:R-:W-:-:S02]  /*0c60*/  @!P1 MOV R10, R6 ;  /* 0x00000006000a9202 */ /* 0x000fc40000000f00 */
[----:B------:R-:W-:Y:S01]  /*0c70*/  @!P1 MOV R11, R9 ;  /* 0x00000009000b9202 */ /* 0x000fe20000000f00 */
[C---:B------:R-:W-:Y:S02]  /*0c80*/  @!P1 IMAD R23, R19.reuse, R15, R20 ;  /* 0x0000000f13179224 */ /* 0x040fe400078e0214 */
[----:B------:R-:W-:-:S03]  /*0c90*/  @!P1 IMAD.WIDE.U32 R14, R19, R14, R10 ;  /* 0x0000000e130e9225 */ /* 0x000fc600078e000a */
[----:B------:R-:W0:Y:S01]  /*0ca0*/  @!P4 LDC.64 R10, c[0x0][0x390] ;  /* 0x0000e400ff0acb82 */ /* 0x000e220000000a00 */
[----:B------:R-:W-:Y:S02]  /*0cb0*/  CS2R R20, SRZ ;  /* 0x0000000000147805 */ /* 0x000fe4000001ff00 */
[----:B------:R-:W-:Y:S02]  /*0cc0*/  @!P1 IADD3 R15, PT, PT, R15, R23, RZ ;  /* 0x000000170f0f9210 */ /* 0x000fe40007ffe0ff */
[C---:B-1----:R-:W-:Y:S02]  /*0cd0*/  @!P1 LEA R12, P2, R14.reuse, R12, 0x1 ;  /* 0x0000000c0e0c9211 */ /* 0x042fe400078408ff */
[----:B------:R-:W2:Y:S02]  /*0ce0*/  @!P3 LDG.E R21, desc[UR24][R16.64] ;  /* 0x000000181015b981 */ /* 0x000ea4000c1e1900 */
[----:B------:R-:W-:-:S05]  /*0cf0*/  @!P1 LEA.HI.X R13, R14, R13, R15, 0x1, P2 ;  /* 0x0000000d0e0d9211 */ /* 0x000fca00010f0c0f */
[----:B------:R1:W2:Y:S01]  /*0d00*/  @!P1 LDG.E R20, desc[UR24][R12.64] ;  /* 0x000000180c149981 */ /* 0x0002a2000c1e1900 */
[----:B----4-:R-:W-:-:S04]  /*0d10*/  @!P4 IMAD R18, R18, R4, RZ ;  /* 0x000000041212c224 */ /* 0x010fc800078e02ff */
[----:B------:R-:W-:Y:S01]  /*0d20*/  @!P4 IMAD R5, R3, R5, R18 ;  /* 0x000000050305c224 */ /* 0x000fe200078e0212 */
[----:B-1----:R-:W-:Y:S01]  /*0d30*/  @!P4 MOV R13, R9 ;  /* 0x00000009000dc202 */ /* 0x002fe20000000f00 */
[----:B------:R-:W-:-:S04]  /*0d40*/  @!P4 IMAD.MOV.U32 R12, RZ, RZ, R6 ;  /* 0x000000ffff0cc224 */ /* 0x000fc800078e0006 */
[----:B------:R-:W-:-:S04]  /*0d50*/  @!P4 IMAD.WIDE.U32 R12, R3, R4, R12 ;  /* 0x00000004030cc225 */ /* 0x000fc800078e000c */
[----:B------:R-:W-:Y:S01]  /*0d60*/  HFMA2 R19, -RZ, RZ, 0, 0 ;  /* 0x00000000ff137431 */ /* 0x000fe200000001ff */
[----:B------:R-:W-:Y:S02]  /*0d70*/  @!P4 IADD3 R3, PT, PT, R13, R5, RZ ;  /* 0x000000050d03c210 */ /* 0x000fe40007ffe0ff */
[----:B0-----:R-:W-:-:S04]  /*0d80*/  @!P4 LEA R10, P1, R12, R10, 0x1 ;  /* 0x0000000a0c0ac211 */ /* 0x001fc800078208ff */
[----:B------:R-:W-:-:S05]  /*0d90*/  @!P4 LEA.HI.X R11, R12, R11, R3, 0x1, P1 ;  /* 0x0000000b0c0bc211 */ /* 0x000fca00008f0c03 */
[----:B------:R0:W4:Y:S01]  /*0da0*/  @!P4 LDG.E R19, desc[UR24][R10.64] ;  /* 0x000000180a13c981 */ /* 0x000122000c1e1900 */
[----:B------:R-:W-:Y:S02]  /*0db0*/  ISETP.GT.AND P1, PT, R36, 0x1e, PT ;  /* 0x0000001e2400780c */ /* 0x000fe40003f24270 */
[----:B---3--:R-:W-:-:S04]  /*0dc0*/  PRMT R4, R29, 0x7632, R4 ;  /* 0x000076321d047816 */ /* 0x008fc80000000004 */
[----:B------:R-:W-:Y:S02]  /*0dd0*/  SHF.L.U32 R4, R4, 0x10, RZ ;  /* 0x0000001004047819 */ /* 0x000fe400000006ff */
[----:B------:R-:W-:Y:S02]  /*0de0*/  SHF.L.U32 R29, R29, 0x10, RZ ;  /* 0x000000101d1d7819 */ /* 0x000fe400000006ff */
[C---:B-----5:R-:W-:Y:S02]  /*0df0*/  PRMT R13, R28.reuse, 0x7632, R13 ;  /* 0x000076321c0d7816 */ /* 0x060fe4000000000d */
[----:B------:R-:W-:Y:S02]  /*0e00*/  SHF.L.U32 R28, R28, 0x10, RZ ;  /* 0x000000101c1c7819 */ /* 0x000fe400000006ff */
[----:B--2---:R-:W-:Y:S02]  /*0e10*/  PRMT R18, R24, 0x7632, R18 ;  /* 0x0000763218127816 */ /* 0x004fe40000000012 */
[----:B------:R-:W-:-:S02]  /*0e20*/  PRMT R3, R27, 0x7632, R3 ;  /* 0x000076321b037816 */ /* 0x000fc40000000003 */
[----:B------:R-:W-:Y:S02]  /*0e30*/  SHF.L.U32 R18, R18, 0x10, RZ ;  /* 0x0000001012127819 */ /* 0x000fe400000006ff */
[----:B------:R-:W-:Y:S02]  /*0e40*/  SHF.L.U32 R3, R3, 0x10, RZ ;  /* 0x0000001003037819 */ /* 0x000fe400000006ff */
[----:B------:R-:W-:Y:S01]  /*0e50*/  SHF.L.U32 R24, R24, 0x10, RZ ;  /* 0x0000001018187819 */ /* 0x000fe200000006ff */
[----:B------:R-:W-:Y:S01]  /*0e60*/  FMUL.FTZ R5, R18, R18 ;  /* 0x0000001212057220 */ /* 0x000fe20000410000 */
[----:B------:R-:W-:Y:S02]  /*0e70*/  IMAD.U32 R27, R27, 0x10000, RZ ;  /* 0x000100001b1b7824 */ /* 0x000fe400078e00ff */
[----:B------:R-:W-:Y:S01]  /*0e80*/  FMUL.FTZ R12, R3, R3 ;  /* 0x00000003030c7220 */ /* 0x000fe20000410000 */
[----:B------:R-:W-:-:S03]  /*0e90*/  FFMA.FTZ R5, R24, R24, R5 ;  /* 0x0000001818057223 */ /* 0x000fc60000010005 */
[----:B0-----:R-:W-:Y:S01]  /*0ea0*/  FFMA.FTZ R11, R27, R27, R12 ;  /* 0x0000001b1b0b7223 */ /* 0x001fe2000001000c */
[----:B------:R-:W-:Y:S01]  /*0eb0*/  FMUL.FTZ R12, R4, R4 ;  /* 0x00000004040c7220 */ /* 0x000fe20000410000 */
[----:B------:R-:W-:Y:S01]  /*0ec0*/  FADD.FTZ R10, RZ, R5 ;  /* 0x00000005ff0a7221 */ /* 0x000fe20000010000 */
[----:B------:R-:W-:Y:S02]  /*0ed0*/  SHF.L.U32 R5, R13, 0x10, RZ ;  /* 0x000000100d057819 */ /* 0x000fe400000006ff */
[----:B------:R-:W-:Y:S01]  /*0ee0*/  FFMA.FTZ R12, R29, R29, R12 ;  /* 0x0000001d1d0c7223 */ /* 0x000fe2000001000c */
[----:B------:R-:W-:Y:S01]  /*0ef0*/  FADD.FTZ R11, R10, R11 ;  /* 0x0000000b0a0b7221 */ /* 0x000fe20000010000 */
[----:B------:R-:W-:Y:S01]  /*0f00*/  PRMT R10, R26, 0x7632, R10 ;  /* 0x000076321a0a7816 */ /* 0x000fe2000000000a */
[----:B------:R-:W-:Y:S02]  /*0f10*/  FMUL.FTZ R13, R5, R5 ;  /* 0x00000005050d7220 */ /* 0x000fe40000410000 */
[----:B------:R-:W-:Y:S01]  /*0f20*/  FADD.FTZ R11, R11, R12 ;  /* 0x0000000c0b0b7221 */ /* 0x000fe20000010000 */
[----:B------:R-:W-:Y:S01]  /*0f30*/  SHF.L.U32 R10, R10, 0x10, RZ ;  /* 0x000000100a0a7819 */ /* 0x000fe200000006ff */
[----:B------:R-:W-:Y:S01]  /*0f40*/  FFMA.FTZ R12, R28, R28, R13 ;  /* 0x0000001c1c0c7223 */ /* 0x000fe2000001000d */
[----:B------:R-:W-:-:S03]  /*0f50*/  SHF.L.U32 R26, R26, 0x10, RZ ;  /* 0x000000101a1a7819 */ /* 0x000fc600000006ff */
[----:B------:R-:W-:Y:S01]  /*0f60*/  FADD.FTZ R12, R11, R12 ;  /* 0x0000000c0b0c7221 */ /* 0x000fe20000010000 */
[----:B------:R-:W-:Y:S01]  /*0f70*/  FMUL.FTZ R13, R10, R10 ;  /* 0x0000000a0a0d7220 */ /* 0x000fe20000410000 */
[----:B------:R-:W-:-:S03]  /*0f80*/  PRMT R11, R21, 0x7632, R11 ;  /* 0x00007632150b7816 */ /* 0x000fc6000000000b */
[----:B------:R-:W-:Y:S01]  /*0f90*/  FFMA.FTZ R15, R26, R26, R13 ;  /* 0x0000001a1a0f7223 */ /* 0x000fe2000001000d */
[----:B------:R-:W-:Y:S01]  /*0fa0*/  FADD.FTZ R13, R24, R18 ;  /* 0x00000012180d7221 */ /* 0x000fe20000010000 */
[----:B------:R-:W-:Y:S01]  /*0fb0*/  IMAD.U32 R11, R11, 0x10000, RZ ;  /* 0x000100000b0b7824 */ /* 0x000fe200078e00ff */
[----:B------:R-:W-:Y:S01]  /*0fc0*/  SHF.L.U32 R21, R21, 0x10, RZ ;  /* 0x0000001015157819 */ /* 0x000fe200000006ff */
[----:B------:R-:W-:Y:S01]  /*0fd0*/  FADD.FTZ R14, R27, R3 ;  /* 0x000000031b0e7221 */ /* 0x000fe20000010000 */
[----:B------:R-:W-:Y:S01]  /*0fe0*/  FADD.FTZ R13, RZ, R13 ;  /* 0x0000000dff0d7221 */ /* 0x000fe20000010000 */
[----:B------:R-:W-:Y:S01]  /*0ff0*/  FMUL.FTZ R16, R11, R11 ;  /* 0x0000000b0b107220 */ /* 0x000fe20000410000 */
[----:B------:R-:W-:Y:S01]  /*1000*/  PRMT R17, R20, 0x7632, R17 ;  /* 0x0000763214117816 */ /* 0x000fe20000000011 */
[----:B------:R-:W-:Y:S01]  /*1010*/  FADD.FTZ R12, R12, R15 ;  /* 0x0000000f0c0c7221 */ /* 0x000fe20000010000 */
[----:B------:R-:W-:Y:S01]  /*1020*/  FADD.FTZ R13, R13, R14 ;  /* 0x0000000e0d0d7221 */ /* 0x000fe20000010000 */
[----:B------:R-:W-:Y:S01]  /*1030*/  FFMA.FTZ R15, R21, R21, R16 ;  /* 0x00000015150f7223 */ /* 0x000fe20000010010 */
[----:B------:R-:W-:Y:S01]  /*1040*/  FADD.FTZ R14, R29, R4 ;  /* 0x000000041d0e7221 */ /* 0x000fe20000010000 */
[----:B------:R-:W-:-:S02]  /*1050*/  SHF.L.U32 R16, R17, 0x10, RZ ;  /* 0x0000001011107819 */ /* 0x000fc400000006ff */
[----:B------:R-:W-:Y:S01]  /*1060*/  FADD.FTZ R15, R12, R15 ;  /* 0x0000000f0c0f7221 */ /* 0x000fe20000010000 */
[----:B------:R-:W-:Y:S01]  /*1070*/  FADD.FTZ R13, R13, R14 ;  /* 0x0000000e0d0d7221 */ /* 0x000fe20000010000 */
[----:B------:R-:W-:Y:S01]  /*1080*/  SHF.L.U32 R20, R20, 0x10, RZ ;  /* 0x0000001014147819 */ /* 0x000fe200000006ff */
[----:B------:R-:W-:Y:S01]  /*1090*/  FADD.FTZ R12, R28, R5 ;  /* 0x000000051c0c7221 */ /* 0x000fe20000010000 */
[----:B------:R-:W-:Y:S01]  /*10a0*/  FMUL.FTZ R17, R16, R16 ;  /* 0x0000001010117220 */ /* 0x000fe20000410000 */
[----:B------:R-:W-:Y:S02]  /*10b0*/  FADD.FTZ R14, R26, R10 ;  /* 0x0000000a1a0e7221 */ /* 0x000fe40000010000 */
[----:B------:R-:W-:Y:S01]  /*10c0*/  FADD.FTZ R13, R13, R12 ;  /* 0x0000000c0d0d7221 */ /* 0x000fe20000010000 */
[----:B------:R-:W-:-:S03]  /*10d0*/  FFMA.FTZ R22, R20, R20, R17 ;  /* 0x0000001414167223 */ /* 0x000fc60000010011 */
[----:B------:R-:W-:Y:S01]  /*10e0*/  FADD.FTZ R13, R13, R14 ;  /* 0x0000000e0d0d7221 */ /* 0x000fe20000010000 */
[----:B------:R-:W-:Y:S01]  /*10f0*/  FADD.FTZ R14, R21, R11 ;  /* 0x0000000b150e7221 */ /* 0x000fe20000010000 */
[----:B------:R-:W-:Y:S01]  /*1100*/  FADD.FTZ R12, R15, R22 ;  /* 0x000000160f0c7221 */ /* 0x000fe20000010000 */
[----:B----4-:R-:W-:Y:S02]  /*1110*/  PRMT R17, R19, 0x7632, R17 ;  /* 0x0000763213117816 */ /* 0x010fe40000000011 */
[----:B------:R-:W-:Y:S02]  /*1120*/  FADD.FTZ R13, R13, R14 ;  /* 0x0000000e0d0d7221 */ /* 0x000fe40000010000 */
[----:B------:R-:W-:Y:S01]  /*1130*/  SHF.L.U32 R17, R17, 0x10, RZ ;  /* 0x0000001011117819 */ /* 0x000fe200000006ff */
[----:B------:R-:W-:Y:S01]  /*1140*/  FADD.FTZ R14, R20, R16 ;  /* 0x00000010140e7221 */ /* 0x000fe20000010000 */
[----:B------:R-:W-:-:S03]  /*1150*/  SHF.L.U32 R19, R19, 0x10, RZ ;  /* 0x0000001013137819 */ /* 0x000fc600000006ff */
[----:B------:R-:W-:Y:S01]  /*1160*/  FMUL.FTZ R22, R17, R17 ;  /* 0x0000001111167220 */ /* 0x000fe20000410000 */
[----:B------:R-:W-:Y:S01]  /*1170*/  FADD.FTZ R13, R13, R14 ;  /* 0x0000000e0d0d7221 */ /* 0x000fe20000010000 */
[C---:B------:R-:W-:Y:S02]  /*1180*/  FADD.FTZ R14, R19.reuse, R17 ;  /* 0x00000011130e7221 */ /* 0x040fe40000010000 */
[----:B------:R-:W-:Y:S02]  /*1190*/  FFMA.FTZ R15, R19, R19, R22 ;  /* 0x00000013130f7223 */ /* 0x000fe40000010016 */
[----:B------:R-:W-:Y:S02]  /*11a0*/  FADD.FTZ R13, R13, R14 ;  /* 0x0000000e0d0d7221 */ /* 0x000fe40000010000 */
[----:B------:R-:W-:-:S03]  /*11b0*/  FADD.FTZ R12, R12, R15 ;  /* 0x0000000f0c0c7221 */ /* 0x000fc60000010000 */
        /* <DEDUP_REMOVED lines=16> */
[C---:B------:R-:W-:Y:S02]  /*12c0*/  ISETP.GT.AND P2, PT, R36.reuse, 0xf, PT ;  /* 0x0000000f2400780c */ /* 0x040fe40003f44270 */
[----:B------:R-:W-:Y:S01]  /*12d0*/  ISETP.GT.AND P1, PT, R36, 0x17, PT ;  /* 0x000000172400780c */ /* 0x000fe20003f24270 */
[----:B------:R-:W-:Y:S01]  /*12e0*/  BSSY.RECONVERGENT B0, `(.L_x_1896) ;  /* 0x000000c000007945 */ /* 0x000fe20003800200 */
        /* <DEDUP_REMOVED lines=10> */
[----:B------:R3:W-:Y:S02]  /*1390*/  @!P1 STS.64 [R37+UR16+0x10], R14 ;  /* 0x0000100e25009988 */ /* 0x0007e40008000a10 */
.L_x_1897:
[----:B------:R-:W-:Y:S05]  /*13a0*/  BSYNC.RECONVERGENT B0 ;  /* 0x0000000000007941 */ /* 0x000fea0003800200 */
.L_x_1896:
[----:B--2---:R-:W2:Y:S01]  /*13b0*/  S2R R12, SR_TID.X ;  /* 0x00000000000c7919 */ /* 0x004ea20000002100 */
[----:B------:R-:W-:Y:S01]  /*13c0*/  BSSY.RECONVERGENT B0, `(.L_x_1898) ;  /* 0x000002c000007945 */ /* 0x000fe20003800200 */
[----:B------:R-:W-:Y:S01]  /*13d0*/  BAR.SYNC.DEFER_BLOCKING 0x0 ;  /* 0x0000000000007b1d */ /* 0x000fe20000010000 */
[----:B------:R-:W-:Y:S02]  /*13e0*/  ISETP.GE.U32.AND P1, PT, R2, 0x2, PT ;  /* 0x000000020200780c */ /* 0x000fe40003f26070 */
[----:B--2---:R-:W-:-:S13]  /*13f0*/  ISETP.NE.AND P3, PT, R12, RZ, PT ;  /* 0x000000ff0c00720c */ /* 0x004fda0003f65270 */
[----:B------:R-:W-:Y:S05]  /*1400*/  @P3 BRA `(.L_x_1899) ;  /* 0x00000000009c3947 */ /* 0x000fea0003800000 */
[----:B------:R-:W2:Y:S01]  /*1410*/  S2UR UR18, SR_CgaCtaId ;  /* 0x00000000001279c3 */ /* 0x000ea20000008800 */
[----:B------:R-:W-:Y:S02]  /*1420*/  UMOV UR5, 0x400 ;  /* 0x0000040000057882 */ /* 0x000fe40000000000 */
[----:B--2---:R-:W-:-:S09]  /*1430*/  ULEA UR5, UR18, UR5, 0x18 ;  /* 0x0000000512057291 */ /* 0x004fd2000f8ec0ff */
[----:B------:R-:W2:Y:S02]  /*1440*/  LDS.64 R12, [UR5+0x18] ;  /* 0x00001805ff0c7984 */ /* 0x000ea40008000a00 */
[----:B--2---:R-:W-:Y:S01]  /*1450*/  FADD.FTZ R23, R14, R12 ;  /* 0x0000000c0e177221 */ /* 0x004fe20000010000 */
[----:B------:R-:W-:Y:S02]  /*1460*/  FADD.FTZ R22, R15, R13 ;  /* 0x0000000d0f167221 */ /* 0x000fe40000010000 */
[----:B0--3--:R-:W0:Y:S02]  /*1470*/  LDS.128 R12, [UR5+0x20] ;  /* 0x00002005ff0c7984 */ /* 0x009e240008000c00 */
[----:B0-----:R-:W-:Y:S01]  /*1480*/  FADD.FTZ R23, R23, R12 ;  /* 0x0000000c17177221 */ /* 0x001fe20000010000 */
[----:B------:R-:W-:-:S03]  /*1490*/  FADD.FTZ R22, R22, R13 ;  /* 0x0000000d16167221 */ /* 0x000fc60000010000 */
[----:B------:R-:W-:Y:S01]  /*14a0*/  FADD.FTZ R23, R23, R14 ;  /* 0x0000000e17177221 */ /* 0x000fe20000010000 */
[----:B------:R-:W-:Y:S02]  /*14b0*/  FADD.FTZ R22, R22, R15 ;  /* 0x0000000f16167221 */ /* 0x000fe40000010000 */
[----:B------:R-:W0:Y:S02]  /*14c0*/  LDS.128 R12, [UR5+0x30] ;  /* 0x00003005ff0c7984 */ /* 0x000e240008000c00 */
        /* <DEDUP_REMOVED lines=21> */
[----:B------:R-:W-:Y:S02]  /*1620*/  FADD.FTZ R22, R22, R13 ;  /* 0x0000000d16167221 */ /* 0x000fe40000010000 */
[----:B------:R-:W0:Y:S01]  /*1630*/  LDS.64 R12, [UR5+0x80] ;  /* 0x00008005ff0c7984 */ /* 0x000e220008000a00 */
[----:B------:R-:W-:Y:S01]  /*1640*/  FADD.FTZ R23, R23, R14 ;  /* 0x0000000e17177221 */ /* 0x000fe20000010000 */
[----:B------:R-:W-:-:S03]  /*1650*/  FADD.FTZ R22, R22, R15 ;  /* 0x0000000f16167221 */ /* 0x000fc60000010000 */
[----:B0-----:R-:W-:Y:S01]  /*1660*/  FADD.FTZ R14, R23, R12 ;  /* 0x0000000c170e7221 */ /* 0x001fe20000010000 */
[----:B------:R-:W-:-:S07]  /*1670*/  FADD.FTZ R15, R22, R13 ;  /* 0x0000000d160f7221 */ /* 0x000fce0000010000 */
.L_x_1899:
[----:B------:R-:W-:Y:S05]  /*1680*/  BSYNC.RECONVERGENT B0 ;  /* 0x0000000000007941 */ /* 0x000fea0003800200 */
.L_x_1898:
[----:B------:R-:W-:Y:S05]  /*1690*/  @!P1 BRA `(.L_x_1900) ;  /* 0x0000000c00a89947 */ /* 0x000fea0003800000 */
[----:B------:R-:W2:Y:S01]  /*16a0*/  LDC.64 R12, c[0x0][0x3b8] ;  /* 0x0000ee00ff0c7b82 */ /* 0x000ea20000000a00 */
[----:B------:R-:W-:Y:S01]  /*16b0*/  ULOP3.LUT UR5, UR4, 0x1, URZ, 0xc0, !UPT ;  /* 0x0000000104057892 */ /* 0x000fe2000f8ec0ff */
[----:B------:R-:W-:-:S03]  /*16c0*/  ISETP.GE.U32.AND P1, PT, R2, 0x8, PT ;  /* 0x000000080200780c */ /* 0x000fc60003f26070 */
[----:B------:R-:W-:-:S06]  /*16d0*/  UIMAD UR5, UR5, UR30, URZ ;  /* 0x0000001e050572a4 */ /* 0x000fcc000f8e02ff */
[----:B------:R-:W-:-:S05]  /*16e0*/  IMAD R22, R2, UR5, RZ ;  /* 0x0000000502167c24 */ /* 0x000fca000f8e02ff */
[----:B------:R-:W-:-:S05]  /*16f0*/  SHF.L.U32 R23, R22, 0x1, RZ ;  /* 0x0000000116177819 */ /* 0x000fca00000006ff */
[----:B--2---:R-:W-:-:S03]  /*1700*/  IMAD.WIDE R12, R23, 0x4, R12 ;  /* 0x00000004170c7825 */ /* 0x004fc600078e020c */
[----:B------:R-:W-:Y:S02]  /*1710*/  R2UR UR28, R12 ;  /* 0x000000000c1c72ca */ /* 0x000fe400000e0000 */
[----:B------:R-:W-:Y:S01]  /*1720*/  R2UR UR29, R13 ;  /* 0x000000000d1d72ca */ /* 0x000fe200000e0000 */
[----:B------:R-:W-:-:S14]  /*1730*/  @P3 BRA `(.L_x_1901) ;  /* 0x0000000000683947 */ /* 0x000fdc0003800000 */
[----:B------:R-:W-:-:S06]  /*1740*/  UIMAD.WIDE.U32 UR18, UR32, 0x8, UR28 ;  /* 0x00000008201278a5 */ /* 0x000fcc000f8e001c */
[----:B------:R-:W-:Y:S01]  /*1750*/  IMAD.U32 R12, RZ, RZ, UR18 ;  /* 0x00000012ff0c7e24 */ /* 0x000fe2000f8e00ff */
[----:B------:R-:W-:Y:S01]  /*1760*/  MOV R13, UR19 ;  /* 0x00000013000d7c02 */ /* 0x000fe20008000f00 */
[----:B------:R-:W-:Y:S02]  /*1770*/  UIADD3 UR19, UPT, UPT, UR5, UR6, URZ ;  /* 0x0000000605137290 */ /* 0x000fe4000fffe0ff */
[----:B------:R-:W-:Y:S02]  /*1780*/  ULOP3.LUT UP1, UR18, UR4, 0x2, URZ, 0xc0, !UPT ;  /* 0x0000000204127892 */ /* 0x000fe4000f82c0ff */
[----:B------:R2:W-:Y:S02]  /*1790*/  STG.E.64 desc[UR24][R12.64], R14 ;  /* 0x0000000e0c007986 */ /* 0x0005e4000c101b18 */
[----:B------:R-:W-:Y:S01]  /*17a0*/  MOV R23, UR19 ;  /* 0x0000001300177c02 */ /* 0x000fe20008000f00 */
[----:B------:R-:W-:Y:S01]  /*17b0*/  UIADD3 UR18, UPT, UPT, -UR18, 0x1, URZ ;  /* 0x0000000112127890 */ /* 0x000fe2000fffe1ff */
[----:B------:R-:W-:-:S05]  /*17c0*/  MOV R22, UR19 ;  /* 0x0000001300167c02 */ /* 0x000fca0008000f00 */
[----:B-1----:R-:W-:Y:S01]  /*17d0*/  MOV R25, UR18 ;  /* 0x0000001200197c02 */ /* 0x002fe20008000f00 */
[----:B--2---:R-:W1:Y:S02]  /*17e0*/  LDC.64 R12, c[0x0][0x3b0] ;  /* 0x0000ec00ff0c7b82 */ /* 0x004e640000000a00 */
[----:B-1----:R-:W-:-:S04]  /*17f0*/  LEA R12, P2, R23, R12, 0x2 ;  /* 0x0000000c170c7211 */ /* 0x002fc800078410ff */
[----:B------:R-:W-:Y:S02]  /*1800*/  LEA.HI.X R13, R22, R13, RZ, 0x2, P2 ;  /* 0x0000000d160d7211 */ /* 0x000fe400010f14ff */
[----:B------:R-:W-:Y:S01]  /*1810*/  PLOP3.LUT P2, PT, PT, PT, UP1, 0x80, 0x8 ;  /* 0x000000000008781c */ /* 0x000fe20003f4f018 */
[----:B------:R-:W-:Y:S06]  /*1820*/  MEMBAR.ALL.GPU ;  /* 0x0000000000007992 */ /* 0x000fec000000a000 */
[----:B------:R-:W-:-:S00]  /*1830*/  ERRBAR ;  /* 0x00000000000079ab */ /* 0x000fc00000000000 */
[----:B------:R-:W-:Y:S06]  /*1840*/  CGAERRBAR ;  /* 0x00000000000075ab */ /* 0x000fec0000000000 */
[----:B------:R2:W-:Y:S01]  /*1850*/  REDG.E.ADD.S32.STRONG.GPU desc[UR24][R12.64], R25 ;  /* 0x000000190c00798e */ /* 0x0005e2000c12e318 */
[----:B------:R-:W-:-:S04]  /*1860*/  SEL R23, R2, RZ, !P2 ;  /* 0x000000ff02177207 */ /* 0x000fc80005000000 */
[----:B------:R-:W-:-:S13]  /*1870*/  ISETP.NE.AND P2, PT, R23, -0x1, PT ;  /* 0xffffffff1700780c */ /* 0x000fda0003f45270 */
[----:B--2---:R-:W-:Y:S05]  /*1880*/  @!P2 BRA `(.L_x_1901) ;  /* 0x000000000014a947 */ /* 0x004fea0003800000 */
.L_x_1902:
[----:B------:R-:W2:Y:S04]  /*1890*/  LDG.E.STRONG.GPU R22, desc[UR24][R12.64] ;  /* 0x000000180c167981 */ /* 0x000ea8000c1ef900 */
[----:B--2---:R-:W-:Y:S01]  /*18a0*/  CCTL.IVALL ;  /* 0x00000000ff00798f */ /* 0x004fe20002000000 */
[----:B------:R-:W-:Y:S05]  /*18b0*/  YIELD ;  /* 0x0000000000007946 */ /* 0x000fea0003800000 */
[----:B------:R-:W-:-:S13]  /*18c0*/  ISETP.NE.AND P2, PT, R22, R23, PT ;  /* 0x000000171600720c */ /* 0x000fda0003f45270 */
[----:B------:R-:W-:Y:S05]  /*18d0*/  @P2 BRA `(.L_x_1902) ;  /* 0xfffffffc00ec2947 */ /* 0x000fea000383ffff */
.L_x_1901:
[----:B------:R-:W-:Y:S05]  /*18e0*/  WARPSYNC.ALL ;  /* 0x0000000000007948 */ /* 0x000fea0003800000 */
[----:B------:R-:W-:Y:S06]  /*18f0*/  BAR.SYNC.DEFER_BLOCKING 0x0 ;  /* 0x0000000000007b1d */ /* 0x000fec0000010000 */
[----:B------:R-:W-:Y:S01]  /*1900*/  UMOV UR5, URZ ;  /* 0x000000ff00057c82 */ /* 0x000fe20008000000 */
[----:B------:R-:W-:Y:S05]  /*1910*/  @!P1 BRA `(.L_x_1903) ;  /* 0x0000000400949947 */ /* 0x000fea0003800000 */
[----:B------:R-:W-:Y:S01]  /*1920*/  UIADD3 UR33, UPT, UPT, -UR31, URZ, URZ ;  /* 0x000000ff1f217290 */ /* 0x000fe2000fffe1ff */
[----:B------:R-:W-:Y:S01]  /*1930*/  UMOV UR5, URZ ;  /* 0x000000ff00057c82 */ /* 0x000fe20008000000 */
[----:B------:R-:W-:Y:S01]  /*1940*/  UMOV UR18, UR6 ;  /* 0x0000000600127c82 */ /* 0x000fe20008000000 */
[----:B------:R-:W-:Y:S01]  /*1950*/  UMOV UR19, UR9 ;  /* 0x0000000900137c82 */ /* 0x000fe20008000000 */
[----:B------:R-:W-:Y:S01]  /*1960*/  UMOV UR20, UR10 ;  /* 0x0000000a00147c82 */ /* 0x000fe20008000000 */
[----:B------:R-:W-:Y:S01]  /*1970*/  UMOV UR21, UR11 ;  /* 0x0000000b00157c82 */ /* 0x000fe20008000000 */
[----:B------:R-:W-:Y:S01]  /*1980*/  UMOV UR22, UR12 ;  /* 0x0000000c00167c82 */ /* 0x000fe20008000000 */
[----:B------:R-:W-:Y:S01]  /*1990*/  UMOV UR23, UR13 ;  /* 0x0000000d00177c82 */ /* 0x000fe20008000000 */
[----:B------:R-:W-:Y:S01]  /*19a0*/  UMOV UR26, UR14 ;  /* 0x0000000e001a7c82 */ /* 0x000fe20008000000 */
[----:B------:R-:W-:-:S05]  /*19b0*/  UMOV UR27, UR15 ;  /* 0x0000000f001b7c82 */ /* 0x000fca0008000000 */
.L_x_1904:
[----:B------:R-:W-:-:S13]  /*19c0*/  ISETP.EQ.OR P1, PT, RZ, UR33, P3 ;  /* 0x00000021ff007c0c */ /* 0x000fda0009f22670 */
[----:B------:R-:W-:-:S05]  /*19d0*/  VOTEU.ALL UP1, P1 ;  /* 0x0000000000ff7886 */ /* 0x000fca0000820000 */
[----:B------:R-:W-:-:S06]  /*19e0*/  @!UP1 UIMAD.WIDE.U32 UR34, UR18, 0x8, UR28 ;  /* 0x00000008122298a5 */ /* 0x000fcc000f8e001c */
[----:B------:R-:W-:Y:S01]  /*19f0*/  MOV R22, UR34 ;  /* 0x0000002200167c02 */ /* 0x000fe20008000f00 */
[----:B------:R-:W-:Y:S01]  /*1a00*/  UIADD3 UR34, UPT, UPT, UR5, 0x1, URZ ;  /* 0x0000000105227890 */ /* 0x000fe2000fffe0ff */
[----:B------:R-:W-:-:S05]  /*1a10*/  MOV R23, UR35 ;  /* 0x0000002300177c02 */ /* 0x000fca0008000f00 */
[----:B------:R-:W-:Y:S01]  /*1a20*/  IMAD.U32 R12, RZ, RZ, UR34 ;  /* 0x00000022ff0c7e24 */ /* 0x000fe2000f8e00ff */
[----:B------:R-:W0:Y:S04]  /*1a30*/  @!P1 LDG.E.64 R22, desc[UR24][R22.64] ;  /* 0x0000001816169981 */ /* 0x000e28000c1e1b00 */
[----:B------:R-:W-:-:S13]  /*1a40*/  ISETP.EQ.OR P2, PT, R12, UR31, P3 ;  /* 0x0000001f0c007c0c */ /* 0x000fda0009f42670 */
[----:B------:R-:W-:-:S05]  /*1a50*/  VOTEU.ALL UP1, P2 ;  /* 0x0000000000ff7886 */ /* 0x000fca0001020000 */
[----:B------:R-:W-:-:S06]  /*1a60*/  @!UP1 UIMAD.WIDE.U32 UR34, UR19, 0x8, UR28 ;  /* 0x00000008132298a5 */ /* 0x000fcc000f8e001c */
[----:B------:R-:W-:Y:S02]  /*1a70*/  MOV R12, UR34 ;  /* 0x00000022000c7c02 */ /* 0x000fe40008000f00 */
[----:B------:R-:W-:-:S06]  /*1a80*/  MOV R13, UR35 ;  /* 0x00000023000d7c02 */ /* 0x000fcc0008000f00 */
[----:B------:R-:W2:Y:S01]  /*1a90*/  @!P2 LDG.E.64 R12, desc[UR24][R12.64] ;  /* 0x000000180c0ca981 */ /* 0x000ea2000c1e1b00 */
[----:B------:R-:W-:Y:S01]  /*1aa0*/  UIADD3 UR34, UPT, UPT, UR5, 0x2, URZ ;  /* 0x0000000205227890 */ /* 0x000fe2000fffe0ff */
[----:B0--3--:R-:W-:-:S05]  /*1ab0*/  @!P1 FADD.FTZ R14, R14, R22 ;  /* 0x000000160e0e9221 */ /* 0x009fca0000010000 */
[----:B------:R-:W-:Y:S01]  /*1ac0*/  MOV R22, UR34 ;  /* 0x0000002200167c02 */ /* 0x000fe20008000f00 */
[----:B------:R-:W-:-:S03]  /*1ad0*/  @!P1 FADD.FTZ R15, R15, R23 ;  /* 0x000000170f0f9221 */ /* 0x000fc60000010000 */
[----:B------:R-:W-:-:S13]  /*1ae0*/  ISETP.EQ.OR P1, PT, R22, UR31, P3 ;  /* 0x0000001f16007c0c */ /* 0x000fda0009f22670 */
[----:B------:R-:W-:-:S05]  /*1af0*/  VOTEU.ALL UP1, P1 ;  /* 0x0000000000ff7886 */ /* 0x000fca0000820000 */
[----:B------:R-:W-:-:S06]  /*1b00*/  @!UP1 UIMAD.WIDE.U32 UR34, UR20, 0x8, UR28 ;  /* 0x00000008142298a5 */ /* 0x000fcc000f8e001c */
[----:B------:R-:W-:Y:S01]  /*1b10*/  MOV R22, UR34 ;  /* 0x0000002200167c02 */ /* 0x000fe20008000f00 */
[----:B------:R-:W-:Y:S01]  /*1b20*/  UIADD3 UR34, UPT, UPT, UR5, 0x3, URZ ;  /* 0x0000000305227890 */ /* 0x000fe2000fffe0ff */
[----:B------:R-:W-:Y:S01]  /*1b30*/  MOV R23, UR35 ;  /* 0x0000002300177c02 */ /* 0x000fe20008000f00 */
[----:B--2---:R-:W-:-:S05]  /*1b40*/  @!P2 FADD.FTZ R14, R14, R12 ;  /* 0x0000000c0e0ea221 */ /* 0x004fca0000010000 */
[----:B------:R-:W2:Y:S01]  /*1b50*/  @!P1 LDG.E.64 R22, desc[UR24][R22.64] ;  /* 0x0000001816169981 */ /* 0x000ea2000c1e1b00 */
[----:B------:R-:W-:Y:S01]  /*1b60*/  MOV R12, UR34 ;  /* 0x00000022000c7c02 */ /* 0x000fe20008000f00 */
[----:B------:R-:W-:-:S03]  /*1b70*/  @!P2 FADD.FTZ R15, R15, R13 ;  /* 0x0000000d0f0fa221 */ /* 0x000fc60000010000 */
[----:B------:R-:W-:-:S13]  /*1b80*/  ISETP.EQ.OR P2, PT, R12, UR31, P3 ;  /* 0x0000001f0c007c0c */ /* 0x000fda0009f42670 */
[----:B------:R-:W-:-:S05]  /*1b90*/  VOTEU.ALL UP1, P2 ;  /* 0x0000000000ff7886 */ /* 0x000fca0001020000 */
[----:B------:R-:W-:-:S06]  /*1ba0*/  @!UP1 UIMAD.WIDE.U32 UR34, UR21, 0x8, UR28 ;  /* 0x00000008152298a5 */ /* 0x000fcc000f8e001c */
[----:B------:R-:W-:Y:S01]  /*1bb0*/  IMAD.U32 R12, RZ, RZ, UR34 ;  /* 0x00000022ff0c7e24 */ /* 0x000fe2000f8e00ff */
[----:B------:R-:W-:-:S06]  /*1bc0*/  MOV R13, UR35 ;  /* 0x00000023000d7c02 */ /* 0x000fcc0008000f00 */
[----:B------:R-:W3:Y:S01]  /*1bd0*/  @!P2 LDG.E.64 R12, desc[UR24][R12.64] ;  /* 0x000000180c0ca981 */ /* 0x000ee2000c1e1b00 */
[----:B------:R-:W-:Y:S01]  /*1be0*/  UIADD3 UR34, UPT, UPT, UR5, 0x4, URZ ;  /* 0x0000000405227890 */ /* 0x000fe2000fffe0ff */
[----:B--2---:R-:W-:-:S05]  /*1bf0*/  @!P1 FADD.FTZ R14, R14, R22 ;  /* 0x000000160e0e9221 */ /* 0x004fca0000010000 */
        /* <DEDUP_REMOVED lines=8> */
[----:B---3--:R-:W-:-:S05]  /*1c80*/  @!P2 FADD.FTZ R14, R14, R12 ;  /* 0x0000000c0e0ea221 */ /* 0x008fca0000010000 */
[----:B------:R-:W2:Y:S01]  /*1c90*/  @!P1 LDG.E.64 R22, desc[UR24][R22.64] ;  /* 0x0000001816169981 */ /* 0x000ea2000c1e1b00 */
[----:B------:R-:W-:Y:S01]  /*1ca0*/  MOV R12, UR34 ;  /* 0x00000022000c7c02 */ /* 0x000fe20008000f00 */
[----:B------:R-:W-:-:S03]  /*1cb0*/  @!P2 FADD.FTZ R15, R15, R13 ;  /* 0x0000000d0f0fa221 */ /* 0x000fc60000010000 */
[----:B------:R-:W-:-:S13]  /*1cc0*/  ISETP.EQ.OR P2, PT, R12, UR31, P3 ;  /* 0x0000001f0c007c0c */ /* 0x000fda0009f42670 */
[----:B------:R-:W-:-:S05]  /*1cd0*/  VOTEU.ALL UP1, P2 ;  /* 0x0000000000ff7886 */ /* 0x000fca0001020000 */
[----:B------:R-:W-:-:S06]  /*1ce0*/  @!UP1 UIMAD.WIDE.U32 UR34, UR23, 0x8, UR28 ;  /* 0x00000008172298a5 */ /* 0x000fcc000f8e001c */
[----:B------:R-:W-:Y:S01]  /*1cf0*/  MOV R12, UR34 ;  /* 0x00000022000c7c02 */ /* 0x000fe20008000f00 */
[----:B------:R-:W-:-:S06]  /*1d00*/  IMAD.U32 R13, RZ, RZ, UR35 ;  /* 0x00000023ff0d7e24 */ /* 0x000fcc000f8e00ff */
        /* <DEDUP_REMOVED lines=10> */
[----:B---3--:R-:W-:-:S05]  /*1db0*/  @!P2 FADD.FTZ R14, R14, R12 ;  /* 0x0000000c0e0ea221 */ /* 0x008fca0000010000 */
[----:B------:R-:W-:Y:S01]  /*1dc0*/  MOV R12, UR34 ;  /* 0x00000022000c7c02 */ /* 0x000fe20008000f00 */
[----:B------:R-:W-:-:S03]  /*1dd0*/  @!P2 FADD.FTZ R15, R15, R13 ;  /* 0x0000000d0f0fa221 */ /* 0x000fc60000010000 */
[----:B------:R-:W-:Y:S02]  /*1de0*/  ISETP.EQ.OR P2, PT, R12, UR31, P3 ;  /* 0x0000001f0c007c0c */ /* 0x000fe40009f42670 */
[----:B------:R-:W-:-:S06]  /*1df0*/  MOV R23, UR35 ;  /* 0x0000002300177c02 */ /* 0x000fcc0008000f00 */
[----:B------:R-:W2:Y:S05]  /*1e00*/  @!P1 LDG.E.64 R22, desc[UR24][R22.64] ;  /* 0x0000001816169981 */ /* 0x000eaa000c1e1b00 */
[----:B------:R-:W-:-:S05]  /*1e10*/  VOTEU.ALL UP1, P2 ;  /* 0x0000000000ff7886 */ /* 0x000fca0001020000 */
[----:B------:R-:W-:-:S06]  /*1e20*/  @!UP1 UIMAD.WIDE.U32 UR34, UR27, 0x8, UR28 ;  /* 0x000000081b2298a5 */ /* 0x000fcc000f8e001c */
[----:B------:R-:W-:Y:S02]  /*1e30*/  MOV R12, UR34 ;  /* 0x00000022000c7c02 */ /* 0x000fe40008000f00 */
[----:B------:R-:W-:-:S06]  /*1e40*/  MOV R13, UR35 ;  /* 0x00000023000d7c02 */ /* 0x000fcc0008000f00 */
[----:B------:R-:W3:Y:S01]  /*1e50*/  @!P2 LDG.E.64 R12, desc[UR24][R12.64] ;  /* 0x000000180c0ca981 */ /* 0x000ee2000c1e1b00 */
[----:B------:R-:W-:Y:S02]  /*1e60*/  UIADD3 UR5, UPT, UPT, UR5, 0x8, URZ ;  /* 0x0000000805057890 */ /* 0x000fe4000fffe0ff */
[----:B------:R-:W-:Y:S02]  /*1e70*/  UIADD3 UR33, UPT, UPT, UR33, 0x8, URZ ;  /* 0x0000000821217890 */ /* 0x000fe4000fffe0ff */
[----:B------:R-:W-:Y:S02]  /*1e80*/  ULEA UR18, UR30, UR18, 0x3 ;  /* 0x000000121e127291 */ /* 0x000fe4000f8e18ff */
[----:B------:R-:W-:Y:S02]  /*1e90*/  ULEA UR19, UR30, UR19, 0x3 ;  /* 0x000000131e137291 */ /* 0x000fe4000f8e18ff */
[----:B------:R-:W-:Y:S02]  /*1ea0*/  ULEA UR20, UR30, UR20, 0x3 ;  /* 0x000000141e147291 */ /* 0x000fe4000f8e18ff */
[----:B------:R-:W-:-:S02]  /*1eb0*/  ULEA UR21, UR30, UR21, 0x3 ;  /* 0x000000151e157291 */ /* 0x000fc4000f8e18ff */
[----:B------:R-:W-:Y:S02]  /*1ec0*/  ULEA UR22, UR30, UR22, 0x3 ;  /* 0x000000161e167291 */ /* 0x000fe4000f8e18ff */
[----:B------:R-:W-:Y:S02]  /*1ed0*/  ULEA UR23, UR30, UR23, 0x3 ;  /* 0x000000171e177291 */ /* 0x000fe4000f8e18ff */
[----:B------:R-:W-:Y:S02]  /*1ee0*/  ULEA UR26, UR30, UR26, 0x3 ;  /* 0x0000001a1e1a7291 */ /* 0x000fe4000f8e18ff */
[----:B------:R-:W-:Y:S01]  /*1ef0*/  ULEA UR27, UR30, UR27, 0x3 ;  /* 0x0000001b1e1b7291 */ /* 0x000fe2000f8e18ff */
[----:B--2---:R-:W-:Y:S01]  /*1f00*/  @!P1 FADD.FTZ R14, R14, R22 ;  /* 0x000000160e0e9221 */ /* 0x004fe20000010000 */
[----:B------:R-:W-:Y:S01]  /*1f10*/  @!P1 FADD.FTZ R15, R15, R23 ;  /* 0x000000170f0f9221 */ /* 0x000fe20000010000 */
[----:B------:R-:W-:Y:S02]  /*1f20*/  ISETP.NE.AND P1, PT, R35, UR5, PT ;  /* 0x0000000523007c0c */ /* 0x000fe4000bf25270 */
[----:B---3--:R-:W-:Y:S01]  /*1f30*/  @!P2 FADD.FTZ R14, R14, R12 ;  /* 0x0000000c0e0ea221 */ /* 0x008fe20000010000 */
[----:B------:R-:W-:-:S10]  /*1f40*/  @!P2 FADD.FTZ R15, R15, R13 ;  /* 0x0000000d0f0fa221 */ /* 0x000fd40000010000 */
[----:B------:R-:W-:Y:S05]  /*1f50*/  @P1 BRA `(.L_x_1904) ;  /* 0xfffffff800981947 */ /* 0x000fea000383ffff */
[----:B------:R-:W-:-:S15]  /*1f60*/  R2UR UR5, R35 ;  /* 0x00000000230572ca */ /* 0x000fde00000e0000 */
.L_x_1903:
[----:B------:R-:W-:-:S13]  /*1f70*/  ISETP.NE.AND P1, PT, R32, RZ, PT ;  /* 0x000000ff2000720c */ /* 0x000fda0003f25270 */
[----:B------:R-:W-:Y:S05]  /*1f80*/  @!P1 BRA `(.L_x_1900) ;  /* 0x00000004006c9947 */ /* 0x000fea0003800000 */
[----:B------:R-:W-:-:S05]  /*1f90*/  VIADD R12, R32, 0xffffffff ;  /* 0xffffffff200c7836 */ /* 0x000fca0000000000 */
[----:B------:R-:W-:-:S13]  /*1fa0*/  ISETP.GE.U32.AND P1, PT, R12, 0x3, PT ;  /* 0x000000030c00780c */ /* 0x000fda0003f26070 */
[----:B------:R-:W-:Y:S05]  /*1fb0*/  @!P1 BRA `(.L_x_1905) ;  /* 0x0000000000b89947 */ /* 0x000fea0003800000 */
[----:B------:R-:W-:-:S04]  /*1fc0*/  MOV R12, UR5 ;  /* 0x00000005000c7c02 */ /* 0x000fc80008000f00 */
[----:B------:R-:W-:-:S13]  /*1fd0*/  ISETP.EQ.OR P1, PT, R12, UR31, P3 ;  /* 0x0000001f0c007c0c */ /* 0x000fda0009f22670 */
[----:B------:R-:W-:-:S05]  /*1fe0*/  VOTEU.ALL UP1, P1 ;  /* 0x0000000000ff7886 */ /* 0x000fca0000820000 */
[----:B------:R-:W-:-:S04]  /*1ff0*/  @!UP1 UIMAD UR18, UR5, UR30, UR6 ;  /* 0x0000001e051292a4 */ /* 0x000fc8000f8e0206 */
[----:B------:R-:W-:-:S06]  /*2000*/  @!UP1 UIMAD.WIDE.U32 UR18, UR18, 0x8, UR28 ;  /* 0x00000008121298a5 */ /* 0x000fcc000f8e001c */
[----:B------:R-:W-:Y:S02]  /*2010*/  MOV R22, UR18 ;  /* 0x0000001200167c02 */ /* 0x000fe40008000f00 */
[----:B------:R-:W-:Y:S01]  /*2020*/  MOV R23, UR19 ;  /* 0x0000001300177c02 */ /* 0x000fe20008000f00 */
[----:B------:R-:W-:-:S05]  /*2030*/  UIADD3 UR18, UPT, UPT, UR5, 0x1, URZ ;  /* 0x0000000105127890 */ /* 0x000fca000fffe0ff */
[----:B------:R-:W0:Y:S01]  /*2040*/  @!P1 LDG.E.64 R22, desc[UR24][R22.64] ;  /* 0x0000001816169981 */ /* 0x000e22000c1e1b00 */
[----:B------:R-:W-:-:S04]  /*2050*/  MOV R12, UR18 ;  /* 0x00000012000c7c02 */ /* 0x000fc80008000f00 */
[----:B------:R-:W-:-:S13]  /*2060*/  ISETP.EQ.OR P2, PT, R12, UR31, P3 ;  /* 0x0000001f0c007c0c */ /* 0x000fda0009f42670 */
[----:B------:R-:W-:-:S05]  /*2070*/  VOTEU.ALL UP1, P2 ;  /* 0x0000000000ff7886 */ /* 0x000fca0001020000 */
[----:B------:R-:W-:-:S04]  /*2080*/  @!UP1 UIMAD UR18, UR18, UR30, UR6 ;  /* 0x0000001e121292a4 */ /* 0x000fc8000f8e0206 */
[----:B------:R-:W-:-:S06]  /*2090*/  @!UP1 UIMAD.WIDE.U32 UR18, UR18, 0x8, UR28 ;  /* 0x00000008121298a5 */ /* 0x000fcc000f8e001c */
[----:B------:R-:W-:Y:S02]  /*20a0*/  MOV R12, UR18 ;  /* 0x00000012000c7c02 */ /* 0x000fe40008000f00 */
[----:B------:R-:W-:-:S06]  /*20b0*/  MOV R13, UR19 ;  /* 0x00000013000d7c02 */ /* 0x000fcc0008000f00 */
[----:B------:R-:W2:Y:S01]  /*20c0*/  @!P2 LDG.E.64 R12, desc[UR24][R12.64] ;  /* 0x000000180c0ca981 */ /* 0x000ea2000c1e1b00 */
[----:B------:R-:W-:Y:S01]  /*20d0*/  UIADD3 UR18, UPT, UPT, UR5, 0x2, URZ ;  /* 0x0000000205127890 */ /* 0x000fe2000fffe0ff */
[----:B0--3--:R-:W-:-:S05]  /*20e0*/  @!P1 FADD.FTZ R14, R14, R22 ;  /* 0x000000160e0e9221 */ /* 0x009fca0000010000 */
[----:B------:R-:W-:Y:S02]  /*20f0*/  IMAD.U32 R22, RZ, RZ, UR18 ;  /* 0x00000012ff167e24 */ /* 0x000fe4000f8e00ff */
[----:B------:R-:W-:-:S03]  /*2100*/  @!P1 FADD.FTZ R15, R15, R23 ;  /* 0x000000170f0f9221 */ /* 0x000fc60000010000 */
[----:B------:R-:W-:-:S13]  /*2110*/  ISETP.EQ.OR P1, PT, R22, UR31, P3 ;  /* 0x0000001f16007c0c */ /* 0x000fda0009f22670 */
[----:B------:R-:W-:-:S05]  /*2120*/  VOTEU.ALL UP1, P1 ;  /* 0x0000000000ff7886 */ /* 0x000fca0000820000 */
[----:B------:R-:W-:-:S04]  /*2130*/  @!UP1 UIMAD UR18, UR18, UR30, UR6 ;  /* 0x0000001e121292a4 */ /* 0x000fc8000f8e0206 */
[----:B------:R-:W-:-:S06]  /*2140*/  @!UP1 UIMAD.WIDE.U32 UR18, UR18, 0x8, UR28 ;  /* 0x00000008121298a5 */ /* 0x000fcc000f8e001c */
[----:B------:R-:W-:Y:S01]  /*2150*/  MOV R22, UR18 ;  /* 0x0000001200167c02 */ /* 0x000fe20008000f00 */
[----:B------:R-:W-:Y:S01]  /*2160*/  UIADD3 UR18, UPT, UPT, UR5, 0x3, URZ ;  /* 0x0000000305127890 */ /* 0x000fe2000fffe0ff */
[----:B--2---:R-:W-:-:S05]  /*2170*/  @!P2 FADD.FTZ R14, R14, R12 ;  /* 0x0000000c0e0ea221 */ /* 0x004fca0000010000 */
[----:B------:R-:W-:Y:S01]  /*2180*/  MOV R12, UR18 ;  /* 0x00000012000c7c02 */ /* 0x000fe20008000f00 */
[----:B------:R-:W-:-:S03]  /*2190*/  @!P2 FADD.FTZ R15, R15, R13 ;  /* 0x0000000d0f0fa221 */ /* 0x000fc60000010000 */
[----:B------:R-:W-:Y:S02]  /*21a0*/  ISETP.EQ.OR P2, PT, R12, UR31, P3 ;  /* 0x0000001f0c007c0c */ /* 0x000fe40009f42670 */
[----:B------:R-:W-:-:S06]  /*21b0*/  MOV R23, UR19 ;  /* 0x0000001300177c02 */ /* 0x000fcc0008000f00 */
[----:B------:R-:W2:Y:S05]  /*21c0*/  @!P1 LDG.E.64 R22, desc[UR24][R22.64] ;  /* 0x0000001816169981 */ /* 0x000eaa000c1e1b00 */
[----:B------:R-:W-:-:S05]  /*21d0*/  VOTEU.ALL UP1, P2 ;  /* 0x0000000000ff7886 */ /* 0x000fca0001020000 */
[----:B------:R-:W-:-:S04]  /*21e0*/  @!UP1 UIMAD UR18, UR18, UR30, UR6 ;  /* 0x0000001e121292a4 */ /* 0x000fc8000f8e0206 */
[----:B------:R-:W-:-:S06]  /*21f0*/  @!UP1 UIMAD.WIDE.U32 UR18, UR18, 0x8, UR28 ;  /* 0x00000008121298a5 */ /* 0x000fcc000f8e001c */
[----:B------:R-:W-:Y:S02]  /*2200*/  MOV R12, UR18 ;  /* 0x00000012000c7c02 */ /* 0x000fe40008000f00 */
[----:B------:R-:W-:-:S06]  /*2210*/  MOV R13, UR19 ;  /* 0x00000013000d7c02 */ /* 0x000fcc0008000f00 */
[----:B------:R-:W3:Y:S01]  /*2220*/  @!P2 LDG.E.64 R12, desc[UR24][R12.64] ;  /* 0x000000180c0ca981 */ /* 0x000ee2000c1e1b00 */
[----:B--2---:R-:W-:Y:S01]  /*2230*/  @!P1 FADD.FTZ R14, R14, R22 ;  /* 0x000000160e0e9221 */ /* 0x004fe20000010000 */
[----:B------:R-:W-:-:S04]  /*2240*/  MOV R22, UR5 ;  /* 0x0000000500167c02 */ /* 0x000fc80008000f00 */
[----:B------:R-:W-:-:S04]  /*2250*/  IADD3 R22, PT, PT, R22, 0x4, RZ ;  /* 0x0000000416167810 */ /* 0x000fc80007ffe0ff */
[----:B------:R-:W-:Y:S01]  /*2260*/  R2UR UR5, R22 ;  /* 0x00000000160572ca */ /* 0x000fe200000e0000 */
[----:B------:R-:W-:Y:S01]  /*2270*/  @!P1 FADD.FTZ R15, R15, R23 ;  /* 0x000000170f0f9221 */ /* 0x000fe20000010000 */
[----:B---3--:R-:W-:-:S03]  /*2280*/  @!P2 FADD.FTZ R14, R14, R12 ;  /* 0x0000000c0e0ea221 */ /* 0x008fc60000010000 */
[----:B------:R-:W-:-:S10]  /*2290*/  @!P2 FADD.FTZ R15, R15, R13 ;  /* 0x0000000d0f0fa221 */ /* 0x000fd40000010000 */
.L_x_1905:
[----:B------:R-:W-:-:S13]  /*22a0*/  LOP3.LUT P1, R12, R2, 0x3, RZ, 0xc0, !PT ;  /* 0x00000003020c7812 */ /* 0x000fda000782c0ff */
[----:B------:R-:W-:Y:S05]  /*22b0*/  @!P1 BRA `(.L_x_1900) ;  /* 0x0000000000a09947 */ /* 0x000fea0003800000 */
[----:B------:R-:W-:-:S13]  /*22c0*/  ISETP.NE.AND P1, PT, R12, 0x1, PT ;  /* 0x000000010c00780c */ /* 0x000fda0003f25270 */
[----:B------:R-:W-:Y:S05]  /*22d0*/  @!P1 BRA `(.L_x_1906) ;  /* 0x0000000000609947 */ /* 0x000fea0003800000 */
[----:B------:R-:W-:-:S05]  /*22e0*/  IMAD.U32 R12, RZ, RZ, UR5 ;  /* 0x00000005ff0c7e24 */ /* 0x000fca000f8e00ff */
[----:B------:R-:W-:-:S13]  /*22f0*/  ISETP.EQ.OR P2, PT, R12, UR31, P3 ;  /* 0x0000001f0c007c0c */ /* 0x000fda0009f42670 */
[----:B------:R-:W-:-:S05]  /*2300*/  VOTEU.ALL UP1, P2 ;  /* 0x0000000000ff7886 */ /* 0x000fca0001020000 */
[----:B------:R-:W-:-:S04]  /*2310*/  @!UP1 UIMAD UR18, UR5, UR30, UR6 ;  /* 0x0000001e051292a4 */ /* 0x000fc8000f8e0206 */
[----:B------:R-:W-:-:S06]  /*2320*/  @!UP1 UIMAD.WIDE.U32 UR18, UR18, 0x8, UR28 ;  /* 0x00000008121298a5 */ /* 0x000fcc000f8e001c */
[----:B------:R-:W-:Y:S01]  /*2330*/  MOV R12, UR18 ;  /* 0x00000012000c7c02 */ /* 0x000fe20008000f00 */
[----:B------:R-:W-:Y:S01]  /*2340*/  UIADD3 UR18, UPT, UPT, UR5, 0x1, URZ ;  /* 0x0000000105127890 */ /* 0x000fe2000fffe0ff */
[----:B------:R-:W-:-:S05]  /*2350*/  MOV R13, UR19 ;  /* 0x00000013000d7c02 */ /* 0x000fca0008000f00 */
[----:B------:R-:W-:Y:S01]  /*2360*/  MOV R22, UR18 ;  /* 0x0000001200167c02 */ /* 0x000fe20008000f00 */
[----:B------:R-:W0:Y:S03]  /*2370*/  @!P2 LDG.E.64 R12, desc[UR24][R12.64] ;  /* 0x000000180c0ca981 */ /* 0x000e26000c1e1b00 */
[----:B------:R-:W-:-:S13]  /*2380*/  ISETP.EQ.OR P1, PT, R22, UR31, P3 ;  /* 0x0000001f16007c0c */ /* 0x000fda0009f22670 */
[----:B------:R-:W-:-:S05]  /*2390*/  VOTEU.ALL UP1, P1 ;  /* 0x0000000000ff7886 */ /* 0x000fca0000820000 */
[----:B------:R-:W-:-:S04]  /*23a0*/  @!UP1 UIMAD UR18, UR18, UR30, UR6 ;  /* 0x0000001e121292a4 */ /* 0x000fc8000f8e0206 */
[----:B------:R-:W-:-:S06]  /*23b0*/  @!UP1 UIMAD.WIDE.U32 UR18, UR18, 0x8, UR28 ;  /* 0x00000008121298a5 */ /* 0x000fcc000f8e001c */
[----:B------:R-:W-:Y:S02]  /*23c0*/  MOV R22, UR18 ;  /* 0x0000001200167c02 */ /* 0x000fe40008000f00 */
[----:B------:R-:W-:-:S06]  /*23d0*/  MOV R23, UR19 ;  /* 0x0000001300177c02 */ /* 0x000fcc0008000f00 */
[----:B------:R-:W2:Y:S01]  /*23e0*/  @!P1 LDG.E.64 R22, desc[UR24][R22.64] ;  /* 0x0000001816169981 */ /* 0x000ea2000c1e1b00 */
[----:B0--3--:R-:W-:Y:S01]  /*23f0*/  @!P2 FADD.FTZ R14, R14, R12 ;  /* 0x0000000c0e0ea221 */ /* 0x009fe20000010000 */
[----:B------:R-:W-:-:S04]  /*2400*/  MOV R12, UR5 ;  /* 0x00000005000c7c02 */ /* 0x000fc80008000f00 */
[----:B------:R-:W-:-:S04]  /*2410*/  IADD3 R12, PT, PT, R12, 0x2, RZ ;  /* 0x000000020c0c7810 */ /* 0x000fc80007ffe0ff */
[----:B------:R-:W-:Y:S01]  /*2420*/  R2UR UR5, R12 ;  /* 0x000000000c0572ca */ /* 0x000fe200000e0000 */
[----:B------:R-:W-:Y:S01]  /*2430*/  @!P2 FADD.FTZ R15, R15, R13 ;  /* 0x0000000d0f0fa221 */ /* 0x000fe20000010000 */
[----:B--2---:R-:W-:-:S03]  /*2440*/  @!P1 FADD.FTZ R14, R14, R22 ;  /* 0x000000160e0e9221 */ /* 0x004fc60000010000 */
[----:B------:R-:W-:-:S10]  /*2450*/  @!P1 FADD.FTZ R15, R15, R23 ;  /* 0x000000170f0f9221 */ /* 0x000fd40000010000 */
.L_x_1906:
[----:B------:R-:W-:Y:S01]  /*2460*/  IMAD.U32 R12, RZ, RZ, UR5 ;  /* 0x00000005ff0c7e24 */ /* 0x000fe2000f8e00ff */
[----:B------:R-:W-:Y:S01]  /*2470*/  LOP3.LUT P2, RZ, R2, 0x1, RZ, 0xc0, !PT ;  /* 0x0000000102ff7812 */ /* 0x000fe2000784c0ff */
[----:B------:R-:W-:Y:S03]  /*2480*/  BSSY.RECONVERGENT B0, `(.L_x_1900) ;  /* 0x000000b000007945 */ /* 0x000fe60003800200 */
[----:B------:R-:W-:-:S04]  /*2490*/  ISETP.EQ.OR P1, PT, R12, UR31, P3 ;  /* 0x0000001f0c007c0c */ /* 0x000fc80009f22670 */
[----:B------:R-:W-:-:S13]  /*24a0*/  PLOP3.LUT P1, PT, P2, P1, PT, 0x8f, 0xf8 ;  /* 0x0000000000f8781c */ /* 0x000fda0001723177 */
[----:B------:R-:W-:Y:S05]  /*24b0*/  @P1 BRA `(.L_x_1907) ;  /* 0x00000000001c1947 */ /* 0x000fea0003800000 */
[----:B------:R-:W-:Y:S01]  /*24c0*/  UIMAD UR18, UR30, UR5, UR6 ;  /* 0x000000051e1272a4 */ /* 0x000fe2000f8e0206 */
[----:B------:R-:W-:-:S05]  /*24d0*/  HFMA2 R13, -RZ, RZ, 0, 4.76837158203125e-07 ;  /* 0x00000008ff0d7431 */ /* 0x000fca00000001ff */
[----:B------:R-:W-:-:S05]  /*24e0*/  MOV R12, UR18 ;  /* 0x00000012000c7c02 */ /* 0x000fca0008000f00 */
[----:B------:R-:W-:-:S06]  /*24f0*/  IMAD.WIDE.U32 R12, R12, R13, UR28 ;  /* 0x0000001c0c0c7e25 */ /* 0x000fcc000f8e000d */
[----:B------:R-:W0:Y:S02]  /*2500*/  LDG.E.64 R12, desc[UR24][R12.64] ;  /* 0x000000180c0c7981 */ /* 0x000e24000c1e1b00 */
[----:B0--3--:R-:W-:Y:S01]  /*2510*/  FADD.FTZ R14, R14, R12 ;  /* 0x0000000c0e0e7221 */ /* 0x009fe20000010000 */
[----:B------:R-:W-:-:S07]  /*2520*/  FADD.FTZ R15, R15, R13 ;  /* 0x0000000d0f0f7221 */ /* 0x000fce0000010000 */
.L_x_1907:
[----:B------:R-:W-:Y:S05]  /*2530*/  BSYNC.RECONVERGENT B0 ;  /* 0x0000000000007941 */ /* 0x000fea0003800200 */
.L_x_1900:
[----:B------:R-:W2:Y:S01]  /*2540*/  S2UR UR18, SR_CgaCtaId ;  /* 0x00000000001279c3 */ /* 0x000ea20000008800 */
[----:B------:R-:W0:Y:S01]  /*2550*/  LDCU UR19, c[0x0][0x414] ;  /* 0x00008280ff1377ac */ /* 0x000e220008000800 */
[----:B------:R-:W-:Y:S01]  /*2560*/  MOV R23, UR8 ;  /* 0x0000000800177c02 */ /* 0x000fe20008000f00 */
[----:B------:R-:W-:-:S05]  /*2570*/  UMOV UR5, 0x400 ;  /* 0x0000040000057882 */ /* 0x000fca0000000000 */
[----:B------:R-:W4:Y:S01]  /*2580*/  @P0 LDC.64 R12, c[0x0][0x388] ;  /* 0x0000e200ff0c0b82 */ /* 0x000f220000000a00 */
[----:B--2---:R-:W-:Y:S01]  /*2590*/  ULEA UR5, UR18, UR5, 0x18 ;  /* 0x0000000512057291 */ /* 0x004fe2000f8ec0ff */
[----:B----4-:R-:W-:-:S08]  /*25a0*/  @P0 IMAD.WIDE R12, R23, 0x8, R12 ;  /* 0x00000008170c0825 */ /* 0x010fd000078e020c */
[----:B------:R0:W-:Y:S01]  /*25b0*/  @!P3 STS.64 [UR5+0x90], R14 ;  /* 0x0000900eff00b988 */ /* 0x0001e20008000a05 */
[----:B------:R-:W-:Y:S01]  /*25c0*/  IADD3 R23, PT, PT, R31, UR17, RZ ;  /* 0x000000111f177c10 */ /* 0x000fe2000fffe0ff */
[----:B0--3--:R-:W-:Y:S01]  /*25d0*/  @P0 FMUL.FTZ R14, R14, UR19 ;  /* 0x000000130e0e0c20 */ /* 0x009fe20008410000 */
[----:B------:R-:W-:-:S05]  /*25e0*/  @P0 FMUL.FTZ R15, R15, UR19 ;  /* 0x000000130f0f0c20 */ /* 0x000fca0008410000 */
[----:B------:R0:W-:Y:S01]  /*25f0*/  @P0 STG.E.64 desc[UR24][R12.64], R14 ;  /* 0x0000000e0c000986 */ /* 0x0001e2000c101b18 */
[----:B------:R-:W-:Y:S08]  /*2600*/  BAR.SYNC.DEFER_BLOCKING 0x0 ;  /* 0x0000000000007b1d */ /* 0x000ff00000010000 */
[----:B0-----:R-:W0:Y:S01]  /*2610*/  LDC.64 R14, c[0x0][0x3a0] ;  /* 0x0000e800ff0e7b82 */ /* 0x001e220000000a00 */
[----:B------:R-:W2:Y:S01]  /*2620*/  LDS.64 R12, [UR5+0x90] ;  /* 0x00009005ff0c7984 */ /* 0x000ea20008000a00 */
[----:B0-----:R-:W-:-:S06]  /*2630*/  IMAD.WIDE R14, R23, 0x4, R14 ;  /* 0x00000004170e7825 */ /* 0x001fcc00078e020e */
[----:B------:R-:W5:Y:S01]  /*2640*/  LDG.E.64 R14, desc[UR24][R14.64] ;  /* 0x000000180e0e7981 */ /* 0x000f62000c1e1b00 */
[----:B--2---:R-:W-:-:S05]  /*2650*/  FMUL.FTZ R22, R12, UR19 ;  /* 0x000000130c167c20 */ /* 0x004fca0008410000 */
[----:B------:R-:W-:-:S13]  /*2660*/  R2UR UR5, R22 ;  /* 0x00000000160572ca */ /* 0x000fda00000e0000 */
[----:B------:R-:W-:-:S05]  /*2670*/  MOV R22, UR5 ;  /* 0x0000000500167c02 */ /* 0x000fca0008000f00 */
[----:B------:R-:W-:-:S04]  /*2680*/  FMUL.FTZ R22, R22, UR5 ;  /* 0x0000000516167c20 */ /* 0x000fc80008410000 */
[----:B------:R-:W-:Y:S02]  /*2690*/  FFMA.FTZ R22, R13, UR19, -R22 ;  /* 0x000000130d167c23 */ /* 0x000fe40008010816 */
[----:B------:R-:W0:Y:S03]  /*26a0*/  LDC.64 R12, c[0x0][0x398] ;  /* 0x0000e600ff0c7b82 */ /* 0x000e260000000a00 */
[----:B------:R-:W-:-:S13]  /*26b0*/  FSETP.GTU.FTZ.AND P1, PT, R22, RZ, PT ;  /* 0x000000ff1600720b */ /* 0x000fda0003f3c000 */
[----:B------:R-:W-:Y:S01]  /*26c0*/  VOTEU.ANY UP1, P1 ;  /* 0x0000000000ff7886 */ /* 0x000fe20000820100 */
[----:B------:R-:W-:-:S04]  /*26d0*/  PLOP3.LUT P1, PT, PT, PT, UP1, 0x80, 0x8 ;  /* 0x000000000008781c */ /* 0x000fc80003f2f018 */
[----:B------:R-:W2:Y:S01]  /*26e0*/  @UP1 LDCU UR18, c[0x0][0x3a8] ;  /* 0x00007500ff1217ac */ /* 0x000ea20008000800 */
[----:B0-----:R-:W-:-:S06]  /*26f0*/  IMAD.WIDE R12, R23, 0x4, R12 ;  /* 0x00000004170c7825 */ /* 0x001fcc00078e020c */
[----:B------:R-:W5:Y:S02]  /*2700*/  LDG.E.64 R12, desc[UR24][R12.64] ;  /* 0x000000180c0c7981 */ /* 0x000f64000c1e1b00 */
[----:B--2---:R-:W-:-:S06]  /*2710*/  @P1 FADD.FTZ R22, R22, UR18 ;  /* 0x0000001216161e21 */ /* 0x004fcc0008010000 */
[----:B------:R-:W0:Y:S01]  /*2720*/  @P1 MUFU.RSQ R22, R22 ;  /* 0x0000001600161308 */ /* 0x000e220000001400 */
[----:B------:R-:W-:Y:S01]  /*2730*/  BSSY.RECONVERGENT B0, `(.L_x_1908) ;  /* 0x00001d8000007945 */ /* 0x000fe20003800200 */
[----:B------:R-:W-:Y:S01]  /*2740*/  UMOV UR17, 0x3f800000 ;  /* 0x3f80000000117882 */ /* 0x000fe20000000000 */
[----:B0-----:R-:W-:-:S13]  /*2750*/  @P1 R2UR UR18, R22 ;  /* 0x00000000161212ca */ /* 0x001fda00000e0000 */
[----:B------:R-:W-:Y:S01]  /*2760*/  @UP1 UMOV UR17, UR18 ;  /* 0x0000001200111c82 */ /* 0x000fe20008000000 */
[----:B------:R-:W-:Y:S05]  /*2770*/  BRA.U UP0, `(.L_x_1909) ;  /* 0x0000000d000c7547 */ /* 0x000fea000b800000 */
[----:B------:R-:W0:Y:S01]  /*2780*/  LDCU.64 UR20, c[0x0][0x3e8] ;  /* 0x00007d00ff1477ac */ /* 0x000e220008000a00 */
[----:B------:R-:W-:Y:S01]  /*2790*/  BSSY.RECONVERGENT B1, `(.L_x_1910) ;  /* 0x0000018000017945 */ /* 0x000fe20003800200 */
[----:B0-----:R-:W-:Y:S02]  /*27a0*/  ISETP.GE.U32.AND P1, PT, R0, UR20, PT ;  /* 0x0000001400007c0c */ /* 0x001fe4000bf26070 */
[----:B------:R-:W-:Y:S02]  /*27b0*/  ISETP.GE.U32.AND P2, PT, R30, UR20, PT ;  /* 0x000000141e007c0c */ /* 0x000fe4000bf46070 */
[----:B------:R-:W-:Y:S02]  /*27c0*/  ISETP.GE.AND.EX P1, PT, R34, UR21, PT, P1 ;  /* 0x0000001522007c0c */ /* 0x000fe4000bf26310 */
[----:B------:R-:W-:-:S11]  /*27d0*/  ISETP.GE.AND.EX P2, PT, R33, UR21, PT, P2 ;  /* 0x0000001521007c0c */ /* 0x000fd6000bf46320 */
[----:B------:R-:W-:Y:S05]  /*27e0*/  @P1 BRA `(.L_x_1911) ;  /* 0x0000000000481947 */ /* 0x000fea0003800000 */
[----:B------:R-:W0:Y:S01]  /*27f0*/  LDCU.64 UR22, c[0x0][0x3e0] ;  /* 0x00007c00ff1677ac */ /* 0x000e220008000a00 */
[----:B------:R-:W-:Y:S01]  /*2800*/  FADD.FTZ R24, R24, -UR5 ;  /* 0x8000000518187e21 */ /* 0x000fe20008010000 */
[----:B------:R-:W-:Y:S01]  /*2810*/  FADD.FTZ R18, R18, -UR5 ;  /* 0x8000000512127e21 */ /* 0x000fe20008010000 */
[----:B------:R-:W-:Y:S01]  /*2820*/  MOV R22, R6 ;  /* 0x0000000600167202 */ /* 0x000fe20000000f00 */
[----:B------:R-:W2:Y:S01]  /*2830*/  LDCU.64 UR18, c[0x0][0x380] ;  /* 0x00007000ff1277ac */ /* 0x000ea20008000a00 */
[----:B------:R-:W-:Y:S01]  /*2840*/  FMUL.FTZ R23, R24, UR17 ;  /* 0x0000001118177c20 */ /* 0x000fe20008410000 */
[----:B------:R-:W-:-:S03]  /*2850*/  FMUL.FTZ R18, R18, UR17 ;  /* 0x0000001112127c20 */ /* 0x000fc60008410000 */
[----:B-----5:R-:W-:Y:S01]  /*2860*/  FFMA.FTZ R23, R12, R23, R14 ;  /* 0x000000170c177223 */ /* 0x020fe2000001000e */
[----:B------:R-:W-:-:S05]  /*2870*/  FFMA.FTZ R18, R13, R18, R15 ;  /* 0x000000120d127223 */ /* 0x000fca000001000f */
[----:B------:R-:W-:Y:S02]  /*2880*/  F2FP.BF16.F32.PACK_AB R18, R18, R23 ;  /* 0x000000171212723e */ /* 0x000fe400000010ff */
[----:B------:R-:W-:Y:S01]  /*2890*/  MOV R23, R9 ;  /* 0x0000000900177202 */ /* 0x000fe20000000f00 */
[----:B0-----:R-:W-:Y:S02]  /*28a0*/  IMAD R24, R34, UR22, RZ ;  /* 0x0000001622187c24 */ /* 0x001fe4000f8e02ff */
[----:B------:R-:W-:-:S04]  /*28b0*/  IMAD.WIDE.U32 R22, R0, UR22, R22 ;  /* 0x0000001600167c25 */ /* 0x000fc8000f8e0016 */
[----:B-1----:R-:W-:Y:S01]  /*28c0*/  IMAD R25, R0, UR23, R24 ;  /* 0x0000001700197c24 */ /* 0x002fe2000f8e0218 */
[----:B--2---:R-:W-:-:S03]  /*28d0*/  LEA R24, P1, R22, UR18, 0x1 ;  /* 0x0000001216187c11 */ /* 0x004fc6000f8208ff */
[----:B------:R-:W-:-:S05]  /*28e0*/  IMAD.IADD R23, R23, 0x1, R25 ;  /* 0x0000000117177824 */ /* 0x000fca00078e0219 */
[----:B------:R-:W-:-:S05]  /*28f0*/  LEA.HI.X R25, R22, UR19, R23, 0x1, P1 ;  /* 0x0000001316197c11 */ /* 0x000fca00088f0c17 */
[----:B------:R0:W-:Y:S02]  /*2900*/  STG.E desc[UR24][R24.64], R18 ;  /* 0x0000001218007986 */ /* 0x0001e4000c101918 */
.L_x_1911:
[----:B------:R-:W-:Y:S05]  /*2910*/  BSYNC.RECONVERGENT B1 ;  /* 0x0000000000017941 */ /* 0x000fea0003800200 */
.L_x_1910:
[----:B------:R-:W-:Y:S04]  /*2920*/  BSSY.RECONVERGENT B1, `(.L_x_1912) ;  /* 0x0000014000017945 */ /* 0x000fe80003800200 */
[----:B------:R-:W-:Y:S05]  /*2930*/  @P2 BRA `(.L_x_1913) ;  /* 0x0000000000482947 */ /* 0x000fea0003800000 */
[----:B------:R-:W1:Y:S01]  /*2940*/  LDCU.64 UR18, c[0x0][0x3e0] ;  /* 0x00007c00ff1277ac */ /* 0x000e620008000a00 */
[----:B------:R-:W-:Y:S01]  /*2950*/  MOV R22, R6 ;  /* 0x0000000600167202 */ /* 0x000fe20000000f00 */
[----:B------:R-:W-:Y:S01]  /*2960*/  FADD.FTZ R27, R27, -UR5 ;  /* 0x800000051b1b7e21 */ /* 0x000fe20008010000 */
[----:B------:R-:W-:Y:S01]  /*2970*/  MOV R23, R9 ;  /* 0x0000000900177202 */ /* 0x000fe20000000f00 */
[----:B------:R-:W2:Y:S01]  /*2980*/  LDCU.64 UR22, c[0x0][0x380] ;  /* 0x00007000ff1677ac */ /* 0x000ea20008000a00 */
[----:B------:R-:W-:Y:S01]  /*2990*/  FADD.FTZ R3, R3, -UR5 ;  /* 0x8000000503037e21 */ /* 0x000fe20008010000 */
[----:B------:R-:W-:-:S03]  /*29a0*/  FMUL.FTZ R27, R27, UR17 ;  /* 0x000000111b1b7c20 */ /* 0x000fc60008410000 */
[----:B0-----:R-:W-:Y:S01]  /*29b0*/  FMUL.FTZ R18, R3, UR17 ;  /* 0x0000001103127c20 */ /* 0x001fe20008410000 */
[----:B-----5:R-:W-:-:S03]  /*29c0*/  FFMA.FTZ R3, R12, R27, R14 ;  /* 0x0000001b0c037223 */ /* 0x020fc6000001000e */
[----:B------:R-:W-:Y:S01]  /*29d0*/  FFMA.FTZ R18, R13, R18, R15 ;  /* 0x000000120d127223 */ /* 0x000fe2000001000f */
[----:B-1----:R-:W-:-:S04]  /*29e0*/  IMAD R25, R33, UR18, RZ ;  /* 0x0000001221197c24 */ /* 0x002fc8000f8e02ff */
[----:B------:R-:W-:Y:S01]  /*29f0*/  F2FP.BF16.F32.PACK_AB R3, R18, R3 ;  /* 0x000000031203723e */ /* 0x000fe200000010ff */
[----:B------:R-:W-:-:S04]  /*2a00*/  IMAD.WIDE.U32 R22, R30, UR18, R22 ;  /* 0x000000121e167c25 */ /* 0x000fc8000f8e0016 */
[----:B------:R-:W-:Y:S01]  /*2a10*/  IMAD R25, R30, UR19, R25 ;  /* 0x000000131e197c24 */ /* 0x000fe2000f8e0219 */
[----:B--2---:R-:W-:-:S04]  /*2a20*/  LEA R24, P1, R22, UR22, 0x1 ;  /* 0x0000001616187c11 */ /* 0x004fc8000f8208ff */
[----:B------:R-:W-:-:S04]  /*2a30*/  IADD3 R25, PT, PT, R23, R25, RZ ;  /* 0x0000001917197210 */ /* 0x000fc80007ffe0ff */
[----:B------:R-:W-:-:S05]  /*2a40*/  LEA.HI.X R25, R22, UR23, R25, 0x1, P1 ;  /* 0x0000001716197c11 */ /* 0x000fca00088f0c19 */
[----:B------:R2:W-:Y:S02]  /*2a50*/  STG.E desc[UR24][R24.64], R3 ;  /* 0x0000000318007986 */ /* 0x0005e4000c101918 */
.L_x_1913:
[----:B------:R-:W-:Y:S05]  /*2a60*/  BSYNC.RECONVERGENT B1 ;  /* 0x0000000000017941 */ /* 0x000fea0003800200 */
.L_x_1912:
[C---:B012---:R-:W-:Y:S01]  /*2a70*/  IADD3 R25, PT, PT, R0.reuse, 0x20, RZ ;  /* 0x0000002000197810 */ /* 0x047fe20007ffe0ff */
[----:B------:R-:W-:Y:S01]  /*2a80*/  BSSY.RECONVERGENT B1, `(.L_x_1914) ;  /* 0x000001b000017945 */ /* 0x000fe20003800200 */
[----:B------:R-:W-:Y:S02]  /*2a90*/  IADD3 R18, PT, PT, R0, 0x30, RZ ;  /* 0x0000003000127810 */ /* 0x000fe40007ffe0ff */
[----:B------:R-:W-:Y:S02]  /*2aa0*/  ISETP.GE.U32.AND P1, PT, R25, UR20, PT ;  /* 0x0000001419007c0c */ /* 0x000fe4000bf26070 */
[----:B------:R-:W-:Y:S02]  /*2ab0*/  SHF.R.S32.HI R22, RZ, 0x1f, R25 ;  /* 0x0000001fff167819 */ /* 0x000fe40000011419 */
[----:B------:R-:W-:Y:S02]  /*2ac0*/  ISETP.GE.U32.AND P2, PT, R18, UR20, PT ;  /* 0x0000001412007c0c */ /* 0x000fe4000bf46070 */
[----:B------:R-:W-:-:S02]  /*2ad0*/  ISETP.GE.AND.EX P1, PT, R22, UR21, PT, P1 ;  /* 0x0000001516007c0c */ /* 0x000fc4000bf26310 */
[----:B------:R-:W-:-:S04]  /*2ae0*/  SHF.R.S32.HI R27, RZ, 0x1f, R18 ;  /* 0x0000001fff1b7819 */ /* 0x000fc80000011412 */
[----:B------:R-:W-:-:S07]  /*2af0*/  ISETP.GE.AND.EX P2, PT, R27, UR21, PT, P2 ;  /* 0x000000151b007c0c */ /* 0x000fce000bf46320 */
[----:B------:R-:W-:Y:S06]  /*2b00*/  @P1 BRA `(.L_x_1915) ;  /* 0x0000000000481947 */ /* 0x000fec0003800000 */
[----:B------:R-:W0:Y:S01]  /*2b10*/  LDCU.64 UR18, c[0x0][0x3e0] ;  /* 0x00007c00ff1277ac */ /* 0x000e220008000a00 */
[----:B------:R-:W-:Y:S01]  /*2b20*/  MOV R23, R9 ;  /* 0x0000000900177202 */ /* 0x000fe20000000f00 */
[----:B------:R-:W-:Y:S01]  /*2b30*/  FADD.FTZ R29, R29, -UR5 ;  /* 0x800000051d1d7e21 */ /* 0x000fe20008010000 */
[----:B------:R-:W-:Y:S01]  /*2b40*/  FADD.FTZ R4, R4, -UR5 ;  /* 0x8000000504047e21 */ /* 0x000fe20008010000 */
[----:B------:R-:W1:Y:S02]  /*2b50*/  LDCU.64 UR22, c[0x0][0x380] ;  /* 0x00007000ff1677ac */ /* 0x000e640008000a00 */
[----:B------:R-:W-:Y:S01]  /*2b60*/  FMUL.FTZ R29, R29, UR17 ;  /* 0x000000111d1d7c20 */ /* 0x000fe20008410000 */
[----:B------:R-:W-:-:S04]  /*2b70*/  FMUL.FTZ R4, R4, UR17 ;  /* 0x0000001104047c20 */ /* 0x000fc80008410000 */
[----:B-----5:R-:W-:Y:S01]  /*2b80*/  FFMA.FTZ R4, R13, R4, R15 ;  /* 0x000000040d047223 */ /* 0x020fe2000001000f */
[----:B0-----:R-:W-:-:S04]  /*2b90*/  IMAD R22, R22, UR18, RZ ;  /* 0x0000001216167c24 */ /* 0x001fc8000f8e02ff */
[----:B------:R-:W-:Y:S01]  /*2ba0*/  IMAD R3, R25, UR19, R22 ;  /* 0x0000001319037c24 */ /* 0x000fe2000f8e0216 */
[----:B------:R-:W-:-:S05]  /*2bb0*/  MOV R22, R6 ;  /* 0x0000000600167202 */ /* 0x000fca0000000f00 */
[----:B------:R-:W-:-:S04]  /*2bc0*/  IMAD.WIDE.U32 R22, R25, UR18, R22 ;  /* 0x0000001219167c25 */ /* 0x000fc8000f8e0016 */
[----:B------:R-:W-:Y:S01]  /*2bd0*/  IMAD.IADD R3, R23, 0x1, R3 ;  /* 0x0000000117037824 */ /* 0x000fe200078e0203 */
[----:B-1----:R-:W-:-:S04]  /*2be0*/  LEA R24, P1, R22, UR22, 0x1 ;  /* 0x0000001616187c11 */ /* 0x002fc8000f8208ff */
[----:B------:R-:W-:Y:S01]  /*2bf0*/  LEA.HI.X R25, R22, UR23, R3, 0x1, P1 ;  /* 0x0000001716197c11 */ /* 0x000fe200088f0c03 */
[----:B------:R-:W-:-:S05]  /*2c00*/  FFMA.FTZ R3, R12, R29, R14 ;  /* 0x0000001d0c037223 */ /* 0x000fca000001000e */
[----:B------:R-:W-:-:S05]  /*2c10*/  F2FP.BF16.F32.PACK_AB R3, R4, R3 ;  /* 0x000000030403723e */ /* 0x000fca00000010ff */
[----:B------:R0:W-:Y:S02]  /*2c20*/  STG.E desc[UR24][R24.64], R3 ;  /* 0x0000000318007986 */ /* 0x0001e4000c101918 */
.L_x_1915:
[----:B------:R-:W-:Y:S05]  /*2c30*/  BSYNC.RECONVERGENT B1 ;  /* 0x0000000000017941 */ /* 0x000fea0003800200 */
.L_x_1914:
[----:B------:R-:W-:Y:S01]  /*2c40*/  BSSY.RECONVERGENT B1, `(.L_x_1916) ;  /* 0x0000016000017945 */ /* 0x000fe20003800200 */
[C---:B------:R-:W-:Y:S02]  /*2c50*/  IADD3 R29, PT, PT, R0.reuse, 0x40, RZ ;  /* 0x00000040001d7810 */ /* 0x040fe40007ffe0ff */
[----:B0-----:R-:W-:Y:S01]  /*2c60*/  IADD3 R3, PT, PT, R0, 0x50, RZ ;  /* 0x0000005000037810 */ /* 0x001fe20007ffe0ff */
[----:B------:R-:W-:Y:S06]  /*2c70*/  @P2 BRA `(.L_x_1917) ;  /* 0x0000000000482947 */ /* 0x000fec0003800000 */
[----:B------:R-:W0:Y:S01]  /*2c80*/  LDCU.64 UR18, c[0x0][0x3e0] ;  /* 0x00007c00ff1277ac */ /* 0x000e220008000a00 */
[----:B------:R-:W-:Y:S01]  /*2c90*/  FADD.FTZ R22, R5, -UR5 ;  /* 0x8000000505167e21 */ /* 0x000fe20008010000 */
[----:B------:R-:W-:Y:S01]  /*2ca0*/  MOV R4, R6 ;  /* 0x0000000600047202 */ /* 0x000fe20000000f00 */
[----:B------:R-:W-:Y:S01]  /*2cb0*/  FADD.FTZ R28, R28, -UR5 ;  /* 0x800000051c1c7e21 */ /* 0x000fe20008010000 */
[----:B------:R-:W1:Y:S01]  /*2cc0*/  LDCU.64 UR22, c[0x0][0x380] ;  /* 0x00007000ff1677ac */ /* 0x000e620008000a00 */
[----:B------:R-:W-:Y:S01]  /*2cd0*/  MOV R5, R9 ;  /* 0x0000000900057202 */ /* 0x000fe20000000f00 */
[----:B------:R-:W-:Y:S01]  /*2ce0*/  FMUL.FTZ R22, R22, UR17 ;  /* 0x0000001116167c20 */ /* 0x000fe20008410000 */
[----:B------:R-:W-:-:S04]  /*2cf0*/  FMUL.FTZ R25, R28, UR17 ;  /* 0x000000111c197c20 */ /* 0x000fc80008410000 */
[----:B-----5:R-:W-:Y:S01]  /*2d00*/  FFMA.FTZ R25, R12, R25, R14 ;  /* 0x000000190c197223 */ /* 0x020fe2000001000e */
[----:B0-----:R-:W-:Y:S02]  /*2d10*/  IMAD R23, R27, UR18, RZ ;  /* 0x000000121b177c24 */ /* 0x001fe4000f8e02ff */
[----:B------:R-:W-:-:S04]  /*2d20*/  IMAD.WIDE.U32 R4, R18, UR18, R4 ;  /* 0x0000001212047c25 */ /* 0x000fc8000f8e0004 */
[----:B------:R-:W-:Y:S02]  /*2d30*/  IMAD R23, R18, UR19, R23 ;  /* 0x0000001312177c24 */ /* 0x000fe4000f8e0217 */
[----:B------:R-:W-:Y:S01]  /*2d40*/  FFMA.FTZ R18, R13, R22, R15 ;  /* 0x000000160d127223 */ /* 0x000fe2000001000f */
[----:B-1----:R-:W-:Y:S02]  /*2d50*/  LEA R22, P1, R4, UR22, 0x1 ;  /* 0x0000001604167c11 */ /* 0x002fe4000f8208ff */
[----:B------:R-:W-:Y:S02]  /*2d60*/  IADD3 R23, PT, PT, R5, R23, RZ ;  /* 0x0000001705177210 */ /* 0x000fe40007ffe0ff */
[----:B------:R-:W-:Y:S02]  /*2d70*/  F2FP.BF16.F32.PACK_AB R5, R18, R25 ;  /* 0x000000191205723e */ /* 0x000fe400000010ff */
[----:B------:R-:W-:-:S05]  /*2d80*/  LEA.HI.X R23, R4, UR23, R23, 0x1, P1 ;  /* 0x0000001704177c11 */ /* 0x000fca00088f0c17 */
[----:B------:R0:W-:Y:S02]  /*2d90*/  STG.E desc[UR24][R22.64], R5 ;  /* 0x0000000516007986 */ /* 0x0001e4000c101918 */
.L_x_1917:
[----:B------:R-:W-:Y:S05]  /*2da0*/  BSYNC.RECONVERGENT B1 ;  /* 0x0000000000017941 */ /* 0x000fea0003800200 */
.L_x_1916:
[----:B------:R-:W-:Y:S01]  /*2db0*/  ISETP.GE.U32.AND P2, PT, R29, UR20, PT ;  /* 0x000000141d007c0c */ /* 0x000fe2000bf46070 */
[----:B------:R-:W-:Y:S01]  /*2dc0*/  BSSY.RECONVERGENT B1, `(.L_x_1918) ;  /* 0x0000021000017945 */ /* 0x000fe20003800200 */
[----:B0-----:R-:W-:Y:S02]  /*2dd0*/  SHF.R.S32.HI R22, RZ, 0x1f, R29 ;  /* 0x0000001fff167819 */ /* 0x001fe4000001141d */
[----:B------:R-:W-:Y:S02]  /*2de0*/  IADD3 R18, PT, PT, R0, 0x60, RZ ;  /* 0x0000006000127810 */ /* 0x000fe40007ffe0ff */
[----:B------:R-:W-:Y:S02]  /*2df0*/  ISETP.GE.AND.EX P2, PT, R22, UR21, PT, P2 ;  /* 0x0000001516007c0c */ /* 0x000fe4000bf46320 */
[----:B------:R-:W-:Y:S02]  /*2e00*/  IADD3 R24, PT, PT, R0, 0x70, RZ ;  /* 0x0000007000187810 */ /* 0x000fe40007ffe0ff */
[----:B------:R-:W-:-:S02]  /*2e10*/  ISETP.GE.U32.AND P3, PT, R3, UR20, PT ;  /* 0x0000001403007c0c */ /* 0x000fc4000bf66070 */
[----:B------:R-:W-:Y:S02]  /*2e20*/  ISETP.GE.U32.AND P4, PT, R18, UR20, PT ;  /* 0x0000001412007c0c */ /* 0x000fe4000bf86070 */
[----:B------:R-:W-:Y:S02]  /*2e30*/  ISETP.GE.U32.AND P1, PT, R24, UR20, PT ;  /* 0x0000001418007c0c */ /* 0x000fe4000bf26070 */
[----:B------:R-:W-:Y:S02]  /*2e40*/  SHF.R.S32.HI R28, RZ, 0x1f, R3 ;  /* 0x0000001fff1c7819 */ /* 0x000fe40000011403 */
[----:B------:R-:W-:Y:S02]  /*2e50*/  SHF.R.S32.HI R25, RZ, 0x1f, R18 ;  /* 0x0000001fff197819 */ /* 0x000fe40000011412 */
[----:B------:R-:W-:Y:S02]  /*2e60*/  SHF.R.S32.HI R27, RZ, 0x1f, R24 ;  /* 0x0000001fff1b7819 */ /* 0x000fe40000011418 */
[----:B------:R-:W-:-:S02]  /*2e70*/  ISETP.GE.AND.EX P3, PT, R28, UR21, PT, P3 ;  /* 0x000000151c007c0c */ /* 0x000fc4000bf66330 */
[----:B------:R-:W-:Y:S02]  /*2e80*/  ISETP.GE.AND.EX P4, PT, R25, UR21, PT, P4 ;  /* 0x0000001519007c0c */ /* 0x000fe4000bf86340 */
[----:B------:R-:W-:Y:S01]  /*2e90*/  ISETP.GE.AND.EX P1, PT, R27, UR21, PT, P1 ;  /* 0x000000151b007c0c */ /* 0x000fe2000bf26310 */
[----:B------:R-:W-:-:S12]  /*2ea0*/  @P2 BRA `(.L_x_1919) ;  /* 0x0000000000482947 */ /* 0x000fd80003800000 */
[----:B------:R-:W0:Y:S01]  /*2eb0*/  LDCU.64 UR18, c[0x0][0x3e0] ;  /* 0x00007c00ff1277ac */ /* 0x000e220008000a00 */
[----:B------:R-:W-:Y:S01]  /*2ec0*/  MOV R5, R9 ;  /* 0x0000000900057202 */ /* 0x000fe20000000f00 */
[----:B------:R-:W-:Y:S02]  /*2ed0*/  IMAD.MOV.U32 R4, RZ, RZ, R6 ;  /* 0x000000ffff047224 */ /* 0x000fe400078e0006 */
[----:B------:R-:W-:Y:S01]  /*2ee0*/  FADD.FTZ R26, R26, -UR5 ;  /* 0x800000051a1a7e21 */ /* 0x000fe20008010000 */
[----:B------:R-:W1:Y:S01]  /*2ef0*/  LDCU.64 UR22, c[0x0][0x380] ;  /* 0x00007000ff1677ac */ /* 0x000e620008000a00 */
[----:B------:R-:W-:-:S04]  /*2f00*/  FADD.FTZ R10, R10, -UR5 ;  /* 0x800000050a0a7e21 */ /* 0x000fc80008010000 */
[----:B------:R-:W-:-:S04]  /*2f10*/  FMUL.FTZ R10, R10, UR17 ;  /* 0x000000110a0a7c20 */ /* 0x000fc80008410000 */
[----:B-----5:R-:W-:Y:S01]  /*2f20*/  FFMA.FTZ R10, R13, R10, R15 ;  /* 0x0000000a0d0a7223 */ /* 0x020fe2000001000f */
[----:B0-----:R-:W-:Y:S02]  /*2f30*/  IMAD R22, R22, UR18, RZ ;  /* 0x0000001216167c24 */ /* 0x001fe4000f8e02ff */
[----:B------:R-:W-:-:S04]  /*2f40*/  IMAD.WIDE.U32 R4, R29, UR18, R4 ;  /* 0x000000121d047c25 */ /* 0x000fc8000f8e0004 */
[----:B------:R-:W-:-:S05]  /*2f50*/  IMAD R22, R29, UR19, R22 ;  /* 0x000000131d167c24 */ /* 0x000fca000f8e0216 */
[----:B------:R-:W-:Y:S02]  /*2f60*/  IADD3 R5, PT, PT, R5, R22, RZ ;  /* 0x0000001605057210 */ /* 0x000fe40007ffe0ff */
[----:B-1----:R-:W-:-:S04]  /*2f70*/  LEA R22, P2, R4, UR22, 0x1 ;  /* 0x0000001604167c11 */ /* 0x002fc8000f8408ff */
[----:B------:R-:W-:Y:S01]  /*2f80*/  LEA.HI.X R23, R4, UR23, R5, 0x1, P2 ;  /* 0x0000001704177c11 */ /* 0x000fe200090f0c05 */
[----:B------:R-:W-:-:S04]  /*2f90*/  FMUL.FTZ R5, R26, UR17 ;  /* 0x000000111a057c20 */ /* 0x000fc80008410000 */
[----:B------:R-:W-:-:S05]  /*2fa0*/  FFMA.FTZ R5, R12, R5, R14 ;  /* 0x000000050c057223 */ /* 0x000fca000001000e */
[----:B------:R-:W-:-:S05]  /*2fb0*/  F2FP.BF16.F32.PACK_AB R5, R10, R5 ;  /* 0x000000050a05723e */ /* 0x000fca00000010ff */
[----:B------:R0:W-:Y:S02]  /*2fc0*/  STG.E desc[UR24][R22.64], R5 ;  /* 0x0000000516007986 */ /* 0x0001e4000c101918 */
.L_x_1919:
[----:B------:R-:W-:Y:S05]  /*2fd0*/  BSYNC.RECONVERGENT B1 ;  /* 0x0000000000017941 */ /* 0x000fea0003800200 */
.L_x_1918:
[----:B------:R-:W-:Y:S04]  /*2fe0*/  BSSY.RECONVERGENT B1, `(.L_x_1920) ;  /* 0x0000014000017945 */ /* 0x000fe80003800200 */
[----:B------:R-:W-:Y:S05]  /*2ff0*/  @P3 BRA `(.L_x_1921) ;  /* 0x0000000000483947 */ /* 0x000fea0003800000 */
[----:B------:R-:W1:Y:S01]  /*3000*/  LDCU.64 UR18, c[0x0][0x3e0] ;  /* 0x00007c00ff1277ac */ /* 0x000e620008000a00 */
[----:B------:R-:W-:Y:S01]  /*3010*/  FADD.FTZ R11, R11, -UR5 ;  /* 0x800000050b0b7e21 */ /* 0x000fe20008010000 */
[----:B------:R-:W-:Y:S01]  /*3020*/  MOV R4, R6 ;  /* 0x0000000600047202 */ /* 0x000fe20000000f00 */
[----:B------:R-:W-:Y:S01]  /*3030*/  FADD.FTZ R21, R21, -UR5 ;  /* 0x8000000515157e21 */ /* 0x000fe20008010000 */
[----:B------:R-:W2:Y:S01]  /*3040*/  LDCU.64 UR22, c[0x0][0x380] ;  /* 0x00007000ff1677ac */ /* 0x000ea20008000a00 */
[----:B0-----:R-:W-:Y:S01]  /*3050*/  MOV R5, R9 ;  /* 0x0000000900057202 */ /* 0x001fe20000000f00 */
[----:B------:R-:W-:Y:S01]  /*3060*/  FMUL.FTZ R10, R11, UR17 ;  /* 0x000000110b0a7c20 */ /* 0x000fe20008410000 */
[----:B------:R-:W-:-:S03]  /*3070*/  FMUL.FTZ R21, R21, UR17 ;  /* 0x0000001115157c20 */ /* 0x000fc60008410000 */
[----:B-----5:R-:W-:Y:S01]  /*3080*/  FFMA.FTZ R22, R13, R10, R15 ;  /* 0x0000000a0d167223 */ /* 0x020fe2000001000f */
[----:B-1----:R-:W-:Y:S02]  /*3090*/  IMAD R28, R28, UR18, RZ ;  /* 0x000000121c1c7c24 */ /* 0x002fe4000f8e02ff */
[----:B------:R-:W-:-:S04]  /*30a0*/  IMAD.WIDE.U32 R4, R3, UR18, R4 ;  /* 0x0000001203047c25 */ /* 0x000fc8000f8e0004 */
[----:B------:R-:W-:Y:S02]  /*30b0*/  IMAD R11, R3, UR19, R28 ;  /* 0x00000013030b7c24 */ /* 0x000fe4000f8e021c */
[----:B------:R-:W-:Y:S01]  /*30c0*/  FFMA.FTZ R3, R12, R21, R14 ;  /* 0x000000150c037223 */ /* 0x000fe2000001000e */
[----:B--2---:R-:W-:Y:S02]  /*30d0*/  LEA R10, P2, R4, UR22, 0x1 ;  /* 0x00000016040a7c11 */ /* 0x004fe4000f8408ff */
[----:B------:R-:W-:Y:S02]  /*30e0*/  IADD3 R11, PT, PT, R5, R11, RZ ;  /* 0x0000000b050b7210 */ /* 0x000fe40007ffe0ff */
[----:B------:R-:W-:Y:S02]  /*30f0*/  F2FP.BF16.F32.PACK_AB R3, R22, R3 ;  /* 0x000000031603723e */ /* 0x000fe400000010ff */
[----:B------:R-:W-:-:S05]  /*3100*/  LEA.HI.X R11, R4, UR23, R11, 0x1, P2 ;  /* 0x00000017040b7c11 */ /* 0x000fca00090f0c0b */
[----:B------:R1:W-:Y:S02]  /*3110*/  STG.E desc[UR24][R10.64], R3 ;  /* 0x000000030a007986 */ /* 0x0003e4000c101918 */
.L_x_1921:
[----:B------:R-:W-:Y:S05]  /*3120*/  BSYNC.RECONVERGENT B1 ;  /* 0x0000000000017941 */ /* 0x000fea0003800200 */
.L_x_1920:
[----:B------:R-:W-:Y:S04]  /*3130*/  BSSY.RECONVERGENT B1, `(.L_x_1922) ;  /* 0x0000014000017945 */ /* 0x000fe80003800200 */
[----:B------:R-:W-:Y:S05]  /*3140*/  @P4 BRA `(.L_x_1923) ;  /* 0x0000000000484947 */ /* 0x000fea0003800000 */
[----:B------:R-:W2:Y:S01]  /*3150*/  LDCU.64 UR18, c[0x0][0x3e0] ;  /* 0x00007c00ff1277ac */ /* 0x000ea20008000a00 */
[----:B------:R-:W-:Y:S01]  /*3160*/  MOV R4, R6 ;  /* 0x0000000600047202 */ /* 0x000fe20000000f00 */
[----:B------:R-:W-:Y:S01]  /*3170*/  FADD.FTZ R20, R20, -UR5 ;  /* 0x8000000514147e21 */ /* 0x000fe20008010000 */
[----:B0-----:R-:W-:Y:S01]  /*3180*/  MOV R5, R9 ;  /* 0x0000000900057202 */ /* 0x001fe20000000f00 */
[----:B------:R-:W0:Y:S01]  /*3190*/  LDCU.64 UR22, c[0x0][0x380] ;  /* 0x00007000ff1677ac */ /* 0x000e220008000a00 */
[----:B------:R-:W-:Y:S01]  /*31a0*/  FADD.FTZ R16, R16, -UR5 ;  /* 0x8000000510107e21 */ /* 0x000fe20008010000 */
[----:B-1----:R-:W-:-:S03]  /*31b0*/  FMUL.FTZ R3, R20, UR17 ;  /* 0x0000001114037c20 */ /* 0x002fc60008410000 */
[----:B------:R-:W-:Y:S01]  /*31c0*/  FMUL.FTZ R16, R16, UR17 ;  /* 0x0000001110107c20 */ /* 0x000fe20008410000 */
[----:B-----5:R-:W-:-:S03]  /*31d0*/  FFMA.FTZ R3, R12, R3, R14 ;  /* 0x000000030c037223 */ /* 0x020fc6000001000e */
[----:B------:R-:W-:Y:S01]  /*31e0*/  FFMA.FTZ R16, R13, R16, R15 ;  /* 0x000000100d107223 */ /* 0x000fe2000001000f */
[----:B--2---:R-:W-:-:S04]  /*31f0*/  IMAD R25, R25, UR18, RZ ;  /* 0x0000001219197c24 */ /* 0x004fc8000f8e02ff */
[----:B------:R-:W-:Y:S01]  /*3200*/  F2FP.BF16.F32.PACK_AB R3, R16, R3 ;  /* 0x000000031003723e */ /* 0x000fe200000010ff */
[----:B------:R-:W-:-:S04]  /*3210*/  IMAD.WIDE.U32 R4, R18, UR18, R4 ;  /* 0x0000001212047c25 */ /* 0x000fc8000f8e0004 */
[----:B------:R-:W-:Y:S01]  /*3220*/  IMAD R25, R18, UR19, R25 ;  /* 0x0000001312197c24 */ /* 0x000fe2000f8e0219 */
[----:B0-----:R-:W-:-:S03]  /*3230*/  LEA R10, P2, R4, UR22, 0x1 ;  /* 0x00000016040a7c11 */ /* 0x001fc6000f8408ff */
[----:B------:R-:W-:-:S05]  /*3240*/  IMAD.IADD R25, R5, 0x1, R25 ;  /* 0x0000000105197824 */ /* 0x000fca00078e0219 */
[----:B------:R-:W-:-:S05]  /*3250*/  LEA.HI.X R11, R4, UR23, R25, 0x1, P2 ;  /* 0x00000017040b7c11 */ /* 0x000fca00090f0c19 */
[----:B------:R2:W-:Y:S02]  /*3260*/  STG.E desc[UR24][R10.64], R3 ;  /* 0x000000030a007986 */ /* 0x0005e4000c101918 */
.L_x_1923:
[----:B------:R-:W-:Y:S05]  /*3270*/  BSYNC.RECONVERGENT B1 ;  /* 0x0000000000017941 */ /* 0x000fea0003800200 */
.L_x_1922:
[----:B------:R-:W-:Y:S05]  /*3280*/  @P1 BRA `(.L_x_1924) ;  /* 0x0000001000881947 */ /* 0x000fea0003800000 */
[----:B------:R-:W3:Y:S01]  /*3290*/  LDCU.64 UR18, c[0x0][0x3e0] ;  /* 0x00007c00ff1277ac */ /* 0x000ee20008000a00 */
[----:B------:R-:W-:Y:S01]  /*32a0*/  MOV R7, R9 ;  /* 0x0000000900077202 */ /* 0x000fe20000000f00 */
[----:B------:R-:W-:Y:S01]  /*32b0*/  FADD.FTZ R19, R19, -UR5 ;  /* 0x8000000513137e21 */ /* 0x000fe20008010000 */
[----:B------:R-:W-:Y:S01]  /*32c0*/  FADD.FTZ R17, R17, -UR5 ;  /* 0x8000000511117e21 */ /* 0x000fe20008010000 */
[----:B------:R-:W4:Y:S02]  /*32d0*/  LDCU.64 UR20, c[0x0][0x380] ;  /* 0x00007000ff1477ac */ /* 0x000f240008000a00 */
[----:B------:R-:W-:Y:S01]  /*32e0*/  FMUL.FTZ R19, R19, UR17 ;  /* 0x0000001113137c20 */ /* 0x000fe20008410000 */
[----:B------:R-:W-:-:S03]  /*32f0*/  FMUL.FTZ R4, R17, UR17 ;  /* 0x0000001111047c20 */ /* 0x000fc60008410000 */
[----:B-12--5:R-:W-:Y:S01]  /*3300*/  FFMA.FTZ R3, R12, R19, R14 ;  /* 0x000000130c037223 */ /* 0x026fe2000001000e */
[----:B------:R-:W-:-:S05]  /*3310*/  FFMA.FTZ R8, R13, R4, R15 ;  /* 0x000000040d087223 */ /* 0x000fca000001000f */
[----:B------:R-:W-:Y:S01]  /*3320*/  F2FP.BF16.F32.PACK_AB R3, R8, R3 ;  /* 0x000000030803723e */ /* 0x000fe200000010ff */
[----:B---3--:R-:W-:Y:S02]  /*3330*/  IMAD R27, R27, UR18, RZ ;  /* 0x000000121b1b7c24 */ /* 0x008fe4000f8e02ff */
[----:B------:R-:W-:-:S04]  /*3340*/  IMAD.WIDE.U32 R6, R24, UR18, R6 ;  /* 0x0000001218067c25 */ /* 0x000fc8000f8e0006 */
[----:B------:R-:W-:Y:S01]  /*3350*/  IMAD R27, R24, UR19, R27 ;  /* 0x00000013181b7c24 */ /* 0x000fe2000f8e021b */
[----:B----4-:R-:W-:-:S04]  /*3360*/  LEA R4, P1, R6, UR20, 0x1 ;  /* 0x0000001406047c11 */ /* 0x010fc8000f8208ff */
[----:B------:R-:W-:-:S04]  /*3370*/  IADD3 R27, PT, PT, R7, R27, RZ ;  /* 0x0000001b071b7210 */ /* 0x000fc80007ffe0ff */
[----:B0-----:R-:W-:-:S05]  /*3380*/  LEA.HI.X R5, R6, UR21, R27, 0x1, P1 ;  /* 0x0000001506057c11 */ /* 0x001fca00088f0c1b */
[----:B------:R3:W-:Y:S01]  /*3390*/  STG.E desc[UR24][R4.64], R3 ;  /* 0x0000000304007986 */ /* 0x0007e2000c101918 */
[----:B------:R-:W-:Y:S05]  /*33a0*/  BRA `(.L_x_1924) ;  /* 0x0000001000407947 */ /* 0x000fea0003800000 */
.L_x_1909:
[----:B------:R-:W0:Y:S01]  /*33b0*/  LDCU.64 UR22, c[0x0][0x3e8] ;  /* 0x00007d00ff1677ac */ /* 0x000e220008000a00 */
[----:B------:R-:W-:Y:S01]  /*33c0*/  BSSY.RECONVERGENT B1, `(.L_x_1925) ;  /* 0x0000020000017945 */ /* 0x000fe20003800200 */
[----:B0-----:R-:W-:-:S04]  /*33d0*/  ISETP.GE.U32.AND P1, PT, R30, UR22, PT ;  /* 0x000000161e007c0c */ /* 0x001fc8000bf26070 */
[----:B------:R-:W-:Y:S01]  /*33e0*/  ISETP.GE.AND.EX P1, PT, R33, UR23, PT, P1 ;  /* 0x0000001721007c0c */ /* 0x000fe2000bf26310 */
[----:B------:R-:W-:-:S12]  /*33f0*/  @P5 BRA `(.L_x_1926) ;  /* 0x0000000000705947 */ /* 0x000fd80003800000 */
[----:B------:R-:W-:Y:S01]  /*3400*/  FADD.FTZ R24, R24, -UR5 ;  /* 0x8000000518187e21 */ /* 0x000fe20008010000 */
[----:B------:R-:W-:Y:S01]  /*3410*/  FADD.FTZ R18, R18, -UR5 ;  /* 0x8000000512127e21 */ /* 0x000fe20008010000 */
[----:B------:R-:W0:Y:S02]  /*3420*/  LDCU.64 UR18, c[0x0][0x3e0] ;  /* 0x00007c00ff1277ac */ /* 0x000e240008000a00 */
[----:B------:R-:W-:Y:S01]  /*3430*/  FMUL.FTZ R23, R24, UR17 ;  /* 0x0000001118177c20 */ /* 0x000fe20008410000 */
[----:B------:R-:W-:Y:S01]  /*3440*/  FMUL.FTZ R18, R18, UR17 ;  /* 0x0000001112127c20 */ /* 0x000fe20008410000 */
[----:B------:R-:W2:Y:S02]  /*3450*/  LDCU.64 UR20, c[0x0][0x380] ;  /* 0x00007000ff1477ac */ /* 0x000ea40008000a00 */
[----:B-----5:R-:W-:Y:S01]  /*3460*/  FFMA.FTZ R22, R12, R23, R14 ;  /* 0x000000170c167223 */ /* 0x020fe2000001000e */
[----:B------:R-:W-:-:S03]  /*3470*/  FFMA.FTZ R18, R13, R18, R15 ;  /* 0x000000120d127223 */ /* 0x000fc6000001000f */
[----:B------:R-:W-:Y:S01]  /*3480*/  FMUL.FTZ R24, R22, -1.4426950216293334961 ;  /* 0xbfb8aa3b16187820 */ /* 0x000fe20000410000 */
[----:B-1----:R-:W-:-:S05]  /*3490*/  FMUL.FTZ R25, R18, -1.4426950216293334961 ;  /* 0xbfb8aa3b12197820 */ /* 0x002fca0000410000 */
[----:B------:R-:W1:Y:S08]  /*34a0*/  MUFU.EX2 R24, R24 ;  /* 0x0000001800187308 */ /* 0x000e700000000800 */
[----:B------:R-:W3:Y:S01]  /*34b0*/  MUFU.EX2 R25, R25 ;  /* 0x0000001900197308 */ /* 0x000ee20000000800 */
[----:B-1----:R-:W-:Y:S01]  /*34c0*/  FADD.FTZ R23, R24, 1 ;  /* 0x3f80000018177421 */ /* 0x002fe20000010000 */
[----:B0-----:R-:W-:-:S04]  /*34d0*/  IMAD R24, R34, UR18, RZ ;  /* 0x0000001222187c24 */ /* 0x001fc8000f8e02ff */
[----:B------:R-:W-:Y:S02]  /*34e0*/  IMAD R24, R0, UR19, R24 ;  /* 0x0000001300187c24 */ /* 0x000fe4000f8e0218 */
[----:B------:R-:W0:Y:S01]  /*34f0*/  MUFU.RCP R23, R23 ;  /* 0x0000001700177308 */ /* 0x000e220000001000 */
[----:B---3--:R-:W-:-:S07]  /*3500*/  FADD.FTZ R25, R25, 1 ;  /* 0x3f80000019197421 */ /* 0x008fce0000010000 */
[----:B------:R-:W1:Y:S01]  /*3510*/  MUFU.RCP R25, R25 ;  /* 0x0000001900197308 */ /* 0x000e620000001000 */
[----:B0-----:R-:W-:Y:S01]  /*3520*/  FMUL.FTZ R22, R22, R23 ;  /* 0x0000001716167220 */ /* 0x001fe20000410000 */
[----:B------:R-:W-:Y:S01]  /*3530*/  MOV R23, R9 ;  /* 0x0000000900177202 */ /* 0x000fe20000000f00 */
[----:B-1----:R-:W-:-:S05]  /*3540*/  FMUL.FTZ R18, R18, R25 ;  /* 0x0000001912127220 */ /* 0x002fca0000410000 */
[----:B------:R-:W-:Y:S02]  /*3550*/  F2FP.BF16.F32.PACK_AB R18, R18, R22 ;  /* 0x000000161212723e */ /* 0x000fe400000010ff */
[----:B------:R-:W-:-:S05]  /*3560*/  MOV R22, R6 ;  /* 0x0000000600167202 */ /* 0x000fca0000000f00 */
[----:B------:R-:W-:-:S05]  /*3570*/  IMAD.WIDE.U32 R22, R0, UR18, R22 ;  /* 0x0000001200167c25 */ /* 0x000fca000f8e0016 */
[----:B------:R-:W-:Y:S02]  /*3580*/  IADD3 R23, PT, PT, R23, R24, RZ ;  /* 0x0000001817177210 */ /* 0x000fe40007ffe0ff */
[----:B--2---:R-:W-:-:S04]  /*3590*/  LEA R24, P2, R22, UR20, 0x1 ;  /* 0x0000001416187c11 */ /* 0x004fc8000f8408ff */
[----:B------:R-:W-:-:S05]  /*35a0*/  LEA.HI.X R25, R22, UR21, R23, 0x1, P2 ;  /* 0x0000001516197c11 */ /* 0x000fca00090f0c17 */
[----:B------:R0:W-:Y:S04]  /*35b0*/  STG.E desc[UR24][R24.64], R18 ;  /* 0x0000001218007986 */ /* 0x0001e8000c101918 */
.L_x_1926:
[----:B------:R-:W-:Y:S05]  /*35c0*/  BSYNC.RECONVERGENT B1 ;  /* 0x0000000000017941 */ /* 0x000fea0003800200 */
.L_x_1925:
[----:B------:R-:W-:Y:S04]  /*35d0*/  BSSY.RECONVERGENT B1, `(.L_x_1927) ;  /* 0x000001e000017945 */ /* 0x000fe80003800200 */
[----:B------:R-:W-:Y:S05]  /*35e0*/  @P1 BRA `(.L_x_1928) ;  /* 0x0000000000701947 */ /* 0x000fea0003800000 */
[----:B------:R-:W-:Y:S01]  /*35f0*/  FADD.FTZ R27, R27, -UR5 ;  /* 0x800000051b1b7e21 */ /* 0x000fe20008010000 */
[----:B0-----:R-:W-:Y:S01]  /*3600*/  FADD.FTZ R18, R3, -UR5 ;  /* 0x8000000503127e21 */ /* 0x001fe20008010000 */
[----:B------:R-:W1:Y:S02]  /*3610*/  LDCU.64 UR18, c[0x0][0x3e0] ;  /* 0x00007c00ff1277ac */ /* 0x000e640008000a00 */
[----:B------:R-:W-:Y:S01]  /*3620*/  FMUL.FTZ R27, R27, UR17 ;  /* 0x000000111b1b7c20 */ /* 0x000fe20008410000 */
[----:B------:R-:W-:Y:S01]  /*3630*/  FMUL.FTZ R18, R18, UR17 ;  /* 0x0000001112127c20 */ /* 0x000fe20008410000 */
[----:B------:R-:W0:Y:S02]  /*3640*/  LDCU.64 UR20, c[0x0][0x380] ;  /* 0x00007000ff1477ac */ /* 0x000e240008000a00 */
[----:B-----5:R-:W-:Y:S01]  /*3650*/  FFMA.FTZ R3, R12, R27, R14 ;  /* 0x0000001b0c037223 */ /* 0x020fe2000001000e */
[----:B------:R-:W-:-:S03]  /*3660*/  FFMA.FTZ R18, R13, R18, R15 ;  /* 0x000000120d127223 */ /* 0x000fc6000001000f */
[----:B------:R-:W-:Y:S01]  /*3670*/  FMUL.FTZ R22, R3, -1.4426950216293334961 ;  /* 0xbfb8aa3b03167820 */ /* 0x000fe20000410000 */
[----:B------:R-:W-:-:S05]  /*3680*/  FMUL.FTZ R23, R18, -1.4426950216293334961 ;  /* 0xbfb8aa3b12177820 */ /* 0x000fca0000410000 */
[----:B------:R-:W2:Y:S01]  /*3690*/  MUFU.EX2 R22, R22 ;  /* 0x0000001600167308 */ /* 0x000ea20000000800 */
[----:B-1----:R-:W-:-:S04]  /*36a0*/  IMAD R25, R33, UR18, RZ ;  /* 0x0000001221197c24 */ /* 0x002fc8000f8e02ff */
[----:B------:R-:W-:-:S03]  /*36b0*/  IMAD R25, R30, UR19, R25 ;  /* 0x000000131e197c24 */ /* 0x000fc6000f8e0219 */
[----:B------:R-:W1:Y:S01]  /*36c0*/  MUFU.EX2 R23, R23 ;  /* 0x0000001700177308 */ /* 0x000e620000000800 */
[----:B--2---:R-:W-:Y:S01]  /*36d0*/  FADD.FTZ R24, R22, 1 ;  /* 0x3f80000016187421 */ /* 0x004fe20000010000 */
[----:B------:R-:W-:-:S06]  /*36e0*/  MOV R22, R6 ;  /* 0x0000000600167202 */ /* 0x000fcc0000000f00 */
[----:B------:R-:W2:Y:S01]  /*36f0*/  MUFU.RCP R24, R24 ;  /* 0x0000001800187308 */ /* 0x000ea20000001000 */
[----:B-1----:R-:W-:Y:S01]  /*3700*/  FADD.FTZ R27, R23, 1 ;  /* 0x3f800000171b7421 */ /* 0x002fe20000010000 */
[----:B------:R-:W-:-:S06]  /*3710*/  MOV R23, R9 ;  /* 0x0000000900177202 */ /* 0x000fcc0000000f00 */
[----:B------:R-:W1:Y:S01]  /*3720*/  MUFU.RCP R27, R27 ;  /* 0x0000001b001b7308 */ /* 0x000e620000001000 */
[----:B------:R-:W-:-:S04]  /*3730*/  IMAD.WIDE.U32 R22, R30, UR18, R22 ;  /* 0x000000121e167c25 */ /* 0x000fc8000f8e0016 */
[----:B------:R-:W-:Y:S02]  /*3740*/  IMAD.IADD R25, R23, 0x1, R25 ;  /* 0x0000000117197824 */ /* 0x000fe400078e0219 */
[----:B--2---:R-:W-:Y:S01]  /*3750*/  FMUL.FTZ R3, R3, R24 ;  /* 0x0000001803037220 */ /* 0x004fe20000410000 */
[----:B0-----:R-:W-:-:S04]  /*3760*/  LEA R24, P1, R22, UR20, 0x1 ;  /* 0x0000001416187c11 */ /* 0x001fc8000f8208ff */
[----:B------:R-:W-:Y:S01]  /*3770*/  LEA.HI.X R25, R22, UR21, R25, 0x1, P1 ;  /* 0x0000001516197c11 */ /* 0x000fe200088f0c19 */
[----:B-1----:R-:W-:-:S05]  /*3780*/  FMUL.FTZ R18, R18, R27 ;  /* 0x0000001b12127220 */ /* 0x002fca0000410000 */
[----:B------:R-:W-:-:S05]  /*3790*/  F2FP.BF16.F32.PACK_AB R3, R18, R3 ;  /* 0x000000031203723e */ /* 0x000fca00000010ff */
[----:B------:R2:W-:Y:S02]  /*37a0*/  STG.E desc[UR24][R24.64], R3 ;  /* 0x0000000318007986 */ /* 0x0005e4000c101918 */
.L_x_1928:
[----:B------:R-:W-:Y:S05]  /*37b0*/  BSYNC.RECONVERGENT B1 ;  /* 0x0000000000017941 */ /* 0x000fea0003800200 */
.L_x_1927:
[C---:B0-2---:R-:W-:Y:S01]  /*37c0*/  IADD3 R24, PT, PT, R0.reuse, 0x20, RZ ;  /* 0x0000002000187810 */ /* 0x045fe20007ffe0ff */
        /* <DEDUP_REMOVED lines=17> */
[----:B-1----:R-:W-:Y:S01]  /*38e0*/  FMUL.FTZ R25, R3, -1.4426950216293334961 ;  /* 0xbfb8aa3b03197820 */ /* 0x002fe20000410000 */
[----:B------:R-:W-:-:S05]  /*38f0*/  FMUL.FTZ R29, R4, -1.4426950216293334961 ;  /* 0xbfb8aa3b041d7820 */ /* 0x000fca0000410000 */
[----:B------:R-:W1:Y:S08]  /*3900*/  MUFU.EX2 R25, R25 ;  /* 0x0000001900197308 */ /* 0x000e700000000800 */
[----:B------:R-:W3:Y:S01]  /*3910*/  MUFU.EX2 R29, R29 ;  /* 0x0000001d001d7308 */ /* 0x000ee20000000800 */
[----:B-1----:R-:W-:-:S07]  /*3920*/  FADD.FTZ R23, R25, 1 ;  /* 0x3f80000019177421 */ /* 0x002fce0000010000 */
[----:B------:R-:W1:Y:S01]  /*3930*/  MUFU.RCP R23, R23 ;  /* 0x0000001700177308 */ /* 0x000e620000001000 */
[----:B---3--:R-:W-:-:S07]  /*3940*/  FADD.FTZ R29, R29, 1 ;  /* 0x3f8000001d1d7421 */ /* 0x008fce0000010000 */
[----:B------:R-:W3:Y:S01]  /*3950*/  MUFU.RCP R25, R29 ;  /* 0x0000001d00197308 */ /* 0x000ee20000001000 */
[----:B-1----:R-:W-:Y:S01]  /*3960*/  FMUL.FTZ R3, R3, R23 ;  /* 0x0000001703037220 */ /* 0x002fe20000410000 */
[----:B0-----:R-:W-:Y:S01]  /*3970*/  IMAD R23, R22, UR18, RZ ;  /* 0x0000001216177c24 */ /* 0x001fe2000f8e02ff */
[----:B------:R-:W-:Y:S01]  /*3980*/  MOV R22, R6 ;  /* 0x0000000600167202 */ /* 0x000fe20000000f00 */
[----:B---3--:R-:W-:Y:S02]  /*3990*/  FMUL.FTZ R4, R4, R25 ;  /* 0x0000001904047220 */ /* 0x008fe40000410000 */
[----:B------:R-:W-:Y:S01]  /*39a0*/  IMAD R25, R24, UR19, R23 ;  /* 0x0000001318197c24 */ /* 0x000fe2000f8e0217 */
[----:B------:R-:W-:Y:S02]  /*39b0*/  MOV R23, R9 ;  /* 0x0000000900177202 */ /* 0x000fe40000000f00 */
[----:B------:R-:W-:Y:S01]  /*39c0*/  F2FP.BF16.F32.PACK_AB R3, R4, R3 ;  /* 0x000000030403723e */ /* 0x000fe200000010ff */
[----:B------:R-:W-:-:S05]  /*39d0*/  IMAD.WIDE.U32 R22, R24, UR18, R22 ;  /* 0x0000001218167c25 */ /* 0x000fca000f8e0016 */
[----:B------:R-:W-:Y:S02]  /*39e0*/  IADD3 R25, PT, PT, R23, R25, RZ ;  /* 0x0000001917197210 */ /* 0x000fe40007ffe0ff */
[----:B--2---:R-:W-:-:S04]  /*39f0*/  LEA R24, P1, R22, UR20, 0x1 ;  /* 0x0000001416187c11 */ /* 0x004fc8000f8208ff */
[----:B------:R-:W-:-:S05]  /*3a00*/  LEA.HI.X R25, R22, UR21, R25, 0x1, P1 ;  /* 0x0000001516197c11 */ /* 0x000fca00088f0c19 */
[----:B------:R0:W-:Y:S04]  /*3a10*/  STG.E desc[UR24][R24.64], R3 ;  /* 0x0000000318007986 */ /* 0x0001e8000c101918 */
.L_x_1930:
[----:B------:R-:W-:Y:S05]  /*3a20*/  BSYNC.RECONVERGENT B1 ;  /* 0x0000000000017941 */ /* 0x000fea0003800200 */
.L_x_1929:
[----:B------:R-:W-:Y:S01]  /*3a30*/  BSSY.RECONVERGENT B1, `(.L_x_1931) ;  /* 0x0000020000017945 */ /* 0x000fe20003800200 */
[C---:B0-----:R-:W-:Y:S02]  /*3a40*/  IADD3 R24, PT, PT, R0.reuse, 0x40, RZ ;  /* 0x0000004000187810 */ /* 0x041fe40007ffe0ff */
[----:B------:R-:W-:Y:S01]  /*3a50*/  IADD3 R3, PT, PT, R0, 0x50, RZ ;  /* 0x0000005000037810 */ /* 0x000fe20007ffe0ff */
[----:B------:R-:W-:Y:S06]  /*3a60*/  @P2 BRA `(.L_x_1932) ;  /* 0x0000000000702947 */ /* 0x000fec0003800000 */
[----:B------:R-:W-:Y:S01]  /*3a70*/  FADD.FTZ R28, R28, -UR5 ;  /* 0x800000051c1c7e21 */ /* 0x000fe20008010000 */
[----:B------:R-:W-:Y:S01]  /*3a80*/  FADD.FTZ R5, R5, -UR5 ;  /* 0x8000000505057e21 */ /* 0x000fe20008010000 */
[----:B------:R-:W0:Y:S02]  /*3a90*/  LDCU.64 UR18, c[0x0][0x3e0] ;  /* 0x00007c00ff1277ac */ /* 0x000e240008000a00 */
[----:B------:R-:W-:Y:S01]  /*3aa0*/  FMUL.FTZ R23, R28, UR17 ;  /* 0x000000111c177c20 */ /* 0x000fe20008410000 */
[----:B------:R-:W-:Y:S01]  /*3ab0*/  FMUL.FTZ R22, R5, UR17 ;  /* 0x0000001105167c20 */ /* 0x000fe20008410000 */
[----:B------:R-:W2:Y:S01]  /*3ac0*/  LDCU.64 UR20, c[0x0][0x380] ;  /* 0x00007000ff1477ac */ /* 0x000ea20008000a00 */
[----:B------:R-:W-:Y:S01]  /*3ad0*/  MOV R5, R9 ;  /* 0x0000000900057202 */ /* 0x000fe20000000f00 */
[----:B-----5:R-:W-:Y:S01]  /*3ae0*/  FFMA.FTZ R28, R12, R23, R14 ;  /* 0x000000170c1c7223 */ /* 0x020fe2000001000e */
[----:B-1----:R-:W-:-:S03]  /*3af0*/  FFMA.FTZ R25, R13, R22, R15 ;  /* 0x000000160d197223 */ /* 0x002fc6000001000f */
[----:B------:R-:W-:Y:S01]  /*3b00*/  FMUL.FTZ R4, R28, -1.4426950216293334961 ;  /* 0xbfb8aa3b1c047820 */ /* 0x000fe20000410000 */
[----:B------:R-:W-:-:S05]  /*3b10*/  FMUL.FTZ R29, R25, -1.4426950216293334961 ;  /* 0xbfb8aa3b191d7820 */ /* 0x000fca0000410000 */
[----:B------:R-:W1:Y:S01]  /*3b20*/  MUFU.EX2 R4, R4 ;  /* 0x0000000400047308 */ /* 0x000e620000000800 */
[----:B0-----:R-:W-:-:S04]  /*3b30*/  IMAD R27, R27, UR18, RZ ;  /* 0x000000121b1b7c24 */ /* 0x001fc8000f8e02ff */
[----:B------:R-:W-:-:S03]  /*3b40*/  IMAD R27, R18, UR19, R27 ;  /* 0x00000013121b7c24 */ /* 0x000fc6000f8e021b */
[----:B------:R-:W0:Y:S01]  /*3b50*/  MUFU.EX2 R29, R29 ;  /* 0x0000001d001d7308 */ /* 0x000e220000000800 */
[----:B-1----:R-:W-:Y:S01]  /*3b60*/  FADD.FTZ R22, R4, 1 ;  /* 0x3f80000004167421 */ /* 0x002fe20000010000 */
[----:B------:R-:W-:-:S04]  /*3b70*/  IMAD.MOV.U32 R4, RZ, RZ, R6 ;  /* 0x000000ffff047224 */ /* 0x000fc800078e0006 */
[----:B------:R-:W-:Y:S02]  /*3b80*/  IMAD.WIDE.U32 R4, R18, UR18, R4 ;  /* 0x0000001212047c25 */ /* 0x000fe4000f8e0004 */
[----:B------:R-:W1:Y:S02]  /*3b90*/  MUFU.RCP R22, R22 ;  /* 0x0000001600167308 */ /* 0x000e640000001000 */
[----:B0-----:R-:W-:Y:S01]  /*3ba0*/  FADD.FTZ R29, R29, 1 ;  /* 0x3f8000001d1d7421 */ /* 0x001fe20000010000 */
[----:B------:R-:W-:-:S05]  /*3bb0*/  IADD3 R27, PT, PT, R5, R27, RZ ;  /* 0x0000001b051b7210 */ /* 0x000fca0007ffe0ff */
[----:B------:R-:W0:Y:S01]  /*3bc0*/  MUFU.RCP R23, R29 ;  /* 0x0000001d00177308 */ /* 0x000e220000001000 */
[----:B-1----:R-:W-:Y:S01]  /*3bd0*/  FMUL.FTZ R28, R28, R22 ;  /* 0x000000161c1c7220 */ /* 0x002fe20000410000 */
[----:B--2---:R-:W-:Y:S01]  /*3be0*/  LEA R22, P1, R4, UR20, 0x1 ;  /* 0x0000001404167c11 */ /* 0x004fe2000f8208ff */
[----:B0-----:R-:W-:-:S03]  /*3bf0*/  FMUL.FTZ R25, R25, R23 ;  /* 0x0000001719197220 */ /* 0x001fc60000410000 */
[----:B------:R-:W-:Y:S02]  /*3c00*/  LEA.HI.X R23, R4, UR21, R27, 0x1, P1 ;  /* 0x0000001504177c11 */ /* 0x000fe400088f0c1b */
[----:B------:R-:W-:-:S05]  /*3c10*/  F2FP.BF16.F32.PACK_AB R25, R25, R28 ;  /* 0x0000001c1919723e */ /* 0x000fca00000010ff */
[----:B------:R0:W-:Y:S02]  /*3c20*/  STG.E desc[UR24][R22.64], R25 ;  /* 0x0000001916007986 */ /* 0x0001e4000c101918 */
.L_x_1932:
[----:B------:R-:W-:Y:S05]  /*3c30*/  BSYNC.RECONVERGENT B1 ;  /* 0x0000000000017941 */ /* 0x000fea0003800200 */
.L_x_1931:
        /* <DEDUP_REMOVED lines=24> */
[----:B------:R-:W-:-:S06]  /*3dc0*/  FMUL.FTZ R29, R23, -1.4426950216293334961 ;  /* 0xbfb8aa3b171d7820 */ /* 0x000fcc0000410000 */
[----:B------:R-:W1:Y:S02]  /*3dd0*/  MUFU.EX2 R29, R29 ;  /* 0x0000001d001d7308 */ /* 0x000e640000000800 */
[----:B-1----:R-:W-:-:S06]  /*3de0*/  FADD.FTZ R25, R29, 1 ;  /* 0x3f8000001d197421 */ /* 0x002fcc0000010000 */
[----:B------:R-:W1:Y:S02]  /*3df0*/  MUFU.RCP R25, R25 ;  /* 0x0000001900197308 */ /* 0x000e640000001000 */
[----:B-1----:R-:W-:Y:S01]  /*3e00*/  FMUL.FTZ R10, R23, R25 ;  /* 0x00000019170a7220 */ /* 0x002fe20000410000 */
[----:B------:R-:W-:Y:S01]  /*3e10*/  FMUL.FTZ R23, R26, -1.4426950216293334961 ;  /* 0xbfb8aa3b1a177820 */ /* 0x000fe20000410000 */
[----:B0-----:R-:W-:Y:S01]  /*3e20*/  IMAD R25, R22, UR18, RZ ;  /* 0x0000001216197c24 */ /* 0x001fe2000f8e02ff */
[----:B------:R-:W-:-:S03]  /*3e30*/  MOV R22, R6 ;  /* 0x0000000600167202 */ /* 0x000fc60000000f00 */
[----:B------:R-:W-:Y:S01]  /*3e40*/  IMAD R25, R24, UR19, R25 ;  /* 0x0000001318197c24 */ /* 0x000fe2000f8e0219 */
[----:B------:R-:W0:Y:S02]  /*3e50*/  MUFU.EX2 R23, R23 ;  /* 0x0000001700177308 */ /* 0x000e240000000800 */
[----:B0-----:R-:W-:Y:S01]  /*3e60*/  FADD.FTZ R29, R23, 1 ;  /* 0x3f800000171d7421 */ /* 0x001fe20000010000 */
[----:B------:R-:W-:-:S05]  /*3e70*/  MOV R23, R9 ;  /* 0x0000000900177202 */ /* 0x000fca0000000f00 */
[----:B------:R-:W0:Y:S01]  /*3e80*/  MUFU.RCP R29, R29 ;  /* 0x0000001d001d7308 */ /* 0x000e220000001000 */
[----:B------:R-:W-:-:S05]  /*3e90*/  IMAD.WIDE.U32 R22, R24, UR18, R22 ;  /* 0x0000001218167c25 */ /* 0x000fca000f8e0016 */
[----:B------:R-:W-:Y:S02]  /*3ea0*/  IADD3 R25, PT, PT, R23, R25, RZ ;  /* 0x0000001917197210 */ /* 0x000fe40007ffe0ff */
[----:B--2---:R-:W-:-:S04]  /*3eb0*/  LEA R24, P2, R22, UR20, 0x1 ;  /* 0x0000001416187c11 */ /* 0x004fc8000f8408ff */
[----:B------:R-:W-:Y:S01]  /*3ec0*/  LEA.HI.X R25, R22, UR21, R25, 0x1, P2 ;  /* 0x0000001516197c11 */ /* 0x000fe200090f0c19 */
[----:B0-----:R-:W-:-:S05]  /*3ed0*/  FMUL.FTZ R26, R26, R29 ;  /* 0x0000001d1a1a7220 */ /* 0x001fca0000410000 */
[----:B------:R-:W-:-:S05]  /*3ee0*/  F2FP.BF16.F32.PACK_AB R23, R26, R10 ;  /* 0x0000000a1a17723e */ /* 0x000fca00000010ff */
[----:B------:R0:W-:Y:S02]  /*3ef0*/  STG.E desc[UR24][R24.64], R23 ;  /* 0x0000001718007986 */ /* 0x0001e4000c101918 */
.L_x_1934:
[----:B------:R-:W-:Y:S05]  /*3f00*/  BSYNC.RECONVERGENT B1 ;  /* 0x0000000000017941 */ /* 0x000fea0003800200 */
.L_x_1933:
[----:B------:R-:W-:Y:S04]  /*3f10*/  BSSY.RECONVERGENT B1, `(.L_x_1935) ;  /* 0x000001e000017945 */ /* 0x000fe80003800200 */
[----:B------:R-:W-:Y:S05]  /*3f20*/  @P3 BRA `(.L_x_1936) ;  /* 0x0000000000703947 */ /* 0x000fea0003800000 */
[----:B------:R-:W-:Y:S01]  /*3f30*/  FADD.FTZ R21, R21, -UR5 ;  /* 0x8000000515157e21 */ /* 0x000fe20008010000 */
[----:B------:R-:W-:Y:S01]  /*3f40*/  FADD.FTZ R11, R11, -UR5 ;  /* 0x800000050b0b7e21 */ /* 0x000fe20008010000 */
[----:B------:R-:W2:Y:S02]  /*3f50*/  LDCU.64 UR18, c[0x0][0x3e0] ;  /* 0x00007c00ff1277ac */ /* 0x000ea40008000a00 */
[----:B------:R-:W-:Y:S01]  /*3f60*/  FMUL.FTZ R21, R21, UR17 ;  /* 0x0000001115157c20 */ /* 0x000fe20008410000 */
[----:B0-----:R-:W-:Y:S01]  /*3f70*/  FMUL.FTZ R24, R11, UR17 ;  /* 0x000000110b187c20 */ /* 0x001fe20008410000 */
[----:B------:R-:W0:Y:S01]  /*3f80*/  LDCU.64 UR20, c[0x0][0x380] ;  /* 0x00007000ff1477ac */ /* 0x000e220008000a00 */
[----:B------:R-:W-:Y:S01]  /*3f90*/  MOV R11, R9 ;  /* 0x00000009000b7202 */ /* 0x000fe20000000f00 */
[----:B-----5:R-:W-:Y:S01]  /*3fa0*/  FFMA.FTZ R22, R12, R21, R14 ;  /* 0x000000150c167223 */ /* 0x020fe2000001000e */
[----:B------:R-:W-:-:S03]  /*3fb0*/  FFMA.FTZ R21, R13, R24, R15 ;  /* 0x000000180d157223 */ /* 0x000fc6000001000f */
[----:B------:R-:W-:Y:S01]  /*3fc0*/  FMUL.FTZ R10, R22, -1.4426950216293334961 ;  /* 0xbfb8aa3b160a7820 */ /* 0x000fe20000410000 */
[----:B------:R-:W-:-:S05]  /*3fd0*/  FMUL.FTZ R26, R21, -1.4426950216293334961 ;  /* 0xbfb8aa3b151a7820 */ /* 0x000fca0000410000 */
[----:B------:R-:W1:Y:S01]  /*3fe0*/  MUFU.EX2 R10, R10 ;  /* 0x0000000a000a7308 */ /* 0x000e620000000800 */
[----:B--2---:R-:W-:-:S04]  /*3ff0*/  IMAD R28, R28, UR18, RZ ;  /* 0x000000121c1c7c24 */ /* 0x004fc8000f8e02ff */
[----:B------:R-:W-:-:S03]  /*4000*/  IMAD R29, R3, UR19, R28 ;  /* 0x00000013031d7c24 */ /* 0x000fc6000f8e021c */
[----:B------:R-:W2:Y:S01]  /*4010*/  MUFU.EX2 R26, R26 ;  /* 0x0000001a001a7308 */ /* 0x000ea20000000800 */
[----:B-1----:R-:W-:Y:S01]  /*4020*/  FADD.FTZ R25, R10, 1 ;  /* 0x3f8000000a197421 */ /* 0x002fe20000010000 */
[----:B------:R-:W-:-:S06]  /*4030*/  IMAD.MOV.U32 R10, RZ, RZ, R6 ;  /* 0x000000ffff0a7224 */ /* 0x000fcc00078e0006 */
[----:B------:R-:W1:Y:S01]  /*4040*/  MUFU.RCP R23, R25 ;  /* 0x0000001900177308 */ /* 0x000e620000001000 */
[----:B------:R-:W-:-:S04]  /*4050*/  IMAD.WIDE.U32 R10, R3, UR18, R10 ;  /* 0x00000012030a7c25 */ /* 0x000fc8000f8e000a */
[----:B--2---:R-:W-:Y:S01]  /*4060*/  FADD.FTZ R24, R26, 1 ;  /* 0x3f8000001a187421 */ /* 0x004fe20000010000 */
[----:B------:R-:W-:-:S05]  /*4070*/  IADD3 R29, PT, PT, R11, R29, RZ ;  /* 0x0000001d0b1d7210 */ /* 0x000fca0007ffe0ff */
[----:B------:R-:W2:Y:S01]  /*4080*/  MUFU.RCP R24, R24 ;  /* 0x0000001800187308 */ /* 0x000ea20000001000 */
[----:B-1----:R-:W-:Y:S01]  /*4090*/  FMUL.FTZ R3, R22, R23 ;  /* 0x0000001716037220 */ /* 0x002fe20000410000 */
[----:B0-----:R-:W-:-:S04]  /*40a0*/  LEA R22, P2, R10, UR20, 0x1 ;  /* 0x000000140a167c11 */ /* 0x001fc8000f8408ff */
[----:B------:R-:W-:Y:S01]  /*40b0*/  LEA.HI.X R23, R10, UR21, R29, 0x1, P2 ;  /* 0x000000150a177c11 */ /* 0x000fe200090f0c1d */
[----:B--2---:R-:W-:-:S05]  /*40c0*/  FMUL.FTZ R26, R21, R24 ;  /* 0x00000018151a7220 */ /* 0x004fca0000410000 */
[----:B------:R-:W-:-:S05]  /*40d0*/  F2FP.BF16.F32.PACK_AB R3, R26, R3 ;  /* 0x000000031a03723e */ /* 0x000fca00000010ff */
[----:B------:R2:W-:Y:S02]  /*40e0*/  STG.E desc[UR24][R22.64], R3 ;  /* 0x0000000316007986 */ /* 0x0005e4000c101918 */
.L_x_1936:
[----:B------:R-:W-:Y:S05]  /*40f0*/  BSYNC.RECONVERGENT B1 ;  /* 0x0000000000017941 */ /* 0x000fea0003800200 */
.L_x_1935:
[----:B------:R-:W-:Y:S04]  /*4100*/  BSSY.RECONVERGENT B1, `(.L_x_1937) ;  /* 0x000001e000017945 */ /* 0x000fe80003800200 */
[----:B------:R-:W-:Y:S05]  /*4110*/  @P4 BRA `(.L_x_1938) ;  /* 0x0000000000704947 */ /* 0x000fea0003800000 */
[----:B------:R-:W-:Y:S01]  /*4120*/  FADD.FTZ R20, R20, -UR5 ;  /* 0x8000000514147e21 */ /* 0x000fe20008010000 */
[----:B------:R-:W-:Y:S01]  /*4130*/  FADD.FTZ R10, R16, -UR5 ;  /* 0x80000005100a7e21 */ /* 0x000fe20008010000 */
[----:B------:R-:W0:Y:S01]  /*4140*/  LDCU.64 UR18, c[0x0][0x3e0] ;  /* 0x00007c00ff1277ac */ /* 0x000e220008000a00 */
[----:B------:R-:W-:Y:S01]  /*4150*/  MOV R11, R9 ;  /* 0x00000009000b7202 */ /* 0x000fe20000000f00 */
[----:B--2---:R-:W-:Y:S01]  /*4160*/  FMUL.FTZ R3, R20, UR17 ;  /* 0x0000001114037c20 */ /* 0x004fe20008410000 */
[----:B------:R-:W-:Y:S01]  /*4170*/  FMUL.FTZ R20, R10, UR17 ;  /* 0x000000110a147c20 */ /* 0x000fe20008410000 */
[----:B------:R-:W2:Y:S02]  /*4180*/  LDCU.64 UR20, c[0x0][0x380] ;  /* 0x00007000ff1477ac */ /* 0x000ea40008000a00 */
[----:B-----5:R-:W-:Y:S01]  /*4190*/  FFMA.FTZ R16, R12, R3, R14 ;  /* 0x000000030c107223 */ /* 0x020fe2000001000e */
[----:B------:R-:W-:-:S03]  /*41a0*/  FFMA.FTZ R3, R13, R20, R15 ;  /* 0x000000140d037223 */ /* 0x000fc6000001000f */
[----:B------:R-:W-:Y:S01]  /*41b0*/  FMUL.FTZ R10, R16, -1.4426950216293334961 ;  /* 0xbfb8aa3b100a7820 */ /* 0x000fe20000410000 */
[----:B------:R-:W-:-:S05]  /*41c0*/  FMUL.FTZ R20, R3, -1.4426950216293334961 ;  /* 0xbfb8aa3b03147820 */ /* 0x000fca0000410000 */
[----:B------:R-:W3:Y:S01]  /*41d0*/  MUFU.EX2 R10, R10 ;  /* 0x0000000a000a7308 */ /* 0x000ee20000000800 */
[----:B01----:R-:W-:-:S04]  /*41e0*/  IMAD R25, R18, UR18, RZ ;  /* 0x0000001212197c24 */ /* 0x003fc8000f8e02ff */
[----:B------:R-:W-:-:S03]  /*41f0*/  IMAD R25, R4, UR19, R25 ;  /* 0x0000001304197c24 */ /* 0x000fc6000f8e0219 */
[----:B------:R-:W0:Y:S01]  /*4200*/  MUFU.EX2 R20, R20 ;  /* 0x0000001400147308 */ /* 0x000e220000000800 */
[----:B---3--:R-:W-:Y:S01]  /*4210*/  FADD.FTZ R22, R10, 1 ;  /* 0x3f8000000a167421 */ /* 0x008fe20000010000 */
[----:B------:R-:W-:-:S06]  /*4220*/  MOV R10, R6 ;  /* 0x00000006000a7202 */ /* 0x000fcc0000000f00 */
[----:B------:R-:W1:Y:S01]  /*4230*/  MUFU.RCP R21, R22 ;  /* 0x0000001600157308 */ /* 0x000e620000001000 */
[----:B------:R-:W-:-:S04]  /*4240*/  IMAD.WIDE.U32 R10, R4, UR18, R10 ;  /* 0x00000012040a7c25 */ /* 0x000fc8000f8e000a */
[----:B0-----:R-:W-:Y:S01]  /*4250*/  FADD.FTZ R23, R20, 1 ;  /* 0x3f80000014177421 */ /* 0x001fe20000010000 */
[----:B--2---:R-:W-:-:S03]  /*4260*/  LEA R20, P2, R10, UR20, 0x1 ;  /* 0x000000140a147c11 */ /* 0x004fc6000f8408ff */
[----:B------:R-:W0:Y:S01]  /*4270*/  MUFU.RCP R24, R23 ;  /* 0x0000001700187308 */ /* 0x000e220000001000 */
[----:B------:R-:W-:Y:S01]  /*4280*/  IADD3 R25, PT, PT, R11, R25, RZ ;  /* 0x000000190b197210 */ /* 0x000fe20007ffe0ff */
[----:B-1----:R-:W-:-:S03]  /*4290*/  FMUL.FTZ R16, R16, R21 ;  /* 0x0000001510107220 */ /* 0x002fc60000410000 */
[----:B------:R-:W-:Y:S01]  /*42a0*/  LEA.HI.X R21, R10, UR21, R25, 0x1, P2 ;  /* 0x000000150a157c11 */ /* 0x000fe200090f0c19 */
[----:B0-----:R-:W-:-:S05]  /*42b0*/  FMUL.FTZ R3, R3, R24 ;  /* 0x0000001803037220 */ /* 0x001fca0000410000 */
[----:B------:R-:W-:-:S05]  /*42c0*/  F2FP.BF16.F32.PACK_AB R3, R3, R16 ;  /* 0x000000100303723e */ /* 0x000fca00000010ff */
[----:B------:R3:W-:Y:S02]  /*42d0*/  STG.E desc[UR24][R20.64], R3 ;  /* 0x0000000314007986 */ /* 0x0007e4000c101918 */
.L_x_1938:
[----:B------:R-:W-:Y:S05]  /*42e0*/  BSYNC.RECONVERGENT B1 ;  /* 0x0000000000017941 */ /* 0x000fea0003800200 */
.L_x_1937:
[----:B------:R-:W-:Y:S05]  /*42f0*/  @P1 BRA `(.L_x_1924) ;  /* 0x00000000006c1947 */ /* 0x000fea0003800000 */
[----:B------:R-:W-:Y:S01]  /*4300*/  FADD.FTZ R19, R19, -UR5 ;  /* 0x8000000513137e21 */ /* 0x000fe20008010000 */
[----:B------:R-:W-:Y:S01]  /*4310*/  FADD.FTZ R17, R17, -UR5 ;  /* 0x8000000511117e21 */ /* 0x000fe20008010000 */
[----:B------:R-:W4:Y:S01]  /*4320*/  LDCU.64 UR18, c[0x0][0x3e0] ;  /* 0x00007c00ff1277ac */ /* 0x000f220008000a00 */
[----:B------:R-:W-:Y:S01]  /*4330*/  MOV R7, R9 ;  /* 0x0000000900077202 */ /* 0x000fe20000000f00 */
[----:B------:R-:W-:Y:S01]  /*4340*/  FMUL.FTZ R19, R19, UR17 ;  /* 0x0000001113137c20 */ /* 0x000fe20008410000 */
[----:B------:R-:W-:Y:S01]  /*4350*/  FMUL.FTZ R4, R17, UR17 ;  /* 0x0000001111047c20 */ /* 0x000fe20008410000 */
[----:B------:R-:W0:Y:S02]  /*4360*/  LDCU.64 UR20, c[0x0][0x380] ;  /* 0x00007000ff1477ac */ /* 0x000e240008000a00 */
[----:B-----5:R-:W-:Y:S01]  /*4370*/  FFMA.FTZ R19, R12, R19, R14 ;  /* 0x000000130c137223 */ /* 0x020fe2000001000e */
[----:B------:R-:W-:-:S03]  /*4380*/  FFMA.FTZ R13, R13, R4, R15 ;  /* 0x000000040d0d7223 */ /* 0x000fc6000001000f */
[----:B--23--:R-:W-:Y:S01]  /*4390*/  FMUL.FTZ R3, R19, -1.4426950216293334961 ;  /* 0xbfb8aa3b13037820 */ /* 0x00cfe20000410000 */
[----:B------:R-:W-:-:S05]  /*43a0*/  FMUL.FTZ R4, R13, -1.4426950216293334961 ;  /* 0xbfb8aa3b0d047820 */ /* 0x000fca0000410000 */
[----:B------:R-:W2:Y:S01]  /*43b0*/  MUFU.EX2 R3, R3 ;  /* 0x0000000300037308 */ /* 0x000ea20000000800 */
[----:B----4-:R-:W-:Y:S02]  /*43c0*/  IMAD R12, R27, UR18, RZ ;  /* 0x000000121b0c7c24 */ /* 0x010fe4000f8e02ff */
[----:B------:R-:W-:-:S05]  /*43d0*/  IMAD.WIDE.U32 R6, R5, UR18, R6 ;  /* 0x0000001205067c25 */ /* 0x000fca000f8e0006 */
[----:B------:R-:W3:Y:S01]  /*43e0*/  MUFU.EX2 R4, R4 ;  /* 0x0000000400047308 */ /* 0x000ee20000000800 */
[----:B------:R-:W-:-:S05]  /*43f0*/  IMAD R5, R5, UR19, R12 ;  /* 0x0000001305057c24 */ /* 0x000fca000f8e020c */
[----:B------:R-:W-:Y:S01]  /*4400*/  IADD3 R5, PT, PT, R7, R5, RZ ;  /* 0x0000000507057210 */ /* 0x000fe20007ffe0ff */
[----:B--2---:R-:W-:-:S06]  /*4410*/  FADD.FTZ R8, R3, 1 ;  /* 0x3f80000003087421 */ /* 0x004fcc0000010000 */
[----:B------:R-:W2:Y:S01]  /*4420*/  MUFU.RCP R8, R8 ;  /* 0x0000000800087308 */ /* 0x000ea20000001000 */
[----:B---3--:R-:W-:Y:S01]  /*4430*/  FADD.FTZ R10, R4, 1 ;  /* 0x3f800000040a7421 */ /* 0x008fe20000010000 */
[----:B0-----:R-:W-:-:S04]  /*4440*/  LEA R4, P1, R6, UR20, 0x1 ;  /* 0x0000001406047c11 */ /* 0x001fc8000f8208ff */
[----:B------:R-:W-:Y:S02]  /*4450*/  LEA.HI.X R5, R6, UR21, R5, 0x1, P1 ;  /* 0x0000001506057c11 */ /* 0x000fe400088f0c05 */
[----:B------:R-:W0:Y:S01]  /*4460*/  MUFU.RCP R10, R10 ;  /* 0x0000000a000a7308 */ /* 0x000e220000001000 */
[----:B--2---:R-:W-:Y:S01]  /*4470*/  FMUL.FTZ R3, R19, R8 ;  /* 0x0000000813037220 */ /* 0x004fe20000410000 */
[----:B0-----:R-:W-:-:S05]  /*4480*/  FMUL.FTZ R12, R13, R10 ;  /* 0x0000000a0d0c7220 */ /* 0x001fca0000410000 */
[----:B------:R-:W-:-:S05]  /*4490*/  F2FP.BF16.F32.PACK_AB R3, R12, R3 ;  /* 0x000000030c03723e */ /* 0x000fca00000010ff */
[----:B------:R4:W-:Y:S02]  /*44a0*/  STG.E desc[UR24][R4.64], R3 ;  /* 0x0000000304007986 */ /* 0x0009e4000c101918 */
.L_x_1924:
[----:B------:R-:W-:Y:S05]  /*44b0*/  BSYNC.RECONVERGENT B0 ;  /* 0x0000000000007941 */ /* 0x000fea0003800200 */
.L_x_1908:
[----:B------:R-:W-:Y:S02]  /*44c0*/  UIADD3 UR8, UPT, UPT, UR30, UR8, URZ ;  /* 0x000000081e087290 */ /* 0x000fe4000fffe0ff */
[----:B------:R-:W-:Y:S02]  /*44d0*/  UIADD3 UR4, UPT, UPT, UR4, 0x1, URZ ;  /* 0x0000000104047890 */ /* 0x000fe4000fffe0ff */
[----:B------:R-:W-:-:S09]  /*44e0*/  UISETP.GE.AND UP1, UPT, UR8, UR7, UPT ;  /* 0x000000070800728c */ /* 0x000fd2000bf26270 */
[----:B------:R-:W-:Y:S05]  /*44f0*/  BRA.U !UP1, `(.L_x_1939) ;  /* 0xffffffbd09947547 */ /* 0x000fea000b83ffff */
[----:B------:R-:W-:Y:S05]  /*4500*/  EXIT ;  /* 0x000000000000794d */ /* 0x000fea0003800000 */
.L_x_1940:
        /* <DEDUP_REMOVED lines=15> */
.L_x_4533:


//--------------------- .text._Z35group_norm_nhwc_fwd_one_pass_kernelI11Bf16IOFp32WLi256ELi60ELi480EEv26Group_norm_nhwc_fwd_params --------------------------
	.section	.text._Z35group_norm_nhwc_fwd_one_pass_kernelI11Bf16IOFp32WLi256ELi60ELi480EEv26Group_norm_nhwc_fwd_params,"ax",@progbits
	.align	128
        .global         _Z35group_norm_nhwc_fwd_one_pass_kernelI11Bf16IOFp32WLi256ELi60ELi480EEv26Group_norm_nhwc_fwd_params
        .type           _Z35group_norm_nhwc_fwd_one_pass_kernelI11Bf16IOFp32WLi256ELi60ELi480EEv26Group_norm_nhwc_fwd_params,@function
        .size           _Z35group_norm_nhwc_fwd_one_pass_kernelI11Bf16IOFp32WLi256ELi60ELi480EEv26Group_norm_nhwc_fwd_params,(.L_x_4534 - _Z35group_norm_nhwc_fwd_one_pass_kernelI11Bf16IOFp32WLi256ELi60ELi480EEv26Group_norm_nhwc_fwd_params)
        .other          _Z35group_norm_nhwc_fwd_one_pass_kernelI11Bf16IOFp32WLi256ELi60ELi480EEv26Group_norm_nhwc_fwd_params,@"STO_CUDA_ENTRY STV_DEFAULT"
_Z35group_norm_nhwc_fwd_one_pass_kernelI11Bf16IOFp32WLi256ELi60ELi480EEv26Group_norm_nhwc_fwd_params:
.text._Z35group_norm_nhwc_fwd_one_pass_kernelI11Bf16IOFp32WLi256ELi60ELi480EEv26Group_norm_nhwc_fwd_params:
[----:B------:R-:W-:Y:S01]  /*0000*/  LDC R1, c[0x0][0x37c] ;  /* 0x0000df00ff017b82 */ /* 0x000fe20000000800 */
[----:B------:R-:W0:Y:S01]  /*0010*/  S2R R0, SR_CTAID.Y ;  /* 0x0000000000007919 */ /* 0x000e220000002600 */
[----:B------:R-:W1:Y:S01]  /*0020*/  LDCU UR4, c[0x0][0x3f8] ;  /* 0x00007f00ff0477ac */ /* 0x000e620008000800 */
[----:B------:R-:W1:Y:S02]  /*0030*/  LDCU UR5, c[0x0][0x3c8] ;  /* 0x00007900ff0577ac */ /* 0x000e640008000800 */
[----:B-1----:R-:W-:-:S06]  /*0040*/  UIMAD UR4, UR4, UR5, URZ ;  /* 0x00000005040472a4 */ /* 0x002fcc000f8e02ff */
[----:B0-----:R-:W-:-:S13]  /*0050*/  ISETP.GE.AND P0, PT, R0, UR4, PT ;  /* 0x0000000400007c0c */ /* 0x001fda000bf06270 */
[----:B------:R-:W-:Y:S05]  /*0060*/  @P0 EXIT ;  /* 0x000000000000094d */ /* 0x000fea0003800000 */
[----:B------:R-:W0:Y:S01]  /*0070*/  S2R R2, SR_TID.X ;  /* 0x0000000000027919 */ /* 0x000e220000002100 */
[----:B------:R-:W1:Y:S01]  /*0080*/  LDCU UR4, c[0x0][0x404] ;  /* 0x00008080ff0477ac */ /* 0x000e620008000800 */
[----:B------:R-:W2:Y:S01]  /*0090*/  LDC R5, c[0x0][0x374] ;  /* 0x0000dd00ff057b82 */ /* 0x000ea20000000800 */
[----:B------:R-:W-:Y:S01]  /*00a0*/  MOV R8, R0 ;  /* 0x0000000000087202 */ /* 0x000fe20000000f00 */
[----:B------:R-:W3:Y:S01]  /*00b0*/  S2R R3, SR_CTAID.X ;  /* 0x0000000000037919 */ /* 0x000ee20000002500 */
[----:B------:R-:W4:Y:S05]  /*00c0*/  LDCU.64 UR6, c[0x0][0x388] ;  /* 0x00007100ff0677ac */ /* 0x000f2a0008000a00 */
[----:B------:R-:W2:Y:S01]  /*00d0*/  LDC R7, c[0x0][0x370] ;  /* 0x0000dc00ff077b82 */ /* 0x000ea20000000800 */
[----:B----4-:R-:W-:-:S02]  /*00e0*/  ISETP.NE.U32.AND P1, PT, RZ, UR6, PT ;  /* 0x00000006ff007c0c */ /* 0x010fc4000bf25070 */
[C---:B0-----:R-:W-:Y:S02]  /*00f0*/  LOP3.LUT R4, R2.reuse, 0xffff, RZ, 0xc0, !PT ;  /* 0x0000ffff02047812 */ /* 0x041fe400078ec0ff */
[----:B---3--:R-:W-:-:S03]  /*0100*/  LOP3.LUT P0, RZ, R2, R3, RZ, 0xfc, !PT ;  /* 0x0000000302ff7212 */ /* 0x008fc6000780fcff */
[----:B------:R-:W-:Y:S01]  /*0110*/  IMAD R4, R4, 0x889, RZ ;  /* 0x0000088904047824 */ /* 0x000fe200078e02ff */
[----:B------:R-:W-:Y:S01]  /*0120*/  ISETP.NE.AND.EX P0, PT, RZ, UR7, !P0, P1 ;  /* 0x00000007ff007c0c */ /* 0x000fe2000c705310 */
[----:B------:R-:W0:Y:S03]  /*0130*/  LDCU.64 UR6, c[0x0][0x358] ;  /* 0x00006b00ff0677ac */ /* 0x000e260008000a00 */
[----:B------:R-:W-:Y:S02]  /*0140*/  SHF.R.U32.HI R6, RZ, 0x10, R4 ;  /* 0x00000010ff067819 */ /* 0x000fe40000011604 */
[----:B------:R-:W3:Y:S02]  /*0150*/  S2R R4, SR_LANEID ;  /* 0x0000000000047919 */ /* 0x000ee40000000000 */
[----:B------:R-:W-:Y:S01]  /*0160*/  PRMT R14, R6, 0x9910, RZ ;  /* 0x00009910060e7816 */ /* 0x000fe200000000ff */
[----:B-1----:R-:W-:-:S02]  /*0170*/  IMAD R96, R3, UR4, R6 ;  /* 0x0000000403607c24 */ /* 0x002fc4000f8e0206 */
[----:B------:R-:W-:Y:S02]  /*0180*/  HFMA2 R6, -RZ, RZ, 0, 0 ;  /* 0x00000000ff067431 */ /* 0x000fe400000001ff */
        /* <DEDUP_REMOVED lines=12> */
[C---:B------:R-:W-:Y:S02]  /*0250*/  IADD3 R76, PT, PT, R96.reuse, 0xa0, RZ ;  /* 0x000000a0604c7810 */ /* 0x040fe40007ffe0ff */
[C---:B------:R-:W-:Y:S02]  /*0260*/  IADD3 R74, PT, PT, R96.reuse, 0xb0, RZ ;  /* 0x000000b0604a7810 */ /* 0x040fe40007ffe0ff */
[C---:B------:R-:W-:Y:S02]  /*0270*/  IADD3 R72, PT, PT, R96.reuse, 0xc0, RZ ;  /* 0x000000c060487810 */ /* 0x040fe40007ffe0ff */
[C---:B------:R-:W-:Y:S02]  /*0280*/  IADD3 R10, PT, PT, R96.reuse, 0xd0, RZ ;  /* 0x000000d0600a7810 */ /* 0x040fe40007ffe0ff */
[C---:B------:R-:W-:Y:S02]  /*0290*/  IADD3 R11, PT, PT, R96.reuse, 0xe0, RZ ;  /* 0x000000e0600b7810 */ /* 0x040fe40007ffe0ff */
[----:B------:R-:W-:-:S02]  /*02a0*/  IADD3 R12, PT, PT, R96, 0xf0, RZ ;  /* 0x000000f0600c7810 */ /* 0x000fc40007ffe0ff */
[----:B------:R-:W-:Y:S02]  /*02b0*/  IADD3 R14, PT, PT, R37, R2, RZ ;  /* 0x00000002250e7210 */ /* 0x000fe40007ffe0ff */
[----:B------:R-:W-:Y:S02]  /*02c0*/  SHF.R.S32.HI R9, RZ, 0x1f, R96 ;  /* 0x0000001fff097819 */ /* 0x000fe40000011460 */
        /* <DEDUP_REMOVED lines=15> */
[----:B0-23--:R-:W-:-:S07]  /*03c0*/  SHF.L.U32 R14, R14, 0x1, RZ ;  /* 0x000000010e0e7819 */ /* 0x00dfce00000006ff */
.L_x_2016:
[----:B01-34-:R-:W0:Y:S01]  /*03d0*/  LDC R43, c[0x0][0x3f8] ;  /* 0x0000fe00ff2b7b82 */ /* 0x01be220000000800 */
[----:B------:R-:W1:Y:S01]  /*03e0*/  LDCU.64 UR4, c[0x0][0x3e8] ;  /* 0x00007d00ff0477ac */ /* 0x000e620008000a00 */
[----:B------:R-:W-:Y:S01]  /*03f0*/  LOP3.LUT R103, R14, 0xffff, RZ, 0xc0, !PT ;  /* 0x0000ffff0e677812 */ /* 0x000fe200078ec0ff */
[----:B------:R-:W2:Y:S01]  /*0400*/  LDCU.64 UR8, c[0x0][0x3f0] ;  /* 0x00007e00ff0877ac */ /* 0x000ea20008000a00 */
[----:B-1----:R-:W-:Y:S02]  /*0410*/  ISETP.GE.U32.AND P4, PT, R94, UR4, PT ;  /* 0x000000045e007c0c */ /* 0x002fe4000bf86070 */
[----:B------:R-:W-:Y:S02]  /*0420*/  ISETP.GE.U32.AND P5, PT, R92, UR4, PT ;  /* 0x000000045c007c0c */ /* 0x000fe4000bfa6070 */
[----:B------:R-:W-:Y:S02]  /*0430*/  ISETP.GE.AND.EX P4, PT, R13, UR5, PT, P4 ;  /* 0x000000050d007c0c */ /* 0x000fe4000bf86340 */
[----:B0----5:R-:W-:-:S02]  /*0440*/  IABS R39, R43 ;  /* 0x0000002b00277213 */ /* 0x021fc40000000000 */
[----:B------:R-:W-:Y:S02]  /*0450*/  ISETP.GE.AND.EX P5, PT, R15, UR5, PT, P5 ;  /* 0x000000050f007c0c */ /* 0x000fe4000bfa6350 */
        /* <DEDUP_REMOVED lines=10> */
[----:B------:R-:W-:-:S06]  /*0500*/  IMAD.HI.U32 R37, R37, R41, R36 ;  /* 0x0000002925257227 */ /* 0x000fcc00078e0024 */
[----:B------:R-:W-:-:S05]  /*0510*/  IMAD.HI.U32 R37, R37, R18, RZ ;  /* 0x0000001225257227 */ /* 0x000fca00078e00ff */
[----:B------:R-:W-:-:S05]  /*0520*/  IADD3 R16, PT, PT, -R37, RZ, RZ ;  /* 0x000000ff25107210 */ /* 0x000fca0007ffe1ff */
[----:B------:R-:W-:-:S05]  /*0530*/  IMAD R16, R39, R16, R18 ;  /* 0x0000001027107224 */ /* 0x000fca00078e0212 */
[----:B------:R-:W-:-:S13]  /*0540*/  ISETP.GT.U32.AND P2, PT, R39, R16, PT ;  /* 0x000000102700720c */ /* 0x000fda0003f44070 */
[-C--:B------:R-:W-:Y:S02]  /*0550*/  @!P2 IADD3 R16, PT, PT, R16, -R39.reuse, RZ ;  /* 0x800000271010a210 */ /* 0x080fe40007ffe0ff */
[----:B------:R-:W-:Y:S02]  /*0560*/  @!P2 IADD3 R37, PT, PT, R37, 0x1, RZ ;  /* 0x000000012525a810 */ /* 0x000fe40007ffe0ff */
[----:B------:R-:W-:Y:S02]  /*0570*/  ISETP.GE.U32.AND P1, PT, R16, R39, PT ;  /* 0x000000271000720c */ /* 0x000fe40003f26070 */
[----:B------:R-:W-:Y:S02]  /*0580*/  LOP3.LUT R16, R8, R43, RZ, 0x3c, !PT ;  /* 0x0000002b08107212 */ /* 0x000fe400078e3cff */
[----:B------:R-:W-:Y:S02]  /*0590*/  ISETP.NE.AND P2, PT, R43, RZ, PT ;  /* 0x000000ff2b00720c */ /* 0x000fe40003f45270 */
[----:B------:R-:W-:-:S07]  /*05a0*/  ISETP.GE.AND P3, PT, R16, RZ, PT ;  /* 0x000000ff1000720c */ /* 0x000fce0003f66270 */
[----:B------:R-:W-:-:S04]  /*05b0*/  @P1 IADD3 R37, PT, PT, R37, 0x1, RZ ;  /* 0x0000000125251810 */ /* 0x000fc80007ffe0ff */
[----:B------:R-:W-:-:S04]  /*05c0*/  MOV R39, R37 ;  /* 0x0000002500277202 */ /* 0x000fc80000000f00 */
[----:B------:R-:W-:Y:S02]  /*05d0*/  @!P3 IADD3 R39, PT, PT, -R39, RZ, RZ ;  /* 0x000000ff2727b210 */ /* 0x000fe40007ffe1ff */
[----:B------:R-:W-:Y:S02]  /*05e0*/  @!P2 LOP3.LUT R39, RZ, R43, RZ, 0x33, !PT ;  /* 0x0000002bff27a212 */ /* 0x000fe400078e33ff */
[----:B------:R-:W-:Y:S02]  /*05f0*/  ISETP.GE.U32.AND P3, PT, R90, UR4, PT ;  /* 0x000000045a007c0c */ /* 0x000fe4000bf66070 */
[----:B------:R-:W-:Y:S02]  /*0600*/  IADD3 R37, PT, PT, -R39, RZ, RZ ;  /* 0x000000ff27257210 */ /* 0x000fe40007ffe1ff */
[----:B------:R-:W-:Y:S02]  /*0610*/  SHF.R.S32.HI R16, RZ, 0x1f, R39 ;  /* 0x0000001fff107819 */ /* 0x000fe40000011427 */
[----:B------:R-:W-:Y:S01]  /*0620*/  ISETP.GE.AND.EX P3, PT, R17, UR5, PT, P3 ;  /* 0x0000000511007c0c */ /* 0x000fe2000bf66330 */
[----:B------:R-:W-:Y:S01]  /*0630*/  IMAD R98, R43, R37, R8 ;  /* 0x000000252b627224 */ /* 0x000fe200078e0208 */
[----:B------:R-:W-:Y:S01]  /*0640*/  ISETP.GE.U32.AND P2, PT, R86, UR4, PT ;  /* 0x0000000456007c0c */ /* 0x000fe2000bf46070 */
[----:B--2---:R-:W-:Y:S01]  /*0650*/  IMAD R16, R16, UR8, RZ ;  /* 0x0000000810107c24 */ /* 0x004fe2000f8e02ff */
[----:B------:R-:W0:Y:S01]  /*0660*/  @!P5 LDC.64 R36, c[0x0][0x3e0] ;  /* 0x0000f800ff24db82 */ /* 0x000e220000000a00 */
[----:B------:R-:W-:Y:S01]  /*0670*/  IMAD R98, R98, 0x3c, RZ ;  /* 0x0000003c62627824 */ /* 0x000fe200078e02ff */
[----:B------:R-:W-:Y:S01]  /*0680*/  ISETP.GE.AND.EX P2, PT, R21, UR5, PT, P2 ;  /* 0x0000000515007c0c */ /* 0x000fe2000bf46320 */
[----:B------:R-:W-:-:S02]  /*0690*/  IMAD R101, R39, UR9, R16 ;  /* 0x0000000927657c24 */ /* 0x000fc4000f8e0210 */
[----:B-1----:R-:W-:Y:S01]  /*06a0*/  @!P4 IMAD R16, R13, R44, RZ ;  /* 0x0000002c0d10c224 */ /* 0x002fe200078e02ff */
[----:B------:R-:W-:Y:S02]  /*06b0*/  IADD3 R102, P1, PT, R98, R103, RZ ;  /* 0x0000006762667210 */ /* 0x000fe40007f3e0ff */
[----:B------:R-:W1:Y:S01]  /*06c0*/  @!P5 LDC.64 R42, c[0x0][0x390] ;  /* 0x0000e400ff2adb82 */ /* 0x000e620000000a00 */
[----:B------:R-:W-:Y:S01]  /*06d0*/  @!P4 IMAD R45, R94, R45, R16 ;  /* 0x0000002d5e2dc224 */ /* 0x000fe200078e0210 */
[----:B------:R-:W-:Y:S02]  /*06e0*/  LEA.HI.X.SX32 R103, R98, RZ, 0x1, P1 ;  /* 0x000000ff62677211 */ /* 0x000fe400008f0eff */
[----:B------:R-:W-:Y:S01]  /*06f0*/  ISETP.GE.U32.AND P1, PT, R88, UR4, PT ;  /* 0x0000000458007c0c */ /* 0x000fe2000bf26070 */
[----:B------:R-:W-:-:S03]  /*0700*/  IMAD.WIDE.U32 R102, R39, UR8, R102 ;  /* 0x0000000827667c25 */ /* 0x000fc6000f8e0066 */
[----:B------:R-:W2:Y:S01]  /*0710*/  @!P3 LDC.64 R40, c[0x0][0x3e0] ;  /* 0x0000f800ff28bb82 */ /* 0x000ea20000000a00 */
[----:B------:R-:W-:Y:S02]  /*0720*/  ISETP.GE.AND.EX P1, PT, R19, UR5, PT, P1 ;  /* 0x0000000513007c0c */ /* 0x000fe4000bf26310 */
[----:B------:R-:W-:Y:S02]  /*0730*/  IADD3 R101, PT, PT, R103, R101, RZ ;  /* 0x0000006567657210 */ /* 0x000fe40007ffe0ff */
[----:B------:R-:W-:-:S03]  /*0740*/  @!P4 MOV R100, R102 ;  /* 0x000000660064c202 */ /* 0x000fc60000000f00 */
[----:B------:R-:W4:Y:S01]  /*0750*/  @!P3 LDC.64 R46, c[0x0][0x390] ;  /* 0x0000e400ff2ebb82 */ /* 0x000f220000000a00 */
[----:B0-----:R-:W-:Y:S02]  /*0760*/  @!P5 IMAD R18, R15, R36, RZ ;  /* 0x000000240f12d224 */ /* 0x001fe400078e02ff */
[----:B------:R-:W-:Y:S01]  /*0770*/  @!P4 IMAD.WIDE.U32 R38, R94, R44, R100 ;  /* 0x0000002c5e26c225 */ /* 0x000fe200078e0064 */
[----:B------:R-:W-:-:S03]  /*0780*/  @!P5 MOV R44, R102 ;  /* 0x00000066002cd202 */ /* 0x000fc60000000f00 */
[----:B------:R-:W-:Y:S01]  /*0790*/  @!P5 IMAD R51, R92, R37, R18 ;  /* 0x000000255c33d224 */ /* 0x000fe200078e0212 */
[----:B------:R-:W-:Y:S02]  /*07a0*/  @!P4 IADD3 R16, PT, PT, R39, R45, RZ ;  /* 0x0000002d2710c210 */ /* 0x000fe40007ffe0ff */
[C---:B---3--:R-:W-:Y:S02]  /*07b0*/  @!P4 LEA R48, P6, R38.reuse, R48, 0x1 ;  /* 0x000000302630c211 */ /* 0x048fe400078c08ff */
[----:B------:R-:W-:Y:S02]  /*07c0*/  @!P5 MOV R45, R101 ;  /* 0x00000065002dd202 */ /* 0x000fe40000000f00 */
[----:B------:R-:W-:Y:S02]  /*07d0*/  @!P4 LEA.HI.X R49, R38, R49, R16, 0x1, P6 ;  /* 0x000000312631c211 */ /* 0x000fe400030f0c10 */
[----:B------:R-:W-:Y:S01]  /*07e0*/  MOV R16, RZ ;  /* 0x000000ff00107202 */ /* 0x000fe20000000f00 */
[----:B------:R-:W-:Y:S01]  /*07f0*/  @!P5 IMAD.WIDE.U32 R36, R92, R36, R44 ;  /* 0x000000245c24d225 */ /* 0x000fe200078e002c */
[----:B------:R-:W0:Y:S04]  /*0800*/  @!P1 LDC.64 R38, c[0x0][0x3e0] ;  /* 0x0000f800ff269b82 */ /* 0x000e280000000a00 */
[----:B------:R3:W5:Y:S01]  /*0810*/  @!P4 LDG.E R16, desc[UR6][R48.64] ;  /* 0x000000063010c981 */ /* 0x000762000c1e1900 */
[----:B------:R-:W-:Y:S01]  /*0820*/  ISETP.GE.U32.AND P4, PT, R84, UR4, PT ;  /* 0x0000000454007c0c */ /* 0x000fe2000bf86070 */
[----:B--2---:R-:W-:Y:S01]  /*0830*/  @!P3 IMAD R20, R17, R40, RZ ;  /* 0x000000281114b224 */ /* 0x004fe200078e02ff */
[----:B------:R-:W-:Y:S01]  /*0840*/  @!P5 IADD3 R18, PT, PT, R37, R51, RZ ;  /* 0x000000332512d210 */ /* 0x000fe20007ffe0ff */
[----:B------:R-:W2:Y:S01]  /*0850*/  @!P2 LDC.64 R44, c[0x0][0x3e0] ;  /* 0x0000f800ff2cab82 */ /* 0x000ea20000000a00 */
[----:B------:R-:W-:-:S02]  /*0860*/  ISETP.GE.AND.EX P4, PT, R23, UR5, PT, P4 ;  /* 0x0000000517007c0c */ /* 0x000fc4000bf86340 */
[C---:B-1----:R-:W-:Y:S02]  /*0870*/  @!P5 LEA R50, P6, R36.reuse, R42, 0x1 ;  /* 0x0000002a2432d211 */ /* 0x042fe400078c08ff */
[----:B---3--:R-:W-:Y:S02]  /*0880*/  @!P3 MOV R48, R102 ;  /* 0x000000660030b202 */ /* 0x008fe40000000f00 */
[----:B------:R-:W-:Y:S02]  /*0890*/  @!P3 MOV R49, R101 ;  /* 0x000000650031b202 */ /* 0x000fe40000000f00 */
[----:B------:R-:W-:Y:S01]  /*08a0*/  @!P5 LEA.HI.X R51, R36, R43, R18, 0x1, P6 ;  /* 0x0000002b2433d211 */ /* 0x000fe200030f0c12 */
[C---:B------:R-:W-:Y:S01]  /*08b0*/  @!P3 IMAD R43, R90.reuse, R41, R20 ;  /* 0x000000295a2bb224 */ /* 0x040fe200078e0214 */
[----:B------:R-:W1:Y:S01]  /*08c0*/  @!P1 LDC.64 R36, c[0x0][0x390] ;  /* 0x0000e400ff249b82 */ /* 0x000e620000000a00 */
[----:B------:R-:W-:Y:S01]  /*08d0*/  @!P3 IMAD.WIDE.U32 R48, R90, R40, R48 ;  /* 0x000000285a30b225 */ /* 0x000fe200078e0030 */
[----:B------:R-:W-:-:S04]  /*08e0*/  MOV R20, RZ ;  /* 0x000000ff00147202 */ /* 0x000fc80000000f00 */
[----:B------:R-:W-:Y:S02]  /*08f0*/  @!P3 IADD3 R18, PT, PT, R49, R43, RZ ;  /* 0x0000002b3112b210 */ /* 0x000fe40007ffe0ff */
[----:B------:R-:W3:Y:S01]  /*0900*/  @!P4 LDC.64 R42, c[0x0][0x3e0] ;  /* 0x0000f800ff2acb82 */ /* 0x000ee20000000a00 */
[----:B------:R2:W5:Y:S01]  /*0910*/  @!P5 LDG.E R20, desc[UR6][R50.64] ;  /* 0x000000063214d981 */ /* 0x000562000c1e1900 */
[----:B----4-:R-:W-:Y:S01]  /*0920*/  @!P3 LEA R46, P6, R48, R46, 0x1 ;  /* 0x0000002e302eb211 */ /* 0x010fe200078c08ff */
[----:B0-----:R-:W-:Y:S01]  /*0930*/  @!P1 IMAD R22, R19, R38, RZ ;  /* 0x0000002613169224 */ /* 0x001fe200078e02ff */
[----:B------:R-:W-:Y:S02]  /*0940*/  ISETP.GE.U32.AND P5, PT, R82, UR4, PT ;  /* 0x0000000452007c0c */ /* 0x000fe4000bfa6070 */
[----:B------:R-:W-:Y:S01]  /*0950*/  MOV R73, RZ ;  /* 0x000000ff00497202 */ /* 0x000fe20000000f00 */
[----:B------:R-:W-:Y:S01]  /*0960*/  @!P1 IMAD R39, R88, R39, R22 ;  /* 0x0000002758279224 */ /* 0x000fe200078e0216 */
[----:B------:R-:W0:Y:S01]  /*0970*/  @!P2 LDC.64 R40, c[0x0][0x390] ;  /* 0x0000e400ff28ab82 */ /* 0x000e220000000a00 */
[----:B------:R-:W-:Y:S01]  /*0980*/  @!P3 LEA.HI.X R47, R48, R47, R18, 0x1, P6 ;  /* 0x0000002f302fb211 */ /* 0x000fe200030f0c12 */
[----:B--2---:R-:W-:Y:S01]  /*0990*/  @!P2 IMAD R18, R21, R44, RZ ;  /* 0x0000002c1512a224 */ /* 0x004fe200078e02ff */
[----:B------:R-:W-:-:S02]  /*09a0*/  ISETP.GE.AND.EX P5, PT, R25, UR5, PT, P5 ;  /* 0x0000000519007c0c */ /* 0x000fc4000bfa6350 */
[-C--:B------:R-:W-:Y:S01]  /*09b0*/  @!P1 MOV R48, R102.reuse ;  /* 0x0000006600309202 */ /* 0x080fe20000000f00 */
[----:B------:R2:W4:Y:S01]  /*09c0*/  @!P3 LDG.E R73, desc[UR6][R46.64] ;  /* 0x000000062e49b981 */ /* 0x000522000c1e1900 */
[-C--:B------:R-:W-:Y:S02]  /*09d0*/  @!P1 MOV R49, R101.reuse ;  /* 0x0000006500319202 */ /* 0x080fe40000000f00 */
[----:B------:R-:W-:Y:S02]  /*09e0*/  ISETP.GE.U32.AND P3, PT, R96, UR4, PT ;  /* 0x0000000460007c0c */ /* 0x000fe4000bf66070 */
[----:B------:R-:W-:Y:S01]  /*09f0*/  @!P2 MOV R50, R102 ;  /* 0x000000660032a202 */ /* 0x000fe20000000f00 */
[----:B------:R-:W-:Y:S01]  /*0a00*/  @!P1 IMAD.WIDE.U32 R48, R88, R38, R48 ;  /* 0x0000002658309225 */ /* 0x000fe200078e0030 */
[----:B------:R-:W-:Y:S02]  /*0a10*/  @!P2 MOV R51, R101 ;  /* 0x000000650033a202 */ /* 0x000fe40000000f00 */
[----:B------:R-:W-:Y:S01]  /*0a20*/  ISETP.GE.AND.EX P3, PT, R9, UR5, PT, P3 ;  /* 0x0000000509007c0c */ /* 0x000fe2000bf66330 */
[C---:B------:R-:W-:Y:S01]  /*0a30*/  @!P2 IMAD R53, R86.reuse, R45, R18 ;  /* 0x0000002d5635a224 */ /* 0x040fe200078e0212 */
[----:B------:R-:W-:Y:S01]  /*0a40*/  @!P1 IADD3 R18, PT, PT, R49, R39, RZ ;  /* 0x0000002731129210 */ /* 0x000fe20007ffe0ff */
[----:B------:R-:W-:Y:S01]  /*0a50*/  @!P2 IMAD.WIDE.U32 R50, R86, R44, R50 ;  /* 0x0000002c5632a225 */ /* 0x000fe200078e0032 */
[----:B-1----:R-:W-:Y:S01]  /*0a60*/  @!P1 LEA R36, P6, R48, R36, 0x1 ;  /* 0x0000002430249211 */ /* 0x002fe200078c08ff */
[----:B------:R-:W1:Y:S01]  /*0a70*/  @!P4 LDC.64 R44, c[0x0][0x390] ;  /* 0x0000e400ff2ccb82 */ /* 0x000e620000000a00 */
[----:B------:R-:W-:-:S02]  /*0a80*/  @!P4 MOV R49, R101 ;  /* 0x000000650031c202 */ /* 0x000fc40000000f00 */
[----:B------:R-:W-:-:S05]  /*0a90*/  @!P1 LEA.HI.X R37, R48, R37, R18, 0x1, P6 ;  /* 0x0000002530259211 */ /* 0x000fca00030f0c12 */
[----:B------:R-:W1:Y:S01]  /*0aa0*/  @!P5 LDC.64 R38, c[0x0][0x3e0] ;  /* 0x0000f800ff26db82 */ /* 0x000e620000000a00 */
[----:B------:R-:W-:Y:S01]  /*0ab0*/  @!P4 MOV R48, R102 ;  /* 0x000000660030c202 */ /* 0x000fe20000000f00 */
[-C--:B---3--:R-:W-:Y:S01]  /*0ac0*/  @!P4 IMAD R22, R23, R42.reuse, RZ ;  /* 0x0000002a1716c224 */ /* 0x088fe200078e02ff */
[----:B------:R-:W-:Y:S02]  /*0ad0*/  MOV R75, RZ ;  /* 0x000000ff004b7202 */ /* 0x000fe40000000f00 */
[----:B------:R-:W-:Y:S01]  /*0ae0*/  @!P2 IADD3 R18, PT, PT, R51, R53, RZ ;  /* 0x000000353312a210 */ /* 0x000fe20007ffe0ff */
[C---:B------:R-:W-:Y:S02]  /*0af0*/  @!P4 IMAD R51, R84.reuse, R43, R22 ;  /* 0x0000002b5433c224 */ /* 0x040fe400078e0216 */
[----:B------:R-:W-:Y:S01]  /*0b00*/  @!P4 IMAD.WIDE.U32 R48, R84, R42, R48 ;  /* 0x0000002a5430c225 */ /* 0x000fe200078e0030 */
[----:B--2---:R-:W2:Y:S01]  /*0b10*/  @!P5 LDC.64 R46, c[0x0][0x390] ;  /* 0x0000e400ff2edb82 */ /* 0x004ea20000000a00 */
[----:B0-----:R-:W-:Y:S01]  /*0b20*/  @!P2 LEA R40, P6, R50, R40, 0x1 ;  /* 0x000000283228a211 */ /* 0x001fe200078c08ff */
[----:B------:R0:W3:Y:S01]  /*0b30*/  @!P1 LDG.E R75, desc[UR6][R36.64] ;  /* 0x00000006244b9981 */ /* 0x0000e2000c1e1900 */
[----:B------:R-:W-:-:S05]  /*0b40*/  ISETP.GE.U32.AND P1, PT, R80, UR4, PT ;  /* 0x0000000450007c0c */ /* 0x000fca000bf26070 */
[----:B------:R-:W2:Y:S01]  /*0b50*/  @!P3 LDC.64 R42, c[0x0][0x3e0] ;  /* 0x0000f800ff2abb82 */ /* 0x000ea20000000a00 */
[----:B------:R-:W-:Y:S02]  /*0b60*/  MOV R26, RZ ;  /* 0x000000ff001a7202 */ /* 0x000fe40000000f00 */
[----:B------:R-:W-:Y:S02]  /*0b70*/  @!P2 LEA.HI.X R41, R50, R41, R18, 0x1, P6 ;  /* 0x000000293229a211 */ /* 0x000fe400030f0c12 */
[----:B------:R-:W-:Y:S02]  /*0b80*/  ISETP.GE.U32.AND P6, PT, R78, UR4, PT ;  /* 0x000000044e007c0c */ /* 0x000fe4000bfc6070 */
[----:B------:R-:W-:Y:S01]  /*0b90*/  ISETP.GE.AND.EX P1, PT, R27, UR5, PT, P1 ;  /* 0x000000051b007c0c */ /* 0x000fe2000bf26310 */
[----:B------:R0:W3:Y:S01]  /*0ba0*/  @!P2 LDG.E R26, desc[UR6][R40.64] ;  /* 0x00000006281aa981 */ /* 0x0000e2000c1e1900 */
[----:B------:R-:W-:Y:S01]  /*0bb0*/  ISETP.GE.AND.EX P2, PT, R29, UR5, PT, P6 ;  /* 0x000000051d007c0c */ /* 0x000fe2000bf46360 */
[----:B-1----:R-:W-:Y:S01]  /*0bc0*/  @!P5 IMAD R22, R25, R38, RZ ;  /* 0x000000261916d224 */ /* 0x002fe200078e02ff */
[----:B------:R-:W-:Y:S01]  /*0bd0*/  @!P4 IADD3 R18, PT, PT, R49, R51, RZ ;  /* 0x000000333112c210 */ /* 0x000fe20007ffe0ff */
[----:B0-----:R-:W0:Y:S01]  /*0be0*/  @!P3 LDC.64 R36, c[0x0][0x390] ;  /* 0x0000e400ff24bb82 */ /* 0x001e220000000a00 */
[----:B------:R-:W-:Y:S01]  /*0bf0*/  @!P4 LEA R50, P6, R48, R44, 0x1 ;  /* 0x0000002c3032c211 */ /* 0x000fe200078c08ff */
[----:B------:R-:W-:Y:S01]  /*0c00*/  @!P5 IMAD R49, R82, R39, R22 ;  /* 0x000000275231d224 */ /* 0x000fe200078e0216 */
[----:B------:R-:W-:-:S02]  /*0c10*/  MOV R28, RZ ;  /* 0x000000ff001c7202 */ /* 0x000fc40000000f00 */
[-C--:B------:R-:W-:Y:S02]  /*0c20*/  @!P5 MOV R40, R102.reuse ;  /* 0x000000660028d202 */ /* 0x080fe40000000f00 */
[----:B------:R-:W-:Y:S02]  /*0c30*/  @!P5 MOV R41, R101 ;  /* 0x000000650029d202 */ /* 0x000fe40000000f00 */
[----:B------:R-:W-:Y:S02]  /*0c40*/  @!P4 LEA.HI.X R51, R48, R45, R18, 0x1, P6 ;  /* 0x0000002d3033c211 */ /* 0x000fe400030f0c12 */
[----:B------:R-:W-:Y:S01]  /*0c50*/  @!P3 MOV R52, R102 ;  /* 0x000000660034b202 */ /* 0x000fe20000000f00 */
[----:B------:R-:W-:Y:S01]  /*0c60*/  @!P5 IMAD.WIDE.U32 R38, R82, R38, R40 ;  /* 0x000000265226d225 */ /* 0x000fe200078e0028 */
[----:B------:R-:W-:Y:S01]  /*0c70*/  @!P3 MOV R53, R101 ;  /* 0x000000650035b202 */ /* 0x000fe20000000f00 */
[----:B------:R-:W1:Y:S01]  /*0c80*/  @!P1 LDC.64 R40, c[0x0][0x3e0] ;  /* 0x0000f800ff289b82 */ /* 0x000e620000000a00 */
[----:B------:R0:W3:Y:S01]  /*0c90*/  @!P4 LDG.E R28, desc[UR6][R50.64] ;  /* 0x00000006321cc981 */ /* 0x0000e2000c1e1900 */
[----:B--2---:R-:W-:Y:S01]  /*0ca0*/  @!P3 IMAD R22, R9, R42, RZ ;  /* 0x0000002a0916b224 */ /* 0x004fe200078e02ff */
[----:B------:R-:W-:-:S02]  /*0cb0*/  @!P5 IADD3 R18, PT, PT, R39, R49, RZ ;  /* 0x000000312712d210 */ /* 0x000fc40007ffe0ff */
[----:B------:R-:W-:Y:S02]  /*0cc0*/  @!P5 LEA R48, P6, R38, R46, 0x1 ;  /* 0x0000002e2630d211 */ /* 0x000fe400078c08ff */
[----:B------:R-:W-:Y:S01]  /*0cd0*/  ISETP.GE.U32.AND P4, PT, R76, UR4, PT ;  /* 0x000000044c007c0c */ /* 0x000fe2000bf86070 */
[----:B------:R-:W2:Y:S01]  /*0ce0*/  @!P2 LDC.64 R44, c[0x0][0x3e0] ;  /* 0x0000f800ff2cab82 */ /* 0x000ea20000000a00 */
[----:B------:R-:W-:Y:S01]  /*0cf0*/  @!P5 LEA.HI.X R49, R38, R47, R18, 0x1, P6 ;  /* 0x0000002f2631d211 */ /* 0x000fe200030f0c12 */
[C---:B------:R-:W-:Y:S01]  /*0d00*/  @!P3 IMAD R43, R96.reuse, R43, R22 ;  /* 0x0000002b602bb224 */ /* 0x040fe200078e0216 */
[----:B------:R-:W-:Y:S01]  /*0d10*/  ISETP.GE.AND.EX P4, PT, R31, UR5, PT, P4 ;  /* 0x000000051f007c0c */ /* 0x000fe2000bf86340 */
[----:B------:R-:W-:Y:S01]  /*0d20*/  @!P3 IMAD.WIDE.U32 R52, R96, R42, R52 ;  /* 0x0000002a6034b225 */ /* 0x000fe200078e0034 */
[----:B------:R-:W-:-:S03]  /*0d30*/  MOV R30, RZ ;  /* 0x000000ff001e7202 */ /* 0x000fc60000000f00 */
[----:B------:R-:W2:Y:S01]  /*0d40*/  @!P1 LDC.64 R46, c[0x0][0x390] ;  /* 0x0000e400ff2e9b82 */ /* 0x000ea20000000a00 */
[----:B------:R-:W-:Y:S02]  /*0d50*/  ISETP.GE.U32.AND P6, PT, R74, UR4, PT ;  /* 0x000000044a007c0c */ /* 0x000fe4000bfc6070 */
[----:B------:R-:W-:Y:S01]  /*0d60*/  @!P3 IADD3 R18, PT, PT, R53, R43, RZ ;  /* 0x0000002b3512b210 */ /* 0x000fe20007ffe0ff */
[----:B------:R0:W3:Y:S01]  /*0d70*/  @!P5 LDG.E R30, desc[UR6][R48.64] ;  /* 0x00000006301ed981 */ /* 0x0000e2000c1e1900 */
[----:B------:R-:W-:-:S03]  /*0d80*/  ISETP.GE.AND.EX P5, PT, R33, UR5, PT, P6 ;  /* 0x0000000521007c0c */ /* 0x000fc6000bfa6360 */
[----:B------:R-:W2:Y:S01]  /*0d90*/  @!P2 LDC.64 R42, c[0x0][0x390] ;  /* 0x0000e400ff2aab82 */ /* 0x000ea20000000a00 */
[C---:B0-----:R-:W-:Y:S02]  /*0da0*/  @!P3 LEA R50, P6, R52.reuse, R36, 0x1 ;  /* 0x000000243432b211 */ /* 0x041fe400078c08ff */
[----:B------:R-:W-:Y:S02]  /*0db0*/  MOV R69, RZ ;  /* 0x000000ff00457202 */ /* 0x000fe40000000f00 */
[----:B------:R-:W-:-:S03]  /*0dc0*/  @!P3 LEA.HI.X R51, R52, R37, R18, 0x1, P6 ;  /* 0x000000253433b211 */ /* 0x000fc600030f0c12 */
[----:B------:R-:W0:Y:S01]  /*0dd0*/  @!P4 LDC.64 R38, c[0x0][0x3e0] ;  /* 0x0000f800ff26cb82 */ /* 0x000e220000000a00 */
[----:B------:R-:W-:Y:S01]  /*0de0*/  @!P1 MOV R48, R102 ;  /* 0x0000006600309202 */ /* 0x000fe20000000f00 */
[----:B-1----:R-:W-:Y:S01]  /*0df0*/  @!P1 IMAD R22, R27, R40, RZ ;  /* 0x000000281b169224 */ /* 0x002fe200078e02ff */
[----:B------:R-:W-:Y:S01]  /*0e00*/  @!P1 MOV R49, R101 ;  /* 0x0000006500319202 */ /* 0x000fe20000000f00 */
[----:B------:R1:W3:Y:S01]  /*0e10*/  @!P3 LDG.E R69, desc[UR6][R50.64] ;  /* 0x000000063245b981 */ /* 0x0002e2000c1e1900 */
[----:B--2---:R-:W-:Y:S02]  /*0e20*/  @!P2 IMAD R18, R29, R44, RZ ;  /* 0x0000002c1d12a224 */ /* 0x004fe400078e02ff */
[C---:B------:R-:W-:Y:S01]  /*0e30*/  @!P1 IMAD R53, R80.reuse, R41, R22 ;  /* 0x0000002950359224 */ /* 0x040fe200078e0216 */
[----:B------:R-:W2:Y:S01]  /*0e40*/  @!P5 LDC.64 R36, c[0x0][0x3e0] ;  /* 0x0000f800ff24db82 */ /* 0x000ea20000000a00 */
[----:B------:R-:W-:Y:S01]  /*0e50*/  @!P1 IMAD.WIDE.U32 R48, R80, R40, R48 ;  /* 0x0000002850309225 */ /* 0x000fe200078e0030 */
[----:B-1----:R-:W-:-:S02]  /*0e60*/  @!P2 MOV R50, R102 ;  /* 0x000000660032a202 */ /* 0x002fc40000000f00 */
[----:B------:R-:W-:-:S04]  /*0e70*/  @!P2 MOV R51, R101 ;  /* 0x000000650033a202 */ /* 0x000fc80000000f00 */
[----:B------:R-:W1:Y:S01]  /*0e80*/  @!P4 LDC.64 R40, c[0x0][0x390] ;  /* 0x0000e400ff28cb82 */ /* 0x000e620000000a00 */
[----:B------:R-:W-:Y:S01]  /*0e90*/  @!P2 IMAD R55, R78, R45, R18 ;  /* 0x0000002d4e37a224 */ /* 0x000fe200078e0212 */
[----:B------:R-:W-:Y:S02]  /*0ea0*/  @!P1 IADD3 R18, PT, PT, R49, R53, RZ ;  /* 0x0000003531129210 */ /* 0x000fe40007ffe0ff */
[----:B------:R-:W-:Y:S01]  /*0eb0*/  @!P1 LEA R46, P6, R48, R46, 0x1 ;  /* 0x0000002e302e9211 */ /* 0x000fe200078c08ff */
[----:B------:R-:W-:Y:S01]  /*0ec0*/  @!P2 IMAD.WIDE.U32 R44, R78, R44, R50 ;  /* 0x0000002c4e2ca225 */ /* 0x000fe200078e0032 */
[----:B------:R-:W-:Y:S02]  /*0ed0*/  MOV R32, RZ ;  /* 0x000000ff00207202 */ /* 0x000fe40000000f00 */
[----:B------:R-:W-:Y:S02]  /*0ee0*/  @!P1 LEA.HI.X R47, R48, R47, R18, 0x1, P6 ;  /* 0x0000002f302f9211 */ /* 0x000fe400030f0c12 */
[----:B------:R-:W-:Y:S01]  /*0ef0*/  MOV R34, RZ ;  /* 0x000000ff00227202 */ /* 0x000fe20000000f00 */
[----:B0-----:R-:W-:Y:S01]  /*0f00*/  @!P4 IMAD R22, R31, R38, RZ ;  /* 0x000000261f16c224 */ /* 0x001fe200078e02ff */
[----:B------:R-:W-:Y:S01]  /*0f10*/  @!P2 IADD3 R18, PT, PT, R45, R55, RZ ;  /* 0x000000372d12a210 */ /* 0x000fe20007ffe0ff */
[----:B------:R0:W3:Y:S01]  /*0f20*/  @!P1 LDG.E R32, desc[UR6][R46.64] ;  /* 0x000000062e209981 */ /* 0x0000e2000c1e1900 */
[----:B------:R-:W-:Y:S01]  /*0f30*/  @!P2 LEA R42, P6, R44, R42, 0x1 ;  /* 0x0000002a2c2aa211 */ /* 0x000fe200078c08ff */
[----:B------:R-:W0:Y:S01]  /*0f40*/  @!P5 LDC.64 R50, c[0x0][0x390] ;  /* 0x0000e400ff32db82 */ /* 0x000e220000000a00 */
[----:B------:R-:W-:-:S02]  /*0f50*/  ISETP.GE.U32.AND P1, PT, R72, UR4, PT ;  /* 0x0000000448007c0c */ /* 0x000fc4000bf26070 */
[----:B------:R-:W-:Y:S02]  /*0f60*/  @!P2 LEA.HI.X R43, R44, R43, R18, 0x1, P6 ;  /* 0x0000002b2c2ba211 */ /* 0x000fe400030f0c12 */
[----:B------:R-:W-:Y:S02]  /*0f70*/  @!P4 MOV R44, R102 ;  /* 0x00000066002cc202 */ /* 0x000fe40000000f00 */
[----:B------:R-:W-:Y:S01]  /*0f80*/  @!P4 MOV R45, R101 ;  /* 0x00000065002dc202 */ /* 0x000fe20000000f00 */
[----:B------:R0:W3:Y:S01]  /*0f90*/  @!P2 LDG.E R34, desc[UR6][R42.64] ;  /* 0x000000062a22a981 */ /* 0x0000e2000c1e1900 */
[----:B------:R-:W-:Y:S01]  /*0fa0*/  ISETP.GE.AND.EX P2, PT, R35, UR5, PT, P1 ;  /* 0x0000000523007c0c */ /* 0x000fe2000bf46310 */
[----:B------:R-:W-:Y:S01]  /*0fb0*/  @!P4 IMAD R49, R76, R39, R22 ;  /* 0x000000274c31c224 */ /* 0x000fe200078e0216 */
[----:B------:R-:W-:Y:S01]  /*0fc0*/  ISETP.GE.U32.AND P1, PT, R10, UR4, PT ;  /* 0x000000040a007c0c */ /* 0x000fe2000bf26070 */
[----:B------:R-:W-:-:S03]  /*0fd0*/  @!P4 IMAD.WIDE.U32 R38, R76, R38, R44 ;  /* 0x000000264c26c225 */ /* 0x000fc600078e002c */
[----:B------:R-:W-:Y:S02]  /*0fe0*/  ISETP.GE.AND.EX P1, PT, R61, UR5, PT, P1 ;  /* 0x000000053d007c0c */ /* 0x000fe4000bf26310 */
[----:B------:R-:W-:Y:S02]  /*0ff0*/  @!P4 IADD3 R18, PT, PT, R39, R49, RZ ;  /* 0x000000312712c210 */ /* 0x000fe40007ffe0ff */
[C---:B-1----:R-:W-:Y:S01]  /*1000*/  @!P4 LEA R40, P6, R38.reuse, R40, 0x1 ;  /* 0x000000282628c211 */ /* 0x042fe200078c08ff */
[----:B--2---:R-:W-:Y:S01]  /*1010*/  @!P5 IMAD R22, R33, R36, RZ ;  /* 0x000000242116d224 */ /* 0x004fe200078e02ff */
[----:B------:R-:W-:Y:S01]  /*1020*/  @!P5 MOV R39, R101 ;  /* 0x000000650027d202 */ /* 0x000fe20000000f00 */
[----:B------:R-:W1:Y:S01]  /*1030*/  @!P2 LDC.64 R48, c[0x0][0x3e0] ;  /* 0x0000f800ff30ab82 */ /* 0x000e620000000a00 */
[----:B------:R-:W-:Y:S02]  /*1040*/  @!P4 LEA.HI.X R41, R38, R41, R18, 0x1, P6 ;  /* 0x000000292629c211 */ /* 0x000fe400030f0c12 */
[----:B------:R-:W-:Y:S01]  /*1050*/  @!P5 MOV R38, R102 ;  /* 0x000000660026d202 */ /* 0x000fe20000000f00 */
[----:B------:R-:W-:Y:S01]  /*1060*/  @!P5 IMAD R45, R74, R37, R22 ;  /* 0x000000254a2dd224 */ /* 0x000fe200078e0216 */
[----:B------:R-:W-:-:S03]  /*1070*/  MOV R87, RZ ;  /* 0x000000ff00577202 */ /* 0x000fc60000000f00 */
[----:B------:R-:W-:Y:S01]  /*1080*/  @!P5 IMAD.WIDE.U32 R36, R74, R36, R38 ;  /* 0x000000244a24d225 */ /* 0x000fe200078e0026 */
[----:B0-----:R-:W0:Y:S01]  /*1090*/  @!P1 LDC.64 R46, c[0x0][0x3e0] ;  /* 0x0000f800ff2e9b82 */ /* 0x001e220000000a00 */
[----:B------:R-:W-:Y:S01]  /*10a0*/  ISETP.GE.U32.AND P6, PT, R11, UR4, PT ;  /* 0x000000040b007c0c */ /* 0x000fe2000bfc6070 */
[----:B------:R2:W3:Y:S02]  /*10b0*/  @!P4 LDG.E R87, desc[UR6][R40.64] ;  /* 0x000000062857c981 */ /* 0x0004e4000c1e1900 */
[----:B------:R-:W-:Y:S02]  /*10c0*/  @!P5 IADD3 R18, PT, PT, R37, R45, RZ ;  /* 0x0000002d2512d210 */ /* 0x000fe40007ffe0ff */
[C---:B------:R-:W-:Y:S02]  /*10d0*/  @!P5 LEA R50, P4, R36.reuse, R50, 0x1 ;  /* 0x000000322432d211 */ /* 0x040fe400078808ff */
[----:B------:R-:W-:Y:S01]  /*10e0*/  ISETP.GE.AND.EX P6, PT, R63, UR5, PT, P6 ;  /* 0x000000053f007c0c */ /* 0x000fe2000bfc6360 */
[----:B------:R-:W5:Y:S01]  /*10f0*/  @!P2 LDC.64 R44, c[0x0][0x390] ;  /* 0x0000e400ff2cab82 */ /* 0x000f620000000a00 */
[----:B------:R-:W-:-:S02]  /*1100*/  @!P5 LEA.HI.X R51, R36, R51, R18, 0x1, P4 ;  /* 0x000000332433d211 */ /* 0x000fc400020f0c12 */
[----:B------:R-:W-:-:S04]  /*1110*/  ISETP.GE.U32.AND P4, PT, R12, UR4, PT ;  /* 0x000000040c007c0c */ /* 0x000fc8000bf86070 */
[----:B------:R-:W-:Y:S01]  /*1120*/  ISETP.GE.AND.EX P4, PT, R65, UR5, PT, P4 ;  /* 0x0000000541007c0c */ /* 0x000fe2000bf86340 */
[----:B-1----:R-:W-:Y:S01]  /*1130*/  @!P2 IMAD R18, R35, R48, RZ ;  /* 0x000000302312a224 */ /* 0x002fe200078e02ff */
[----:B------:R-:W-:Y:S01]  /*1140*/  @!P2 MOV R42, R102 ;  /* 0x00000066002aa202 */ /* 0x000fe20000000f00 */
[----:B------:R-:W1:Y:S01]  /*1150*/  @!P1 LDC.64 R38, c[0x0][0x390] ;  /* 0x0000e400ff269b82 */ /* 0x000e620000000a00 */
[----:B------:R-:W-:Y:S01]  /*1160*/  @!P2 MOV R43, R101 ;  /* 0x00000065002ba202 */ /* 0x000fe20000000f00 */
[----:B------:R-:W-:-:S06]  /*1170*/  @!P2 IMAD R53, R72, R49, R18 ;  /* 0x000000314835a224 */ /* 0x000fcc00078e0212 */
[----:B--2---:R-:W2:Y:S01]  /*1180*/  @!P6 LDC.64 R40, c[0x0][0x3e0] ;  /* 0x0000f800ff28eb82 */ /* 0x004ea20000000a00 */
[----:B0-----:R-:W-:Y:S02]  /*1190*/  @!P1 IMAD R18, R61, R46, RZ ;  /* 0x0000002e3d129224 */ /* 0x001fe400078e02ff */
[----:B------:R-:W-:Y:S01]  /*11a0*/  @!P2 IMAD.WIDE.U32 R48, R72, R48, R42 ;  /* 0x000000304830a225 */ /* 0x000fe200078e002a */
[----:B------:R-:W-:-:S04]  /*11b0*/  MOV R89, RZ ;  /* 0x000000ff00597202 */ /* 0x000fc80000000f00 */
[----:B------:R-:W0:Y:S01]  /*11c0*/  @!P4 LDC.64 R36, c[0x0][0x3e0] ;  /* 0x0000f800ff24cb82 */ /* 0x000e220000000a00 */
[----:B------:R-:W-:Y:S01]  /*11d0*/  @!P1 IMAD R55, R10, R47, R18 ;  /* 0x0000002f0a379224 */ /* 0x000fe200078e0212 */
[----:B------:R-:W-:Y:S01]  /*11e0*/  @!P2 IADD3 R18, PT, PT, R49, R53, RZ ;  /* 0x000000353112a210 */ /* 0x000fe20007ffe0ff */
[----:B------:R-:W3:Y:S01]  /*11f0*/  @!P5 LDG.E R89, desc[UR6][R50.64] ;  /* 0x000000063259d981 */ /* 0x000ee2000c1e1900 */
[----:B------:R-:W-:Y:S02]  /*1200*/  @!P1 MOV R52, R102 ;  /* 0x0000006600349202 */ /* 0x000fe40000000f00 */
[----:B------:R-:W-:Y:S02]  /*1210*/  @!P1 MOV R53, R101 ;  /* 0x0000006500359202 */ /* 0x000fe40000000f00 */
[----:B------:R-:W4:Y:S01]  /*1220*/  @!P6 LDC.64 R42, c[0x0][0x390] ;  /* 0x0000e400ff2aeb82 */ /* 0x000f220000000a00 */
[----:B-----5:R-:W-:Y:S01]  /*1230*/  @!P2 LEA R44, P5, R48, R44, 0x1 ;  /* 0x0000002c302ca211 */ /* 0x020fe200078a08ff */
[----:B------:R-:W-:Y:S01]  /*1240*/  @!P1 IMAD.WIDE.U32 R52, R10, R46, R52 ;  /* 0x0000002e0a349225 */ /* 0x000fe200078e0034 */
[----:B------:R-:W-:-:S02]  /*1250*/  MOV R64, RZ ;  /* 0x000000ff00407202 */ /* 0x000fc40000000f00 */
[----:B------:R-:W-:-:S03]  /*1260*/  @!P2 LEA.HI.X R45, R48, R45, R18, 0x1, P5 ;  /* 0x0000002d302da211 */ /* 0x000fc600028f0c12 */
[----:B------:R-:W5:Y:S01]  /*1270*/  @!P4 LDC.64 R46, c[0x0][0x390] ;  /* 0x0000e400ff2ecb82 */ /* 0x000f620000000a00 */
[----:B--2---:R-:W-:Y:S01]  /*1280*/  @!P6 IMAD R22, R63, R40, RZ ;  /* 0x000000283f16e224 */ /* 0x004fe200078e02ff */
[----:B------:R2:W3:Y:S01]  /*1290*/  @!P2 LDG.E R64, desc[UR6][R44.64] ;  /* 0x000000062c40a981 */ /* 0x0004e2000c1e1900 */
[----:B------:R-:W-:Y:S02]  /*12a0*/  @!P1 IADD3 R18, PT, PT, R53, R55, RZ ;  /* 0x0000003735129210 */ /* 0x000fe40007ffe0ff */
[C---:B-1----:R-:W-:Y:S01]  /*12b0*/  @!P1 LEA R38, P5, R52.reuse, R38, 0x1 ;  /* 0x0000002634269211 */ /* 0x042fe200078a08ff */
[----:B------:R-:W-:Y:S01]  /*12c0*/  @!P6 IMAD R49, R11, R41, R22 ;  /* 0x000000290b31e224 */ /* 0x000fe200078e0216 */
[----:B--2---:R-:W-:Y:S02]  /*12d0*/  @!P6 MOV R44, R102 ;  /* 0x00000066002ce202 */ /* 0x004fe40000000f00 */
[----:B------:R-:W-:Y:S02]  /*12e0*/  @!P6 MOV R45, R101 ;  /* 0x00000065002de202 */ /* 0x000fe40000000f00 */
[----:B------:R-:W-:Y:S01]  /*12f0*/  @!P1 LEA.HI.X R39, R52, R39, R18, 0x1, P5 ;  /* 0x0000002734279211 */ /* 0x000fe200028f0c12 */
[----:B0-----:R-:W-:-:S02]  /*1300*/  @!P4 IMAD R18, R65, R36, RZ ;  /* 0x000000244112c224 */ /* 0x001fc400078e02ff */
[----:B------:R-:W-:Y:S01]  /*1310*/  @!P6 IMAD.WIDE.U32 R40, R11, R40, R44 ;  /* 0x000000280b28e225 */ /* 0x000fe200078e002c */
[----:B------:R-:W-:Y:S02]  /*1320*/  @!P4 MOV R44, R102 ;  /* 0x00000066002cc202 */ /* 0x000fe40000000f00 */
[----:B------:R-:W-:Y:S01]  /*1330*/  @!P4 MOV R45, R101 ;  /* 0x00000065002dc202 */ /* 0x000fe20000000f00 */
[C---:B------:R-:W-:Y:S01]  /*1340*/  @!P4 IMAD R51, R12.reuse, R37, R18 ;  /* 0x000000250c33c224 */ /* 0x040fe200078e0212 */
[----:B------:R-:W-:Y:S02]  /*1350*/  MOV R93, RZ ;  /* 0x000000ff005d7202 */ /* 0x000fe40000000f00 */
[----:B------:R-:W-:Y:S01]  /*1360*/  @!P6 IADD3 R18, PT, PT, R41, R49, RZ ;  /* 0x000000312912e210 */ /* 0x000fe20007ffe0ff */
[----:B------:R-:W-:Y:S01]  /*1370*/  @!P4 IMAD.WIDE.U32 R36, R12, R36, R44 ;  /* 0x000000240c24c225 */ /* 0x000fe200078e002c */
[C---:B----4-:R-:W-:Y:S02]  /*1380*/  @!P6 LEA R42, P2, R40.reuse, R42, 0x1 ;  /* 0x0000002a282ae211 */ /* 0x050fe400078408ff */
[----:B------:R-:W-:Y:S01]  /*1390*/  MOV R95, RZ ;  /* 0x000000ff005f7202 */ /* 0x000fe20000000f00 */
[----:B------:R0:W2:Y:S01]  /*13a0*/  @!P1 LDG.E R93, desc[UR6][R38.64] ;  /* 0x00000006265d9981 */ /* 0x0000a2000c1e1900 */
[----:B------:R-:W-:-:S02]  /*13b0*/  @!P6 LEA.HI.X R43, R40, R43, R18, 0x1, P2 ;  /* 0x0000002b282be211 */ /* 0x000fc400010f0c12 */
[----:B------:R-:W-:Y:S02]  /*13c0*/  @!P4 IADD3 R18, PT, PT, R37, R51, RZ ;  /* 0x000000332512c210 */ /* 0x000fe40007ffe0ff */
[C---:B-----5:R-:W-:Y:S01]  /*13d0*/  @!P4 LEA R46, P1, R36.reuse, R46, 0x1 ;  /* 0x0000002e242ec211 */ /* 0x060fe200078208ff */
[----:B------:R-:W4:Y:S01]  /*13e0*/  @!P6 LDG.E R95, desc[UR6][R42.64] ;  /* 0x000000062a5fe981 */ /* 0x000f22000c1e1900 */
[----:B------:R-:W-:Y:S02]  /*13f0*/  MOV R97, RZ ;  /* 0x000000ff00617202 */ /* 0x000fe40000000f00 */
[----:B------:R-:W-:-:S05]  /*1400*/  @!P4 LEA.HI.X R47, R36, R47, R18, 0x1, P1 ;  /* 0x0000002f242fc211 */ /* 0x000fca00008f0c12 */
[----:B------:R-:W5:Y:S01]  /*1410*/  @!P4 LDG.E R97, desc[UR6][R46.64] ;  /* 0x000000062e61c981 */ /* 0x000f62000c1e1900 */
[----:B------:R-:W-:-:S04]  /*1420*/  PRMT R67, R16, 0x7632, R67 ;  /* 0x0000763210437816 */ /* 0x000fc80000000043 */
[----:B------:R-:W-:Y:S02]  /*1430*/  SHF.L.U32 R67, R67, 0x10, RZ ;  /* 0x0000001043437819 */ /* 0x000fe400000006ff */
[----:B------:R-:W-:-:S03]  /*1440*/  SHF.L.U32 R16, R16, 0x10, RZ ;  /* 0x0000001010107819 */ /* 0x000fc600000006ff */
[----:B0-----:R-:W-:Y:S02]  /*1450*/  FMUL.FTZ R39, R67, R67 ;  /* 0x0000004343277220 */ /* 0x001fe40000410000 */
[C---:B------:R-:W-:Y:S02]  /*1460*/  FADD.FTZ R37, R16.reuse, R67 ;  /* 0x0000004310257221 */ /* 0x040fe40000010000 */
[----:B------:R-:W-:Y:S01]  /*1470*/  FFMA.FTZ R39, R16, R16, R39 ;  /* 0x0000001010277223 */ /* 0x000fe20000010027 */
[----:B------:R-:W-:-:S04]  /*1480*/  PRMT R71, R20, 0x7632, R71 ;  /* 0x0000763214477816 */ /* 0x000fc80000000047 */
[----:B------:R-:W-:Y:S02]  /*1490*/  SHF.L.U32 R71, R71, 0x10, RZ ;  /* 0x0000001047477819 */ /* 0x000fe400000006ff */
[----:B------:R-:W-:Y:S02]  /*14a0*/  SHF.L.U32 R20, R20, 0x10, RZ ;  /* 0x0000001014147819 */ /* 0x000fe400000006ff */
[----:B------:R-:W-:-:S04]  /*14b0*/  PRMT R22, R73, 0x7632, R22 ;  /* 0x0000763249167816 */ /* 0x000fc80000000016 */
[----:B------:R-:W-:Y:S02]  /*14c0*/  SHF.L.U32 R22, R22, 0x10, RZ ;  /* 0x0000001016167819 */ /* 0x000fe400000006ff */
[----:B------:R-:W-:-:S03]  /*14d0*/  SHF.L.U32 R73, R73, 0x10, RZ ;  /* 0x0000001049497819 */ /* 0x000fc600000006ff */
[----:B------:R-:W-:Y:S01]  /*14e0*/  FMUL.FTZ R40, R22, R22 ;  /* 0x0000001616287220 */ /* 0x000fe20000410000 */
[----:B------:R-:W-:Y:S01]  /*14f0*/  FADD.FTZ R38, R20, R71 ;  /* 0x0000004714267221 */ /* 0x000fe20000010000 */
[----:B---3--:R-:W-:-:S04]  /*1500*/  PRMT R77, R26, 0x7632, R77 ;  /* 0x000076321a4d7816 */ /* 0x008fc8000000004d */
[----:B------:R-:W-:Y:S02]  /*1510*/  SHF.L.U32 R77, R77, 0x10, RZ ;  /* 0x000000104d4d7819 */ /* 0x000fe400000006ff */
[----:B------:R-:W-:Y:S02]  /*1520*/  SHF.L.U32 R26, R26, 0x10, RZ ;  /* 0x000000101a1a7819 */ /* 0x000fe400000006ff */
[----:B------:R-:W-:-:S04]  /*1530*/  PRMT R18, R69, 0x7632, R18 ;  /* 0x0000763245127816 */ /* 0x000fc80000000012 */
[----:B------:R-:W-:Y:S02]  /*1540*/  SHF.L.U32 R18, R18, 0x10, RZ ;  /* 0x0000001012127819 */ /* 0x000fe400000006ff */
[----:B------:R-:W-:-:S03]  /*1550*/  SHF.L.U32 R69, R69, 0x10, RZ ;  /* 0x0000001045457819 */ /* 0x000fc600000006ff */
[----:B------:R-:W-:Y:S02]  /*1560*/  FMUL.FTZ R36, R18, R18 ;  /* 0x0000001212247220 */ /* 0x000fe40000410000 */
[C---:B------:R-:W-:Y:S02]  /*1570*/  FADD.FTZ R24, R69.reuse, R18 ;  /* 0x0000001245187221 */ /* 0x040fe40000010000 */
[----:B------:R-:W-:Y:S02]  /*1580*/  FFMA.FTZ R36, R69, R69, R36 ;  /* 0x0000004545247223 */ /* 0x000fe40000010024 */
[----:B------:R-:W-:Y:S02]  /*1590*/  FADD.FTZ R24, RZ, R24 ;  /* 0x00000018ff187221 */ /* 0x000fe40000010000 */
[----:B------:R-:W-:Y:S02]  /*15a0*/  FADD.FTZ R36, RZ, R36 ;  /* 0x00000024ff247221 */ /* 0x000fe40000010000 */
[----:B------:R-:W-:-:S02]  /*15b0*/  FADD.FTZ R37, R24, R37 ;  /* 0x0000002518257221 */ /* 0x000fc40000010000 */
[----:B------:R-:W-:Y:S01]  /*15c0*/  FADD.FTZ R36, R36, R39 ;  /* 0x0000002724247221 */ /* 0x000fe20000010000 */
[----:B------:R-:W-:Y:S01]  /*15d0*/  FMUL.FTZ R39, R71, R71 ;  /* 0x0000004747277220 */ /* 0x000fe20000410000 */
[----:B------:R-:W-:-:S03]  /*15e0*/  PRMT R24, R75, 0x7632, R24 ;  /* 0x000076324b187816 */ /* 0x000fc60000000018 */
[----:B------:R-:W-:Y:S01]  /*15f0*/  FFMA.FTZ R39, R20, R20, R39 ;  /* 0x0000001414277223 */ /* 0x000fe20000010027 */
[----:B------:R-:W-:Y:S02]  /*1600*/  SHF.L.U32 R24, R24, 0x10, RZ ;  /* 0x0000001018187819 */ /* 0x000fe400000006ff */
[----:B------:R-:W-:Y:S01]  /*1610*/  SHF.L.U32 R75, R75, 0x10, RZ ;  /* 0x000000104b4b7819 */ /* 0x000fe200000006ff */
[----:B------:R-:W-:Y:S01]  /*1620*/  FADD.FTZ R36, R36, R39 ;  /* 0x0000002724247221 */ /* 0x000fe20000010000 */
[----:B------:R-:W-:Y:S01]  /*1630*/  FFMA.FTZ R39, R73, R73, R40 ;  /* 0x0000004949277223 */ /* 0x000fe20000010028 */
[----:B------:R-:W-:Y:S01]  /*1640*/  FMUL.FTZ R40, R24, R24 ;  /* 0x0000001818287220 */ /* 0x000fe20000410000 */
[----:B------:R-:W-:Y:S02]  /*1650*/  FADD.FTZ R37, R37, R38 ;  /* 0x0000002625257221 */ /* 0x000fe40000010000 */
[----:B------:R-:W-:Y:S01]  /*1660*/  FADD.FTZ R36, R36, R39 ;  /* 0x0000002724247221 */ /* 0x000fe20000010000 */
[----:B------:R-:W-:Y:S01]  /*1670*/  FFMA.FTZ R39, R75, R75, R40 ;  /* 0x0000004b4b277223 */ /* 0x000fe20000010028 */
[----:B------:R-:W-:Y:S01]  /*1680*/  FADD.FTZ R38, R73, R22 ;  /* 0x0000001649267221 */ /* 0x000fe20000010000 */
[----:B------:R-:W-:-:S02]  /*1690*/  PRMT R79, R28, 0x7632, R79 ;  /* 0x000076321c4f7816 */ /* 0x000fc4000000004f */
[----:B------:R-:W-:Y:S01]  /*16a0*/  FADD.FTZ R36, R36, R39 ;  /* 0x0000002724247221 */ /* 0x000fe20000010000 */
[----:B------:R-:W-:Y:S01]  /*16b0*/  FADD.FTZ R37, R37, R38 ;  /* 0x0000002625257221 */ /* 0x000fe20000010000 */
[----:B------:R-:W-:Y:S01]  /*16c0*/  PRMT R81, R30, 0x7632, R81 ;  /* 0x000076321e517816 */ /* 0x000fe20000000051 */
[----:B------:R-:W-:Y:S01]  /*16d0*/  FMUL.FTZ R39, R77, R77 ;  /* 0x0000004d4d277220 */ /* 0x000fe20000410000 */
[----:B------:R-:W-:Y:S01]  /*16e0*/  SHF.L.U32 R79, R79, 0x10, RZ ;  /* 0x000000104f4f7819 */ /* 0x000fe200000006ff */
[----:B------:R-:W-:Y:S01]  /*16f0*/  FADD.FTZ R38, R75, R24 ;  /* 0x000000184b267221 */ /* 0x000fe20000010000 */
[----:B------:R-:W-:Y:S01]  /*1700*/  SHF.L.U32 R28, R28, 0x10, RZ ;  /* 0x000000101c1c7819 */ /* 0x000fe200000006ff */
[----:B------:R-:W-:Y:S01]  /*1710*/  FFMA.FTZ R39, R26, R26, R39 ;  /* 0x0000001a1a277223 */ /* 0x000fe20000010027 */
[----:B------:R-:W-:Y:S01]  /*1720*/  SHF.L.U32 R81, R81, 0x10, RZ ;  /* 0x0000001051517819 */ /* 0x000fe200000006ff */
[----:B------:R-:W-:Y:S01]  /*1730*/  FADD.FTZ R37, R37, R38 ;  /* 0x0000002625257221 */ /* 0x000fe20000010000 */
[----:B------:R-:W-:Y:S01]  /*1740*/  FMUL.FTZ R41, R79, R79 ;  /* 0x0000004f4f297220 */ /* 0x000fe20000410000 */
[----:B------:R-:W-:Y:S01]  /*1750*/  PRMT R83, R32, 0x7632, R83 ;  /* 0x0000763220537816 */ /* 0x000fe20000000053 */
[----:B------:R-:W-:Y:S01]  /*1760*/  FADD.FTZ R38, R26, R77 ;  /* 0x0000004d1a267221 */ /* 0x000fe20000010000 */
[----:B------:R-:W-:Y:S01]  /*1770*/  SHF.L.U32 R30, R30, 0x10, RZ ;  /* 0x000000101e1e7819 */ /* 0x000fe200000006ff */
[----:B------:R-:W-:Y:S01]  /*1780*/  FADD.FTZ R36, R36, R39 ;  /* 0x0000002724247221 */ /* 0x000fe20000010000 */
[----:B------:R-:W-:Y:S01]  /*1790*/  FFMA.FTZ R41, R28, R28, R41 ;  /* 0x0000001c1c297223 */ /* 0x000fe20000010029 */
[----:B------:R-:W-:Y:S01]  /*17a0*/  SHF.L.U32 R83, R83, 0x10, RZ ;  /* 0x0000001053537819 */ /* 0x000fe200000006ff */
[----:B------:R-:W-:Y:S01]  /*17b0*/  FMUL.FTZ R39, R81, R81 ;  /* 0x0000005151277220 */ /* 0x000fe20000410000 */
[----:B------:R-:W-:Y:S01]  /*17c0*/  PRMT R85, R34, 0x7632, R85 ;  /* 0x0000763222557816 */ /* 0x000fe20000000055 */
[----:B------:R-:W-:Y:S01]  /*17d0*/  FADD.FTZ R37, R37, R38 ;  /* 0x0000002625257221 */ /* 0x000fe20000010000 */
[----:B------:R-:W-:Y:S01]  /*17e0*/  FADD.FTZ R38, R28, R79 ;  /* 0x0000004f1c267221 */ /* 0x000fe20000010000 */
[----:B------:R-:W-:Y:S01]  /*17f0*/  FADD.FTZ R36, R36, R41 ;  /* 0x0000002924247221 */ /* 0x000fe20000010000 */
[----:B------:R-:W-:Y:S01]  /*1800*/  SHF.L.U32 R32, R32, 0x10, RZ ;  /* 0x0000001020207819 */ /* 0x000fe200000006ff */
[C---:B------:R-:W-:Y:S01]  /*1810*/  FFMA.FTZ R39, R30.reuse, R30, R39 ;  /* 0x0000001e1e277223 */ /* 0x040fe20000010027 */
[----:B------:R-:W-:Y:S01]  /*1820*/  SHF.L.U32 R85, R85, 0x10, RZ ;  /* 0x0000001055557819 */ /* 0x000fe200000006ff */
[----:B------:R-:W-:Y:S01]  /*1830*/  FMUL.FTZ R41, R83, R83 ;  /* 0x0000005353297220 */ /* 0x000fe20000410000 */
[----:B------:R-:W-:Y:S01]  /*1840*/  PRMT R60, R87, 0x7632, R60 ;  /* 0x00007632573c7816 */ /* 0x000fe2000000003c */
[----:B------:R-:W-:Y:S01]  /*1850*/  FADD.FTZ R37, R37, R38 ;  /* 0x0000002625257221 */ /* 0x000fe20000010000 */
[----:B------:R-:W-:Y:S01]  /*1860*/  FADD.FTZ R38, R30, R81 ;  /* 0x000000511e267221 */ /* 0x000fe20000010000 */
[----:B------:R-:W-:Y:S01]  /*1870*/  SHF.L.U32 R34, R34, 0x10, RZ ;  /* 0x0000001022227819 */ /* 0x000fe200000006ff */
[----:B------:R-:W-:Y:S01]  /*1880*/  FADD.FTZ R36, R36, R39 ;  /* 0x0000002724247221 */ /* 0x000fe20000010000 */
[----:B------:R-:W-:Y:S01]  /*1890*/  FFMA.FTZ R41, R32, R32, R41 ;  /* 0x0000002020297223 */ /* 0x000fe20000010029 */
[----:B------:R-:W-:Y:S01]  /*18a0*/  SHF.L.U32 R60, R60, 0x10, RZ ;  /* 0x000000103c3c7819 */ /* 0x000fe200000006ff */
[----:B------:R-:W-:Y:S01]  /*18b0*/  FMUL.FTZ R39, R85, R85 ;  /* 0x0000005555277220 */ /* 0x000fe20000410000 */
[----:B------:R-:W-:Y:S01]  /*18c0*/  FADD.FTZ R37, R37, R38 ;  /* 0x0000002625257221 */ /* 0x000fe20000010000 */
[----:B------:R-:W-:Y:S01]  /*18d0*/  FADD.FTZ R38, R32, R83 ;  /* 0x0000005320267221 */ /* 0x000fe20000010000 */
[----:B------:R-:W-:Y:S01]  /*18e0*/  FADD.FTZ R36, R36, R41 ;  /* 0x0000002924247221 */ /* 0x000fe20000010000 */
[----:B------:R-:W-:Y:S01]  /*18f0*/  SHF.L.U32 R87, R87, 0x10, RZ ;  /* 0x0000001057577819 */ /* 0x000fe200000006ff */
[----:B------:R-:W-:Y:S01]  /*1900*/  FFMA.FTZ R39, R34, R34, R39 ;  /* 0x0000002222277223 */ /* 0x000fe20000010027 */
[----:B------:R-:W-:Y:S01]  /*1910*/  FMUL.FTZ R40, R60, R60 ;  /* 0x0000003c3c287220 */ /* 0x000fe20000410000 */
[----:B------:R-:W-:Y:S01]  /*1920*/  FADD.FTZ R37, R37, R38 ;  /* 0x0000002625257221 */ /* 0x000fe20000010000 */
[----:B------:R-:W-:Y:S01]  /*1930*/  FADD.FTZ R38, R34, R85 ;  /* 0x0000005522267221 */ /* 0x000fe20000010000 */
[----:B------:R-:W-:Y:S01]  /*1940*/  FADD.FTZ R36, R36, R39 ;  /* 0x0000002724247221 */ /* 0x000fe20000010000 */
[----:B------:R-:W-:-:S02]  /*1950*/  FFMA.FTZ R39, R87, R87, R40 ;  /* 0x0000005757277223 */ /* 0x000fc40000010028 */
[----:B------:R-:W-:Y:S01]  /*1960*/  FADD.FTZ R37, R37, R38 ;  /* 0x0000002625257221 */ /* 0x000fe20000010000 */
[----:B------:R-:W-:-:S04]  /*1970*/  PRMT R62, R89, 0x7632, R62 ;  /* 0x00007632593e7816 */ /* 0x000fc8000000003e */
[----:B------:R-:W-:Y:S02]  /*1980*/  SHF.L.U32 R62, R62, 0x10, RZ ;  /* 0x000000103e3e7819 */ /* 0x000fe400000006ff */
[----:B------:R-:W-:-:S03]  /*1990*/  SHF.L.U32 R89, R89, 0x10, RZ ;  /* 0x0000001059597819 */ /* 0x000fc600000006ff */
[----:B------:R-:W-:Y:S01]  /*19a0*/  FMUL.FTZ R40, R62, R62 ;  /* 0x0000003e3e287220 */ /* 0x000fe20000410000 */
[----:B------:R-:W-:Y:S01]  /*19b0*/  FADD.FTZ R38, R87, R60 ;  /* 0x0000003c57267221 */ /* 0x000fe20000010000 */
[----:B------:R-:W-:Y:S01]  /*19c0*/  FADD.FTZ R36, R36, R39 ;  /* 0x0000002724247221 */ /* 0x000fe20000010000 */
[----:B------:R-:W-:Y:S01]  /*19d0*/  PRMT R91, R64, 0x7632, R91 ;  /* 0x00007632405b7816 */ /* 0x000fe2000000005b */
[----:B------:R-:W-:-:S03]  /*19e0*/  FFMA.FTZ R39, R89, R89, R40 ;  /* 0x0000005959277223 */ /* 0x000fc60000010028 */
[----:B------:R-:W-:Y:S01]  /*19f0*/  SHF.L.U32 R91, R91, 0x10, RZ ;  /* 0x000000105b5b7819 */ /* 0x000fe200000006ff */
[----:B------:R-:W-:Y:S01]  /*1a00*/  FADD.FTZ R37, R37, R38 ;  /* 0x0000002625257221 */ /* 0x000fe20000010000 */
[----:B------:R-:W-:Y:S01]  /*1a10*/  SHF.L.U32 R64, R64, 0x10, RZ ;  /* 0x0000001040407819 */ /* 0x000fe200000006ff */
[----:B------:R-:W-:Y:S01]  /*1a20*/  FADD.FTZ R38, R89, R62 ;  /* 0x0000003e59267221 */ /* 0x000fe20000010000 */
[----:B------:R-:W-:Y:S01]  /*1a30*/  FADD.FTZ R36, R36, R39 ;  /* 0x0000002724247221 */ /* 0x000fe20000010000 */
[----:B------:R-:W-:Y:S02]  /*1a40*/  FMUL.FTZ R39, R91, R91 ;  /* 0x0000005b5b277220 */ /* 0x000fe40000410000 */
[----:B------:R-:W-:Y:S01]  /*1a50*/  FADD.FTZ R37, R37, R38 ;  /* 0x0000002625257221 */ /* 0x000fe20000010000 */
[C---:B------:R-:W-:Y:S01]  /*1a60*/  FADD.FTZ R38, R64.reuse, R91 ;  /* 0x0000005b40267221 */ /* 0x040fe20000010000 */
[----:B------:R-:W-:-:S03]  /*1a70*/  FFMA.FTZ R39, R64, R64, R39 ;  /* 0x0000004040277223 */ /* 0x000fc60000010027 */
[----:B------:R-:W-:Y:S01]  /*1a80*/  FADD.FTZ R37, R37, R38 ;  /* 0x0000002625257221 */ /* 0x000fe20000010000 */
[----:B------:R-:W-:Y:S01]  /*1a90*/  FADD.FTZ R36, R36, R39 ;  /* 0x0000002724247221 */ /* 0x000fe20000010000 */
[----:B--2---:R-:W-:-:S04]  /*1aa0*/  PRMT R66, R93, 0x7632, R66 ;  /* 0x000076325d427816 */ /* 0x004fc80000000042 */
[----:B------:R-:W-:Y:S02]  /*1ab0*/  SHF.L.U32 R66, R66, 0x10, RZ ;  /* 0x0000001042427819 */ /* 0x000fe400000006ff */
[----:B----4-:R-:W-:Y:S02]  /*1ac0*/  PRMT R68, R95, 0x7632, R68 ;  /* 0x000076325f447816 */ /* 0x010fe40000000044 */
[----:B------:R-:W-:Y:S01]  /*1ad0*/  SHF.L.U32 R93, R93, 0x10, RZ ;  /* 0x000000105d5d7819 */ /* 0x000fe200000006ff */
[----:B------:R-:W-:Y:S01]  /*1ae0*/  FMUL.FTZ R40, R66, R66 ;  /* 0x0000004242287220 */ /* 0x000fe20000410000 */
[----:B------:R-:W-:Y:S02]  /*1af0*/  SHF.L.U32 R68, R68, 0x10, RZ ;  /* 0x0000001044447819 */ /* 0x000fe400000006ff */
[----:B-----5:R-:W-:Y:S01]  /*1b00*/  PRMT R70, R97, 0x7632, R70 ;  /* 0x0000763261467816 */ /* 0x020fe20000000046 */
[C---:B------:R-:W-:Y:S01]  /*1b10*/  FADD.FTZ R38, R93.reuse, R66 ;  /* 0x000000425d267221 */ /* 0x040fe20000010000 */
[----:B------:R-:W-:Y:S01]  /*1b20*/  FFMA.FTZ R39, R93, R93, R40 ;  /* 0x0000005d5d277223 */ /* 0x000fe20000010028 */
[----:B------:R-:W-:Y:S01]  /*1b30*/  SHF.L.U32 R95, R95, 0x10, RZ ;  /* 0x000000105f5f7819 */ /* 0x000fe200000006ff */
[----:B------:R-:W-:Y:S01]  /*1b40*/  FMUL.FTZ R40, R68, R68 ;  /* 0x0000004444287220 */ /* 0x000fe20000410000 */
[----:B------:R-:W-:Y:S01]  /*1b50*/  SHF.L.U32 R70, R70, 0x10, RZ ;  /* 0x0000001046467819 */ /* 0x000fe200000006ff */
[----:B------:R-:W-:Y:S01]  /*1b60*/  FADD.FTZ R37, R37, R38 ;  /* 0x0000002625257221 */ /* 0x000fe20000010000 */
[----:B------:R-:W-:Y:S01]  /*1b70*/  FADD.FTZ R36, R36, R39 ;  /* 0x0000002724247221 */ /* 0x000fe20000010000 */
[----:B------:R-:W-:Y:S01]  /*1b80*/  SHF.L.U32 R97, R97, 0x10, RZ ;  /* 0x0000001061617819 */ /* 0x000fe200000006ff */
        /* <DEDUP_REMOVED lines=39> */
[----:B------:R-:W0:Y:S01]  /*1e00*/  @!P1 S2R R38, SR_CgaCtaId ;  /* 0x0000000000269919 */ /* 0x000e220000008800 */
[----:B------:R-:W-:Y:S02]  /*1e10*/  @!P1 MOV R37, 0x400 ;  /* 0x0000040000259802 */ /* 0x000fe40000000f00 */
[----:B------:R-:W-:-:S04]  /*1e20*/  @!P1 SHF.R.U32.HI R36, RZ, 0x2, R2 ;  /* 0x00000002ff249819 */ /* 0x000fc80000011602 */
[----:B------:R-:W-:Y:S02]  /*1e30*/  @!P1 LOP3.LUT R36, R36, 0xf8, RZ, 0xc0, !PT ;  /* 0x000000f824249812 */ /* 0x000fe400078ec0ff */
[----:B0-----:R-:W-:-:S04]  /*1e40*/  @!P1 LEA R37, R38, R37, 0x18 ;  /* 0x0000002526259211 */ /* 0x001fc800078ec0ff */
[----:B------:R-:W-:-:S05]  /*1e50*/  @!P1 IADD3 R36, PT, PT, R36, R37, RZ ;  /* 0x0000002524249210 */ /* 0x000fca0007ffe0ff */
[----:B------:R3:W-:Y:S02]  /*1e60*/  @!P1 STS.64 [R36+0x10], R56 ;  /* 0x0000103824009388 */ /* 0x0007e40000000a00 */
.L_x_1942:
[----:B------:R-:W-:Y:S05]  /*1e70*/  BSYNC.RECONVERGENT B0 ;  /* 0x0000000000007941 */ /* 0x000fea0003800200 */
.L_x_1941:
        /* <DEDUP_REMOVED lines=8> */
[----:B------:R-:W4:Y:S04]  /*1f00*/  LDS.64 R58, [UR4+0x18] ;  /* 0x00001804ff3a7984 */ /* 0x000f280008000a00 */
[----:B---3--:R-:W3:Y:S04]  /*1f10*/  LDS.128 R36, [UR4+0x20] ;  /* 0x00002004ff247984 */ /* 0x008ee80008000c00 */
[----:B-12---:R-:W1:Y:S04]  /*1f20*/  LDS.128 R40, [UR4+0x30] ;  /* 0x00003004ff287984 */ /* 0x006e680008000c00 */
[----:B------:R-:W2:Y:S04]  /*1f30*/  LDS.128 R44, [UR4+0x40] ;  /* 0x00004004ff2c7984 */ /* 0x000ea80008000c00 */
[----:B------:R-:W5:Y:S04]  /*1f40*/  LDS.128 R48, [UR4+0x50] ;  /* 0x00005004ff307984 */ /* 0x000f680008000c00 */
[----:B------:R-:W5:Y:S01]  /*1f50*/  LDS.128 R52, [UR4+0x60] ;  /* 0x00006004ff347984 */ /* 0x000f620008000c00 */
[----:B----4-:R-:W-:Y:S01]  /*1f60*/  FADD.FTZ R99, R56, R58 ;  /* 0x0000003a38637221 */ /* 0x010fe20000010000 */
[----:B------:R-:W-:-:S02]  /*1f70*/  FADD.FTZ R104, R57, R59 ;  /* 0x0000003b39687221 */ /* 0x000fc40000010000 */
[----:B0-----:R-:W0:Y:S01]  /*1f80*/  LDS.128 R56, [UR4+0x70] ;  /* 0x00007004ff387984 */ /* 0x001e220008000c00 */
[----:B---3--:R-:W-:Y:S01]  /*1f90*/  FADD.FTZ R99, R99, R36 ;  /* 0x0000002463637221 */ /* 0x008fe20000010000 */
[----:B------:R-:W-:Y:S02]  /*1fa0*/  FADD.FTZ R104, R104, R37 ;  /* 0x0000002568687221 */ /* 0x000fe40000010000 */
[----:B------:R-:W3:Y:S01]  /*1fb0*/  LDS.64 R36, [UR4+0x80] ;  /* 0x00008004ff247984 */ /* 0x000ee20008000a00 */
[----:B------:R-:W-:Y:S01]  /*1fc0*/  FADD.FTZ R99, R99, R38 ;  /* 0x0000002663637221 */ /* 0x000fe20000010000 */
[----:B------:R-:W-:-:S03]  /*1fd0*/  FADD.FTZ R104, R104, R39 ;  /* 0x0000002768687221 */ /* 0x000fc60000010000 */
[----:B-1----:R-:W-:Y:S01]  /*1fe0*/  FADD.FTZ R99, R99, R40 ;  /* 0x0000002863637221 */ /* 0x002fe20000010000 */
[----:B------:R-:W-:-:S03]  /*1ff0*/  FADD.FTZ R104, R104, R41 ;  /* 0x0000002968687221 */ /* 0x000fc60000010000 */
[----:B------:R-:W-:Y:S01]  /*2000*/  FADD.FTZ R99, R99, R42 ;  /* 0x0000002a63637221 */ /* 0x000fe20000010000 */
[----:B------:R-:W-:-:S03]  /*2010*/  FADD.FTZ R104, R104, R43 ;  /* 0x0000002b68687221 */ /* 0x000fc60000010000 */
[----:B--2---:R-:W-:Y:S01]  /*2020*/  FADD.FTZ R99, R99, R44 ;  /* 0x0000002c63637221 */ /* 0x004fe20000010000 */
        /* <DEDUP_REMOVED lines=15> */
[----:B---3--:R-:W-:Y:S01]  /*2120*/  FADD.FTZ R56, R99, R36 ;  /* 0x0000002463387221 */ /* 0x008fe20000010000 */
[----:B------:R-:W-:-:S07]  /*2130*/  FADD.FTZ R57, R104, R37 ;  /* 0x0000002568397221 */ /* 0x000fce0000010000 */
.L_x_1944:
[----:B------:R-:W-:Y:S05]  /*2140*/  BSYNC.RECONVERGENT B0 ;  /* 0x0000000000007941 */ /* 0x000fea0003800200 */
.L_x_1943:
[----:B------:R-:W-:Y:S05]  /*2150*/  @!P1 BRA `(.L_x_1945) ;  /* 0x0000000800989947 */ /* 0x000fea0003800000 */
[----:B------:R-:W4:Y:S01]  /*2160*/  LDC.64 R44, c[0x0][0x3b8] ;  /* 0x0000ee00ff2c7b82 */ /* 0x000f220000000a00 */
[----:B------:R-:W-:Y:S02]  /*2170*/  LOP3.LUT R38, R6, 0x1, RZ, 0xc0, !PT ;  /* 0x0000000106267812 */ /* 0x000fe400078ec0ff */
[----:B------:R-:W-:-:S03]  /*2180*/  ISETP.GE.U32.AND P4, PT, R7, 0x8, PT ;  /* 0x000000080700780c */ /* 0x000fc60003f86070 */
[----:B---3--:R-:W-:-:S04]  /*2190*/  IMAD R36, R38, R5, RZ ;  /* 0x0000000526247224 */ /* 0x008fc800078e02ff */
[----:B------:R-:W-:-:S05]  /*21a0*/  IMAD R36, R36, R7, RZ ;  /* 0x0000000724247224 */ /* 0x000fca00078e02ff */
[----:B------:R-:W-:-:S05]  /*21b0*/  SHF.L.U32 R37, R36, 0x1, RZ ;  /* 0x0000000124257819 */ /* 0x000fca00000006ff */
[----:B----4-:R-:W-:Y:S01]  /*21c0*/  IMAD.WIDE R44, R37, 0x4, R44 ;  /* 0x00000004252c7825 */ /* 0x010fe200078e022c */
[----:B------:R-:W-:Y:S06]  /*21d0*/  @P2 BRA `(.L_x_1946) ;  /* 0x0000000000502947 */ /* 0x000fec0003800000 */
[----:B------:R-:W3:Y:S01]  /*21e0*/  LDC.64 R36, c[0x0][0x3b0] ;  /* 0x0000ec00ff247b82 */ /* 0x000ee20000000a00 */
[----:B------:R-:W-:Y:S01]  /*21f0*/  LOP3.LUT P1, R40, R6, 0x2, RZ, 0xc0, !PT ;  /* 0x0000000206287812 */ /* 0x000fe2000782c0ff */
[-CC-:B------:R-:W-:Y:S02]  /*2200*/  IMAD R39, R38, R5.reuse, R0.reuse ;  /* 0x0000000526277224 */ /* 0x180fe400078e0200 */
[----:B-1----:R-:W-:Y:S01]  /*2210*/  IMAD R41, R3, R5, R0 ;  /* 0x0000000503297224 */ /* 0x002fe200078e0200 */
[----:B------:R-:W-:-:S04]  /*2220*/  SEL R43, R7, RZ, !P1 ;  /* 0x000000ff072b7207 */ /* 0x000fc80004800000 */
[----:B------:R-:W-:Y:S01]  /*2230*/  ISETP.NE.AND P1, PT, R43, -0x1, PT ;  /* 0xffffffff2b00780c */ /* 0x000fe20003f25270 */
[----:B---3--:R-:W-:-:S04]  /*2240*/  IMAD.WIDE.U32 R36, R39, 0x4, R36 ;  /* 0x0000000427247825 */ /* 0x008fc800078e0024 */
        /* <DEDUP_REMOVED lines=8> */
.L_x_1947:
[----:B---3--:R-:W3:Y:S04]  /*22d0*/  LDG.E.STRONG.GPU R38, desc[UR6][R36.64] ;  /* 0x0000000624267981 */ /* 0x008ee8000c1ef900 */
[----:B---3--:R-:W-:Y:S01]  /*22e0*/  CCTL.IVALL ;  /* 0x00000000ff00798f */ /* 0x008fe20002000000 */
[----:B------:R-:W-:Y:S05]  /*22f0*/  YIELD ;  /* 0x0000000000007946 */ /* 0x000fea0003800000 */
[----:B------:R-:W-:-:S13]  /*2300*/  ISETP.NE.AND P1, PT, R38, R43, PT ;  /* 0x0000002b2600720c */ /* 0x000fda0003f25270 */
[----:B------:R-:W-:Y:S05]  /*2310*/  @P1 BRA `(.L_x_1947) ;  /* 0xfffffffc00ec1947 */ /* 0x000fea000383ffff */
.L_x_1946:
[----:B------:R-:W-:Y:S05]  /*2320*/  WARPSYNC.ALL ;  /* 0x0000000000007948 */ /* 0x000fea0003800000 */
[----:B------:R-:W-:Y:S01]  /*2330*/  BAR.SYNC.DEFER_BLOCKING 0x0 ;  /* 0x0000000000007b1d */ /* 0x000fe20000010000 */
[----:B--2---:R-:W-:-:S05]  /*2340*/  HFMA2 R42, -RZ, RZ, 0, 0 ;  /* 0x00000000ff2a7431 */ /* 0x004fca00000001ff */
[----:B------:R-:W-:Y:S05]  /*2350*/  @!P4 BRA `(.L_x_1948) ;  /* 0x00000004001cc947 */ /* 0x000fea0003800000 */
[CC--:B------:R-:W-:Y:S01]  /*2360*/  LEA R46, R5.reuse, R0.reuse, 0x1 ;  /* 0x00000000052e7211 */ /* 0x0c0fe200078e08ff */
[C-C-:B------:R-:W-:Y:S01]  /*2370*/  IMAD R48, R5.reuse, 0x6, R0.reuse ;  /* 0x0000000605307824 */ /* 0x140fe200078e0200 */
[CC--:B------:R-:W-:Y:S01]  /*2380*/  LEA R47, R5.reuse, R0.reuse, 0x2 ;  /* 0x00000000052f7211 */ /* 0x0c0fe200078e10ff */
[C-C-:B------:R-:W-:Y:S01]  /*2390*/  IMAD R49, R5.reuse, 0x5, R0.reuse ;  /* 0x0000000505317824 */ /* 0x140fe200078e0200 */
[----:B------:R-:W-:Y:S01]  /*23a0*/  IADD3 R52, PT, PT, R0, R5, RZ ;  /* 0x0000000500347210 */ /* 0x000fe20007ffe0ff */
[--C-:B------:R-:W-:Y:S01]  /*23b0*/  IMAD R50, R5, 0x3, R0.reuse ;  /* 0x0000000305327824 */ /* 0x100fe200078e0200 */
[----:B------:R-:W-:Y:S01]  /*23c0*/  IADD3 R53, PT, PT, -R3, RZ, RZ ;  /* 0x000000ff03357210 */ /* 0x000fe20007ffe1ff */
[----:B------:R-:W-:Y:S01]  /*23d0*/  IMAD R51, R5, 0x7, R0 ;  /* 0x0000000705337824 */ /* 0x000fe200078e0200 */
[----:B------:R-:W-:Y:S01]  /*23e0*/  MOV R54, R0 ;  /* 0x0000000000367202 */ /* 0x000fe20000000f00 */
[----:B------:R-:W-:Y:S01]  /*23f0*/  UMOV UR4, URZ ;  /* 0x000000ff00047c82 */ /* 0x000fe20008000000 */
[----:B------:R-:W-:-:S07]  /*2400*/  LOP3.LUT R55, R7, 0x7ffffff8, RZ, 0xc0, !PT ;  /* 0x7ffffff807377812 */ /* 0x000fce00078ec0ff */
.L_x_1949:
[----:B------:R-:W-:Y:S01]  /*2410*/  UIADD3 UR5, UPT, UPT, UR4, 0x1, URZ ;  /* 0x0000000104057890 */ /* 0x000fe2000fffe0ff */
[----:B------:R-:W-:Y:S01]  /*2420*/  ISETP.EQ.OR P5, PT, R53, RZ, P2 ;  /* 0x000000ff3500720c */ /* 0x000fe200017a2670 */
[----:B------:R-:W-:-:S04]  /*2430*/  UIADD3 UR8, UPT, UPT, UR4, 0x2, URZ ;  /* 0x0000000204087890 */ /* 0x000fc8000fffe0ff */
[C---:B------:R-:W-:Y:S01]  /*2440*/  ISETP.EQ.OR P6, PT, R3.reuse, UR5, P2 ;  /* 0x0000000503007c0c */ /* 0x040fe200097c2670 */
[----:B------:R-:W-:Y:S01]  /*2450*/  UIADD3 UR5, UPT, UPT, UR4, 0x3, URZ ;  /* 0x0000000304057890 */ /* 0x000fe2000fffe0ff */
[----:B------:R-:W-:-:S05]  /*2460*/  ISETP.EQ.OR P1, PT, R3, UR8, P2 ;  /* 0x0000000803007c0c */ /* 0x000fca0009722670 */
[----:B------:R-:W-:Y:S01]  /*2470*/  ISETP.EQ.OR P4, PT, R3, UR5, P2 ;  /* 0x0000000503007c0c */ /* 0x000fe20009782670 */
[----:B---3--:R-:W-:-:S05]  /*2480*/  @!P5 IMAD.WIDE.U32 R36, R54, 0x8, R44 ;  /* 0x000000083624d825 */ /* 0x008fca00078e002c */
[--C-:B------:R-:W-:Y:S01]  /*2490*/  @!P6 IMAD.WIDE.U32 R38, R52, 0x8, R44.reuse ;  /* 0x000000083426e825 */ /* 0x100fe200078e002c */
[----:B------:R-:W0:Y:S03]  /*24a0*/  @!P5 LDG.E.64 R36, desc[UR6][R36.64] ;  /* 0x000000062424d981 */ /* 0x000e26000c1e1b00 */
[--C-:B-1----:R-:W-:Y:S02]  /*24b0*/  @!P1 IMAD.WIDE.U32 R40, R46, 0x8, R44.reuse ;  /* 0x000000082e289825 */ /* 0x102fe400078e002c */
[----:B------:R-:W2:Y:S02]  /*24c0*/  @!P6 LDG.E.64 R38, desc[UR6][R38.64] ;  /* 0x000000062626e981 */ /* 0x000ea4000c1e1b00 */
[----:B------:R-:W-:Y:S02]  /*24d0*/  @!P4 IMAD.WIDE.U32 R42, R50, 0x8, R44 ;  /* 0x00000008322ac825 */ /* 0x000fe400078e002c */
[----:B------:R-:W3:Y:S04]  /*24e0*/  @!P1 LDG.E.64 R40, desc[UR6][R40.64] ;  /* 0x0000000628289981 */ /* 0x000ee8000c1e1b00 */
[----:B------:R-:W4:Y:S01]  /*24f0*/  @!P4 LDG.E.64 R42, desc[UR6][R42.64] ;  /* 0x000000062a2ac981 */ /* 0x000f22000c1e1b00 */
[----:B------:R-:W-:-:S02]  /*2500*/  UIADD3 UR5, UPT, UPT, UR4, 0x4, URZ ;  /* 0x0000000404057890 */ /* 0x000fc4000fffe0ff */
[----:B------:R-:W-:Y:S01]  /*2510*/  UIADD3 UR8, UPT, UPT, UR4, 0x5, URZ ;  /* 0x0000000504087890 */ /* 0x000fe2000fffe0ff */
[----:B0-----:R-:W-:Y:S01]  /*2520*/  @!P5 FADD.FTZ R56, R56, R36 ;  /* 0x000000243838d221 */ /* 0x001fe20000010000 */
[----:B------:R-:W-:Y:S02]  /*2530*/  @!P5 FADD.FTZ R57, R57, R37 ;  /* 0x000000253939d221 */ /* 0x000fe40000010000 */
[----:B------:R-:W-:Y:S01]  /*2540*/  ISETP.EQ.OR P5, PT, R3, UR5, P2 ;  /* 0x0000000503007c0c */ /* 0x000fe200097a2670 */
[----:B------:R-:W-:Y:S01]  /*2550*/  UIADD3 UR5, UPT, UPT, UR4, 0x6, URZ ;  /* 0x0000000604057890 */ /* 0x000fe2000fffe0ff */
[----:B--2---:R-:W-:Y:S01]  /*2560*/  @!P6 FADD.FTZ R56, R56, R38 ;  /* 0x000000263838e221 */ /* 0x004fe20000010000 */
[----:B------:R-:W-:Y:S01]  /*2570*/  @!P6 FADD.FTZ R57, R57, R39 ;  /* 0x000000273939e221 */ /* 0x000fe20000010000 */
[----:B------:R-:W-:Y:S01]  /*2580*/  ISETP.EQ.OR P6, PT, R3, UR8, P2 ;  /* 0x0000000803007c0c */ /* 0x000fe200097c2670 */
[----:B------:R-:W-:Y:S01]  /*2590*/  UIADD3 UR8, UPT, UPT, UR4, 0x7, URZ ;  /* 0x0000000704087890 */ /* 0x000fe2000fffe0ff */
[----:B---3--:R-:W-:Y:S01]  /*25a0*/  @!P1 FADD.FTZ R56, R56, R40 ;  /* 0x0000002838389221 */ /* 0x008fe20000010000 */
[----:B------:R-:W-:Y:S01]  /*25b0*/  @!P1 FADD.FTZ R57, R57, R41 ;  /* 0x0000002939399221 */ /* 0x000fe20000010000 */
[----:B------:R-:W-:-:S02]  /*25c0*/  ISETP.EQ.OR P1, PT, R3, UR5, P2 ;  /* 0x0000000503007c0c */ /* 0x000fc40009722670 */
[----:B----4-:R-:W-:Y:S01]  /*25d0*/  @!P4 FADD.FTZ R56, R56, R42 ;  /* 0x0000002a3838c221 */ /* 0x010fe20000010000 */
[----:B------:R-:W-:Y:S02]  /*25e0*/  @!P4 FADD.FTZ R57, R57, R43 ;  /* 0x0000002b3939c221 */ /* 0x000fe40000010000 */
[----:B------:R-:W-:Y:S01]  /*25f0*/  @!P5 IMAD.WIDE.U32 R36, R47, 0x8, R44 ;  /* 0x000000082f24d825 */ /* 0x000fe200078e002c */
[----:B------:R-:W-:-:S03]  /*2600*/  ISETP.EQ.OR P4, PT, R3, UR8, P2 ;  /* 0x0000000803007c0c */ /* 0x000fc60009782670 */
[--C-:B------:R-:W-:Y:S02]  /*2610*/  @!P6 IMAD.WIDE.U32 R38, R49, 0x8, R44.reuse ;  /* 0x000000083126e825 */ /* 0x100fe400078e002c */
[----:B------:R-:W2:Y:S02]  /*2620*/  @!P5 LDG.E.64 R36, desc[UR6][R36.64] ;  /* 0x000000062424d981 */ /* 0x000ea4000c1e1b00 */
[--C-:B------:R-:W-:Y:S02]  /*2630*/  @!P1 IMAD.WIDE.U32 R40, R48, 0x8, R44.reuse ;  /* 0x0000000830289825 */ /* 0x100fe400078e002c */
[----:B------:R-:W3:Y:S04]  /*2640*/  @!P6 LDG.E.64 R38, desc[UR6][R38.64] ;  /* 0x000000062626e981 */ /* 0x000ee8000c1e1b00 */
[----:B------:R-:W-:Y:S01]  /*2650*/  @!P4 IMAD.WIDE.U32 R42, R51, 0x8, R44 ;  /* 0x00000008332ac825 */ /* 0x000fe200078e002c */
[----:B------:R-:W4:Y:S05]  /*2660*/  @!P1 LDG.E.64 R40, desc[UR6][R40.64] ;  /* 0x0000000628289981 */ /* 0x000f2a000c1e1b00 */
[----:B------:R-:W5:Y:S01]  /*2670*/  @!P4 LDG.E.64 R42, desc[UR6][R42.64] ;  /* 0x000000062a2ac981 */ /* 0x000f62000c1e1b00 */
[----:B------:R-:W-:Y:S01]  /*2680*/  UIADD3 UR4, UPT, UPT, UR4, 0x8, URZ ;  /* 0x0000000804047890 */ /* 0x000fe2000fffe0ff */
[----:B------:R-:W-:-:S02]  /*2690*/  IADD3 R53, PT, PT, R53, 0x8, RZ ;  /* 0x0000000835357810 */ /* 0x000fc40007ffe0ff */
[C---:B------:R-:W-:Y:S02]  /*26a0*/  LEA R54, R5.reuse, R54, 0x3 ;  /* 0x0000003605367211 */ /* 0x040fe400078e18ff */
[C---:B------:R-:W-:Y:S02]  /*26b0*/  LEA R52, R5.reuse, R52, 0x3 ;  /* 0x0000003405347211 */ /* 0x040fe400078e18ff */
[C---:B------:R-:W-:Y:S02]  /*26c0*/  LEA R46, R5.reuse, R46, 0x3 ;  /* 0x0000002e052e7211 */ /* 0x040fe400078e18ff */
[C---:B------:R-:W-:Y:S02]  /*26d0*/  LEA R50, R5.reuse, R50, 0x3 ;  /* 0x0000003205327211 */ /* 0x040fe400078e18ff */
[C---:B------:R-:W-:Y:S02]  /*26e0*/  LEA R47, R5.reuse, R47, 0x3 ;  /* 0x0000002f052f7211 */ /* 0x040fe400078e18ff */
[----:B------:R-:W-:-:S02]  /*26f0*/  LEA R49, R5, R49, 0x3 ;  /* 0x0000003105317211 */ /* 0x000fc400078e18ff */
[C---:B------:R-:W-:Y:S02]  /*2700*/  LEA R48, R5.reuse, R48, 0x3 ;  /* 0x0000003005307211 */ /* 0x040fe400078e18ff */
[----:B------:R-:W-:Y:S01]  /*2710*/  LEA R51, R5, R51, 0x3 ;  /* 0x0000003305337211 */ /* 0x000fe200078e18ff */
[----:B--2---:R-:W-:Y:S01]  /*2720*/  @!P5 FADD.FTZ R56, R56, R36 ;  /* 0x000000243838d221 */ /* 0x004fe20000010000 */
[----:B------:R-:W-:-:S03]  /*2730*/  @!P5 FADD.FTZ R57, R57, R37 ;  /* 0x000000253939d221 */ /* 0x000fc60000010000 */
[----:B---3--:R-:W-:Y:S01]  /*2740*/  @!P6 FADD.FTZ R56, R56, R38 ;  /* 0x000000263838e221 */ /* 0x008fe20000010000 */
[----:B------:R-:W-:-:S03]  /*2750*/  @!P6 FADD.FTZ R57, R57, R39 ;  /* 0x000000273939e221 */ /* 0x000fc60000010000 */
[----:B----4-:R-:W-:Y:S01]  /*2760*/  @!P1 FADD.FTZ R56, R56, R40 ;  /* 0x0000002838389221 */ /* 0x010fe20000010000 */
[----:B------:R-:W-:Y:S01]  /*2770*/  @!P1 FADD.FTZ R57, R57, R41 ;  /* 0x0000002939399221 */ /* 0x000fe20000010000 */
[----:B------:R-:W-:Y:S02]  /*2780*/  ISETP.NE.AND P1, PT, R55, UR4, PT ;  /* 0x0000000437007c0c */ /* 0x000fe4000bf25270 */
[----:B-----5:R-:W-:Y:S01]  /*2790*/  @!P4 FADD.FTZ R56, R56, R42 ;  /* 0x0000002a3838c221 */ /* 0x020fe20000010000 */
[----:B------:R-:W-:-:S10]  /*27a0*/  @!P4 FADD.FTZ R57, R57, R43 ;  /* 0x0000002b3939c221 */ /* 0x000fd40000010000 */
[----:B------:R-:W-:Y:S05]  /*27b0*/  @P1 BRA `(.L_x_1949) ;  /* 0xfffffffc00141947 */ /* 0x000fea000383ffff */
[----:B------:R-:W-:-:S07]  /*27c0*/  MOV R42, R55 ;  /* 0x00000037002a7202 */ /* 0x000fce0000000f00 */
.L_x_1948:
[----:B------:R-:W-:-:S13]  /*27d0*/  LOP3.LUT P1, RZ, R7, 0x7, RZ, 0xc0, !PT ;  /* 0x0000000707ff7812 */ /* 0x000fda000782c0ff */
[----:B------:R-:W-:Y:S05]  /*27e0*/  @!P1 BRA `(.L_x_1945) ;  /* 0x0000000000f49947 */ /* 0x000fea0003800000 */
[C---:B---3--:R-:W-:Y:S02]  /*27f0*/  LOP3.LUT R36, R7.reuse, 0x7, RZ, 0xc0, !PT ;  /* 0x0000000707247812 */ /* 0x048fe400078ec0ff */
[----:B------:R-:W-:Y:S02]  /*2800*/  LOP3.LUT P1, R47, R7, 0x3, RZ, 0xc0, !PT ;  /* 0x00000003072f7812 */ /* 0x000fe4000782c0ff */
[----:B------:R-:W-:-:S04]  /*2810*/  IADD3 R36, PT, PT, R36, -0x1, RZ ;  /* 0xffffffff24247810 */ /* 0x000fc80007ffe0ff */
[----:B------:R-:W-:-:S13]  /*2820*/  ISETP.GE.U32.AND P4, PT, R36, 0x3, PT ;  /* 0x000000032400780c */ /* 0x000fda0003f86070 */
[----:B------:R-:W-:Y:S05]  /*2830*/  @!P4 BRA `(.L_x_1950) ;  /* 0x000000000070c947 */ /* 0x000fea0003800000 */
[----:B------:R-:W-:-:S13]  /*2840*/  ISETP.EQ.OR P6, PT, R42, R3, P2 ;  /* 0x000000032a00720c */ /* 0x000fda00017c2670 */
[----:B------:R-:W-:-:S04]  /*2850*/  @!P6 IMAD R37, R42, R5, R0 ;  /* 0x000000052a25e224 */ /* 0x000fc800078e0200 */
[----:B------:R-:W-:-:S06]  /*2860*/  @!P6 IMAD.WIDE.U32 R36, R37, 0x8, R44 ;  /* 0x000000082524e825 */ /* 0x000fcc00078e002c */
[----:B------:R-:W0:Y:S01]  /*2870*/  @!P6 LDG.E.64 R36, desc[UR6][R36.64] ;  /* 0x000000062424e981 */ /* 0x000e22000c1e1b00 */
[C---:B------:R-:W-:Y:S02]  /*2880*/  IADD3 R38, PT, PT, R42.reuse, 0x1, RZ ;  /* 0x000000012a267810 */ /* 0x040fe40007ffe0ff */
[----:B------:R-:W-:Y:S02]  /*2890*/  IADD3 R40, PT, PT, R42, 0x2, RZ ;  /* 0x000000022a287810 */ /* 0x000fe40007ffe0ff */
[-C--:B------:R-:W-:Y:S02]  /*28a0*/  ISETP.EQ.OR P5, PT, R38, R3.reuse, P2 ;  /* 0x000000032600720c */ /* 0x080fe400017a2670 */
[----:B------:R-:W-:Y:S02]  /*28b0*/  IADD3 R46, PT, PT, R42, 0x3, RZ ;  /* 0x000000032a2e7810 */ /* 0x000fe40007ffe0ff */
[----:B------:R-:W-:-:S09]  /*28c0*/  ISETP.EQ.OR P4, PT, R40, R3, P2 ;  /* 0x000000032800720c */ /* 0x000fd20001782670 */
[----:B------:R-:W-:-:S04]  /*28d0*/  @!P5 IMAD R39, R38, R5, R0 ;  /* 0x000000052627d224 */ /* 0x000fc800078e0200 */
[----:B-1----:R-:W-:Y:S02]  /*28e0*/  @!P4 IMAD R41, R40, R5, R0 ;  /* 0x000000052829c224 */ /* 0x002fe400078e0200 */
[----:B0-----:R-:W-:Y:S01]  /*28f0*/  @!P6 FADD.FTZ R56, R56, R36 ;  /* 0x000000243838e221 */ /* 0x001fe20000010000 */
[----:B------:R-:W-:Y:S01]  /*2900*/  @!P6 FADD.FTZ R57, R57, R37 ;  /* 0x000000253939e221 */ /* 0x000fe20000010000 */
[----:B------:R-:W-:Y:S01]  /*2910*/  ISETP.EQ.OR P6, PT, R46, R3, P2 ;  /* 0x000000032e00720c */ /* 0x000fe200017c2670 */
        /* <DEDUP_REMOVED lines=14> */
.L_x_1950:
        /* <DEDUP_REMOVED lines=18> */
.L_x_1951:
        /* <DEDUP_REMOVED lines=9> */
.L_x_1952:
[----:B------:R-:W-:Y:S05]  /*2bb0*/  BSYNC.RECONVERGENT B0 ;  /* 0x0000000000007941 */ /* 0x000fea0003800200 */
.L_x_1945:
[----:B------:R-:W4:Y:S01]  /*2bc0*/  S2UR UR5, SR_CgaCtaId ;  /* 0x00000000000579c3 */ /* 0x000f220000008800 */
[----:B------:R-:W2:Y:S01]  /*2bd0*/  LDCU UR8, c[0x0][0x414] ;  /* 0x00008280ff0877ac */ /* 0x000ea20008000800 */
[----:B-1-3--:R-:W-:Y:S01]  /*2be0*/  LOP3.LUT R41, R14, 0xffff, RZ, 0xc0, !PT ;  /* 0x0000ffff0e297812 */ /* 0x00afe200078ec0ff */
[----:B------:R-:W-:-:S03]  /*2bf0*/  UMOV UR4, 0x400 ;  /* 0x0000040000047882 */ /* 0x000fc60000000000 */
[----:B------:R-:W-:Y:S02]  /*2c00*/  IADD3 R41, PT, PT, R98, R41, RZ ;  /* 0x0000002962297210 */ /* 0x000fe40007ffe0ff */
[----:B------:R-:W1:Y:S08]  /*2c10*/  @P0 LDC.64 R44, c[0x0][0x388] ;  /* 0x0000e200ff2c0b82 */ /* 0x000e700000000a00 */
[----:B------:R-:W3:Y:S01]  /*2c20*/  LDC.64 R38, c[0x0][0x398] ;  /* 0x0000e600ff267b82 */ /* 0x000ee20000000a00 */
[----:B--2---:R-:W-:Y:S01]  /*2c30*/  @P0 FMUL.FTZ R42, R56, UR8 ;  /* 0x00000008382a0c20 */ /* 0x004fe20008410000 */
[----:B------:R-:W-:Y:S01]  /*2c40*/  @P0 FMUL.FTZ R43, R57, UR8 ;  /* 0x00000008392b0c20 */ /* 0x000fe20008410000 */
[----:B----4-:R-:W-:-:S05]  /*2c50*/  ULEA UR4, UR5, UR4, 0x18 ;  /* 0x0000000405047291 */ /* 0x010fca000f8ec0ff */
[----:B------:R-:W2:Y:S01]  /*2c60*/  LDC.64 R36, c[0x0][0x3a0] ;  /* 0x0000e800ff247b82 */ /* 0x000ea20000000a00 */
[----:B-1----:R-:W-:-:S03]  /*2c70*/  @P0 IMAD.WIDE R44, R8, 0x8, R44 ;  /* 0x00000008082c0825 */ /* 0x002fc600078e022c */
[----:B------:R-:W-:Y:S04]  /*2c80*/  @!P2 STS.64 [UR4+0x90], R56 ;  /* 0x00009038ff00a988 */ /* 0x000fe80008000a04 */
[----:B------:R1:W-:Y:S01]  /*2c90*/  @P0 STG.E.64 desc[UR6][R44.64], R42 ;  /* 0x0000002a2c000986 */ /* 0x0003e2000c101b06 */
[----:B---3--:R-:W-:-:S04]  /*2ca0*/  IMAD.WIDE R46, R41, 0x4, R38 ;  /* 0x00000004292e7825 */ /* 0x008fc800078e0226 */
[----:B--2---:R-:W-:Y:S01]  /*2cb0*/  IMAD.WIDE R38, R41, 0x4, R36 ;  /* 0x0000000429267825 */ /* 0x004fe200078e0224 */
[----:B------:R-:W-:Y:S06]  /*2cc0*/  BAR.SYNC.DEFER_BLOCKING 0x0 ;  /* 0x0000000000007b1d */ /* 0x000fec0000010000 */
[----:B------:R2:W5:Y:S04]  /*2cd0*/  LDG.E.64 R36, desc[UR6][R46.64] ;  /* 0x000000062e247981 */ /* 0x000568000c1e1b00 */
[----:B------:R-:W5:Y:S01]  /*2ce0*/  LDG.E.64 R38, desc[UR6][R38.64] ;  /* 0x0000000626267981 */ /* 0x000f62000c1e1b00 */
[----:B-1----:R-:W-:Y:S01]  /*2cf0*/  HFMA2 R44, -RZ, RZ, 1.875, 0 ;  /* 0x3f800000ff2c7431 */ /* 0x002fe200000001ff */
[----:B------:R-:W-:Y:S02]  /*2d00*/  BSSY.RECONVERGENT B0, `(.L_x_1953) ;  /* 0x0000387000007945 */ /* 0x000fe40003800200 */
[----:B------:R-:W1:Y:S01]  /*2d10*/  LDS.64 R40, [UR4+0x90] ;  /* 0x00009004ff287984 */ /* 0x000e620008000a00 */
[----:B------:R-:W3:Y:S02]  /*2d20*/  LDCU.U8 UR4, c[0x0][0x3fc] ;  /* 0x00007f80ff0477ac */ /* 0x000ee40008000000 */
[----:B---3--:R-:W-:Y:S01]  /*2d30*/  UISETP.NE.AND UP0, UPT, UR4, URZ, UPT ;  /* 0x000000ff0400728c */ /* 0x008fe2000bf05270 */
[----:B-1----:R-:W-:-:S04]  /*2d40*/  FMUL.FTZ R48, R40, UR8 ;  /* 0x0000000828307c20 */ /* 0x002fc80008410000 */
[----:B------:R-:W-:-:S04]  /*2d50*/  FMUL.FTZ R40, R48, R48 ;  /* 0x0000003030287220 */ /* 0x000fc80000410000 */
[----:B------:R-:W-:-:S05]  /*2d60*/  FFMA.FTZ R40, R41, UR8, -R40 ;  /* 0x0000000829287c23 */ /* 0x000fca0008010828 */
[----:B------:R-:W-:-:S13]  /*2d70*/  FSETP.GTU.FTZ.AND P1, PT, R40, RZ, PT ;  /* 0x000000ff2800720b */ /* 0x000fda0003f3c000 */
[----:B------:R-:W1:Y:S02]  /*2d80*/  @P1 LDC R41, c[0x0][0x3a8] ;  /* 0x0000ea00ff291b82 */ /* 0x000e640000000800 */
[----:B-1----:R-:W-:-:S04]  /*2d90*/  @P1 FADD.FTZ R40, R40, R41 ;  /* 0x0000002928281221 */ /* 0x002fc80000010000 */
[----:B------:R2:W1:Y:S01]  /*2da0*/  @P1 MUFU.RSQ R44, R40 ;  /* 0x00000028002c1308 */ /* 0x0004620000001400 */
[----:B------:R-:W-:Y:S05]  /*2db0*/  BRA.U UP0, `(.L_x_1954) ;  /* 0x0000001500bc7547 */ /* 0x000fea000b800000 */
[----:B------:R-:W3:Y:S01]  /*2dc0*/  LDCU.64 UR8, c[0x0][0x3e8] ;  /* 0x00007d00ff0877ac */ /* 0x000ee20008000a00 */
[----:B------:R-:W-:Y:S01]  /*2dd0*/  BSSY.RECONVERGENT B1, `(.L_x_1955) ;  /* 0x000001a000017945 */ /* 0x000fe20003800200 */
[----:B---3--:R-:W-:Y:S02]  /*2de0*/  ISETP.GE.U32.AND P1, PT, R96, UR8, PT ;  /* 0x0000000860007c0c */ /* 0x008fe4000bf26070 */
[----:B------:R-:W-:Y:S02]  /*2df0*/  ISETP.GE.U32.AND P2, PT, R94, UR8, PT ;  /* 0x000000085e007c0c */ /* 0x000fe4000bf46070 */
[----:B------:R-:W-:Y:S02]  /*2e00*/  ISETP.GE.AND.EX P1, PT, R9, UR9, PT, P1 ;  /* 0x0000000909007c0c */ /* 0x000fe4000bf26310 */
[----:B------:R-:W-:Y:S02]  /*2e10*/  ISETP.GE.U32.AND P5, PT, R92, UR8, PT ;  /* 0x000000085c007c0c */ /* 0x000fe4000bfa6070 */
[----:B------:R-:W-:-:S02]  /*2e20*/  ISETP.GE.U32.AND P6, PT, R90, UR8, PT ;  /* 0x000000085a007c0c */ /* 0x000fc4000bfc6070 */
[----:B------:R-:W-:-:S07]  /*2e30*/  ISETP.GE.AND.EX P2, PT, R13, UR9, PT, P2 ;  /* 0x000000090d007c0c */ /* 0x000fce000bf46320 */
[----:B------:R-:W-:Y:S06]  /*2e40*/  @P1 BRA `(.L_x_1956) ;  /* 0x0000000000481947 */ /* 0x000fec0003800000 */
[----:B------:R-:W3:Y:S01]  /*2e50*/  LDCU.64 UR10, c[0x0][0x3e0] ;  /* 0x00007c00ff0a77ac */ /* 0x000ee20008000a00 */
[----:B--2---:R-:W-:Y:S01]  /*2e60*/  MOV R40, R102 ;  /* 0x0000006600287202 */ /* 0x004fe20000000f00 */
        /* <DEDUP_REMOVED lines=8> */
[----:B---3--:R-:W-:Y:S02]  /*2ef0*/  IMAD R45, R9, UR10, RZ ;  /* 0x0000000a092d7c24 */ /* 0x008fe4000f8e02ff */
[----:B------:R-:W-:-:S04]  /*2f00*/  IMAD.WIDE.U32 R40, R96, UR10, R40 ;  /* 0x0000000a60287c25 */ /* 0x000fc8000f8e0028 */
[----:B------:R-:W-:Y:S01]  /*2f10*/  IMAD R45, R96, UR11, R45 ;  /* 0x0000000b602d7c24 */ /* 0x000fe2000f8e022d */
[----:B--2---:R-:W-:-:S04]  /*2f20*/  LEA R42, P1, R40, UR4, 0x1 ;  /* 0x00000004282a7c11 */ /* 0x004fc8000f8208ff */
[----:B------:R-:W-:Y:S02]  /*2f30*/  IADD3 R45, PT, PT, R41, R45, RZ ;  /* 0x0000002d292d7210 */ /* 0x000fe40007ffe0ff */
[----:B------:R-:W-:Y:S02]  /*2f40*/  F2FP.BF16.F32.PACK_AB R41, R18, R69 ;  /* 0x000000451229723e */ /* 0x000fe400000010ff */
[----:B------:R-:W-:-:S05]  /*2f50*/  LEA.HI.X R43, R40, UR5, R45, 0x1, P1 ;  /* 0x00000005282b7c11 */ /* 0x000fca00088f0c2d */
[----:B------:R3:W-:Y:S02]  /*2f60*/  STG.E desc[UR6][R42.64], R41 ;  /* 0x000000292a007986 */ /* 0x0007e4000c101906 */
.L_x_1956:
[----:B------:R-:W-:Y:S05]  /*2f70*/  BSYNC.RECONVERGENT B1 ;  /* 0x0000000000017941 */ /* 0x000fea0003800200 */
.L_x_1955:
[----:B------:R-:W-:Y:S04]  /*2f80*/  BSSY.RECONVERGENT B1, `(.L_x_1957) ;  /* 0x0000014000017945 */ /* 0x000fe80003800200 */
[----:B------:R-:W-:Y:S05]  /*2f90*/  @P2 BRA `(.L_x_1958) ;  /* 0x0000000000482947 */ /* 0x000fea0003800000 */
[----:B------:R-:W4:Y:S01]  /*2fa0*/  LDCU.64 UR4, c[0x0][0x3e0] ;  /* 0x00007c00ff0477ac */ /* 0x000f220008000a00 */
[----:B--2---:R-:W-:Y:S01]  /*2fb0*/  MOV R40, R102 ;  /* 0x0000006600287202 */ /* 0x004fe20000000f00 */
[--C-:B---3--:R-:W-:Y:S01]  /*2fc0*/  FADD.FTZ R43, R16, -R48.reuse ;  /* 0x80000030102b7221 */ /* 0x108fe20000010000 */
[----:B------:R-:W-:Y:S01]  /*2fd0*/  MOV R41, R101 ;  /* 0x0000006500297202 */ /* 0x000fe20000000f00 */
[----:B------:R-:W2:Y:S01]  /*2fe0*/  LDCU.64 UR10, c[0x0][0x380] ;  /* 0x00007000ff0a77ac */ /* 0x000ea20008000a00 */
[----:B------:R-:W-:Y:S01]  /*2ff0*/  FADD.FTZ R67, R67, -R48 ;  /* 0x8000003043437221 */ /* 0x000fe20000010000 */
[----:B-1----:R-:W-:-:S03]  /*3000*/  FMUL.FTZ R43, R43, R44 ;  /* 0x0000002c2b2b7220 */ /* 0x002fc60000410000 */
[----:B------:R-:W-:Y:S01]  /*3010*/  FMUL.FTZ R16, R67, R44 ;  /* 0x0000002c43107220 */ /* 0x000fe20000410000 */
[----:B-----5:R-:W-:Y:S01]  /*3020*/  FFMA.FTZ R18, R36, R43, R38 ;  /* 0x0000002b24127223 */ /* 0x020fe20000010026 */
[----:B----4-:R-:W-:Y:S02]  /*3030*/  IMAD R45, R13, UR4, RZ ;  /* 0x000000040d2d7c24 */ /* 0x010fe4000f8e02ff */
[----:B------:R-:W-:-:S04]  /*3040*/  IMAD.WIDE.U32 R40, R94, UR4, R40 ;  /* 0x000000045e287c25 */ /* 0x000fc8000f8e0028 */
[----:B------:R-:W-:Y:S02]  /*3050*/  IMAD R47, R94, UR5, R45 ;  /* 0x000000055e2f7c24 */ /* 0x000fe4000f8e022d */
[----:B------:R-:W-:Y:S01]  /*3060*/  FFMA.FTZ R45, R37, R16, R39 ;  /* 0x00000010252d7223 */ /* 0x000fe20000010027 */
[C---:B--2---:R-:W-:Y:S02]  /*3070*/  LEA R42, P1, R40.reuse, UR10, 0x1 ;  /* 0x0000000a282a7c11 */ /* 0x044fe4000f8208ff */
[----:B------:R-:W-:Y:S02]  /*3080*/  IADD3 R47, PT, PT, R41, R47, RZ ;  /* 0x0000002f292f7210 */ /* 0x000fe40007ffe0ff */
[----:B------:R-:W-:Y:S02]  /*3090*/  F2FP.BF16.F32.PACK_AB R41, R45, R18 ;  /* 0x000000122d29723e */ /* 0x000fe400000010ff */
[----:B------:R-:W-:-:S05]  /*30a0*/  LEA.HI.X R43, R40, UR11, R47, 0x1, P1 ;  /* 0x0000000b282b7c11 */ /* 0x000fca00088f0c2f */
[----:B------:R4:W-:Y:S02]  /*30b0*/  STG.E desc[UR6][R42.64], R41 ;  /* 0x000000292a007986 */ /* 0x0009e4000c101906 */
.L_x_1958:
[----:B------:R-:W-:Y:S05]  /*30c0*/  BSYNC.RECONVERGENT B1 ;  /* 0x0000000000017941 */ /* 0x000fea0003800200 */
.L_x_1957:
[----:B------:R-:W-:Y:S01]  /*30d0*/  ISETP.GE.AND.EX P5, PT, R15, UR9, PT, P5 ;  /* 0x000000090f007c0c */ /* 0x000fe2000bfa6350 */
[----:B------:R-:W-:Y:S01]  /*30e0*/  BSSY.RECONVERGENT B1, `(.L_x_1959) ;  /* 0x000001b000017945 */ /* 0x000fe20003800200 */
[----:B------:R-:W-:Y:S02]  /*30f0*/  ISETP.GE.U32.AND P1, PT, R88, UR8, PT ;  /* 0x0000000858007c0c */ /* 0x000fe4000bf26070 */
[----:B------:R-:W-:Y:S02]  /*3100*/  ISETP.GE.U32.AND P2, PT, R86, UR8, PT ;  /* 0x0000000856007c0c */ /* 0x000fe4000bf46070 */
[----:B------:R-:W-:Y:S02]  /*3110*/  ISETP.GE.U32.AND P4, PT, R84, UR8, PT ;  /* 0x0000000854007c0c */ /* 0x000fe4000bf86070 */
[----:B------:R-:W-:Y:S02]  /*3120*/  ISETP.GE.U32.AND P3, PT, R82, UR8, PT ;  /* 0x0000000852007c0c */ /* 0x000fe4000bf66070 */
[----:B------:R-:W-:-:S02]  /*3130*/  ISETP.GE.AND.EX P6, PT, R17, UR9, PT, P6 ;  /* 0x0000000911007c0c */ /* 0x000fc4000bfc6360 */
[----:B------:R-:W-:Y:S02]  /*3140*/  ISETP.GE.AND.EX P1, PT, R19, UR9, PT, P1 ;  /* 0x0000000913007c0c */ /* 0x000fe4000bf26310 */
[----:B------:R-:W-:Y:S01]  /*3150*/  ISETP.GE.AND.EX P2, PT, R21, UR9, PT, P2 ;  /* 0x0000000915007c0c */ /* 0x000fe2000bf46320 */
[----:B------:R-:W-:-:S12]  /*3160*/  @P5 BRA `(.L_x_1960) ;  /* 0x0000000000485947 */ /* 0x000fd80003800000 */
[----:B------:R-:W0:Y:S01]  /*3170*/  LDCU.64 UR4, c[0x0][0x3e0] ;  /* 0x00007c00ff0477ac */ /* 0x000e220008000a00 */
[----:B--2---:R-:W-:Y:S01]  /*3180*/  MOV R40, R102 ;  /* 0x0000006600287202 */ /* 0x004fe20000000f00 */
[--C-:B---34-:R-:W-:Y:S01]  /*3190*/  FADD.FTZ R43, R20, -R48.reuse ;  /* 0x80000030142b7221 */ /* 0x118fe20000010000 */
[----:B------:R-:W-:Y:S01]  /*31a0*/  MOV R41, R101 ;  /* 0x0000006500297202 */ /* 0x000fe20000000f00 */
[----:B------:R-:W2:Y:S01]  /*31b0*/  LDCU.64 UR10, c[0x0][0x380] ;  /* 0x00007000ff0a77ac */ /* 0x000ea20008000a00 */
[----:B------:R-:W-:Y:S01]  /*31c0*/  FADD.FTZ R71, R71, -R48 ;  /* 0x8000003047477221 */ /* 0x000fe20000010000 */
[----:B-1----:R-:W-:-:S03]  /*31d0*/  FMUL.FTZ R43, R43, R44 ;  /* 0x0000002c2b2b7220 */ /* 0x002fc60000410000 */
[----:B------:R-:W-:Y:S01]  /*31e0*/  FMUL.FTZ R16, R71, R44 ;  /* 0x0000002c47107220 */ /* 0x000fe20000410000 */
[----:B-----5:R-:W-:Y:S01]  /*31f0*/  FFMA.FTZ R18, R36, R43, R38 ;  /* 0x0000002b24127223 */ /* 0x020fe20000010026 */
[----:B0-----:R-:W-:Y:S02]  /*3200*/  IMAD R45, R15, UR4, RZ ;  /* 0x000000040f2d7c24 */ /* 0x001fe4000f8e02ff */
        /* <DEDUP_REMOVED lines=8> */
.L_x_1960:
[----:B------:R-:W-:Y:S05]  /*3290*/  BSYNC.RECONVERGENT B1 ;  /* 0x0000000000017941 */ /* 0x000fea0003800200 */
.L_x_1959:
[----:B------:R-:W-:Y:S04]  /*32a0*/  BSSY.RECONVERGENT B1, `(.L_x_1961) ;  /* 0x0000014000017945 */ /* 0x000fe80003800200 */
[----:B------:R-:W-:Y:S05]  /*32b0*/  @P6 BRA `(.L_x_1962) ;  /* 0x0000000000486947 */ /* 0x000fea0003800000 */
[----:B------:R-:W1:Y:S01]  /*32c0*/  LDCU.64 UR4, c[0x0][0x3e0] ;  /* 0x00007c00ff0477ac */ /* 0x000e620008000a00 */
[----:B--2---:R-:W-:Y:S01]  /*32d0*/  MOV R40, R102 ;  /* 0x0000006600287202 */ /* 0x004fe20000000f00 */
[--C-:B------:R-:W-:Y:S01]  /*32e0*/  FADD.FTZ R73, R73, -R48.reuse ;  /* 0x8000003049497221 */ /* 0x100fe20000010000 */
[----:B0--34-:R-:W-:Y:S01]  /*32f0*/  MOV R41, R101 ;  /* 0x0000006500297202 */ /* 0x019fe20000000f00 */
[----:B------:R-:W0:Y:S01]  /*3300*/  LDCU.64 UR10, c[0x0][0x380] ;  /* 0x00007000ff0a77ac */ /* 0x000e220008000a00 */
[----:B------:R-:W-:Y:S01]  /*3310*/  FADD.FTZ R43, R22, -R48 ;  /* 0x80000030162b7221 */ /* 0x000fe20000010000 */
[----:B-1----:R-:W-:-:S03]  /*3320*/  FMUL.FTZ R73, R73, R44 ;  /* 0x0000002c49497220 */ /* 0x002fc60000410000 */
[----:B------:R-:W-:Y:S01]  /*3330*/  FMUL.FTZ R16, R43, R44 ;  /* 0x0000002c2b107220 */ /* 0x000fe20000410000 */
[----:B-----5:R-:W-:-:S03]  /*3340*/  FFMA.FTZ R73, R36, R73, R38 ;  /* 0x0000004924497223 */ /* 0x020fc60000010026 */
[----:B------:R-:W-:Y:S01]  /*3350*/  FFMA.FTZ R16, R37, R16, R39 ;  /* 0x0000001025107223 */ /* 0x000fe20000010027 */
[----:B------:R-:W-:Y:S02]  /*3360*/  IMAD R45, R17, UR4, RZ ;  /* 0x00000004112d7c24 */ /* 0x000fe4000f8e02ff */
[----:B------:R-:W-:-:S04]  /*3370*/  IMAD.WIDE.U32 R40, R90, UR4, R40 ;  /* 0x000000045a287c25 */ /* 0x000fc8000f8e0028 */
[----:B------:R-:W-:Y:S01]  /*3380*/  IMAD R45, R90, UR5, R45 ;  /* 0x000000055a2d7c24 */ /* 0x000fe2000f8e022d */
[----:B0-----:R-:W-:-:S04]  /*3390*/  LEA R42, P5, R40, UR10, 0x1 ;  /* 0x0000000a282a7c11 */ /* 0x001fc8000f8a08ff */
[----:B------:R-:W-:Y:S02]  /*33a0*/  IADD3 R45, PT, PT, R41, R45, RZ ;  /* 0x0000002d292d7210 */ /* 0x000fe40007ffe0ff */
[----:B------:R-:W-:Y:S02]  /*33b0*/  F2FP.BF16.F32.PACK_AB R41, R16, R73 ;  /* 0x000000491029723e */ /* 0x000fe400000010ff */
[----:B------:R-:W-:-:S05]  /*33c0*/  LEA.HI.X R43, R40, UR11, R45, 0x1, P5 ;  /* 0x0000000b282b7c11 */ /* 0x000fca000a8f0c2d */
[----:B------:R0:W-:Y:S02]  /*33d0*/  STG.E desc[UR6][R42.64], R41 ;  /* 0x000000292a007986 */ /* 0x0001e4000c101906 */
.L_x_1962:
[----:B------:R-:W-:Y:S05]  /*33e0*/  BSYNC.RECONVERGENT B1 ;  /* 0x0000000000017941 */ /* 0x000fea0003800200 */
.L_x_1961:
        /* <DEDUP_REMOVED lines=20> */
.L_x_1964:
[----:B------:R-:W-:Y:S05]  /*3530*/  BSYNC.RECONVERGENT B1 ;  /* 0x0000000000017941 */ /* 0x000fea0003800200 */
.L_x_1963:
[----:B------:R-:W-:Y:S04]  /*3540*/  BSSY.RECONVERGENT B1, `(.L_x_1965) ;  /* 0x0000014000017945 */ /* 0x000fe80003800200 */
[----:B------:R-:W-:Y:S05]  /*3550*/  @P2 BRA `(.L_x_1966) ;  /* 0x0000000000482947 */ /* 0x000fea0003800000 */
[----:B------:R-:W1:Y:S01]  /*3560*/  LDCU.64 UR4, c[0x0][0x3e0] ;  /* 0x00007c00ff0477ac */ /* 0x000e620008000a00 */
[----:B--2---:R-:W-:Y:S01]  /*3570*/  MOV R40, R102 ;  /* 0x0000006600287202 */ /* 0x004fe20000000f00 */
[--C-:B0--34-:R-:W-:Y:S01]  /*3580*/  FADD.FTZ R43, R26, -R48.reuse ;  /* 0x800000301a2b7221 */ /* 0x119fe20000010000 */
[----:B------:R-:W-:Y:S01]  /*3590*/  MOV R41, R101 ;  /* 0x0000006500297202 */ /* 0x000fe20000000f00 */
[----:B------:R-:W0:Y:S01]  /*35a0*/  LDCU.64 UR10, c[0x0][0x380] ;  /* 0x00007000ff0a77ac */ /* 0x000e220008000a00 */
[----:B------:R-:W-:Y:S01]  /*35b0*/  FADD.FTZ R77, R77, -R48 ;  /* 0x800000304d4d7221 */ /* 0x000fe20000010000 */
[----:B-1----:R-:W-:-:S03]  /*35c0*/  FMUL.FTZ R43, R43, R44 ;  /* 0x0000002c2b2b7220 */ /* 0x002fc60000410000 */
[----:B------:R-:W-:Y:S01]  /*35d0*/  FMUL.FTZ R16, R77, R44 ;  /* 0x0000002c4d107220 */ /* 0x000fe20000410000 */
[----:B-----5:R-:W-:Y:S01]  /*35e0*/  FFMA.FTZ R18, R36, R43, R38 ;  /* 0x0000002b24127223 */ /* 0x020fe20000010026 */
[----:B------:R-:W-:Y:S02]  /*35f0*/  IMAD R45, R21, UR4, RZ ;  /* 0x00000004152d7c24 */ /* 0x000fe4000f8e02ff */
[----:B------:R-:W-:-:S04]  /*3600*/  IMAD.WIDE.U32 R40, R86, UR4, R40 ;  /* 0x0000000456287c25 */ /* 0x000fc8000f8e0028 */
[----:B------:R-:W-:Y:S02]  /*3610*/  IMAD R47, R86, UR5, R45 ;  /* 0x00000005562f7c24 */ /* 0x000fe4000f8e022d */
[----:B------:R-:W-:Y:S01]  /*3620*/  FFMA.FTZ R45, R37, R16, R39 ;  /* 0x00000010252d7223 */ /* 0x000fe20000010027 */
[C---:B0-----:R-:W-:Y:S02]  /*3630*/  LEA R42, P1, R40.reuse, UR10, 0x1 ;  /* 0x0000000a282a7c11 */ /* 0x041fe4000f8208ff */
[----:B------:R-:W-:Y:S02]  /*3640*/  IADD3 R47, PT, PT, R41, R47, RZ ;  /* 0x0000002f292f7210 */ /* 0x000fe40007ffe0ff */
[----:B------:R-:W-:Y:S02]  /*3650*/  F2FP.BF16.F32.PACK_AB R41, R45, R18 ;  /* 0x000000122d29723e */ /* 0x000fe400000010ff */
[----:B------:R-:W-:-:S05]  /*3660*/  LEA.HI.X R43, R40, UR11, R47, 0x1, P1 ;  /* 0x0000000b282b7c11 */ /* 0x000fca00088f0c2f */
[----:B------:R0:W-:Y:S02]  /*3670*/  STG.E desc[UR6][R42.64], R41 ;  /* 0x000000292a007986 */ /* 0x0001e4000c101906 */
.L_x_1966:
[----:B------:R-:W-:Y:S05]  /*3680*/  BSYNC.RECONVERGENT B1 ;  /* 0x0000000000017941 */ /* 0x000fea0003800200 */
.L_x_1965:
        /* <DEDUP_REMOVED lines=28> */
.L_x_1968:
[----:B------:R-:W-:Y:S05]  /*3850*/  BSYNC.RECONVERGENT B1 ;  /* 0x0000000000017941 */ /* 0x000fea0003800200 */
.L_x_1967:
        /* <DEDUP_REMOVED lines=20> */
.L_x_1970:
[----:B------:R-:W-:Y:S05]  /*39a0*/  BSYNC.RECONVERGENT B1 ;  /* 0x0000000000017941 */ /* 0x000fea0003800200 */
.L_x_1969:
        /* <DEDUP_REMOVED lines=20> */
.L_x_1972:
[----:B------:R-:W-:Y:S05]  /*3af0*/  BSYNC.RECONVERGENT B1 ;  /* 0x0000000000017941 */ /* 0x000fea0003800200 */
.L_x_1971:
        /* <DEDUP_REMOVED lines=20> */
.L_x_1974:
[----:B------:R-:W-:Y:S05]  /*3c40*/  BSYNC.RECONVERGENT B1 ;  /* 0x0000000000017941 */ /* 0x000fea0003800200 */
.L_x_1973:
        /* <DEDUP_REMOVED lines=8> */
[----:B------:R-:W-:Y:S02]  /*3cd0*/  ISETP.GE.AND.EX P2, PT, R61, UR9, PT, P2 ;  /* 0x000000093d007c0c */ /* 0x000fe4000bf46320 */
[----:B------:R-:W-:Y:S02]  /*3ce0*/  ISETP.GE.AND.EX P3, PT, R63, UR9, PT, P3 ;  /* 0x000000093f007c0c */ /* 0x000fe4000bf66330 */
[----:B------:R-:W-:Y:S01]  /*3cf0*/  ISETP.GE.AND.EX P4, PT, R65, UR9, PT, P4 ;  /* 0x0000000941007c0c */ /* 0x000fe2000bf86340 */
[----:B------:R-:W-:-:S12]  /*3d00*/  @P6 BRA `(.L_x_1976) ;  /* 0x0000000000486947 */ /* 0x000fd80003800000 */
        /* <DEDUP_REMOVED lines=18> */
.L_x_1976:
[----:B------:R-:W-:Y:S05]  /*3e30*/  BSYNC.RECONVERGENT B1 ;  /* 0x0000000000017941 */ /* 0x000fea0003800200 */
.L_x_1975:
        /* <DEDUP_REMOVED lines=20> */
.L_x_1978:
[----:B------:R-:W-:Y:S05]  /*3f80*/  BSYNC.RECONVERGENT B1 ;  /* 0x0000000000017941 */ /* 0x000fea0003800200 */
.L_x_1977:
[----:B------:R-:W-:Y:S04]  /*3f90*/  BSSY.RECONVERGENT B1, `(.L_x_1979) ;  /* 0x0000014000017945 */ /* 0x000fe80003800200 */
[----:B------:R-:W-:Y:S05]  /*3fa0*/  @P1 BRA `(.L_x_1980) ;  /* 0x0000000000481947 */ /* 0x000fea0003800000 */
[----:B------:R-:W1:Y:S01]  /*3fb0*/  LDCU.64 UR4, c[0x0][0x3e0] ;  /* 0x00007c00ff0477ac */ /* 0x000e620008000a00 */
[--C-:B0--34-:R-:W-:Y:S01]  /*3fc0*/  FADD.FTZ R43, R64, -R48.reuse ;  /* 0x80000030402b7221 */ /* 0x119fe20000010000 */
[----:B--2---:R-:W-:Y:S01]  /*3fd0*/  MOV R40, R102 ;  /* 0x0000006600287202 */ /* 0x004fe20000000f00 */
[----:B------:R-:W-:Y:S01]  /*3fe0*/  FADD.FTZ R91, R91, -R48 ;  /* 0x800000305b5b7221 */ /* 0x000fe20000010000 */
[----:B------:R-:W0:Y:S01]  /*3ff0*/  LDCU.64 UR10, c[0x0][0x380] ;  /* 0x00007000ff0a77ac */ /* 0x000e220008000a00 */
[----:B------:R-:W-:Y:S01]  /*4000*/  MOV R41, R101 ;  /* 0x0000006500297202 */ /* 0x000fe20000000f00 */
[-C--:B-1----:R-:W-:Y:S01]  /*4010*/  FMUL.FTZ R45, R43, R44.reuse ;  /* 0x0000002c2b2d7220 */ /* 0x082fe20000410000 */
[----:B------:R-:W-:-:S03]  /*4020*/  FMUL.FTZ R16, R91, R44 ;  /* 0x0000002c5b107220 */ /* 0x000fc60000410000 */
[----:B-----5:R-:W-:Y:S01]  /*4030*/  FFMA.FTZ R45, R36, R45, R38 ;  /* 0x0000002d242d7223 */ /* 0x020fe20000010026 */
        /* <DEDUP_REMOVED lines=9> */
.L_x_1980:
[----:B------:R-:W-:Y:S05]  /*40d0*/  BSYNC.RECONVERGENT B1 ;  /* 0x0000000000017941 */ /* 0x000fea0003800200 */
.L_x_1979:
        /* <DEDUP_REMOVED lines=20> */
.L_x_1982:
[----:B------:R-:W-:Y:S05]  /*4220*/  BSYNC.RECONVERGENT B1 ;  /* 0x0000000000017941 */ /* 0x000fea0003800200 */
.L_x_1981:
        /* <DEDUP_REMOVED lines=20> */
.L_x_1984:
[----:B------:R-:W-:Y:S05]  /*4370*/  BSYNC.RECONVERGENT B1 ;  /* 0x0000000000017941 */ /* 0x000fea0003800200 */
.L_x_1983:
[----:B------:R-:W-:Y:S05]  /*4380*/  @P4 BRA `(.L_x_1985) ;  /* 0x0000002000784947 */ /* 0x000fea0003800000 */
[----:B------:R-:W2:Y:S01]  /*4390*/  LDCU.64 UR4, c[0x0][0x3e0] ;  /* 0x00007c00ff0477ac */ /* 0x000ea20008000a00 */
[--C-:B------:R-:W-:Y:S01]  /*43a0*/  FADD.FTZ R97, R97, -R48.reuse ;  /* 0x8000003061617221 */ /* 0x100fe20000010000 */
[----:B------:R-:W-:Y:S01]  /*43b0*/  MOV R100, R102 ;  /* 0x0000006600647202 */ /* 0x000fe20000000f00 */
[----:B0--34-:R-:W-:Y:S01]  /*43c0*/  FADD.FTZ R41, R70, -R48 ;  /* 0x8000003046297221 */ /* 0x019fe20000010000 */
[----:B------:R-:W0:Y:S01]  /*43d0*/  LDCU.64 UR8, c[0x0][0x380] ;  /* 0x00007000ff0877ac */ /* 0x000e220008000a00 */
[-C--:B-1----:R-:W-:Y:S02]  /*43e0*/  FMUL.FTZ R97, R97, R44.reuse ;  /* 0x0000002c61617220 */ /* 0x082fe40000410000 */
[----:B------:R-:W-:Y:S02]  /*43f0*/  FMUL.FTZ R44, R41, R44 ;  /* 0x0000002c292c7220 */ /* 0x000fe40000410000 */
[----:B-----5:R-:W-:Y:S02]  /*4400*/  FFMA.FTZ R97, R36, R97, R38 ;  /* 0x0000006124617223 */ /* 0x020fe40000010026 */
[----:B------:R-:W-:-:S05]  /*4410*/  FFMA.FTZ R44, R37, R44, R39 ;  /* 0x0000002c252c7223 */ /* 0x000fca0000010027 */
[----:B------:R-:W-:Y:S01]  /*4420*/  F2FP.BF16.F32.PACK_AB R39, R44, R97 ;  /* 0x000000612c27723e */ /* 0x000fe200000010ff */
[----:B--2---:R-:W-:Y:S02]  /*4430*/  IMAD R43, R65, UR4, RZ ;  /* 0x00000004412b7c24 */ /* 0x004fe4000f8e02ff */
[----:B------:R-:W-:-:S04]  /*4440*/  IMAD.WIDE.U32 R100, R12, UR4, R100 ;  /* 0x000000040c647c25 */ /* 0x000fc8000f8e0064 */
[----:B------:R-:W-:Y:S01]  /*4450*/  IMAD R43, R12, UR5, R43 ;  /* 0x000000050c2b7c24 */ /* 0x000fe2000f8e022b */
[----:B0-----:R-:W-:-:S04]  /*4460*/  LEA R36, P1, R100, UR8, 0x1 ;  /* 0x0000000864247c11 */ /* 0x001fc8000f8208ff */
[----:B------:R-:W-:-:S04]  /*4470*/  IADD3 R43, PT, PT, R101, R43, RZ ;  /* 0x0000002b652b7210 */ /* 0x000fc80007ffe0ff */
[----:B------:R-:W-:-:S05]  /*4480*/  LEA.HI.X R37, R100, UR9, R43, 0x1, P1 ;  /* 0x0000000964257c11 */ /* 0x000fca00088f0c2b */
[----:B------:R0:W-:Y:S01]  /*4490*/  STG.E desc[UR6][R36.64], R39 ;  /* 0x0000002724007986 */ /* 0x0001e2000c101906 */
[----:B------:R-:W-:Y:S05]  /*44a0*/  BRA `(.L_x_1985) ;  /* 0x0000002000307947 */ /* 0x000fea0003800000 */
.L_x_1954:
[----:B------:R-:W3:Y:S01]  /*44b0*/  LDCU.64 UR10, c[0x0][0x3e8] ;  /* 0x00007d00ff0a77ac */ /* 0x000ee20008000a00 */
[----:B------:R-:W-:Y:S01]  /*44c0*/  BSSY.RECONVERGENT B1, `(.L_x_1986) ;  /* 0x0000022000017945 */ /* 0x000fe20003800200 */
[----:B---3--:R-:W-:Y:S02]  /*44d0*/  ISETP.GE.U32.AND P4, PT, R94, UR10, PT ;  /* 0x0000000a5e007c0c */ /* 0x008fe4000bf86070 */
[----:B------:R-:W-:Y:S02]  /*44e0*/  ISETP.GE.U32.AND P2, PT, R92, UR10, PT ;  /* 0x0000000a5c007c0c */ /* 0x000fe4000bf46070 */
[----:B------:R-:W-:Y:S02]  /*44f0*/  ISETP.GE.U32.AND P1, PT, R90, UR10, PT ;  /* 0x0000000a5a007c0c */ /* 0x000fe4000bf26070 */
[----:B------:R-:W-:Y:S01]  /*4500*/  ISETP.GE.AND.EX P4, PT, R13, UR11, PT, P4 ;  /* 0x0000000b0d007c0c */ /* 0x000fe2000bf86340 */
[----:B------:R-:W-:-:S12]  /*4510*/  @P3 BRA `(.L_x_1987) ;  /* 0x0000000000703947 */ /* 0x000fd80003800000 */
[--C-:B------:R-:W-:Y:S01]  /*4520*/  FADD.FTZ R69, R69, -R48.reuse ;  /* 0x8000003045457221 */ /* 0x100fe20000010000 */
[----:B------:R-:W-:Y:S01]  /*4530*/  FADD.FTZ R41, R18, -R48 ;  /* 0x8000003012297221 */ /* 0x000fe20000010000 */
[----:B------:R-:W3:Y:S01]  /*4540*/  LDCU.64 UR4, c[0x0][0x3e0] ;  /* 0x00007c00ff0477ac */ /* 0x000ee20008000a00 */
[----:B------:R-:W-:Y:S01]  /*4550*/  MOV R42, R102 ;  /* 0x00000066002a7202 */ /* 0x000fe20000000f00 */
[-C--:B-1----:R-:W-:Y:S01]  /*4560*/  FMUL.FTZ R69, R69, R44.reuse ;  /* 0x0000002c45457220 */ /* 0x082fe20000410000 */
[----:B--2---:R-:W-:Y:S01]  /*4570*/  FMUL.FTZ R40, R41, R44 ;  /* 0x0000002c29287220 */ /* 0x004fe20000410000 */
[----:B------:R-:W1:Y:S01]  /*4580*/  LDCU.64 UR8, c[0x0][0x380] ;  /* 0x00007000ff0877ac */ /* 0x000e620008000a00 */
[----:B------:R-:W-:Y:S01]  /*4590*/  MOV R43, R101 ;  /* 0x00000065002b7202 */ /* 0x000fe20000000f00 */
[----:B-----5:R-:W-:Y:S01]  /*45a0*/  FFMA.FTZ R50, R36, R69, R38 ;  /* 0x0000004524327223 */ /* 0x020fe20000010026 */
[----:B------:R-:W-:-:S03]  /*45b0*/  FFMA.FTZ R47, R37, R40, R39 ;  /* 0x00000028252f7223 */ /* 0x000fc60000010027 */
[----:B------:R-:W-:Y:S01]  /*45c0*/  FMUL.FTZ R18, R50, -1.4426950216293334961 ;  /* 0xbfb8aa3b32127820 */ /* 0x000fe20000410000 */
[----:B------:R-:W-:-:S05]  /*45d0*/  FMUL.FTZ R40, R47, -1.4426950216293334961 ;  /* 0xbfb8aa3b2f287820 */ /* 0x000fca0000410000 */
[----:B------:R-:W2:Y:S01]  /*45e0*/  MUFU.EX2 R18, R18 ;  /* 0x0000001200127308 */ /* 0x000ea20000000800 */
[----:B---3--:R-:W-:Y:S02]  /*45f0*/  IMAD R41, R9, UR4, RZ ;  /* 0x0000000409297c24 */ /* 0x008fe4000f8e02ff */
[----:B------:R-:W-:-:S05]  /*4600*/  IMAD.WIDE.U32 R42, R96, UR4, R42 ;  /* 0x00000004602a7c25 */ /* 0x000fca000f8e002a */
[----:B------:R-:W3:Y:S01]  /*4610*/  MUFU.EX2 R40, R40 ;  /* 0x0000002800287308 */ /* 0x000ee20000000800 */
[----:B------:R-:W-:-:S05]  /*4620*/  IMAD R41, R96, UR5, R41 ;  /* 0x0000000560297c24 */ /* 0x000fca000f8e0229 */
[----:B------:R-:W-:Y:S01]  /*4630*/  IADD3 R41, PT, PT, R43, R41, RZ ;  /* 0x000000292b297210 */ /* 0x000fe20007ffe0ff */
[----:B--2---:R-:W-:-:S06]  /*4640*/  FADD.FTZ R45, R18, 1 ;  /* 0x3f800000122d7421 */ /* 0x004fcc0000010000 */
[----:B------:R-:W2:Y:S01]  /*4650*/  MUFU.RCP R45, R45 ;  /* 0x0000002d002d7308 */ /* 0x000ea20000001000 */
[----:B---3--:R-:W-:Y:S01]  /*4660*/  FADD.FTZ R46, R40, 1 ;  /* 0x3f800000282e7421 */ /* 0x008fe20000010000 */
[----:B-1----:R-:W-:-:S04]  /*4670*/  LEA R40, P3, R42, UR8, 0x1 ;  /* 0x000000082a287c11 */ /* 0x002fc8000f8608ff */
[----:B------:R-:W-:Y:S02]  /*4680*/  LEA.HI.X R41, R42, UR9, R41, 0x1, P3 ;  /* 0x000000092a297c11 */ /* 0x000fe400098f0c29 */
[----:B------:R-:W1:Y:S01]  /*4690*/  MUFU.RCP R46, R46 ;  /* 0x0000002e002e7308 */ /* 0x000e620000001000 */
[----:B--2---:R-:W-:Y:S01]  /*46a0*/  FMUL.FTZ R18, R50, R45 ;  /* 0x0000002d32127220 */ /* 0x004fe20000410000 */
[----:B-1----:R-:W-:-:S05]  /*46b0*/  FMUL.FTZ R47, R47, R46 ;  /* 0x0000002e2f2f7220 */ /* 0x002fca0000410000 */
[----:B------:R-:W-:-:S05]  /*46c0*/  F2FP.BF16.F32.PACK_AB R47, R47, R18 ;  /* 0x000000122f2f723e */ /* 0x000fca00000010ff */
[----:B------:R3:W-:Y:S02]  /*46d0*/  STG.E desc[UR6][R40.64], R47 ;  /* 0x0000002f28007986 */ /* 0x0007e4000c101906 */
.L_x_1987:
[----:B------:R-:W-:Y:S05]  /*46e0*/  BSYNC.RECONVERGENT B1 ;  /* 0x0000000000017941 */ /* 0x000fea0003800200 */
.L_x_1986:
[----:B------:R-:W-:Y:S04]  /*46f0*/  BSSY.RECONVERGENT B1, `(.L_x_1988) ;  /* 0x000001e000017945 */ /* 0x000fe80003800200 */
[----:B------:R-:W-:Y:S05]  /*4700*/  @P4 BRA `(.L_x_1989) ;  /* 0x0000000000704947 */ /* 0x000fea0003800000 */
[--C-:B---3--:R-:W-:Y:S01]  /*4710*/  FADD.FTZ R41, R16, -R48.reuse ;  /* 0x8000003010297221 */ /* 0x108fe20000010000 */
[----:B------:R-:W-:Y:S01]  /*4720*/  FADD.FTZ R67, R67, -R48 ;  /* 0x8000003043437221 */ /* 0x000fe20000010000 */
[----:B------:R-:W3:Y:S01]  /*4730*/  LDCU.64 UR4, c[0x0][0x3e0] ;  /* 0x00007c00ff0477ac */ /* 0x000ee20008000a00 */
[----:B------:R-:W-:Y:S01]  /*4740*/  MOV R42, R102 ;  /* 0x00000066002a7202 */ /* 0x000fe20000000f00 */
[-C--:B-1----:R-:W-:Y:S01]  /*4750*/  FMUL.FTZ R41, R41, R44.reuse ;  /* 0x0000002c29297220 */ /* 0x082fe20000410000 */
[----:B------:R-:W-:Y:S01]  /*4760*/  FMUL.FTZ R18, R67, R44 ;  /* 0x0000002c43127220 */ /* 0x000fe20000410000 */
[----:B------:R-:W1:Y:S01]  /*4770*/  LDCU.64 UR8, c[0x0][0x380] ;  /* 0x00007000ff0877ac */ /* 0x000e620008000a00 */
[----:B------:R-:W-:Y:S01]  /*4780*/  MOV R43, R101 ;  /* 0x00000065002b7202 */ /* 0x000fe20000000f00 */
[----:B-----5:R-:W-:Y:S01]  /*4790*/  FFMA.FTZ R41, R36, R41, R38 ;  /* 0x0000002924297223 */ /* 0x020fe20000010026 */
[----:B--2---:R-:W-:-:S03]  /*47a0*/  FFMA.FTZ R46, R37, R18, R39 ;  /* 0x00000012252e7223 */ /* 0x004fc60000010027 */
        /* <DEDUP_REMOVED lines=11> */
[----:B-1----:R-:W-:-:S06]  /*4860*/  LEA R40, P3, R42, UR8, 0x1 ;  /* 0x000000082a287c11 */ /* 0x002fcc000f8608ff */
[----:B------:R-:W1:Y:S01]  /*4870*/  MUFU.RCP R45, R45 ;  /* 0x0000002d002d7308 */ /* 0x000e620000001000 */
[----:B--2---:R-:W-:Y:S01]  /*4880*/  FMUL.FTZ R16, R41, R18 ;  /* 0x0000001229107220 */ /* 0x004fe20000410000 */
[----:B------:R-:W-:Y:S01]  /*4890*/  LEA.HI.X R41, R42, UR9, R49, 0x1, P3 ;  /* 0x000000092a297c11 */ /* 0x000fe200098f0c31 */
[----:B-1----:R-:W-:-:S05]  /*48a0*/  FMUL.FTZ R47, R46, R45 ;  /* 0x0000002d2e2f7220 */ /* 0x002fca0000410000 */
[----:B------:R-:W-:-:S05]  /*48b0*/  F2FP.BF16.F32.PACK_AB R47, R47, R16 ;  /* 0x000000102f2f723e */ /* 0x000fca00000010ff */
[----:B------:R4:W-:Y:S02]  /*48c0*/  STG.E desc[UR6][R40.64], R47 ;  /* 0x0000002f28007986 */ /* 0x0009e4000c101906 */
.L_x_1989:
[----:B------:R-:W-:Y:S05]  /*48d0*/  BSYNC.RECONVERGENT B1 ;  /* 0x0000000000017941 */ /* 0x000fea0003800200 */
.L_x_1988:
        /* <DEDUP_REMOVED lines=10> */
[--C-:B---34-:R-:W-:Y:S01]  /*4980*/  FADD.FTZ R41, R20, -R48.reuse ;  /* 0x8000003014297221 */ /* 0x118fe20000010000 */
        /* <DEDUP_REMOVED lines=19> */
[----:B---3--:R-:W-:-:S07]  /*4ac0*/  FADD.FTZ R45, R20, 1 ;  /* 0x3f800000142d7421 */ /* 0x008fce0000010000 */
[----:B------:R-:W3:Y:S01]  /*4ad0*/  MUFU.RCP R45, R45 ;  /* 0x0000002d002d7308 */ /* 0x000ee20000001000 */
[----:B--2---:R-:W-:Y:S01]  /*4ae0*/  FMUL.FTZ R16, R41, R18 ;  /* 0x0000001229107220 */ /* 0x004fe20000410000 */
[----:B---3--:R-:W-:Y:S01]  /*4af0*/  FMUL.FTZ R47, R40, R45 ;  /* 0x0000002d282f7220 */ /* 0x008fe20000410000 */
[----:B-1----:R-:W-:-:S04]  /*4b00*/  LEA R40, P2, R42, UR8, 0x1 ;  /* 0x000000082a287c11 */ /* 0x002fc8000f8408ff */
[----:B------:R-:W-:Y:S02]  /*4b10*/  LEA.HI.X R41, R42, UR9, R49, 0x1, P2 ;  /* 0x000000092a297c11 */ /* 0x000fe400090f0c31 */
[----:B------:R-:W-:-:S05]  /*4b20*/  F2FP.BF16.F32.PACK_AB R47, R47, R16 ;  /* 0x000000102f2f723e */ /* 0x000fca00000010ff */
[----:B------:R1:W-:Y:S02]  /*4b30*/  STG.E desc[UR6][R40.64], R47 ;  /* 0x0000002f28007986 */ /* 0x0003e4000c101906 */
.L_x_1991:
[----:B------:R-:W-:Y:S05]  /*4b40*/  BSYNC.RECONVERGENT B1 ;  /* 0x0000000000017941 */ /* 0x000fea0003800200 */
.L_x_1990:
[----:B------:R-:W-:Y:S04]  /*4b50*/  BSSY.RECONVERGENT B1, `(.L_x_1992) ;  /* 0x000001e000017945 */ /* 0x000fe80003800200 */
[----:B------:R-:W-:Y:S05]  /*4b60*/  @P1 BRA `(.L_x_1993) ;  /* 0x0000000000701947 */ /* 0x000fea0003800000 */
[--C-:B------:R-:W-:Y:S01]  /*4b70*/  FADD.FTZ R73, R73, -R48.reuse ;  /* 0x8000003049497221 */ /* 0x100fe20000010000 */
[----:B-1-34-:R-:W-:Y:S01]  /*4b80*/  FADD.FTZ R41, R22, -R48 ;  /* 0x8000003016297221 */ /* 0x01afe20000010000 */
[----:B------:R-:W1:Y:S01]  /*4b90*/  LDCU.64 UR4, c[0x0][0x3e0] ;  /* 0x00007c00ff0477ac */ /* 0x000e620008000a00 */
[----:B------:R-:W-:Y:S01]  /*4ba0*/  MOV R42, R102 ;  /* 0x00000066002a7202 */ /* 0x000fe20000000f00 */
[-C--:B------:R-:W-:Y:S01]  /*4bb0*/  FMUL.FTZ R73, R73, R44.reuse ;  /* 0x0000002c49497220 */ /* 0x080fe20000410000 */
[----:B------:R-:W-:Y:S01]  /*4bc0*/  FMUL.FTZ R18, R41, R44 ;  /* 0x0000002c29127220 */ /* 0x000fe20000410000 */
[----:B------:R-:W2:Y:S01]  /*4bd0*/  LDCU.64 UR8, c[0x0][0x380] ;  /* 0x00007000ff0877ac */ /* 0x000ea20008000a00 */
[----:B------:R-:W-:Y:S01]  /*4be0*/  MOV R43, R101 ;  /* 0x00000065002b7202 */ /* 0x000fe20000000f00 */
[----:B-----5:R-:W-:Y:S01]  /*4bf0*/  FFMA.FTZ R73, R36, R73, R38 ;  /* 0x0000004924497223 */ /* 0x020fe20000010026 */
[----:B------:R-:W-:-:S03]  /*4c00*/  FFMA.FTZ R45, R37, R18, R39 ;  /* 0x00000012252d7223 */ /* 0x000fc60000010027 */
[----:B------:R-:W-:Y:S01]  /*4c10*/  FMUL.FTZ R16, R73, -1.4426950216293334961 ;  /* 0xbfb8aa3b49107820 */ /* 0x000fe20000410000 */
[----:B------:R-:W-:-:S05]  /*4c20*/  FMUL.FTZ R20, R45, -1.4426950216293334961 ;  /* 0xbfb8aa3b2d147820 */ /* 0x000fca0000410000 */
[----:B------:R-:W3:Y:S01]  /*4c30*/  MUFU.EX2 R16, R16 ;  /* 0x0000001000107308 */ /* 0x000ee20000000800 */
[----:B-1----:R-:W-:Y:S02]  /*4c40*/  IMAD R41, R17, UR4, RZ ;  /* 0x0000000411297c24 */ /* 0x002fe4000f8e02ff */
[----:B------:R-:W-:-:S05]  /*4c50*/  IMAD.WIDE.U32 R42, R90, UR4, R42 ;  /* 0x000000045a2a7c25 */ /* 0x000fca000f8e002a */
[----:B------:R-:W1:Y:S01]  /*4c60*/  MUFU.EX2 R20, R20 ;  /* 0x0000001400147308 */ /* 0x000e620000000800 */
[----:B------:R-:W-:Y:S01]  /*4c70*/  IMAD R41, R90, UR5, R41 ;  /* 0x000000055a297c24 */ /* 0x000fe2000f8e0229 */
[----:B--2---:R-:W-:-:S04]  /*4c80*/  LEA R40, P1, R42, UR8, 0x1 ;  /* 0x000000082a287c11 */ /* 0x004fc8000f8208ff */
[----:B------:R-:W-:Y:S01]  /*4c90*/  IADD3 R41, PT, PT, R43, R41, RZ ;  /* 0x000000292b297210 */ /* 0x000fe20007ffe0ff */
[----:B---3--:R-:W-:-:S03]  /*4ca0*/  FADD.FTZ R18, R16, 1 ;  /* 0x3f80000010127421 */ /* 0x008fc60000010000 */
[----:B------:R-:W-:-:S03]  /*4cb0*/  LEA.HI.X R41, R42, UR9, R41, 0x1, P1 ;  /* 0x000000092a297c11 */ /* 0x000fc600088f0c29 */
[----:B------:R-:W2:Y:S01]  /*4cc0*/  MUFU.RCP R18, R18 ;  /* 0x0000001200127308 */ /* 0x000ea20000001000 */
[----:B-1----:R-:W-:-:S07]  /*4cd0*/  FADD.FTZ R22, R20, 1 ;  /* 0x3f80000014167421 */ /* 0x002fce0000010000 */
[----:B------:R-:W1:Y:S01]  /*4ce0*/  MUFU.RCP R22, R22 ;  /* 0x0000001600167308 */ /* 0x000e620000001000 */
[----:B--2---:R-:W-:Y:S01]  /*4cf0*/  FMUL.FTZ R16, R73, R18 ;  /* 0x0000001249107220 */ /* 0x004fe20000410000 */
[----:B-1----:R-:W-:-:S05]  /*4d00*/  FMUL.FTZ R45, R45, R22 ;  /* 0x000000162d2d7220 */ /* 0x002fca0000410000 */
[----:B------:R-:W-:-:S05]  /*4d10*/  F2FP.BF16.F32.PACK_AB R45, R45, R16 ;  /* 0x000000102d2d723e */ /* 0x000fca00000010ff */
[----:B------:R1:W-:Y:S02]  /*4d20*/  STG.E desc[UR6][R40.64], R45 ;  /* 0x0000002d28007986 */ /* 0x0003e4000c101906 */
.L_x_1993:
[----:B------:R-:W-:Y:S05]  /*4d30*/  BSYNC.RECONVERGENT B1 ;  /* 0x0000000000017941 */ /* 0x000fea0003800200 */
.L_x_1992:
        /* <DEDUP_REMOVED lines=30> */
.L_x_1995:
[----:B------:R-:W-:Y:S05]  /*4f20*/  BSYNC.RECONVERGENT B1 ;  /* 0x0000000000017941 */ /* 0x000fea0003800200 */
.L_x_1994:
[----:B------:R-:W-:Y:S04]  /*4f30*/  BSSY.RECONVERGENT B1, `(.L_x_1996) ;  /* 0x000001e000017945 */ /* 0x000fe80003800200 */
[----:B------:R-:W-:Y:S05]  /*4f40*/  @P6 BRA `(.L_x_1997) ;  /* 0x0000000000706947 */ /* 0x000fea0003800000 */
[--C-:B-1-34-:R-:W-:Y:S01]  /*4f50*/  FADD.FTZ R41, R26, -R48.reuse ;  /* 0x800000301a297221 */ /* 0x11afe20000010000 */
[----:B------:R-:W-:Y:S01]  /*4f60*/  FADD.FTZ R77, R77, -R48 ;  /* 0x800000304d4d7221 */ /* 0x000fe20000010000 */
[----:B------:R-:W2:Y:S01]  /*4f70*/  LDCU.64 UR4, c[0x0][0x3e0] ;  /* 0x00007c00ff0477ac */ /* 0x000ea20008000a00 */
[----:B------:R-:W-:Y:S01]  /*4f80*/  MOV R42, R102 ;  /* 0x00000066002a7202 */ /* 0x000fe20000000f00 */
[-C--:B------:R-:W-:Y:S01]  /*4f90*/  FMUL.FTZ R41, R41, R44.reuse ;  /* 0x0000002c29297220 */ /* 0x080fe20000410000 */
[----:B------:R-:W-:Y:S01]  /*4fa0*/  FMUL.FTZ R18, R77, R44 ;  /* 0x0000002c4d127220 */ /* 0x000fe20000410000 */
[----:B------:R-:W1:Y:S01]  /*4fb0*/  LDCU.64 UR8, c[0x0][0x380] ;  /* 0x00007000ff0877ac */ /* 0x000e620008000a00 */
[----:B------:R-:W-:Y:S01]  /*4fc0*/  MOV R43, R101 ;  /* 0x00000065002b7202 */ /* 0x000fe20000000f00 */
[----:B-----5:R-:W-:Y:S01]  /*4fd0*/  FFMA.FTZ R41, R36, R41, R38 ;  /* 0x0000002924297223 */ /* 0x020fe20000010026 */
[----:B------:R-:W-:-:S03]  /*4fe0*/  FFMA.FTZ R45, R37, R18, R39 ;  /* 0x00000012252d7223 */ /* 0x000fc60000010027 */
[----:B------:R-:W-:Y:S01]  /*4ff0*/  FMUL.FTZ R16, R41, -1.4426950216293334961 ;  /* 0xbfb8aa3b29107820 */ /* 0x000fe20000410000 */
[----:B------:R-:W-:-:S05]  /*5000*/  FMUL.FTZ R20, R45, -1.4426950216293334961 ;  /* 0xbfb8aa3b2d147820 */ /* 0x000fca0000410000 */
[----:B------:R-:W3:Y:S01]  /*5010*/  MUFU.EX2 R16, R16 ;  /* 0x0000001000107308 */ /* 0x000ee20000000800 */
[----:B--2---:R-:W-:Y:S02]  /*5020*/  IMAD R47, R21, UR4, RZ ;  /* 0x00000004152f7c24 */ /* 0x004fe4000f8e02ff */
[----:B------:R-:W-:-:S05]  /*5030*/  IMAD.WIDE.U32 R42, R86, UR4, R42 ;  /* 0x00000004562a7c25 */ /* 0x000fca000f8e002a */
[----:B------:R-:W2:Y:S01]  /*5040*/  MUFU.EX2 R20, R20 ;  /* 0x0000001400147308 */ /* 0x000ea20000000800 */
[----:B------:R-:W-:Y:S01]  /*5050*/  IMAD R47, R86, UR5, R47 ;  /* 0x00000005562f7c24 */ /* 0x000fe2000f8e022f */
[----:B-1----:R-:W-:-:S04]  /*5060*/  LEA R40, P1, R42, UR8, 0x1 ;  /* 0x000000082a287c11 */ /* 0x002fc8000f8208ff */
[----:B------:R-:W-:Y:S01]  /*5070*/  IADD3 R47, PT, PT, R43, R47, RZ ;  /* 0x0000002f2b2f7210 */ /* 0x000fe20007ffe0ff */
[----:B---3--:R-:W-:-:S06]  /*5080*/  FADD.FTZ R18, R16, 1 ;  /* 0x3f80000010127421 */ /* 0x008fcc0000010000 */
[----:B------:R-:W1:Y:S01]  /*5090*/  MUFU.RCP R18, R18 ;  /* 0x0000001200127308 */ /* 0x000e620000001000 */
[----:B--2---:R-:W-:-:S07]  /*50a0*/  FADD.FTZ R22, R20, 1 ;  /* 0x3f80000014167421 */ /* 0x004fce0000010000 */
[----:B------:R-:W2:Y:S01]  /*50b0*/  MUFU.RCP R22, R22 ;  /* 0x0000001600167308 */ /* 0x000ea20000001000 */
[----:B-1----:R-:W-:Y:S01]  /*50c0*/  FMUL.FTZ R16, R41, R18 ;  /* 0x0000001229107220 */ /* 0x002fe20000410000 */
[----:B------:R-:W-:Y:S01]  /*50d0*/  LEA.HI.X R41, R42, UR9, R47, 0x1, P1 ;  /* 0x000000092a297c11 */ /* 0x000fe200088f0c2f */
[----:B--2---:R-:W-:-:S05]  /*50e0*/  FMUL.FTZ R45, R45, R22 ;  /* 0x000000162d2d7220 */ /* 0x004fca0000410000 */
[----:B------:R-:W-:-:S05]  /*50f0*/  F2FP.BF16.F32.PACK_AB R45, R45, R16 ;  /* 0x000000102d2d723e */ /* 0x000fca00000010ff */
[----:B------:R1:W-:Y:S02]  /*5100*/  STG.E desc[UR6][R40.64], R45 ;  /* 0x0000002d28007986 */ /* 0x0003e4000c101906 */
.L_x_1997:
[----:B------:R-:W-:Y:S05]  /*5110*/  BSYNC.RECONVERGENT B1 ;  /* 0x0000000000017941 */ /* 0x000fea0003800200 */
.L_x_1996:
        /* <DEDUP_REMOVED lines=38> */
.L_x_1999:
[----:B------:R-:W-:Y:S05]  /*5380*/  BSYNC.RECONVERGENT B1 ;  /* 0x0000000000017941 */ /* 0x000fea0003800200 */
.L_x_1998:
        /* <DEDUP_REMOVED lines=30> */
.L_x_2001:
[----:B------:R-:W-:Y:S05]  /*5570*/  BSYNC.RECONVERGENT B1 ;  /* 0x0000000000017941 */ /* 0x000fea0003800200 */
.L_x_2000:
        /* <DEDUP_REMOVED lines=30> */
.L_x_2003:
[----:B------:R-:W-:Y:S05]  /*5760*/  BSYNC.RECONVERGENT B1 ;  /* 0x0000000000017941 */ /* 0x000fea0003800200 */
.L_x_2002:
[----:B------:R-:W-:Y:S04]  /*5770*/  BSSY.RECONVERGENT B1, `(.L_x_2004) ;  /* 0x000001e000017945 */ /* 0x000fe80003800200 */
[----:B------:R-:W-:Y:S05]  /*5780*/  @P6 BRA `(.L_x_2005) ;  /* 0x0000000000706947 */ /* 0x000fea0003800000 */
[--C-:B-1-34-:R-:W-:Y:S01]  /*5790*/  FADD.FTZ R41, R34, -R48.reuse ;  /* 0x8000003022297221 */ /* 0x11afe20000010000 */
[----:B------:R-:W-:Y:S01]  /*57a0*/  FADD.FTZ R85, R85, -R48 ;  /* 0x8000003055557221 */ /* 0x000fe20000010000 */
[----:B------:R-:W1:Y:S01]  /*57b0*/  LDCU.64 UR4, c[0x0][0x3e0] ;  /* 0x00007c00ff0477ac */ /* 0x000e620008000a00 */
[----:B--2---:R-:W-:Y:S01]  /*57c0*/  MOV R40, R102 ;  /* 0x0000006600287202 */ /* 0x004fe20000000f00 */
[-C--:B------:R-:W-:Y:S01]  /*57d0*/  FMUL.FTZ R41, R41, R44.reuse ;  /* 0x0000002c29297220 */ /* 0x080fe20000410000 */
[----:B------:R-:W-:Y:S01]  /*57e0*/  FMUL.FTZ R18, R85, R44 ;  /* 0x0000002c55127220 */ /* 0x000fe20000410000 */
[----:B------:R-:W2:Y:S02]  /*57f0*/  LDCU.64 UR8, c[0x0][0x380] ;  /* 0x00007000ff0877ac */ /* 0x000ea40008000a00 */
[----:B-----5:R-:W-:Y:S01]  /*5800*/  FFMA.FTZ R43, R36, R41, R38 ;  /* 0x00000029242b7223 */ /* 0x020fe20000010026 */
[----:B------:R-:W-:Y:S01]  /*5810*/  FFMA.FTZ R45, R37, R18, R39 ;  /* 0x00000012252d7223 */ /* 0x000fe20000010027 */
[----:B------:R-:W-:-:S02]  /*5820*/  MOV R41, R101 ;  /* 0x0000006500297202 */ /* 0x000fc40000000f00 */
        /* <DEDUP_REMOVED lines=9> */
[----:B---3--:R-:W-:-:S06]  /*58c0*/  FADD.FTZ R18, R16, 1 ;  /* 0x3f80000010127421 */ /* 0x008fcc0000010000 */
[----:B------:R-:W2:Y:S01]  /*58d0*/  MUFU.RCP R18, R18 ;  /* 0x0000001200127308 */ /* 0x000ea20000001000 */
[----:B-1----:R-:W-:-:S07]  /*58e0*/  FADD.FTZ R22, R20, 1 ;  /* 0x3f80000014167421 */ /* 0x002fce0000010000 */
[----:B------:R-:W1:Y:S01]  /*58f0*/  MUFU.RCP R22, R22 ;  /* 0x0000001600167308 */ /* 0x000e620000001000 */
[----:B--2---:R-:W-:Y:S01]  /*5900*/  FMUL.FTZ R16, R43, R18 ;  /* 0x000000122b107220 */ /* 0x004fe20000410000 */
[----:B------:R-:W-:Y:S01]  /*5910*/  LEA.HI.X R43, R40, UR9, R47, 0x1, P3 ;  /* 0x00000009282b7c11 */ /* 0x000fe200098f0c2f */
[----:B-1----:R-:W-:-:S05]  /*5920*/  FMUL.FTZ R45, R45, R22 ;  /* 0x000000162d2d7220 */ /* 0x002fca0000410000 */
[----:B------:R-:W-:-:S05]  /*5930*/  F2FP.BF16.F32.PACK_AB R45, R45, R16 ;  /* 0x000000102d2d723e */ /* 0x000fca00000010ff */
[----:B------:R1:W-:Y:S02]  /*5940*/  STG.E desc[UR6][R42.64], R45 ;  /* 0x0000002d2a007986 */ /* 0x0003e4000c101906 */
.L_x_2005:
[----:B------:R-:W-:Y:S05]  /*5950*/  BSYNC.RECONVERGENT B1 ;  /* 0x0000000000017941 */ /* 0x000fea0003800200 */
.L_x_2004:
        /* <DEDUP_REMOVED lines=12> */
[--C-:B------:R-:W-:Y:S01]  /*5a20*/  FADD.FTZ R87, R87, -R48.reuse ;  /* 0x8000003057577221 */ /* 0x100fe20000010000 */
[----:B-1-34-:R-:W-:Y:S01]  /*5a30*/  FADD.FTZ R41, R60, -R48 ;  /* 0x800000303c297221 */ /* 0x01afe20000010000 */
[----:B------:R-:W1:Y:S01]  /*5a40*/  LDCU.64 UR4, c[0x0][0x3e0] ;  /* 0x00007c00ff0477ac */ /* 0x000e620008000a00 */
[----:B--2---:R-:W-:Y:S01]  /*5a50*/  MOV R40, R102 ;  /* 0x0000006600287202 */ /* 0x004fe20000000f00 */
        /* <DEDUP_REMOVED lines=24> */
.L_x_2007:
[----:B------:R-:W-:Y:S05]  /*5be0*/  BSYNC.RECONVERGENT B1 ;  /* 0x0000000000017941 */ /* 0x000fea0003800200 */
.L_x_2006:
[----:B------:R-:W-:Y:S04]  /*5bf0*/  BSSY.RECONVERGENT B1, `(.L_x_2008) ;  /* 0x000001e000017945 */ /* 0x000fe80003800200 */
[----:B------:R-:W-:Y:S05]  /*5c00*/  @P2 BRA `(.L_x_2009) ;  /* 0x0000000000702947 */ /* 0x000fea0003800000 */
        /* <DEDUP_REMOVED lines=28> */
.L_x_2009:
[----:B------:R-:W-:Y:S05]  /*5dd0*/  BSYNC.RECONVERGENT B1 ;  /* 0x0000000000017941 */ /* 0x000fea0003800200 */
.L_x_2008:
        /* <DEDUP_REMOVED lines=30> */
.L_x_2011:
[----:B------:R-:W-:Y:S05]  /*5fc0*/  BSYNC.RECONVERGENT B1 ;  /* 0x0000000000017941 */ /* 0x000fea0003800200 */
.L_x_2010:
        /* <DEDUP_REMOVED lines=30> */
.L_x_2013:
[----:B------:R-:W-:Y:S05]  /*61b0*/  BSYNC.RECONVERGENT B1 ;  /* 0x0000000000017941 */ /* 0x000fea0003800200 */
.L_x_2012:
        /* <DEDUP_REMOVED lines=30> */
.L_x_2015:
[----:B------:R-:W-:Y:S05]  /*63a0*/  BSYNC.RECONVERGENT B1 ;  /* 0x0000000000017941 */ /* 0x000fea0003800200 */
.L_x_2014:
[----:B------:R-:W-:Y:S05]  /*63b0*/  @P6 BRA `(.L_x_1985) ;  /* 0x00000000006c6947 */ /* 0x000fea0003800000 */
[--C-:B------:R-:W-:Y:S01]  /*63c0*/  FADD.FTZ R97, R97, -R48.reuse ;  /* 0x8000003061617221 */ /* 0x100fe20000010000 */
[----:B-1-34-:R-:W-:Y:S01]  /*63d0*/  FADD.FTZ R41, R70, -R48 ;  /* 0x8000003046297221 */ /* 0x01afe20000010000 */
[----:B------:R-:W1:Y:S01]  /*63e0*/  LDCU.64 UR4, c[0x0][0x3e0] ;  /* 0x00007c00ff0477ac */ /* 0x000e620008000a00 */
[----:B------:R-:W-:Y:S01]  /*63f0*/  MOV R100, R102 ;  /* 0x0000006600647202 */ /* 0x000fe20000000f00 */
[-C--:B------:R-:W-:Y:S01]  /*6400*/  FMUL.FTZ R97, R97, R44.reuse ;  /* 0x0000002c61617220 */ /* 0x080fe20000410000 */
[----:B------:R-:W-:Y:S01]  /*6410*/  FMUL.FTZ R44, R41, R44 ;  /* 0x0000002c292c7220 */ /* 0x000fe20000410000 */
[----:B------:R-:W3:Y:S02]  /*6420*/  LDCU.64 UR8, c[0x0][0x380] ;  /* 0x00007000ff0877ac */ /* 0x000ee40008000a00 */
[----:B-----5:R-:W-:Y:S01]  /*6430*/  FFMA.FTZ R97, R36, R97, R38 ;  /* 0x0000006124617223 */ /* 0x020fe20000010026 */
[----:B------:R-:W-:-:S03]  /*6440*/  FFMA.FTZ R39, R37, R44, R39 ;  /* 0x0000002c25277223 */ /* 0x000fc60000010027 */
[----:B------:R-:W-:Y:S01]  /*6450*/  FMUL.FTZ R16, R97, -1.4426950216293334961 ;  /* 0xbfb8aa3b61107820 */ /* 0x000fe20000410000 */
[----:B------:R-:W-:-:S05]  /*6460*/  FMUL.FTZ R20, R39, -1.4426950216293334961 ;  /* 0xbfb8aa3b27147820 */ /* 0x000fca0000410000 */
[----:B------:R-:W4:Y:S01]  /*6470*/  MUFU.EX2 R16, R16 ;  /* 0x0000001000107308 */ /* 0x000f220000000800 */
[----:B-1----:R-:W-:Y:S02]  /*6480*/  IMAD R37, R65, UR4, RZ ;  /* 0x0000000441257c24 */ /* 0x002fe4000f8e02ff */
[----:B------:R-:W-:-:S05]  /*6490*/  IMAD.WIDE.U32 R100, R12, UR4, R100 ;  /* 0x000000040c647c25 */ /* 0x000fca000f8e0064 */
[----:B------:R-:W1:Y:S01]  /*64a0*/  MUFU.EX2 R20, R20 ;  /* 0x0000001400147308 */ /* 0x000e620000000800 */
[----:B------:R-:W-:Y:S01]  /*64b0*/  IMAD R37, R12, UR5, R37 ;  /* 0x000000050c257c24 */ /* 0x000fe2000f8e0225 */
[----:B---3--:R-:W-:-:S04]  /*64c0*/  LEA R36, P1, R100, UR8, 0x1 ;  /* 0x0000000864247c11 */ /* 0x008fc8000f8208ff */
[----:B------:R-:W-:Y:S01]  /*64d0*/  IADD3 R37, PT, PT, R101, R37, RZ ;  /* 0x0000002565257210 */ /* 0x000fe20007ffe0ff */
[----:B----4-:R-:W-:-:S03]  /*64e0*/  FADD.FTZ R18, R16, 1 ;  /* 0x3f80000010127421 */ /* 0x010fc60000010000 */
[----:B------:R-:W-:-:S03]  /*64f0*/  LEA.HI.X R37, R100, UR9, R37, 0x1, P1 ;  /* 0x0000000964257c11 */ /* 0x000fc600088f0c25 */
[----:B------:R-:W3:Y:S01]  /*6500*/  MUFU.RCP R18, R18 ;  /* 0x0000001200127308 */ /* 0x000ee20000001000 */
[----:B-1----:R-:W-:-:S07]  /*6510*/  FADD.FTZ R22, R20, 1 ;  /* 0x3f80000014167421 */ /* 0x002fce0000010000 */
[----:B------:R-:W1:Y:S01]  /*6520*/  MUFU.RCP R22, R22 ;  /* 0x0000001600167308 */ /* 0x000e620000001000 */
[----:B---3--:R-:W-:Y:S01]  /*6530*/  FMUL.FTZ R16, R97, R18 ;  /* 0x0000001261107220 */ /* 0x008fe20000410000 */
[----:B-1----:R-:W-:-:S05]  /*6540*/  FMUL.FTZ R39, R39, R22 ;  /* 0x0000001627277220 */ /* 0x002fca0000410000 */
[----:B------:R-:W-:-:S05]  /*6550*/  F2FP.BF16.F32.PACK_AB R39, R39, R16 ;  /* 0x000000102727723e */ /* 0x000fca00000010ff */
[----:B------:R1:W-:Y:S02]  /*6560*/  STG.E desc[UR6][R36.64], R39 ;  /* 0x0000002724007986 */ /* 0x0003e4000c101906 */
.L_x_1985:
[----:B------:R-:W-:Y:S05]  /*6570*/  BSYNC.RECONVERGENT B0 ;  /* 0x0000000000007941 */ /* 0x000fea0003800200 */
.L_x_1953:
[----:B------:R-:W2:Y:S01]  /*6580*/  LDCU UR4, c[0x0][0x3f8] ;  /* 0x00007f00ff0477ac */ /* 0x000ea20008000800 */
[----:B------:R-:W-:Y:S02]  /*6590*/  IADD3 R8, PT, PT, R5, R8, RZ ;  /* 0x0000000805087210 */ /* 0x000fe40007ffe0ff */
[----:B------:R-:W-:Y:S01]  /*65a0*/  IADD3 R6, PT, PT, R6, 0x1, RZ ;  /* 0x0000000106067810 */ /* 0x000fe20007ffe0ff */
[----:B------:R-:W2:Y:S02]  /*65b0*/  LDCU UR5, c[0x0][0x3c8] ;  /* 0x00007900ff0577ac */ /* 0x000ea40008000800 */
[----:B--2---:R-:W-:-:S06]  /*65c0*/  UIMAD UR4, UR4, UR5, URZ ;  /* 0x00000005040472a4 */ /* 0x004fcc000f8e02ff */
[----:B------:R-:W-:-:S13]  /*65d0*/  ISETP.GE.AND P1, PT, R8, UR4, PT ;  /* 0x0000000408007c0c */ /* 0x000fda000bf26270 */
[----:B------:R-:W-:Y:S05]  /*65e0*/  @!P1 BRA `(.L_x_2016) ;  /* 0xffffff9c00789947 */ /* 0x000fea000383ffff */
[----:B------:R-:W-:Y:S05]  /*65f0*/  EXIT ;  /* 0x000000000000794d */ /* 0x000fea0003800000 */
.L_x_2017:
        /* <DEDUP_REMOVED lines=16> */
.L_x_4534:


//--------------------- .text._Z35group_norm_nhwc_fwd_one_pass_kernelI11Bf16IOFp32WLi512ELi60ELi480EEv26Group_norm_nhwc_fwd_params --------------------------
	.section	.text._Z35group_norm_nhwc_fwd_one_pass_kernelI11Bf16IOFp32WLi512ELi60ELi480EEv26Group_norm_nhwc_fwd_params,"ax",@progbits
	.align	128
        .global         _Z35group_norm_nhwc_fwd_one_pass_kernelI11Bf16IOFp32WLi512ELi60ELi480EEv26Group_norm_nhwc_fwd_params
        .type           _Z35group_norm_nhwc_fwd_one_pass_kernelI11Bf16IOFp32WLi512ELi60ELi480EEv26Group_norm_nhwc_fwd_params,@function
        .size           _Z35group_norm_nhwc_fwd_one_pass_kernelI11Bf16IOFp32WLi512ELi60ELi480EEv26Group_norm_nhwc_fwd_params,(.L_x_4535 - _Z35group_norm_nhwc_fwd_one_pass_kernelI11Bf16IOFp32WLi512ELi60ELi480EEv26Group_norm_nhwc_fwd_params)
        .other          _Z35group_norm_nhwc_fwd_one_pass_kernelI11Bf16IOFp32WLi512ELi60ELi480EEv26Group_norm_nhwc_fwd_params,@"STO_CUDA_ENTRY STV_DEFAULT"
_Z35group_norm_nhwc_fwd_one_pass_kernelI11Bf16IOFp32WLi512ELi60ELi480EEv26Group_norm_nhwc_fwd_params:
.text._Z35group_norm_nhwc_fwd_one_pass_kernelI11Bf16IOFp32WLi512ELi60ELi480EEv26Group_norm_nhwc_fwd_params:
        /* <DEDUP_REMOVED lines=10> */
[----:B------:R-:W-:Y:S01]  /*00a0*/  HFMA2 R90, -RZ, RZ, 0, 0 ;  /* 0x00000000ff5a7431 */ /* 0x000fe200000001ff */
[----:B------:R-:W3:Y:S01]  /*00b0*/  S2R R105, SR_CTAID.X ;  /* 0x0000000000697919 */ /* 0x000ee20000002500 */
[----:B------:R-:W4:Y:S01]  /*00c0*/  LDCU.64 UR6, c[0x0][0x388] ;  /* 0x00007100ff0677ac */ /* 0x000f220008000a00 */
[----:B------:R-:W-:Y:S01]  /*00d0*/  MOV R109, R107 ;  /* 0x0000006b006d7202 */ /* 0x000fe20000000f00 */
[----:B------:R-:W1:Y:S01]  /*00e0*/  S2R R84, SR_LANEID ;  /* 0x0000000000547919 */ /* 0x000e620000000000 */
[----:B----4-:R-:W-:Y:S02]  /*00f0*/  ISETP.NE.U32.AND P1, PT, RZ, UR6, PT ;  /* 0x00000006ff007c0c */ /* 0x010fe4000bf25070 */
[----:B0-----:R-:W-:-:S02]  /*0100*/  LOP3.LUT R0, R88, 0xffff, RZ, 0xc0, !PT ;  /* 0x0000ffff58007812 */ /* 0x001fc400078ec0ff */
[----:B---3--:R-:W-:-:S03]  /*0110*/  LOP3.LUT P0, RZ, R88, R105, RZ, 0xfc, !PT ;  /* 0x0000006958ff7212 */ /* 0x008fc6000780fcff */
[----:B------:R-:W-:Y:S01]  /*0120*/  IMAD R0, R0, 0x889, RZ ;  /* 0x0000088900007824 */ /* 0x000fe200078e02ff */
[----:B------:R-:W-:Y:S01]  /*0130*/  ISETP.NE.AND.EX P0, PT, RZ, UR7, !P0, P1 ;  /* 0x00000007ff007c0c */ /* 0x000fe2000c705310 */
[----:B------:R-:W0:Y:S03]  /*0140*/  LDCU.64 UR6, c[0x0][0x358] ;  /* 0x00006b00ff0677ac */ /* 0x000e260008000a00 */
[----:B------:R-:W-:-:S04]  /*0150*/  SHF.R.U32.HI R112, RZ, 0x10, R0 ;  /* 0x00000010ff707819 */ /* 0x000fc80000011600 */
[----:B------:R-:W-:Y:S01]  /*0160*/  PRMT R0, R112, 0x9910, RZ ;  /* 0x0000991070007816 */ /* 0x000fe200000000ff */
[----:B-1----:R-:W-:-:S04]  /*0170*/  IMAD R94, R105, UR4, R112 ;  /* 0x00000004695e7c24 */ /* 0x002fc8000f8e0270 */
[----:B------:R-:W-:Y:S01]  /*0180*/  IMAD R0, R0, 0x1e, RZ ;  /* 0x0000001e00007824 */ /* 0x000fe200078e02ff */
[C---:B------:R-:W-:Y:S02]  /*0190*/  IADD3 R110, PT, PT, R94.reuse, 0x20, RZ ;  /* 0x000000205e6e7810 */ /* 0x040fe40007ffe0ff */
[C---:B------:R-:W-:Y:S02]  /*01a0*/  IADD3 R108, PT, PT, R94.reuse, 0xf0, RZ ;  /* 0x000000f05e6c7810 */ /* 0x040fe40007ffe0ff */
[----:B------:R-:W-:Y:S02]  /*01b0*/  IADD3 R0, PT, PT, RZ, -R0, RZ ;  /* 0x80000000ff007210 */ /* 0x000fe40007ffe0ff */
[----:B------:R-:W-:Y:S02]  /*01c0*/  IADD3 R106, PT, PT, R94, 0x100, RZ ;  /* 0x000001005e6a7810 */ /* 0x000fe40007ffe0ff */
        /* <DEDUP_REMOVED lines=17> */
[----:B0-2---:R-:W-:-:S07]  /*02e0*/  SHF.L.U32 R92, R92, 0x1, RZ ;  /* 0x000000015c5c7819 */ /* 0x005fce00000006ff */
.L_x_2157:
[----:B0-----:R-:W0:Y:S01]  /*02f0*/  LDC R6, c[0x0][0x3f8] ;  /* 0x0000fe00ff067b82 */ /* 0x001e220000000800 */
[----:B------:R-:W1:Y:S01]  /*0300*/  LDCU UR8, c[0x0][0x404] ;  /* 0x00008080ff0877ac */ /* 0x000e620008000800 */
[----:B------:R-:W-:Y:S02]  /*0310*/  LOP3.LUT R114, R92, 0xffff, RZ, 0xc0, !PT ;  /* 0x0000ffff5c727812 */ /* 0x000fe400078ec0ff */
[----:B------:R-:W-:Y:S01]  /*0320*/  MOV R85, RZ ;  /* 0x000000ff00557202 */ /* 0x000fe20000000f00 */
[----:B--2---:R-:W2:Y:S01]  /*0330*/  LDCU.64 UR4, c[0x0][0x3e8] ;  /* 0x00007d00ff0477ac */ /* 0x004ea20008000a00 */
[----:B-1---5:R-:W-:Y:S01]  /*0340*/  IMAD R31, R105, UR8, R112 ;  /* 0x00000008691f7c24 */ /* 0x022fe2000f8e0270 */
[----:B------:R-:W1:Y:S01]  /*0350*/  LDCU.64 UR8, c[0x0][0x3f0] ;  /* 0x00007e00ff0877ac */ /* 0x000e620008000a00 */
[----:B0--34-:R-:W-:-:S03]  /*0360*/  IABS R5, R6 ;  /* 0x0000000600057213 */ /* 0x019fc60000000000 */
[C---:B------:R-:W-:Y:S01]  /*0370*/  IADD3 R9, PT, PT, R31.reuse, 0x10, RZ ;  /* 0x000000101f097810 */ /* 0x040fe20007ffe0ff */
[----:B------:R-:W0:Y:S01]  /*0380*/  I2F.RP R0, R5 ;  /* 0x0000000500007306 */ /* 0x000e220000209400 */
[C---:B------:R-:W-:Y:S02]  /*0390*/  IADD3 R17, PT, PT, R31.reuse, 0x30, RZ ;  /* 0x000000301f117810 */ /* 0x040fe40007ffe0ff */
[----:B------:R-:W-:Y:S02]  /*03a0*/  SHF.R.S32.HI R11, RZ, 0x1f, R9 ;  /* 0x0000001fff0b7819 */ /* 0x000fe40000011409 */
[----:B------:R-:W-:Y:S02]  /*03b0*/  IADD3 R19, PT, PT, R31, 0x40, RZ ;  /* 0x000000401f137810 */ /* 0x000fe40007ffe0ff */
[----:B--2---:R-:W-:Y:S02]  /*03c0*/  ISETP.GE.U32.AND P4, PT, R17, UR4, PT ;  /* 0x0000000411007c0c */ /* 0x004fe4000bf86070 */
[----:B------:R-:W-:-:S02]  /*03d0*/  SHF.R.S32.HI R15, RZ, 0x1f, R17 ;  /* 0x0000001fff0f7819 */ /* 0x000fc40000011411 */
[----:B------:R-:W-:Y:S02]  /*03e0*/  ISETP.GE.U32.AND P5, PT, R19, UR4, PT ;  /* 0x0000000413007c0c */ /* 0x000fe4000bfa6070 */
[----:B------:R-:W-:Y:S01]  /*03f0*/  ISETP.GE.AND.EX P4, PT, R15, UR5, PT, P4 ;  /* 0x000000050f007c0c */ /* 0x000fe2000bf86340 */
[----:B0-----:R-:W0:Y:S01]  /*0400*/  MUFU.RCP R0, R0 ;  /* 0x0000000000007308 */ /* 0x001e220000001000 */
[----:B------:R-:W-:Y:S02]  /*0410*/  SHF.R.S32.HI R25, RZ, 0x1f, R19 ;  /* 0x0000001fff197819 */ /* 0x000fe40000011413 */
[----:B------:R-:W-:Y:S02]  /*0420*/  IADD3 R21, PT, PT, R31, 0x50, RZ ;  /* 0x000000501f157810 */ /* 0x000fe40007ffe0ff */
[----:B------:R-:W-:Y:S02]  /*0430*/  ISETP.GE.AND.EX P5, PT, R25, UR5, PT, P5 ;  /* 0x0000000519007c0c */ /* 0x000fe4000bfa6350 */
[----:B------:R-:W-:-:S02]  /*0440*/  SHF.R.S32.HI R27, RZ, 0x1f, R21 ;  /* 0x0000001fff1b7819 */ /* 0x000fc40000011415 */
[----:B0-----:R-:W-:-:S04]  /*0450*/  IADD3 R2, PT, PT, R0, 0xffffffe, RZ ;  /* 0x0ffffffe00027810 */ /* 0x001fc80007ffe0ff */
[----:B------:R0:W2:Y:S02]  /*0460*/  F2I.FTZ.U32.TRUNC.NTZ R3, R2 ;  /* 0x0000000200037305 */ /* 0x0000a4000021f000 */
[----:B0-----:R-:W-:Y:S02]  /*0470*/  MOV R2, RZ ;  /* 0x000000ff00027202 */ /* 0x001fe40000000f00 */
[----:B--2---:R-:W-:-:S05]  /*0480*/  IADD3 R4, PT, PT, RZ, -R3, RZ ;  /* 0x80000003ff047210 */ /* 0x004fca0007ffe0ff */
        /* <DEDUP_REMOVED lines=12> */
[----:B------:R-:W-:-:S02]  /*0550*/  ISETP.GE.AND P3, PT, R0, RZ, PT ;  /* 0x000000ff0000720c */ /* 0x000fc40003f66270 */
[----:B------:R-:W-:-:S05]  /*0560*/  SHF.R.S32.HI R5, RZ, 0x1f, R31 ;  /* 0x0000001fff057819 */ /* 0x000fca000001141f */
[----:B------:R-:W-:Y:S02]  /*0570*/  @P1 IADD3 R3, PT, PT, R3, 0x1, RZ ;  /* 0x0000000103031810 */ /* 0x000fe40007ffe0ff */
[----:B------:R-:W-:-:S04]  /*0580*/  ISETP.GE.U32.AND P1, PT, R31, UR4, PT ;  /* 0x000000041f007c0c */ /* 0x000fc8000bf26070 */
[----:B------:R-:W-:Y:S02]  /*0590*/  ISETP.GE.AND.EX P1, PT, R5, UR5, PT, P1 ;  /* 0x0000000505007c0c */ /* 0x000fe4000bf26310 */
[----:B------:R-:W-:Y:S02]  /*05a0*/  @!P3 IADD3 R3, PT, PT, -R3, RZ, RZ ;  /* 0x000000ff0303b210 */ /* 0x000fe40007ffe1ff */
[----:B------:R-:W-:Y:S02]  /*05b0*/  @!P2 LOP3.LUT R3, RZ, R6, RZ, 0x33, !PT ;  /* 0x00000006ff03a212 */ /* 0x000fe400078e33ff */
[----:B------:R-:W-:Y:S02]  /*05c0*/  ISETP.GE.U32.AND P3, PT, R9, UR4, PT ;  /* 0x0000000409007c0c */ /* 0x000fe4000bf66070 */
[----:B------:R-:W-:Y:S02]  /*05d0*/  IADD3 R0, PT, PT, -R3, RZ, RZ ;  /* 0x000000ff03007210 */ /* 0x000fe40007ffe1ff */
[----:B------:R-:W-:-:S03]  /*05e0*/  ISETP.GE.AND.EX P3, PT, R11, UR5, PT, P3 ;  /* 0x000000050b007c0c */ /* 0x000fc6000bf66330 */
[----:B------:R-:W-:Y:S01]  /*05f0*/  IMAD R111, R6, R0, R109 ;  /* 0x00000000066f7224 */ /* 0x000fe200078e026d */
[----:B------:R-:W-:Y:S01]  /*0600*/  SHF.R.S32.HI R0, RZ, 0x1f, R3 ;  /* 0x0000001fff007819 */ /* 0x000fe20000011403 */
[----:B------:R-:W0:Y:S02]  /*0610*/  @!P1 LDC.64 R6, c[0x0][0x3e0] ;  /* 0x0000f800ff069b82 */ /* 0x000e240000000a00 */
[----:B------:R-:W-:Y:S02]  /*0620*/  IMAD R111, R111, 0x3c, RZ ;  /* 0x0000003c6f6f7824 */ /* 0x000fe400078e02ff */
[----:B-1----:R-:W-:-:S03]  /*0630*/  IMAD R0, R0, UR8, RZ ;  /* 0x0000000800007c24 */ /* 0x002fc6000f8e02ff */
[----:B------:R-:W-:Y:S01]  /*0640*/  IADD3 R114, P2, PT, R111, R114, RZ ;  /* 0x000000726f727210 */ /* 0x000fe20007f5e0ff */
[----:B------:R-:W1:Y:S01]  /*0650*/  @!P1 LDC.64 R12, c[0x0][0x390] ;  /* 0x0000e400ff0c9b82 */ /* 0x000e620000000a00 */
[----:B------:R-:W-:Y:S02]  /*0660*/  IMAD R117, R3, UR9, R0 ;  /* 0x0000000903757c24 */ /* 0x000fe4000f8e0200 */
[----:B------:R-:W-:-:S05]  /*0670*/  LEA.HI.X.SX32 R115, R111, RZ, 0x1, P2 ;  /* 0x000000ff6f737211 */ /* 0x000fca00010f0eff */
[----:B------:R-:W2:Y:S01]  /*0680*/  @!P3 LDC.64 R28, c[0x0][0x3e0] ;  /* 0x0000f800ff1cbb82 */ /* 0x000ea20000000a00 */
[----:B------:R-:W-:-:S05]  /*0690*/  IMAD.WIDE.U32 R114, R3, UR8, R114 ;  /* 0x0000000803727c25 */ /* 0x000fca000f8e0072 */
[----:B------:R-:W-:Y:S02]  /*06a0*/  IADD3 R117, PT, PT, R115, R117, RZ ;  /* 0x0000007573757210 */ /* 0x000fe40007ffe0ff */
[----:B------:R-:W-:Y:S01]  /*06b0*/  @!P1 MOV R116, R114 ;  /* 0x0000007200749202 */ /* 0x000fe20000000f00 */
[-C--:B0-----:R-:W-:Y:S01]  /*06c0*/  @!P1 IMAD R0, R5, R6.reuse, RZ ;  /* 0x0000000605009224 */ /* 0x081fe200078e02ff */
[----:B------:R-:W0:Y:S03]  /*06d0*/  @!P3 LDC.64 R34, c[0x0][0x390] ;  /* 0x0000e400ff22bb82 */ /* 0x000e260000000a00 */
[C---:B------:R-:W-:Y:S02]  /*06e0*/  @!P1 IMAD R3, R31.reuse, R7, R0 ;  /* 0x000000071f039224 */ /* 0x040fe400078e0200 */
[----:B------:R-:W-:-:S03]  /*06f0*/  @!P1 IMAD.WIDE.U32 R4, R31, R6, R116 ;  /* 0x000000061f049225 */ /* 0x000fc600078e0074 */
[----:B------:R-:W3:Y:S02]  /*0700*/  @!P4 LDC.64 R6, c[0x0][0x3e0] ;  /* 0x0000f800ff06cb82 */ /* 0x000ee40000000a00 */
[----:B------:R-:W-:Y:S02]  /*0710*/  @!P1 IADD3 R0, PT, PT, R5, R3, RZ ;  /* 0x0000000305009210 */ /* 0x000fe40007ffe0ff */
[C---:B-1----:R-:W-:Y:S01]  /*0720*/  @!P1 LEA R10, P2, R4.reuse, R12, 0x1 ;  /* 0x0000000c040a9211 */ /* 0x042fe200078408ff */
[----:B--2---:R-:W-:Y:S01]  /*0730*/  @!P3 IMAD R8, R11, R28, RZ ;  /* 0x0000001c0b08b224 */ /* 0x004fe200078e02ff */
[----:B------:R-:W-:Y:S02]  /*0740*/  @!P3 MOV R12, R114 ;  /* 0x00000072000cb202 */ /* 0x000fe40000000f00 */
[----:B------:R-:W1:Y:S01]  /*0750*/  @!P5 LDC.64 R2, c[0x0][0x3e0] ;  /* 0x0000f800ff02db82 */ /* 0x000e620000000a00 */
[----:B------:R-:W-:Y:S01]  /*0760*/  @!P1 LEA.HI.X R11, R4, R13, R0, 0x1, P2 ;  /* 0x0000000d040b9211 */ /* 0x000fe200010f0c00 */
[----:B------:R-:W-:Y:S01]  /*0770*/  @!P3 IMAD R29, R9, R29, R8 ;  /* 0x0000001d091db224 */ /* 0x000fe200078e0208 */
[----:B------:R-:W-:-:S02]  /*0780*/  @!P3 MOV R13, R117 ;  /* 0x00000075000db202 */ /* 0x000fc40000000f00 */
[----:B------:R-:W-:Y:S01]  /*0790*/  ISETP.GE.U32.AND P2, PT, R21, UR4, PT ;  /* 0x0000000415007c0c */ /* 0x000fe2000bf46070 */
[----:B------:R2:W4:Y:S01]  /*07a0*/  @!P1 LDG.E R85, desc[UR6][R10.64] ;  /* 0x000000060a559981 */ /* 0x000522000c1e1900 */
[----:B------:R-:W-:Y:S01]  /*07b0*/  @!P3 IMAD.WIDE.U32 R12, R9, R28, R12 ;  /* 0x0000001c090cb225 */ /* 0x000fe200078e000c */
[----:B------:R-:W-:Y:S01]  /*07c0*/  IADD3 R23, PT, PT, R31, 0x60, RZ ;  /* 0x000000601f177810 */ /* 0x000fe20007ffe0ff */
[----:B------:R-:W5:Y:S01]  /*07d0*/  @!P4 LDC.64 R8, c[0x0][0x390] ;  /* 0x0000e400ff08cb82 */ /* 0x000f620000000a00 */
[----:B------:R-:W-:Y:S02]  /*07e0*/  ISETP.GE.AND.EX P1, PT, R27, UR5, PT, P2 ;  /* 0x000000051b007c0c */ /* 0x000fe4000bf26320 */
[----:B------:R-:W-:Y:S02]  /*07f0*/  ISETP.GE.U32.AND P2, PT, R23, UR4, PT ;  /* 0x0000000417007c0c */ /* 0x000fe4000bf46070 */
[----:B------:R-:W-:-:S03]  /*0800*/  SHF.R.S32.HI R33, RZ, 0x1f, R23 ;  /* 0x0000001fff217819 */ /* 0x000fc60000011417 */
[----:B------:R-:W5:Y:S01]  /*0810*/  @!P5 LDC.64 R4, c[0x0][0x390] ;  /* 0x0000e400ff04db82 */ /* 0x000f620000000a00 */
[----:B------:R-:W-:Y:S02]  /*0820*/  @!P3 IADD3 R0, PT, PT, R13, R29, RZ ;  /* 0x0000001d0d00b210 */ /* 0x000fe40007ffe0ff */
[----:B0-----:R-:W-:Y:S01]  /*0830*/  @!P3 LEA R14, P6, R12, R34, 0x1 ;  /* 0x000000220c0eb211 */ /* 0x001fe200078c08ff */
[----:B---3--:R-:W-:Y:S01]  /*0840*/  @!P4 IMAD R16, R15, R6, RZ ;  /* 0x000000060f10c224 */ /* 0x008fe200078e02ff */
[----:B------:R-:W-:Y:S02]  /*0850*/  ISETP.GE.AND.EX P2, PT, R33, UR5, PT, P2 ;  /* 0x0000000521007c0c */ /* 0x000fe4000bf46320 */
[----:B--2---:R-:W-:Y:S02]  /*0860*/  @!P4 MOV R10, R114 ;  /* 0x00000072000ac202 */ /* 0x004fe40000000f00 */
[----:B------:R-:W-:Y:S02]  /*0870*/  @!P4 MOV R11, R117 ;  /* 0x00000075000bc202 */ /* 0x000fe40000000f00 */
[----:B------:R-:W-:-:S02]  /*0880*/  MOV R83, RZ ;  /* 0x000000ff00537202 */ /* 0x000fc40000000f00 */
[----:B------:R-:W-:Y:S01]  /*0890*/  @!P3 LEA.HI.X R15, R12, R35, R0, 0x1, P6 ;  /* 0x000000230c0fb211 */ /* 0x000fe200030f0c00 */
[----:B------:R-:W-:Y:S02]  /*08a0*/  @!P4 IMAD R13, R17, R7, R16 ;  /* 0x00000007110dc224 */ /* 0x000fe400078e0210 */
[----:B-1----:R-:W-:Y:S02]  /*08b0*/  @!P5 IMAD R0, R25, R2, RZ ;  /* 0x000000021900d224 */ /* 0x002fe400078e02ff */
[----:B------:R-:W-:Y:S01]  /*08c0*/  @!P4 IMAD.WIDE.U32 R10, R17, R6, R10 ;  /* 0x00000006110ac225 */ /* 0x000fe200078e000a */
[----:B------:R0:W2:Y:S01]  /*08d0*/  @!P3 LDG.E R83, desc[UR6][R14.64] ;  /* 0x000000060e53b981 */ /* 0x0000a2000c1e1900 */
[----:B------:R-:W1:Y:S02]  /*08e0*/  @!P1 LDC.64 R6, c[0x0][0x3e0] ;  /* 0x0000f800ff069b82 */ /* 0x000e640000000a00 */
[----:B------:R-:W-:Y:S01]  /*08f0*/  @!P5 IMAD R29, R19, R3, R0 ;  /* 0x00000003131dd224 */ /* 0x000fe200078e0200 */
[----:B------:R-:W-:-:S02]  /*0900*/  @!P4 IADD3 R0, PT, PT, R11, R13, RZ ;  /* 0x0000000d0b00c210 */ /* 0x000fc40007ffe0ff */
[----:B-----5:R-:W-:-:S03]  /*0910*/  @!P4 LEA R12, P3, R10, R8, 0x1 ;  /* 0x000000080a0cc211 */ /* 0x020fc600078608ff */
[----:B------:R-:W3:Y:S01]  /*0920*/  @!P2 LDC.64 R36, c[0x0][0x3e0] ;  /* 0x0000f800ff24ab82 */ /* 0x000ee20000000a00 */
[----:B0-----:R-:W-:Y:S02]  /*0930*/  @!P5 MOV R14, R114 ;  /* 0x00000072000ed202 */ /* 0x001fe40000000f00 */
[----:B------:R-:W-:Y:S02]  /*0940*/  @!P5 MOV R15, R117 ;  /* 0x00000075000fd202 */ /* 0x000fe40000000f00 */
[----:B------:R-:W-:Y:S02]  /*0950*/  IADD3 R17, PT, PT, R31, 0x70, RZ ;  /* 0x000000701f117810 */ /* 0x000fe40007ffe0ff */
[----:B------:R-:W-:Y:S01]  /*0960*/  @!P4 LEA.HI.X R13, R10, R9, R0, 0x1, P3 ;  /* 0x000000090a0dc211 */ /* 0x000fe200018f0c00 */
[----:B------:R-:W-:Y:S01]  /*0970*/  @!P5 IMAD.WIDE.U32 R2, R19, R2, R14 ;  /* 0x000000021302d225 */ /* 0x000fe200078e000e */
[----:B------:R-:W-:Y:S02]  /*0980*/  ISETP.GE.U32.AND P3, PT, R17, UR4, PT ;  /* 0x0000000411007c0c */ /* 0x000fe4000bf66070 */
[----:B------:R-:W-:-:S02]  /*0990*/  SHF.R.S32.HI R25, RZ, 0x1f, R17 ;  /* 0x0000001fff197819 */ /* 0x000fc40000011411 */
[----:B------:R-:W-:Y:S02]  /*09a0*/  @!P5 IADD3 R0, PT, PT, R3, R29, RZ ;  /* 0x0000001d0300d210 */ /* 0x000fe40007ffe0ff */
[C---:B------:R-:W-:Y:S02]  /*09b0*/  @!P5 LEA R10, P6, R2.reuse, R4, 0x1 ;  /* 0x00000004020ad211 */ /* 0x040fe400078c08ff */
[----:B------:R-:W-:Y:S02]  /*09c0*/  ISETP.GE.AND.EX P3, PT, R25, UR5, PT, P3 ;  /* 0x0000000519007c0c */ /* 0x000fe4000bf66330 */
[----:B------:R-:W-:Y:S02]  /*09d0*/  @!P5 LEA.HI.X R11, R2, R5, R0, 0x1, P6 ;  /* 0x00000005020bd211 */ /* 0x000fe400030f0c00 */
[----:B------:R-:W0:Y:S01]  /*09e0*/  @!P1 LDC.64 R4, c[0x0][0x390] ;  /* 0x0000e400ff049b82 */ /* 0x000e220000000a00 */
[----:B------:R-:W-:Y:S01]  /*09f0*/  CS2R R28, SRZ ;  /* 0x00000000001c7805 */ /* 0x000fe2000001ff00 */
[----:B-1----:R-:W-:-:S05]  /*0a00*/  @!P1 IMAD R0, R27, R6, RZ ;  /* 0x000000061b009224 */ /* 0x002fca00078e02ff */
[----:B------:R1:W5:Y:S01]  /*0a10*/  @!P4 LDG.E R29, desc[UR6][R12.64] ;  /* 0x000000060c1dc981 */ /* 0x000362000c1e1900 */
[----:B------:R-:W0:Y:S01]  /*0a20*/  @!P2 LDC.64 R2, c[0x0][0x390] ;  /* 0x0000e400ff02ab82 */ /* 0x000e220000000a00 */
[----:B------:R-:W-:Y:S01]  /*0a30*/  IADD3 R19, PT, PT, R31, 0x80, RZ ;  /* 0x000000801f137810 */ /* 0x000fe20007ffe0ff */
[----:B------:R-:W-:Y:S01]  /*0a40*/  @!P1 IMAD R7, R21, R7, R0 ;  /* 0x0000000715079224 */ /* 0x000fe200078e0200 */
[----:B------:R-:W-:-:S05]  /*0a50*/  @!P2 MOV R14, R114 ;  /* 0x00000072000ea202 */ /* 0x000fca0000000f00 */
[----:B------:R-:W0:Y:S01]  /*0a60*/  @!P3 LDC.64 R8, c[0x0][0x3e0] ;  /* 0x0000f800ff08bb82 */ /* 0x000e220000000a00 */
[----:B-1----:R-:W-:Y:S01]  /*0a70*/  @!P1 MOV R12, R114 ;  /* 0x00000072000c9202 */ /* 0x002fe20000000f00 */
[----:B------:R0:W5:Y:S01]  /*0a80*/  @!P5 LDG.E R28, desc[UR6][R10.64] ;  /* 0x000000060a1cd981 */ /* 0x000162000c1e1900 */
[----:B------:R-:W-:Y:S01]  /*0a90*/  @!P1 MOV R13, R117 ;  /* 0x00000075000d9202 */ /* 0x000fe20000000f00 */
[----:B---3--:R-:W-:Y:S01]  /*0aa0*/  @!P2 IMAD R0, R33, R36, RZ ;  /* 0x000000242100a224 */ /* 0x008fe200078e02ff */
[----:B------:R-:W-:Y:S01]  /*0ab0*/  ISETP.GE.U32.AND P4, PT, R19, UR4, PT ;  /* 0x0000000413007c0c */ /* 0x000fe2000bf86070 */
[----:B------:R-:W-:Y:S01]  /*0ac0*/  @!P1 IMAD.WIDE.U32 R12, R21, R6, R12 ;  /* 0x00000006150c9225 */ /* 0x000fe200078e000c */
[----:B------:R-:W-:Y:S02]  /*0ad0*/  SHF.R.S32.HI R35, RZ, 0x1f, R19 ;  /* 0x0000001fff237819 */ /* 0x000fe40000011413 */
[----:B------:R-:W-:Y:S01]  /*0ae0*/  IADD3 R21, PT, PT, R31, 0x90, RZ ;  /* 0x000000901f157810 */ /* 0x000fe20007ffe0ff */
[----:B------:R-:W-:Y:S01]  /*0af0*/  @!P2 IMAD R33, R23, R37, R0 ;  /* 0x000000251721a224 */ /* 0x000fe200078e0200 */
[----:B------:R-:W-:-:S02]  /*0b00*/  @!P2 MOV R15, R117 ;  /* 0x00000075000fa202 */ /* 0x000fc40000000f00 */
[----:B------:R-:W-:Y:S02]  /*0b10*/  @!P1 IADD3 R0, PT, PT, R13, R7, RZ ;  /* 0x000000070d009210 */ /* 0x000fe40007ffe0ff */
[----:B------:R-:W1:Y:S01]  /*0b20*/  @!P3 LDC.64 R6, c[0x0][0x390] ;  /* 0x0000e400ff06bb82 */ /* 0x000e620000000a00 */
[----:B------:R-:W-:Y:S02]  /*0b30*/  ISETP.GE.AND.EX P4, PT, R35, UR5, PT, P4 ;  /* 0x0000000523007c0c */ /* 0x000fe4000bf86340 */
[----:B------:R-:W-:Y:S02]  /*0b40*/  ISETP.GE.U32.AND P5, PT, R21, UR4, PT ;  /* 0x0000000415007c0c */ /* 0x000fe4000bfa6070 */
[----:B------:R-:W-:Y:S01]  /*0b50*/  SHF.R.S32.HI R37, RZ, 0x1f, R21 ;  /* 0x0000001fff257819 */ /* 0x000fe20000011415 */
[----:B------:R-:W-:Y:S01]  /*0b60*/  @!P2 IMAD.WIDE.U32 R14, R23, R36, R14 ;  /* 0x00000024170ea225 */ /* 0x000fe200078e000e */
[----:B0-----:R-:W-:Y:S02]  /*0b70*/  @!P1 LEA R10, P6, R12, R4, 0x1 ;  /* 0x000000040c0a9211 */ /* 0x001fe400078c08ff */
[----:B------:R-:W-:-:S02]  /*0b80*/  ISETP.GE.AND.EX P5, PT, R37, UR5, PT, P5 ;  /* 0x0000000525007c0c */ /* 0x000fc4000bfa6350 */
[----:B------:R-:W-:Y:S02]  /*0b90*/  @!P1 LEA.HI.X R11, R12, R5, R0, 0x1, P6 ;  /* 0x000000050c0b9211 */ /* 0x000fe400030f0c00 */
[----:B------:R-:W-:Y:S01]  /*0ba0*/  @!P2 IADD3 R0, PT, PT, R15, R33, RZ ;  /* 0x000000210f00a210 */ /* 0x000fe20007ffe0ff */
[----:B------:R-:W0:Y:S01]  /*0bb0*/  @!P4 LDC.64 R4, c[0x0][0x3e0] ;  /* 0x0000f800ff04cb82 */ /* 0x000e220000000a00 */
[C---:B------:R-:W-:Y:S01]  /*0bc0*/  @!P2 LEA R12, P6, R14.reuse, R2, 0x1 ;  /* 0x000000020e0ca211 */ /* 0x040fe200078c08ff */
[----:B------:R-:W-:Y:S01]  /*0bd0*/  @!P3 IMAD R2, R25, R8, RZ ;  /* 0x000000081902b224 */ /* 0x000fe200078e02ff */
[----:B------:R-:W-:Y:S02]  /*0be0*/  @!P3 MOV R15, R117 ;  /* 0x00000075000fb202 */ /* 0x000fe40000000f00 */
[----:B------:R-:W-:Y:S02]  /*0bf0*/  @!P2 LEA.HI.X R13, R14, R3, R0, 0x1, P6 ;  /* 0x000000030e0da211 */ /* 0x000fe400030f0c00 */
[----:B------:R-:W-:-:S02]  /*0c00*/  @!P3 MOV R14, R114 ;  /* 0x00000072000eb202 */ /* 0x000fc40000000f00 */
[----:B------:R-:W-:Y:S01]  /*0c10*/  CS2R R26, SRZ ;  /* 0x00000000001a7805 */ /* 0x000fe2000001ff00 */
[C---:B------:R-:W-:Y:S02]  /*0c20*/  @!P3 IMAD R33, R17.reuse, R9, R2 ;  /* 0x000000091121b224 */ /* 0x040fe400078e0202 */
[----:B------:R-:W3:Y:S01]  /*0c30*/  @!P5 LDC.64 R2, c[0x0][0x3e0] ;  /* 0x0000f800ff02db82 */ /* 0x000ee20000000a00 */
[----:B------:R-:W-:Y:S01]  /*0c40*/  @!P3 IMAD.WIDE.U32 R14, R17, R8, R14 ;  /* 0x00000008110eb225 */ /* 0x000fe200078e000e */
[C---:B------:R-:W-:Y:S01]  /*0c50*/  IADD3 R23, PT, PT, R31.reuse, 0xa0, RZ ;  /* 0x000000a01f177810 */ /* 0x040fe20007ffe0ff */
[----:B------:R-:W5:Y:S01]  /*0c60*/  @!P1 LDG.E R27, desc[UR6][R10.64] ;  /* 0x000000060a1b9981 */ /* 0x000f62000c1e1900 */
[----:B------:R-:W-:Y:S02]  /*0c70*/  IADD3 R25, PT, PT, R31, 0xb0, RZ ;  /* 0x000000b01f197810 */ /* 0x000fe40007ffe0ff */
[----:B------:R-:W-:Y:S01]  /*0c80*/  @!P3 IADD3 R0, PT, PT, R15, R33, RZ ;  /* 0x000000210f00b210 */ /* 0x000fe20007ffe0ff */
[----:B------:R0:W5:Y:S01]  /*0c90*/  @!P2 LDG.E R26, desc[UR6][R12.64] ;  /* 0x000000060c1aa981 */ /* 0x000162000c1e1900 */
[----:B------:R-:W3:Y:S01]  /*0ca0*/  @!P4 LDC.64 R8, c[0x0][0x390] ;  /* 0x0000e400ff08cb82 */ /* 0x000ee20000000a00 */
[----:B-1----:R-:W-:-:S02]  /*0cb0*/  @!P3 LEA R16, P6, R14, R6, 0x1 ;  /* 0x000000060e10b211 */ /* 0x002fc400078c08ff */
[----:B------:R-:W-:Y:S02]  /*0cc0*/  ISETP.GE.U32.AND P1, PT, R23, UR4, PT ;  /* 0x0000000417007c0c */ /* 0x000fe4000bf26070 */
[----:B------:R-:W-:Y:S02]  /*0cd0*/  SHF.R.S32.HI R39, RZ, 0x1f, R23 ;  /* 0x0000001fff277819 */ /* 0x000fe40000011417 */
[----:B------:R-:W-:Y:S02]  /*0ce0*/  @!P3 LEA.HI.X R17, R14, R7, R0, 0x1, P6 ;  /* 0x000000070e11b211 */ /* 0x000fe400030f0c00 */
[----:B------:R-:W-:Y:S01]  /*0cf0*/  ISETP.GE.AND.EX P1, PT, R39, UR5, PT, P1 ;  /* 0x0000000527007c0c */ /* 0x000fe2000bf26310 */
[----:B------:R-:W1:Y:S01]  /*0d00*/  @!P5 LDC.64 R6, c[0x0][0x390] ;  /* 0x0000e400ff06db82 */ /* 0x000e620000000a00 */
[----:B------:R-:W-:Y:S02]  /*0d10*/  ISETP.GE.U32.AND P2, PT, R25, UR4, PT ;  /* 0x0000000419007c0c */ /* 0x000fe4000bf46070 */
[----:B------:R-:W-:-:S02]  /*0d20*/  SHF.R.S32.HI R41, RZ, 0x1f, R25 ;  /* 0x0000001fff297819 */ /* 0x000fc40000011419 */
[----:B------:R-:W-:Y:S02]  /*0d30*/  MOV R22, RZ ;  /* 0x000000ff00167202 */ /* 0x000fe40000000f00 */
[----:B------:R-:W-:Y:S01]  /*0d40*/  ISETP.GE.AND.EX P2, PT, R41, UR5, PT, P2 ;  /* 0x0000000529007c0c */ /* 0x000fe2000bf46320 */
[----:B0-----:R-:W-:Y:S01]  /*0d50*/  @!P4 IMAD R0, R35, R4, RZ ;  /* 0x000000042300c224 */ /* 0x001fe200078e02ff */
[----:B------:R-:W-:Y:S02]  /*0d60*/  @!P4 MOV R12, R114 ;  /* 0x00000072000cc202 */ /* 0x000fe40000000f00 */
[----:B------:R-:W-:Y:S01]  /*0d70*/  @!P4 MOV R13, R117 ;  /* 0x00000075000dc202 */ /* 0x000fe20000000f00 */
[----:B------:R0:W5:Y:S01]  /*0d80*/  @!P3 LDG.E R22, desc[UR6][R16.64] ;  /* 0x000000061016b981 */ /* 0x000162000c1e1900 */
[----:B------:R-:W-:Y:S01]  /*0d90*/  IADD3 R33, PT, PT, R31, 0xc0, RZ ;  /* 0x000000c01f217810 */ /* 0x000fe20007ffe0ff */
[----:B------:R-:W-:Y:S01]  /*0da0*/  @!P4 IMAD R15, R19, R5, R0 ;  /* 0x00000005130fc224 */ /* 0x000fe200078e0200 */
[----:B------:R-:W1:Y:S01]  /*0db0*/  @!P1 LDC.64 R10, c[0x0][0x3e0] ;  /* 0x0000f800ff0a9b82 */ /* 0x000e620000000a00 */
[----:B---3--:R-:W-:-:S02]  /*0dc0*/  @!P5 IMAD R0, R37, R2, RZ ;  /* 0x000000022500d224 */ /* 0x008fc400078e02ff */
[----:B------:R-:W-:Y:S01]  /*0dd0*/  @!P4 IMAD.WIDE.U32 R12, R19, R4, R12 ;  /* 0x00000004130cc225 */ /* 0x000fe200078e000c */
[----:B------:R-:W-:Y:S02]  /*0de0*/  ISETP.GE.U32.AND P3, PT, R33, UR4, PT ;  /* 0x0000000421007c0c */ /* 0x000fe4000bf66070 */
[----:B0-----:R-:W-:Y:S02]  /*0df0*/  @!P5 MOV R16, R114 ;  /* 0x000000720010d202 */ /* 0x001fe40000000f00 */
[----:B------:R-:W-:Y:S02]  /*0e00*/  @!P5 MOV R17, R117 ;  /* 0x000000750011d202 */ /* 0x000fe40000000f00 */
[----:B------:R-:W-:Y:S01]  /*0e10*/  SHF.R.S32.HI R43, RZ, 0x1f, R33 ;  /* 0x0000001fff2b7819 */ /* 0x000fe20000011421 */
[----:B------:R-:W-:Y:S01]  /*0e20*/  @!P5 IMAD R19, R21, R3, R0 ;  /* 0x000000031513d224 */ /* 0x000fe200078e0200 */
[----:B------:R-:W0:Y:S01]  /*0e30*/  @!P2 LDC.64 R4, c[0x0][0x3e0] ;  /* 0x0000f800ff04ab82 */ /* 0x000e220000000a00 */
[----:B------:R-:W-:Y:S01]  /*0e40*/  @!P4 IADD3 R0, PT, PT, R13, R15, RZ ;  /* 0x0000000f0d00c210 */ /* 0x000fe20007ffe0ff */
[----:B------:R-:W-:Y:S01]  /*0e50*/  @!P5 IMAD.WIDE.U32 R2, R21, R2, R16 ;  /* 0x000000021502d225 */ /* 0x000fe200078e0010 */
[----:B------:R-:W-:-:S02]  /*0e60*/  @!P4 LEA R14, P6, R12, R8, 0x1 ;  /* 0x000000080c0ec211 */ /* 0x000fc400078c08ff */
[----:B------:R-:W-:Y:S02]  /*0e70*/  ISETP.GE.AND.EX P3, PT, R43, UR5, PT, P3 ;  /* 0x000000052b007c0c */ /* 0x000fe4000bf66330 */
[----:B------:R-:W-:Y:S02]  /*0e80*/  @!P4 LEA.HI.X R15, R12, R9, R0, 0x1, P6 ;  /* 0x000000090c0fc211 */ /* 0x000fe400030f0c00 */
[----:B------:R-:W-:Y:S01]  /*0e90*/  MOV R20, RZ ;  /* 0x000000ff00147202 */ /* 0x000fe20000000f00 */
[----:B------:R-:W3:Y:S01]  /*0ea0*/  @!P1 LDC.64 R8, c[0x0][0x390] ;  /* 0x0000e400ff089b82 */ /* 0x000ee20000000a00 */
[----:B------:R-:W-:Y:S02]  /*0eb0*/  @!P5 IADD3 R0, PT, PT, R3, R19, RZ ;  /* 0x000000130300d210 */ /* 0x000fe40007ffe0ff */
[----:B-1----:R-:W-:Y:S02]  /*0ec0*/  @!P5 LEA R12, P6, R2, R6, 0x1 ;  /* 0x00000006020cd211 */ /* 0x002fe400078c08ff */
[----:B------:R-:W-:-:S02]  /*0ed0*/  CS2R R18, SRZ ;  /* 0x0000000000127805 */ /* 0x000fc4000001ff00 */
[----:B------:R-:W-:Y:S01]  /*0ee0*/  IADD3 R35, PT, PT, R31, 0xd0, RZ ;  /* 0x000000d01f237810 */ /* 0x000fe20007ffe0ff */
[----:B------:R1:W5:Y:S01]  /*0ef0*/  @!P4 LDG.E R20, desc[UR6][R14.64] ;  /* 0x000000060e14c981 */ /* 0x000362000c1e1900 */
[----:B------:R-:W-:Y:S02]  /*0f00*/  @!P5 LEA.HI.X R13, R2, R7, R0, 0x1, P6 ;  /* 0x00000007020dd211 */ /* 0x000fe400030f0c00 */
[----:B------:R-:W-:Y:S01]  /*0f10*/  ISETP.GE.U32.AND P4, PT, R35, UR4, PT ;  /* 0x0000000423007c0c */ /* 0x000fe2000bf86070 */
[----:B------:R-:W4:Y:S01]  /*0f20*/  @!P3 LDC.64 R2, c[0x0][0x3e0] ;  /* 0x0000f800ff02bb82 */ /* 0x000f220000000a00 */
[----:B------:R-:W-:Y:S01]  /*0f30*/  SHF.R.S32.HI R45, RZ, 0x1f, R35 ;  /* 0x0000001fff2d7819 */ /* 0x000fe20000011423 */
[----:B------:R4:W5:Y:S03]  /*0f40*/  @!P5 LDG.E R19, desc[UR6][R12.64] ;  /* 0x000000060c13d981 */ /* 0x000966000c1e1900 */
[----:B------:R-:W-:Y:S01]  /*0f50*/  ISETP.GE.AND.EX P5, PT, R45, UR5, PT, P4 ;  /* 0x000000052d007c0c */ /* 0x000fe2000bfa6340 */
[----:B------:R-:W-:Y:S01]  /*0f60*/  @!P1 IMAD R0, R39, R10, RZ ;  /* 0x0000000a27009224 */ /* 0x000fe200078e02ff */
[-C--:B-1----:R-:W-:Y:S01]  /*0f70*/  @!P1 MOV R14, R114.reuse ;  /* 0x00000072000e9202 */ /* 0x082fe20000000f00 */
[----:B------:R-:W1:Y:S01]  /*0f80*/  @!P2 LDC.64 R6, c[0x0][0x390] ;  /* 0x0000e400ff06ab82 */ /* 0x000e620000000a00 */
[----:B------:R-:W-:Y:S01]  /*0f90*/  @!P1 MOV R15, R117 ;  /* 0x00000075000f9202 */ /* 0x000fe20000000f00 */
[----:B------:R-:W-:Y:S01]  /*0fa0*/  @!P1 IMAD R11, R23, R11, R0 ;  /* 0x0000000b170b9224 */ /* 0x000fe200078e0200 */
[----:B------:R-:W-:Y:S01]  /*0fb0*/  @!P2 MOV R16, R114 ;  /* 0x000000720010a202 */ /* 0x000fe20000000f00 */
[----:B0-----:R-:W-:Y:S01]  /*0fc0*/  @!P2 IMAD R0, R41, R4, RZ ;  /* 0x000000042900a224 */ /* 0x001fe200078e02ff */
[----:B------:R-:W-:Y:S01]  /*0fd0*/  @!P2 MOV R17, R117 ;  /* 0x000000750011a202 */ /* 0x000fe20000000f00 */
[----:B------:R-:W-:Y:S01]  /*0fe0*/  @!P1 IMAD.WIDE.U32 R14, R23, R10, R14 ;  /* 0x0000000a170e9225 */ /* 0x000fe200078e000e */
[----:B------:R-:W-:-:S03]  /*0ff0*/  IADD3 R37, PT, PT, R31, 0xe0, RZ ;  /* 0x000000e01f257810 */ /* 0x000fc60007ffe0ff */
[----:B------:R-:W-:Y:S01]  /*1000*/  @!P2 IMAD R21, R25, R5, R0 ;  /* 0x000000051915a224 */ /* 0x000fe200078e0200 */
[----:B------:R-:W-:Y:S01]  /*1010*/  @!P1 IADD3 R0, PT, PT, R15, R11, RZ ;  /* 0x0000000b0f009210 */ /* 0x000fe20007ffe0ff */
[----:B------:R-:W-:Y:S01]  /*1020*/  @!P2 IMAD.WIDE.U32 R16, R25, R4, R16 ;  /* 0x000000041910a225 */ /* 0x000fe200078e0010 */
[----:B------:R-:W0:Y:S01]  /*1030*/  @!P3 LDC.64 R10, c[0x0][0x390] ;  /* 0x0000e400ff0abb82 */ /* 0x000e220000000a00 */
[----:B---3--:R-:W-:Y:S02]  /*1040*/  @!P1 LEA R8, P4, R14, R8, 0x1 ;  /* 0x000000080e089211 */ /* 0x008fe400078808ff */
[----:B------:R-:W-:-:S05]  /*1050*/  ISETP.GE.U32.AND P6, PT, R37, UR4, PT ;  /* 0x0000000425007c0c */ /* 0x000fca000bfc6070 */
[----:B------:R-:W3:Y:S01]  /*1060*/  @!P5 LDC.64 R4, c[0x0][0x3e0] ;  /* 0x0000f800ff04db82 */ /* 0x000ee20000000a00 */
[----:B------:R-:W-:Y:S02]  /*1070*/  SHF.R.S32.HI R25, RZ, 0x1f, R37 ;  /* 0x0000001fff197819 */ /* 0x000fe40000011425 */
[----:B------:R-:W-:Y:S01]  /*1080*/  @!P1 LEA.HI.X R9, R14, R9, R0, 0x1, P4 ;  /* 0x000000090e099211 */ /* 0x000fe200020f0c00 */
[----:B----4-:R-:W-:Y:S01]  /*1090*/  @!P3 IMAD R12, R43, R2, RZ ;  /* 0x000000022b0cb224 */ /* 0x010fe200078e02ff */
[----:B------:R-:W-:Y:S02]  /*10a0*/  IADD3 R39, PT, PT, R31, 0x110, RZ ;  /* 0x000001101f277810 */ /* 0x000fe40007ffe0ff */
[----:B------:R-:W-:Y:S01]  /*10b0*/  ISETP.GE.AND.EX P6, PT, R25, UR5, PT, P6 ;  /* 0x0000000519007c0c */ /* 0x000fe2000bfc6360 */
[----:B------:R3:W4:Y:S01]  /*10c0*/  @!P1 LDG.E R18, desc[UR6][R8.64] ;  /* 0x0000000608129981 */ /* 0x000722000c1e1900 */
[----:B------:R-:W-:Y:S01]  /*10d0*/  @!P2 IADD3 R0, PT, PT, R17, R21, RZ ;  /* 0x000000151100a210 */ /* 0x000fe20007ffe0ff */
[----:B------:R-:W-:Y:S01]  /*10e0*/  @!P3 IMAD R17, R33, R3, R12 ;  /* 0x000000032111b224 */ /* 0x000fe200078e020c */
[----:B------:R-:W-:Y:S01]  /*10f0*/  ISETP.GE.U32.AND P1, PT, R39, UR4, PT ;  /* 0x0000000427007c0c */ /* 0x000fe2000bf26070 */
[----:B------:R-:W2:Y:S01]  /*1100*/  @!P5 LDC.64 R14, c[0x0][0x390] ;  /* 0x0000e400ff0edb82 */ /* 0x000ea20000000a00 */
[----:B------:R-:W-:-:S02]  /*1110*/  SHF.R.S32.HI R43, RZ, 0x1f, R39 ;  /* 0x0000001fff2b7819 */ /* 0x000fc40000011427 */
[C---:B-1----:R-:W-:Y:S02]  /*1120*/  @!P2 LEA R6, P4, R16.reuse, R6, 0x1 ;  /* 0x000000061006a211 */ /* 0x042fe400078808ff */
[----:B------:R-:W-:Y:S02]  /*1130*/  @!P3 MOV R12, R114 ;  /* 0x00000072000cb202 */ /* 0x000fe40000000f00 */
[----:B------:R-:W-:Y:S02]  /*1140*/  @!P3 MOV R13, R117 ;  /* 0x00000075000db202 */ /* 0x000fe40000000f00 */
[----:B------:R-:W-:Y:S02]  /*1150*/  ISETP.GE.AND.EX P1, PT, R43, UR5, PT, P1 ;  /* 0x000000052b007c0c */ /* 0x000fe4000bf26310 */
[----:B------:R-:W-:Y:S01]  /*1160*/  MOV R21, RZ ;  /* 0x000000ff00157202 */ /* 0x000fe20000000f00 */
[----:B------:R-:W-:Y:S01]  /*1170*/  @!P3 IMAD.WIDE.U32 R12, R33, R2, R12 ;  /* 0x00000002210cb225 */ /* 0x000fe200078e000c */
[----:B------:R-:W-:Y:S01]  /*1180*/  @!P2 LEA.HI.X R7, R16, R7, R0, 0x1, P4 ;  /* 0x000000071007a211 */ /* 0x000fe200020f0c00 */
[----:B------:R-:W1:Y:S01]  /*1190*/  @!P6 LDC.64 R2, c[0x0][0x3e0] ;  /* 0x0000f800ff02eb82 */ /* 0x000e620000000a00 */
[----:B------:R-:W-:Y:S01]  /*11a0*/  IADD3 R41, PT, PT, R31, 0x140, RZ ;  /* 0x000001401f297810 */ /* 0x000fe20007ffe0ff */
[----:B---3--:R-:W-:Y:S01]  /*11b0*/  @!P5 IMAD R8, R45, R4, RZ ;  /* 0x000000042d08d224 */ /* 0x008fe200078e02ff */
[----:B------:R-:W-:Y:S01]  /*11c0*/  @!P3 IADD3 R0, PT, PT, R13, R17, RZ ;  /* 0x000000110d00b210 */ /* 0x000fe20007ffe0ff */
[----:B------:R3:W4:Y:S01]  /*11d0*/  @!P2 LDG.E R21, desc[UR6][R6.64] ;  /* 0x000000060615a981 */ /* 0x000722000c1e1900 */
[----:B0-----:R-:W-:-:S02]  /*11e0*/  @!P3 LEA R16, P4, R12, R10, 0x1 ;  /* 0x0000000a0c10b211 */ /* 0x001fc400078808ff */
[----:B------:R-:W-:Y:S02]  /*11f0*/  ISETP.GE.U32.AND P2, PT, R41, UR4, PT ;  /* 0x0000000429007c0c */ /* 0x000fe4000bf46070 */
[----:B------:R-:W-:Y:S02]  /*1200*/  SHF.R.S32.HI R45, RZ, 0x1f, R41 ;  /* 0x0000001fff2d7819 */ /* 0x000fe40000011429 */
[----:B------:R-:W-:Y:S02]  /*1210*/  @!P3 LEA.HI.X R17, R12, R11, R0, 0x1, P4 ;  /* 0x0000000b0c11b211 */ /* 0x000fe400020f0c00 */
[----:B------:R-:W-:Y:S01]  /*1220*/  ISETP.GE.AND.EX P2, PT, R45, UR5, PT, P2 ;  /* 0x000000052d007c0c */ /* 0x000fe2000bf46320 */
[----:B------:R-:W0:Y:S01]  /*1230*/  @!P1 LDC.64 R12, c[0x0][0x3e0] ;  /* 0x0000f800ff0c9b82 */ /* 0x000e220000000a00 */
[----:B---3--:R-:W-:Y:S02]  /*1240*/  @!P5 MOV R6, R114 ;  /* 0x000000720006d202 */ /* 0x008fe40000000f00 */
[----:B------:R-:W-:Y:S01]  /*1250*/  @!P5 MOV R7, R117 ;  /* 0x000000750007d202 */ /* 0x000fe20000000f00 */
[C---:B------:R-:W-:Y:S01]  /*1260*/  @!P5 IMAD R11, R35.reuse, R5, R8 ;  /* 0x00000005230bd224 */ /* 0x040fe200078e0208 */
[----:B------:R-:W-:Y:S01]  /*1270*/  MOV R23, RZ ;  /* 0x000000ff00177202 */ /* 0x000fe20000000f00 */
[----:B------:R-:W-:Y:S01]  /*1280*/  @!P5 IMAD.WIDE.U32 R4, R35, R4, R6 ;  /* 0x000000042304d225 */ /* 0x000fe200078e0006 */
[----:B------:R-:W-:Y:S01]  /*1290*/  IADD3 R35, PT, PT, R31, 0x150, RZ ;  /* 0x000001501f237810 */ /* 0x000fe20007ffe0ff */
[----:B------:R-:W3:Y:S03]  /*12a0*/  @!P6 LDC.64 R8, c[0x0][0x390] ;  /* 0x0000e400ff08eb82 */ /* 0x000ee60000000a00 */
[----:B------:R1:W4:Y:S01]  /*12b0*/  @!P3 LDG.E R23, desc[UR6][R16.64] ;  /* 0x000000061017b981 */ /* 0x000322000c1e1900 */
[----:B------:R-:W-:-:S02]  /*12c0*/  ISETP.GE.U32.AND P4, PT, R35, UR4, PT ;  /* 0x0000000423007c0c */ /* 0x000fc4000bf86070 */
[----:B------:R-:W-:Y:S02]  /*12d0*/  SHF.R.S32.HI R47, RZ, 0x1f, R35 ;  /* 0x0000001fff2f7819 */ /* 0x000fe40000011423 */
[----:B------:R-:W-:Y:S01]  /*12e0*/  @!P5 IADD3 R0, PT, PT, R5, R11, RZ ;  /* 0x0000000b0500d210 */ /* 0x000fe20007ffe0ff */
[----:B------:R-:W3:Y:S01]  /*12f0*/  @!P2 LDC.64 R6, c[0x0][0x3e0] ;  /* 0x0000f800ff06ab82 */ /* 0x000ee20000000a00 */
[----:B------:R-:W-:Y:S02]  /*1300*/  ISETP.GE.AND.EX P3, PT, R47, UR5, PT, P4 ;  /* 0x000000052f007c0c */ /* 0x000fe4000bf66340 */
[----:B--2---:R-:W-:-:S05]  /*1310*/  @!P5 LEA R32, P4, R4, R14, 0x1 ;  /* 0x0000000e0420d211 */ /* 0x004fca00078808ff */
[----:B------:R-:W2:Y:S01]  /*1320*/  @!P1 LDC.64 R10, c[0x0][0x390] ;  /* 0x0000e400ff0a9b82 */ /* 0x000ea20000000a00 */
[----:B-1----:R-:W-:Y:S01]  /*1330*/  @!P6 IMAD R14, R25, R2, RZ ;  /* 0x00000002190ee224 */ /* 0x002fe200078e02ff */
[----:B------:R-:W-:Y:S02]  /*1340*/  MOV R25, RZ ;  /* 0x000000ff00197202 */ /* 0x000fe40000000f00 */
[----:B------:R-:W-:Y:S02]  /*1350*/  @!P6 MOV R16, R114 ;  /* 0x000000720010e202 */ /* 0x000fe40000000f00 */
[----:B------:R-:W-:Y:S02]  /*1360*/  @!P6 MOV R17, R117 ;  /* 0x000000750011e202 */ /* 0x000fe40000000f00 */
[----:B------:R-:W-:Y:S01]  /*1370*/  @!P5 LEA.HI.X R33, R4, R15, R0, 0x1, P4 ;  /* 0x0000000f0421d211 */ /* 0x000fe200020f0c00 */
[C---:B------:R-:W-:Y:S01]  /*1380*/  @!P6 IMAD R15, R37.reuse, R3, R14 ;  /* 0x00000003250fe224 */ /* 0x040fe200078e020e */
[----:B------:R-:W1:Y:S01]  /*1390*/  @!P2 LDC.64 R4, c[0x0][0x390] ;  /* 0x0000e400ff04ab82 */ /* 0x000e620000000a00 */
[----:B------:R-:W-:Y:S01]  /*13a0*/  @!P6 IMAD.WIDE.U32 R16, R37, R2, R16 ;  /* 0x000000022510e225 */ /* 0x000fe200078e0010 */
[----:B------:R-:W-:Y:S01]  /*13b0*/  ISETP.GE.U32.AND P4, PT, R110, UR4, PT ;  /* 0x000000046e007c0c */ /* 0x000fe2000bf86070 */
[----:B------:R0:W4:Y:S02]  /*13c0*/  @!P5 LDG.E R25, desc[UR6][R32.64] ;  /* 0x000000062019d981 */ /* 0x000124000c1e1900 */
[----:B0-----:R-:W-:Y:S01]  /*13d0*/  @!P1 IMAD R24, R43, R12, RZ ;  /* 0x0000000c2b189224 */ /* 0x001fe200078e02ff */
[----:B------:R-:W-:-:S02]  /*13e0*/  @!P6 IADD3 R0, PT, PT, R17, R15, RZ ;  /* 0x0000000f1100e210 */ /* 0x000fc40007ffe0ff */
[----:B------:R-:W0:Y:S01]  /*13f0*/  @!P3 LDC.64 R2, c[0x0][0x3e0] ;  /* 0x0000f800ff02bb82 */ /* 0x000e220000000a00 */
[----:B------:R-:W-:Y:S02]  /*1400*/  ISETP.GE.AND.EX P4, PT, R103, UR5, PT, P4 ;  /* 0x0000000567007c0c */ /* 0x000fe4000bf86340 */
[----:B------:R-:W-:Y:S02]  /*1410*/  @!P1 MOV R32, R114 ;  /* 0x0000007200209202 */ /* 0x000fe40000000f00 */
[----:B------:R-:W-:Y:S01]  /*1420*/  @!P1 MOV R33, R117 ;  /* 0x0000007500219202 */ /* 0x000fe20000000f00 */
[C---:B------:R-:W-:Y:S01]  /*1430*/  @!P1 IMAD R17, R39.reuse, R13, R24 ;  /* 0x0000000d27119224 */ /* 0x040fe200078e0218 */
[----:B---3--:R-:W-:Y:S01]  /*1440*/  @!P6 LEA R14, P5, R16, R8, 0x1 ;  /* 0x00000008100ee211 */ /* 0x008fe200078a08ff */
[----:B------:R-:W-:-:S03]  /*1450*/  @!P1 IMAD.WIDE.U32 R12, R39, R12, R32 ;  /* 0x0000000c270c9225 */ /* 0x000fc600078e0020 */
[----:B------:R-:W-:Y:S02]  /*1460*/  @!P6 LEA.HI.X R15, R16, R9, R0, 0x1, P5 ;  /* 0x00000009100fe211 */ /* 0x000fe400028f0c00 */
[----:B------:R-:W-:Y:S01]  /*1470*/  IADD3 R37, PT, PT, R31, 0x170, RZ ;  /* 0x000001701f257810 */ /* 0x000fe20007ffe0ff */
[----:B------:R-:W3:Y:S01]  /*1480*/  @!P4 LDC.64 R8, c[0x0][0x3e0] ;  /* 0x0000f800ff08cb82 */ /* 0x000ee20000000a00 */
[----:B------:R-:W-:Y:S02]  /*1490*/  @!P1 IADD3 R0, PT, PT, R13, R17, RZ ;  /* 0x000000110d009210 */ /* 0x000fe40007ffe0ff */
[----:B--2---:R-:W-:Y:S01]  /*14a0*/  @!P1 LEA R16, P5, R12, R10, 0x1 ;  /* 0x0000000a0c109211 */ /* 0x004fe200078a08ff */
[----:B------:R-:W-:Y:S01]  /*14b0*/  @!P2 IMAD R10, R45, R6, RZ ;  /* 0x000000062d0aa224 */ /* 0x000fe200078e02ff */
[----:B------:R-:W-:Y:S02]  /*14c0*/  @!P2 MOV R32, R114 ;  /* 0x000000720020a202 */ /* 0x000fe40000000f00 */
[----:B------:R-:W-:-:S02]  /*14d0*/  @!P2 MOV R33, R117 ;  /* 0x000000750021a202 */ /* 0x000fc40000000f00 */
[----:B------:R-:W-:Y:S02]  /*14e0*/  MOV R24, RZ ;  /* 0x000000ff00187202 */ /* 0x000fe40000000f00 */
[----:B------:R-:W-:Y:S01]  /*14f0*/  @!P1 LEA.HI.X R17, R12, R11, R0, 0x1, P5 ;  /* 0x0000000b0c119211 */ /* 0x000fe200028f0c00 */
[----:B------:R-:W-:Y:S01]  /*1500*/  @!P2 IMAD R7, R41, R7, R10 ;  /* 0x000000072907a224 */ /* 0x000fe200078e020a */
[----:B------:R-:W-:Y:S01]  /*1510*/  ISETP.GE.U32.AND P5, PT, R37, UR4, PT ;  /* 0x0000000425007c0c */ /* 0x000fe2000bfa6070 */
[----:B------:R-:W-:Y:S01]  /*1520*/  @!P2 IMAD.WIDE.U32 R32, R41, R6, R32 ;  /* 0x000000062920a225 */ /* 0x000fe200078e0020 */
[----:B------:R-:W-:Y:S01]  /*1530*/  SHF.R.S32.HI R43, RZ, 0x1f, R37 ;  /* 0x0000001fff2b7819 */ /* 0x000fe20000011425 */
[----:B------:R2:W4:Y:S01]  /*1540*/  @!P6 LDG.E R24, desc[UR6][R14.64] ;  /* 0x000000060e18e981 */ /* 0x000522000c1e1900 */
[----:B------:R-:W2:Y:S02]  /*1550*/  @!P3 LDC.64 R10, c[0x0][0x390] ;  /* 0x0000e400ff0abb82 */ /* 0x000ea40000000a00 */
[----:B------:R-:W-:-:S02]  /*1560*/  ISETP.GE.AND.EX P5, PT, R43, UR5, PT, P5 ;  /* 0x000000052b007c0c */ /* 0x000fc4000bfa6350 */
[----:B------:R-:W-:Y:S02]  /*1570*/  @!P2 IADD3 R0, PT, PT, R33, R7, RZ ;  /* 0x000000072100a210 */ /* 0x000fe40007ffe0ff */
[C---:B-1----:R-:W-:Y:S01]  /*1580*/  @!P2 LEA R12, P6, R32.reuse, R4, 0x1 ;  /* 0x00000004200ca211 */ /* 0x042fe200078c08ff */
[----:B0-----:R-:W-:Y:S01]  /*1590*/  @!P3 IMAD R30, R47, R2, RZ ;  /* 0x000000022f1eb224 */ /* 0x001fe200078e02ff */
[----:B------:R-:W-:Y:S02]  /*15a0*/  @!P3 MOV R33, R117 ;  /* 0x000000750021b202 */ /* 0x000fe40000000f00 */
[----:B------:R-:W-:Y:S02]  /*15b0*/  CS2R R52, SRZ ;  /* 0x0000000000347805 */ /* 0x000fe4000001ff00 */
[----:B------:R-:W-:Y:S01]  /*15c0*/  @!P2 LEA.HI.X R13, R32, R5, R0, 0x1, P6 ;  /* 0x00000005200da211 */ /* 0x000fe200030f0c00 */
[----:B------:R-:W0:Y:S01]  /*15d0*/  @!P4 LDC.64 R6, c[0x0][0x390] ;  /* 0x0000e400ff06cb82 */ /* 0x000e220000000a00 */
[----:B------:R-:W-:Y:S01]  /*15e0*/  @!P3 MOV R32, R114 ;  /* 0x000000720020b202 */ /* 0x000fe20000000f00 */
[----:B------:R-:W-:Y:S01]  /*15f0*/  @!P3 IMAD R5, R35, R3, R30 ;  /* 0x000000032305b224 */ /* 0x000fe200078e021e */
[----:B------:R-:W-:Y:S01]  /*1600*/  IADD3 R39, PT, PT, R31, 0x180, RZ ;  /* 0x000001801f277810 */ /* 0x000fe20007ffe0ff */
[----:B------:R0:W4:Y:S02]  /*1610*/  @!P1 LDG.E R53, desc[UR6][R16.64] ;  /* 0x0000000610359981 */ /* 0x000124000c1e1900 */
[----:B------:R-:W-:-:S02]  /*1620*/  @!P3 IMAD.WIDE.U32 R32, R35, R2, R32 ;  /* 0x000000022320b225 */ /* 0x000fc400078e0020 */
[----:B------:R-:W1:Y:S01]  /*1630*/  @!P5 LDC.64 R2, c[0x0][0x3e0] ;  /* 0x0000f800ff02db82 */ /* 0x000e620000000a00 */
[----:B------:R-:W-:Y:S02]  /*1640*/  ISETP.GE.U32.AND P1, PT, R39, UR4, PT ;  /* 0x0000000427007c0c */ /* 0x000fe4000bf26070 */
[----:B------:R-:W-:Y:S01]  /*1650*/  SHF.R.S32.HI R41, RZ, 0x1f, R39 ;  /* 0x0000001fff297819 */ /* 0x000fe20000011427 */
[----:B---3--:R-:W-:Y:S01]  /*1660*/  @!P4 IMAD R0, R103, R8, RZ ;  /* 0x000000086700c224 */ /* 0x008fe200078e02ff */
[----:B--2---:R-:W-:Y:S02]  /*1670*/  @!P4 MOV R14, R114 ;  /* 0x00000072000ec202 */ /* 0x004fe40000000f00 */
[----:B------:R-:W-:Y:S02]  /*1680*/  ISETP.GE.AND.EX P1, PT, R41, UR5, PT, P1 ;  /* 0x0000000529007c0c */ /* 0x000fe4000bf26310 */
[----:B------:R-:W-:Y:S01]  /*1690*/  @!P4 MOV R15, R117 ;  /* 0x00000075000fc202 */ /* 0x000fe20000000f00 */
[----:B------:R-:W-:Y:S01]  /*16a0*/  @!P4 IMAD R9, R110, R9, R0 ;  /* 0x000000096e09c224 */ /* 0x000fe200078e0200 */
[----:B------:R-:W-:-:S02]  /*16b0*/  CS2R R58, SRZ ;  /* 0x00000000003a7805 */ /* 0x000fc4000001ff00 */
[----:B------:R-:W-:Y:S02]  /*16c0*/  @!P3 IADD3 R0, PT, PT, R33, R5, RZ ;  /* 0x000000052100b210 */ /* 0x000fe40007ffe0ff */
[----:B------:R-:W-:Y:S01]  /*16d0*/  @!P3 LEA R4, P6, R32, R10, 0x1 ;  /* 0x0000000a2004b211 */ /* 0x000fe200078c08ff */
[----:B------:R-:W-:Y:S01]  /*16e0*/  @!P4 IMAD.WIDE.U32 R14, R110, R8, R14 ;  /* 0x000000086e0ec225 */ /* 0x000fe200078e000e */
[----:B------:R-:W-:Y:S01]  /*16f0*/  IADD3 R33, PT, PT, R31, 0x190, RZ ;  /* 0x000001901f217810 */ /* 0x000fe20007ffe0ff */
[----:B------:R2:W3:Y:S01]  /*1700*/  @!P2 LDG.E R59, desc[UR6][R12.64] ;  /* 0x000000060c3ba981 */ /* 0x0004e2000c1e1900 */
[----:B------:R-:W-:Y:S02]  /*1710*/  @!P3 LEA.HI.X R5, R32, R11, R0, 0x1, P6 ;  /* 0x0000000b2005b211 */ /* 0x000fe400030f0c00 */
[----:B------:R-:W5:Y:S01]  /*1720*/  @!P5 LDC.64 R10, c[0x0][0x390] ;  /* 0x0000e400ff0adb82 */ /* 0x000f620000000a00 */
[----:B------:R-:W-:Y:S02]  /*1730*/  ISETP.GE.U32.AND P2, PT, R33, UR4, PT ;  /* 0x0000000421007c0c */ /* 0x000fe4000bf46070 */
[----:B------:R-:W-:Y:S01]  /*1740*/  SHF.R.S32.HI R45, RZ, 0x1f, R33 ;  /* 0x0000001fff2d7819 */ /* 0x000fe20000011421 */
[----:B------:R5:W3:Y:S01]  /*1750*/  @!P3 LDG.E R58, desc[UR6][R4.64] ;  /* 0x00000006043ab981 */ /* 0x000ae2000c1e1900 */
[----:B------:R-:W-:-:S03]  /*1760*/  @!P4 IADD3 R0, PT, PT, R15, R9, RZ ;  /* 0x000000090f00c210 */ /* 0x000fc60007ffe0ff */
[----:B------:R-:W5:Y:S01]  /*1770*/  @!P1 LDC.64 R8, c[0x0][0x3e0] ;  /* 0x0000f800ff089b82 */ /* 0x000f620000000a00 */
[C---:B0-----:R-:W-:Y:S01]  /*1780*/  @!P4 LEA R16, P6, R14.reuse, R6, 0x1 ;  /* 0x000000060e10c211 */ /* 0x041fe200078c08ff */
[----:B-1----:R-:W-:Y:S01]  /*1790*/  @!P5 IMAD R6, R43, R2, RZ ;  /* 0x000000022b06d224 */ /* 0x002fe200078e02ff */
[----:B------:R-:W-:Y:S02]  /*17a0*/  ISETP.GE.AND.EX P2, PT, R45, UR5, PT, P2 ;  /* 0x000000052d007c0c */ /* 0x000fe4000bf46320 */
[----:B------:R-:W-:Y:S01]  /*17b0*/  @!P4 LEA.HI.X R17, R14, R7, R0, 0x1, P6 ;  /* 0x000000070e11c211 */ /* 0x000fe200030f0c00 */
[----:B------:R-:W-:Y:S01]  /*17c0*/  @!P5 IMAD R15, R37, R3, R6 ;  /* 0x00000003250fd224 */ /* 0x000fe200078e0206 */
[----:B------:R-:W-:Y:S01]  /*17d0*/  MOV R0, RZ ;  /* 0x000000ff00007202 */ /* 0x000fe20000000f00 */
[----:B--2---:R-:W0:Y:S01]  /*17e0*/  @!P1 LDC.64 R12, c[0x0][0x390] ;  /* 0x0000e400ff0c9b82 */ /* 0x004e220000000a00 */
[----:B------:R-:W-:Y:S02]  /*17f0*/  @!P5 MOV R6, R114 ;  /* 0x000000720006d202 */ /* 0x000fe40000000f00 */
[----:B------:R-:W-:-:S02]  /*1800*/  @!P5 MOV R7, R117 ;  /* 0x000000750007d202 */ /* 0x000fc40000000f00 */
[----:B------:R-:W-:Y:S01]  /*1810*/  IADD3 R35, PT, PT, R31, 0x1c0, RZ ;  /* 0x000001c01f237810 */ /* 0x000fe20007ffe0ff */
[----:B------:R-:W2:Y:S01]  /*1820*/  @!P4 LDG.E R0, desc[UR6][R16.64] ;  /* 0x000000061000c981 */ /* 0x000ea2000c1e1900 */
[----:B------:R-:W-:Y:S02]  /*1830*/  @!P5 IMAD.WIDE.U32 R6, R37, R2, R6 ;  /* 0x000000022506d225 */ /* 0x000fe400078e0006 */
[----:B------:R-:W-:Y:S01]  /*1840*/  ISETP.GE.U32.AND P4, PT, R35, UR4, PT ;  /* 0x0000000423007c0c */ /* 0x000fe2000bf86070 */
[----:B------:R-:W1:Y:S01]  /*1850*/  @!P2 LDC.64 R2, c[0x0][0x3e0] ;  /* 0x0000f800ff02ab82 */ /* 0x000e620000000a00 */
[----:B------:R-:W-:-:S04]  /*1860*/  SHF.R.S32.HI R37, RZ, 0x1f, R35 ;  /* 0x0000001fff257819 */ /* 0x000fc80000011423 */
[----:B------:R-:W-:Y:S02]  /*1870*/  ISETP.GE.AND.EX P3, PT, R37, UR5, PT, P4 ;  /* 0x0000000525007c0c */ /* 0x000fe4000bf66340 */
[----:B------:R-:W-:Y:S02]  /*1880*/  @!P5 IADD3 R7, PT, PT, R7, R15, RZ ;  /* 0x0000000f0707d210 */ /* 0x000fe40007ffe0ff */
[C---:B-----5:R-:W-:Y:S01]  /*1890*/  @!P5 LEA R10, P4, R6.reuse, R10, 0x1 ;  /* 0x0000000a060ad211 */ /* 0x060fe200078808ff */
[----:B------:R-:W-:Y:S01]  /*18a0*/  @!P1 IMAD R14, R41, R8, RZ ;  /* 0x00000008290e9224 */ /* 0x000fe200078e02ff */
[----:B------:R-:W-:Y:S02]  /*18b0*/  @!P1 MOV R4, R114 ;  /* 0x0000007200049202 */ /* 0x000fe40000000f00 */
[----:B------:R-:W-:Y:S02]  /*18c0*/  @!P1 MOV R5, R117 ;  /* 0x0000007500059202 */ /* 0x000fe40000000f00 */
[----:B------:R-:W-:Y:S01]  /*18d0*/  @!P5 LEA.HI.X R11, R6, R11, R7, 0x1, P4 ;  /* 0x0000000b060bd211 */ /* 0x000fe200020f0c07 */
[C---:B------:R-:W-:Y:S01]  /*18e0*/  @!P1 IMAD R15, R39.reuse, R9, R14 ;  /* 0x00000009270f9224 */ /* 0x040fe200078e020e */
[----:B------:R-:W-:Y:S01]  /*18f0*/  MOV R62, RZ ;  /* 0x000000ff003e7202 */ /* 0x000fe20000000f00 */
[----:B------:R-:W5:Y:S01]  /*1900*/  @!P2 LDC.64 R6, c[0x0][0x390] ;  /* 0x0000e400ff06ab82 */ /* 0x000f620000000a00 */
[----:B------:R-:W-:-:S04]  /*1910*/  @!P1 IMAD.WIDE.U32 R8, R39, R8, R4 ;  /* 0x0000000827089225 */ /* 0x000fc800078e0004 */
[----:B------:R1:W3:Y:S03]  /*1920*/  @!P5 LDG.E R62, desc[UR6][R10.64] ;  /* 0x000000060a3ed981 */ /* 0x0002e6000c1e1900 */
[----:B------:R-:W5:Y:S01]  /*1930*/  @!P3 LDC.64 R4, c[0x0][0x3e0] ;  /* 0x0000f800ff04bb82 */ /* 0x000f620000000a00 */
[----:B------:R-:W-:Y:S02]  /*1940*/  ISETP.GE.U32.AND P5, PT, R106, UR4, PT ;  /* 0x000000046a007c0c */ /* 0x000fe4000bfa6070 */
[----:B------:R-:W-:Y:S02]  /*1950*/  @!P1 IADD3 R9, PT, PT, R9, R15, RZ ;  /* 0x0000000f09099210 */ /* 0x000fe40007ffe0ff */
[----:B0-----:R-:W-:Y:S02]  /*1960*/  @!P1 LEA R12, P4, R8, R12, 0x1 ;  /* 0x0000000c080c9211 */ /* 0x001fe400078808ff */
[----:B------:R-:W-:-:S02]  /*1970*/  ISETP.GE.AND.EX P5, PT, R99, UR5, PT, P5 ;  /* 0x0000000563007c0c */ /* 0x000fc4000bfa6350 */
[----:B------:R-:W-:Y:S01]  /*1980*/  @!P1 LEA.HI.X R13, R8, R13, R9, 0x1, P4 ;  /* 0x0000000d080d9211 */ /* 0x000fe200020f0c09 */
[----:B-1----:R-:W-:Y:S01]  /*1990*/  @!P2 IMAD R14, R45, R2, RZ ;  /* 0x000000022d0ea224 */ /* 0x002fe200078e02ff */
[----:B------:R-:W-:Y:S01]  /*19a0*/  ISETP.GE.U32.AND P4, PT, R108, UR4, PT ;  /* 0x000000046c007c0c */ /* 0x000fe2000bf86070 */
[----:B------:R-:W0:Y:S01]  /*19b0*/  @!P3 LDC.64 R8, c[0x0][0x390] ;  /* 0x0000e400ff08bb82 */ /* 0x000e220000000a00 */
[----:B------:R-:W-:Y:S02]  /*19c0*/  @!P2 MOV R10, R114 ;  /* 0x00000072000aa202 */ /* 0x000fe40000000f00 */
[----:B------:R-:W-:Y:S01]  /*19d0*/  @!P2 MOV R11, R117 ;  /* 0x00000075000ba202 */ /* 0x000fe20000000f00 */
[----:B------:R-:W-:Y:S01]  /*19e0*/  @!P2 IMAD R17, R33, R3, R14 ;  /* 0x000000032111a224 */ /* 0x000fe200078e020e */
[----:B------:R-:W-:Y:S02]  /*19f0*/  ISETP.GE.AND.EX P4, PT, R101, UR5, PT, P4 ;  /* 0x0000000565007c0c */ /* 0x000fe4000bf86340 */
[----:B------:R-:W-:Y:S01]  /*1a00*/  MOV R64, RZ ;  /* 0x000000ff00407202 */ /* 0x000fe20000000f00 */
[----:B------:R-:W-:Y:S01]  /*1a10*/  @!P2 IMAD.WIDE.U32 R2, R33, R2, R10 ;  /* 0x000000022102a225 */ /* 0x000fe200078e000a */
[----:B------:R-:W1:Y:S04]  /*1a20*/  @!P5 LDC.64 R14, c[0x0][0x3e0] ;  /* 0x0000f800ff0edb82 */ /* 0x000e680000000a00 */
[----:B------:R0:W3:Y:S01]  /*1a30*/  @!P1 LDG.E R64, desc[UR6][R12.64] ;  /* 0x000000060c409981 */ /* 0x0000e2000c1e1900 */
[----:B------:R-:W-:-:S02]  /*1a40*/  @!P2 IADD3 R3, PT, PT, R3, R17, RZ ;  /* 0x000000110303a210 */ /* 0x000fc40007ffe0ff */
[C---:B-----5:R-:W-:Y:S01]  /*1a50*/  @!P2 LEA R16, P1, R2.reuse, R6, 0x1 ;  /* 0x000000060210a211 */ /* 0x060fe200078208ff */
[----:B------:R-:W-:Y:S01]  /*1a60*/  @!P3 IMAD R6, R37, R4, RZ ;  /* 0x000000042506b224 */ /* 0x000fe200078e02ff */
[----:B------:R-:W-:Y:S01]  /*1a70*/  MOV R66, RZ ;  /* 0x000000ff00427202 */ /* 0x000fe20000000f00 */
[----:B------:R-:W5:Y:S01]  /*1a80*/  @!P5 LDC.64 R10, c[0x0][0x390] ;  /* 0x0000e400ff0adb82 */ /* 0x000f620000000a00 */
[----:B------:R-:W-:Y:S01]  /*1a90*/  @!P2 LEA.HI.X R17, R2, R7, R3, 0x1, P1 ;  /* 0x000000070211a211 */ /* 0x000fe200008f0c03 */
[----:B------:R-:W-:Y:S01]  /*1aa0*/  @!P3 IMAD R33, R35, R5, R6 ;  /* 0x000000052321b224 */ /* 0x000fe200078e0206 */
[----:B------:R-:W-:-:S05]  /*1ab0*/  ISETP.GE.U32.AND P1, PT, R104, UR4, PT ;  /* 0x0000000468007c0c */ /* 0x000fca000bf26070 */
[----:B------:R-:W5:Y:S01]  /*1ac0*/  @!P4 LDC.64 R2, c[0x0][0x3e0] ;  /* 0x0000f800ff02cb82 */ /* 0x000f620000000a00 */
[----:B------:R-:W-:Y:S01]  /*1ad0*/  @!P3 MOV R6, R114 ;  /* 0x000000720006b202 */ /* 0x000fe20000000f00 */
[----:B------:R1:W3:Y:S01]  /*1ae0*/  @!P2 LDG.E R66, desc[UR6][R16.64] ;  /* 0x000000061042a981 */ /* 0x0002e2000c1e1900 */
[----:B------:R-:W-:Y:S02]  /*1af0*/  @!P3 MOV R7, R117 ;  /* 0x000000750007b202 */ /* 0x000fe40000000f00 */
[----:B------:R-:W-:Y:S01]  /*1b00*/  ISETP.GE.AND.EX P1, PT, R97, UR5, PT, P1 ;  /* 0x0000000561007c0c */ /* 0x000fe2000bf26310 */
[----:B------:R-:W-:Y:S02]  /*1b10*/  @!P3 IMAD.WIDE.U32 R4, R35, R4, R6 ;  /* 0x000000042304b225 */ /* 0x000fe400078e0006 */
[----:B0-----:R-:W0:Y:S03]  /*1b20*/  @!P4 LDC.64 R12, c[0x0][0x390] ;  /* 0x0000e400ff0ccb82 */ /* 0x001e260000000a00 */
[----:B------:R-:W-:-:S02]  /*1b30*/  @!P3 IADD3 R5, PT, PT, R5, R33, RZ ;  /* 0x000000210505b210 */ /* 0x000fc40007ffe0ff */
[----:B------:R-:W-:Y:S02]  /*1b40*/  @!P3 LEA R8, P2, R4, R8, 0x1 ;  /* 0x000000080408b211 */ /* 0x000fe400078408ff */
[----:B-1----:R-:W-:-:S03]  /*1b50*/  @!P5 MOV R16, R114 ;  /* 0x000000720010d202 */ /* 0x002fc60000000f00 */
[----:B------:R-:W1:Y:S01]  /*1b60*/  @!P1 LDC.64 R6, c[0x0][0x3e0] ;  /* 0x0000f800ff069b82 */ /* 0x000e620000000a00 */
[----:B------:R-:W-:Y:S01]  /*1b70*/  @!P3 LEA.HI.X R9, R4, R9, R5, 0x1, P2 ;  /* 0x000000090409b211 */ /* 0x000fe200010f0c05 */
[----:B------:R-:W-:Y:S01]  /*1b80*/  @!P5 IMAD R4, R99, R14, RZ ;  /* 0x0000000e6304d224 */ /* 0x000fe200078e02ff */
[----:B------:R-:W-:Y:S02]  /*1b90*/  ISETP.GE.U32.AND P2, PT, R102, UR4, PT ;  /* 0x0000000466007c0c */ /* 0x000fe4000bf46070 */
[----:B------:R-:W-:Y:S01]  /*1ba0*/  @!P5 MOV R17, R117 ;  /* 0x000000750011d202 */ /* 0x000fe20000000f00 */
[C---:B------:R-:W-:Y:S01]  /*1bb0*/  @!P5 IMAD R15, R106.reuse, R15, R4 ;  /* 0x0000000f6a0fd224 */ /* 0x040fe200078e0204 */
[----:B------:R-:W-:Y:S01]  /*1bc0*/  ISETP.GE.AND.EX P2, PT, R95, UR5, PT, P2 ;  /* 0x000000055f007c0c */ /* 0x000fe2000bf46320 */
[----:B-----5:R-:W-:Y:S02]  /*1bd0*/  @!P4 IMAD R4, R101, R2, RZ ;  /* 0x000000026504c224 */ /* 0x020fe400078e02ff */
[----:B------:R-:W-:Y:S01]  /*1be0*/  @!P5 IMAD.WIDE.U32 R16, R106, R14, R16 ;  /* 0x0000000e6a10d225 */ /* 0x000fe200078e0010 */
[----:B------:R-:W-:-:S03]  /*1bf0*/  @!P4 MOV R14, R114 ;  /* 0x00000072000ec202 */ /* 0x000fc60000000f00 */
[----:B------:R-:W-:Y:S01]  /*1c00*/  @!P4 IMAD R33, R108, R3, R4 ;  /* 0x000000036c21c224 */ /* 0x000fe200078e0204 */
[----:B------:R-:W-:Y:S01]  /*1c10*/  @!P5 IADD3 R3, PT, PT, R17, R15, RZ ;  /* 0x0000000f1103d210 */ /* 0x000fe20007ffe0ff */
[----:B------:R-:W5:Y:S01]  /*1c20*/  @!P1 LDC.64 R4, c[0x0][0x390] ;  /* 0x0000e400ff049b82 */ /* 0x000f620000000a00 */
[----:B------:R-:W-:Y:S02]  /*1c30*/  @!P4 MOV R15, R117 ;  /* 0x00000075000fc202 */ /* 0x000fe40000000f00 */
[----:B------:R-:W-:Y:S01]  /*1c40*/  @!P5 LEA R10, P6, R16, R10, 0x1 ;  /* 0x0000000a100ad211 */ /* 0x000fe200078c08ff */
[----:B------:R-:W-:-:S03]  /*1c50*/  @!P4 IMAD.WIDE.U32 R14, R108, R2, R14 ;  /* 0x000000026c0ec225 */ /* 0x000fc600078e000e */
[----:B------:R-:W-:Y:S02]  /*1c60*/  @!P5 LEA.HI.X R11, R16, R11, R3, 0x1, P6 ;  /* 0x0000000b100bd211 */ /* 0x000fe400030f0c03 */
[----:B------:R-:W5:Y:S01]  /*1c70*/  @!P2 LDC.64 R2, c[0x0][0x3e0] ;  /* 0x0000f800ff02ab82 */ /* 0x000f620000000a00 */
[----:B------:R-:W-:Y:S02]  /*1c80*/  MOV R51, RZ ;  /* 0x000000ff00337202 */ /* 0x000fe40000000f00 */
[----:B------:R-:W-:Y:S02]  /*1c90*/  @!P4 IADD3 R15, PT, PT, R15, R33, RZ ;  /* 0x000000210f0fc210 */ /* 0x000fe40007ffe0ff */
[C---:B0-----:R-:W-:Y:S01]  /*1ca0*/  @!P4 LEA R16, P6, R14.reuse, R12, 0x1 ;  /* 0x0000000c0e10c211 */ /* 0x041fe200078c08ff */
[----:B-1----:R-:W-:Y:S01]  /*1cb0*/  @!P1 IMAD R12, R97, R6, RZ ;  /* 0x00000006610c9224 */ /* 0x002fe200078e02ff */
[----:B------:R0:W3:Y:S02]  /*1cc0*/  @!P5 LDG.E R51, desc[UR6][R10.64] ;  /* 0x000000060a33d981 */ /* 0x0000e4000c1e1900 */
[----:B------:R-:W-:Y:S01]  /*1cd0*/  @!P4 LEA.HI.X R17, R14, R13, R15, 0x1, P6 ;  /* 0x0000000d0e11c211 */ /* 0x000fe200030f0c0f */
[----:B------:R-:W-:Y:S01]  /*1ce0*/  @!P1 IMAD R15, R104, R7, R12 ;  /* 0x00000007680f9224 */ /* 0x000fe200078e020c */
[----:B0-----:R-:W-:Y:S01]  /*1cf0*/  @!P1 MOV R10, R114 ;  /* 0x00000072000a9202 */ /* 0x001fe20000000f00 */
[----:B------:R-:W0:Y:S01]  /*1d00*/  @!P2 LDC.64 R12, c[0x0][0x390] ;  /* 0x0000e400ff0cab82 */ /* 0x000e220000000a00 */
[----:B------:R-:W-:-:S03]  /*1d10*/  @!P1 MOV R11, R117 ;  /* 0x00000075000b9202 */ /* 0x000fc60000000f00 */
[----:B------:R-:W-:Y:S01]  /*1d20*/  @!P1 IMAD.WIDE.U32 R6, R104, R6, R10 ;  /* 0x0000000668069225 */ /* 0x000fe200078e000a */
[----:B------:R-:W-:-:S04]  /*1d30*/  ISETP.GE.U32.AND P6, PT, R100, UR4, PT ;  /* 0x0000000464007c0c */ /* 0x000fc8000bfc6070 */
[----:B------:R-:W-:Y:S02]  /*1d40*/  @!P1 IADD3 R7, PT, PT, R7, R15, RZ ;  /* 0x0000000f07079210 */ /* 0x000fe40007ffe0ff */
[C---:B-----5:R-:W-:Y:S02]  /*1d50*/  @!P1 LEA R14, P5, R6.reuse, R4, 0x1 ;  /* 0x00000004060e9211 */ /* 0x060fe400078a08ff */
[----:B------:R-:W-:Y:S02]  /*1d60*/  ISETP.GE.AND.EX P6, PT, R93, UR5, PT, P6 ;  /* 0x000000055d007c0c */ /* 0x000fe4000bfc6360 */
[----:B------:R-:W-:Y:S01]  /*1d70*/  @!P1 LEA.HI.X R15, R6, R5, R7, 0x1, P5 ;  /* 0x00000005060f9211 */ /* 0x000fe200028f0c07 */
[----:B------:R-:W-:Y:S01]  /*1d80*/  @!P2 IMAD R6, R95, R2, RZ ;  /* 0x000000025f06a224 */ /* 0x000fe200078e02ff */
[----:B------:R-:W-:Y:S02]  /*1d90*/  ISETP.GE.U32.AND P5, PT, R98, UR4, PT ;  /* 0x0000000462007c0c */ /* 0x000fe4000bfa6070 */
[----:B------:R-:W-:Y:S01]  /*1da0*/  @!P2 MOV R7, R117 ;  /* 0x000000750007a202 */ /* 0x000fe20000000f00 */
[----:B------:R-:W-:Y:S01]  /*1db0*/  @!P2 IMAD R11, R102, R3, R6 ;  /* 0x00000003660ba224 */ /* 0x000fe200078e0206 */
[----:B------:R-:W-:Y:S01]  /*1dc0*/  ISETP.GE.AND.EX P5, PT, R91, UR5, PT, P5 ;  /* 0x000000055b007c0c */ /* 0x000fe2000bfa6350 */
[----:B------:R-:W5:Y:S01]  /*1dd0*/  @!P1 LDG.E R52, desc[UR6][R14.64] ;  /* 0x000000060e349981 */ /* 0x000f62000c1e1900 */
[----:B------:R-:W-:-:S03]  /*1de0*/  @!P2 MOV R6, R114 ;  /* 0x000000720006a202 */ /* 0x000fc60000000f00 */
[----:B------:R-:W1:Y:S02]  /*1df0*/  @!P6 LDC.64 R4, c[0x0][0x3e0] ;  /* 0x0000f800ff04eb82 */ /* 0x000e640000000a00 */
[----:B------:R-:W-:Y:S01]  /*1e00*/  @!P2 IMAD.WIDE.U32 R2, R102, R2, R6 ;  /* 0x000000026602a225 */ /* 0x000fe200078e0006 */
[----:B------:R-:W-:-:S04]  /*1e10*/  MOV R49, RZ ;  /* 0x000000ff00317202 */ /* 0x000fc80000000f00 */
[----:B------:R-:W-:Y:S01]  /*1e20*/  @!P2 IADD3 R3, PT, PT, R3, R11, RZ ;  /* 0x0000000b0303a210 */ /* 0x000fe20007ffe0ff */
[----:B------:R-:W4:Y:S01]  /*1e30*/  @!P5 LDC.64 R6, c[0x0][0x3e0] ;  /* 0x0000f800ff06db82 */ /* 0x000f220000000a00 */
[C---:B0-----:R-:W-:Y:S01]  /*1e40*/  @!P2 LEA R12, P1, R2.reuse, R12, 0x1 ;  /* 0x0000000c020ca211 */ /* 0x041fe200078208ff */
[----:B------:R0:W5:Y:S03]  /*1e50*/  @!P4 LDG.E R49, desc[UR6][R16.64] ;  /* 0x000000061031c981 */ /* 0x000166000c1e1900 */
[----:B------:R-:W-:-:S03]  /*1e60*/  @!P2 LEA.HI.X R13, R2, R13, R3, 0x1, P1 ;  /* 0x0000000d020da211 */ /* 0x000fc600008f0c03 */
[----:B------:R-:W4:Y:S01]  /*1e70*/  @!P6 LDC.64 R2, c[0x0][0x390] ;  /* 0x0000e400ff02eb82 */ /* 0x000f220000000a00 */
[----:B------:R-:W-:Y:S02]  /*1e80*/  ISETP.GE.U32.AND P1, PT, R96, UR4, PT ;  /* 0x0000000460007c0c */ /* 0x000fe4000bf26070 */
[----:B------:R-:W-:Y:S02]  /*1e90*/  CS2R R72, SRZ ;  /* 0x0000000000487805 */ /* 0x000fe4000001ff00 */
[----:B------:R-:W-:-:S03]  /*1ea0*/  MOV R57, RZ ;  /* 0x000000ff00397202 */ /* 0x000fc60000000f00 */
[----:B0-----:R-:W0:Y:S01]  /*1eb0*/  @!P5 LDC.64 R16, c[0x0][0x390] ;  /* 0x0000e400ff10db82 */ /* 0x001e220000000a00 */
[----:B------:R-:W-:Y:S01]  /*1ec0*/  ISETP.GE.AND.EX P1, PT, R89, UR5, PT, P1 ;  /* 0x0000000559007c0c */ /* 0x000fe2000bf26310 */
[----:B------:R1:W5:Y:S01]  /*1ed0*/  @!P3 LDG.E R72, desc[UR6][R8.64] ;  /* 0x000000060848b981 */ /* 0x000362000c1e1900 */
[----:B------:R-:W-:Y:S01]  /*1ee0*/  IADD3 R33, PT, PT, R31, 0x1d0, RZ ;  /* 0x000001d01f217810 */ /* 0x000fe20007ffe0ff */
[----:B-1----:R-:W-:Y:S02]  /*1ef0*/  @!P6 IMAD R10, R93, R4, RZ ;  /* 0x000000045d0ae224 */ /* 0x002fe400078e02ff */
[----:B------:R1:W5:Y:S01]  /*1f00*/  @!P2 LDG.E R57, desc[UR6][R12.64] ;  /* 0x000000060c39a981 */ /* 0x000362000c1e1900 */
[----:B------:R-:W-:Y:S02]  /*1f10*/  ISETP.GE.U32.AND P2, PT, R33, UR4, PT ;  /* 0x0000000421007c0c */ /* 0x000fe4000bf46070 */
[----:B------:R-:W-:Y:S02]  /*1f20*/  SHF.R.S32.HI R35, RZ, 0x1f, R33 ;  /* 0x0000001fff237819 */ /* 0x000fe40000011421 */
[----:B------:R-:W-:-:S02]  /*1f30*/  @!P6 MOV R8, R114 ;  /* 0x000000720008e202 */ /* 0x000fc40000000f00 */
[----:B------:R-:W-:Y:S01]  /*1f40*/  @!P6 MOV R9, R117 ;  /* 0x000000750009e202 */ /* 0x000fe20000000f00 */
[C---:B------:R-:W-:Y:S01]  /*1f50*/  @!P6 IMAD R11, R100.reuse, R5, R10 ;  /* 0x00000005640be224 */ /* 0x040fe200078e020a */
[----:B------:R-:W-:Y:S01]  /*1f60*/  ISETP.GE.AND.EX P2, PT, R35, UR5, PT, P2 ;  /* 0x0000000523007c0c */ /* 0x000fe2000bf46320 */
[----:B----4-:R-:W-:Y:S01]  /*1f70*/  @!P5 IMAD R10, R91, R6, RZ ;  /* 0x000000065b0ad224 */ /* 0x010fe200078e02ff */
[----:B------:R-:W4:Y:S01]  /*1f80*/  @!P1 LDC.64 R14, c[0x0][0x3e0] ;  /* 0x0000f800ff0e9b82 */ /* 0x000f220000000a00 */
[----:B------:R-:W-:Y:S01]  /*1f90*/  @!P6 IMAD.WIDE.U32 R4, R100, R4, R8 ;  /* 0x000000046404e225 */ /* 0x000fe200078e0008 */
[----:B------:R-:W-:Y:S02]  /*1fa0*/  @!P5 MOV R8, R114 ;  /* 0x000000720008d202 */ /* 0x000fe40000000f00 */
[----:B------:R-:W-:Y:S01]  /*1fb0*/  @!P5 MOV R9, R117 ;  /* 0x000000750009d202 */ /* 0x000fe20000000f00 */
[----:B-1----:R-:W-:Y:S01]  /*1fc0*/  @!P5 IMAD R13, R98, R7, R10 ;  /* 0x00000007620dd224 */ /* 0x002fe200078e020a */
[----:B------:R-:W-:-:S02]  /*1fd0*/  @!P6 IADD3 R5, PT, PT, R5, R11, RZ ;  /* 0x0000000b0505e210 */ /* 0x000fc40007ffe0ff */
[----:B------:R-:W-:Y:S01]  /*1fe0*/  @!P6 LEA R2, P3, R4, R2, 0x1 ;  /* 0x000000020402e211 */ /* 0x000fe200078608ff */
[----:B------:R-:W-:Y:S01]  /*1ff0*/  @!P5 IMAD.WIDE.U32 R6, R98, R6, R8 ;  /* 0x000000066206d225 */ /* 0x000fe200078e0008 */
[----:B------:R-:W-:Y:S01]  /*2000*/  MOV R60, RZ ;  /* 0x000000ff003c7202 */ /* 0x000fe20000000f00 */
[----:B------:R-:W1:Y:S01]  /*2010*/  @!P2 LDC.64 R10, c[0x0][0x3e0] ;  /* 0x0000f800ff0aab82 */ /* 0x000e620000000a00 */
[----:B------:R-:W-:Y:S02]  /*2020*/  @!P6 LEA.HI.X R3, R4, R3, R5, 0x1, P3 ;  /* 0x000000030403e211 */ /* 0x000fe400018f0c05 */
[----:B------:R-:W-:Y:S02]  /*2030*/  @!P5 IADD3 R4, PT, PT, R7, R13, RZ ;  /* 0x0000000d0704d210 */ /* 0x000fe40007ffe0ff */
[C---:B0-----:R-:W-:Y:S01]  /*2040*/  @!P5 LEA R16, P3, R6.reuse, R16, 0x1 ;  /* 0x000000100610d211 */ /* 0x041fe200078608ff */
[----:B------:R0:W5:Y:S02]  /*2050*/  @!P6 LDG.E R60, desc[UR6][R2.64] ;  /* 0x00000006023ce981 */ /* 0x000164000c1e1900 */
[----:B------:R-:W2:Y:S01]  /*2060*/  @!P1 LDC.64 R12, c[0x0][0x390] ;  /* 0x0000e400ff0c9b82 */ /* 0x000ea20000000a00 */
[----:B------:R-:W-:-:S02]  /*2070*/  @!P5 LEA.HI.X R17, R6, R17, R4, 0x1, P3 ;  /* 0x000000110611d211 */ /* 0x000fc400018f0c04 */
[----:B------:R-:W-:Y:S02]  /*2080*/  ISETP.GE.U32.AND P3, PT, R94, UR4, PT ;  /* 0x000000045e007c0c */ /* 0x000fe4000bf66070 */
[----:B------:R-:W-:Y:S02]  /*2090*/  IADD3 R31, PT, PT, R31, 0x1f0, RZ ;  /* 0x000001f01f1f7810 */ /* 0x000fe40007ffe0ff */
[----:B------:R-:W-:Y:S01]  /*20a0*/  ISETP.GE.AND.EX P3, PT, R87, UR5, PT, P3 ;  /* 0x0000000557007c0c */ /* 0x000fe2000bf66330 */
[----:B------:R-:W2:Y:S01]  /*20b0*/  @!P2 LDC.64 R6, c[0x0][0x390] ;  /* 0x0000e400ff06ab82 */ /* 0x000ea20000000a00 */
[----:B------:R-:W-:Y:S02]  /*20c0*/  ISETP.GE.U32.AND P6, PT, R31, UR4, PT ;  /* 0x000000041f007c0c */ /* 0x000fe4000bfc6070 */
[----:B------:R-:W-:Y:S01]  /*20d0*/  SHF.R.S32.HI R37, RZ, 0x1f, R31 ;  /* 0x0000001fff257819 */ /* 0x000fe2000001141f */
[----:B----4-:R-:W-:Y:S01]  /*20e0*/  @!P1 IMAD R4, R89, R14, RZ ;  /* 0x0000000e59049224 */ /* 0x010fe200078e02ff */
[----:B0-----:R-:W-:-:S02]  /*20f0*/  @!P1 MOV R2, R114 ;  /* 0x0000007200029202 */ /* 0x001fc40000000f00 */
[----:B------:R-:W-:Y:S02]  /*2100*/  ISETP.GE.AND.EX P6, PT, R37, UR5, PT, P6 ;  /* 0x0000000525007c0c */ /* 0x000fe4000bfc6360 */
[----:B------:R-:W-:Y:S01]  /*2110*/  @!P1 MOV R3, R117 ;  /* 0x0000007500039202 */ /* 0x000fe20000000f00 */
[C---:B------:R-:W-:Y:S01]  /*2120*/  @!P1 IMAD R39, R96.reuse, R15, R4 ;  /* 0x0000000f60279224 */ /* 0x040fe200078e0204 */
[----:B------:R-:W-:Y:S01]  /*2130*/  MOV R71, RZ ;  /* 0x000000ff00477202 */ /* 0x000fe20000000f00 */
[----:B------:R-:W0:Y:S01]  /*2140*/  @!P3 LDC.64 R8, c[0x0][0x3e0] ;  /* 0x0000f800ff08bb82 */ /* 0x000e220000000a00 */
[----:B------:R-:W-:-:S04]  /*2150*/  @!P1 IMAD.WIDE.U32 R14, R96, R14, R2 ;  /* 0x0000000e600e9225 */ /* 0x000fc800078e0002 */
[----:B------:R0:W4:Y:S01]  /*2160*/  @!P5 LDG.E R71, desc[UR6][R16.64] ;  /* 0x000000061047d981 */ /* 0x000122000c1e1900 */
[----:B-1----:R-:W-:Y:S01]  /*2170*/  @!P2 IMAD R2, R35, R10, RZ ;  /* 0x0000000a2302a224 */ /* 0x002fe200078e02ff */
[----:B------:R-:W-:Y:S01]  /*2180*/  @!P1 IADD3 R15, PT, PT, R15, R39, RZ ;  /* 0x000000270f0f9210 */ /* 0x000fe20007ffe0ff */
[----:B------:R-:W1:Y:S01]  /*2190*/  @!P6 LDC.64 R4, c[0x0][0x3e0] ;  /* 0x0000f800ff04eb82 */ /* 0x000e620000000a00 */
[----:B--2---:R-:W-:Y:S01]  /*21a0*/  @!P1 LEA R12, P5, R14, R12, 0x1 ;  /* 0x0000000c0e0c9211 */ /* 0x004fe200078a08ff */
[----:B------:R-:W-:-:S03]  /*21b0*/  @!P2 IMAD R35, R33, R11, R2 ;  /* 0x0000000b2123a224 */ /* 0x000fc600078e0202 */
[----:B------:R-:W-:Y:S02]  /*21c0*/  @!P1 LEA.HI.X R13, R14, R13, R15, 0x1, P5 ;  /* 0x0000000d0e0d9211 */ /* 0x000fe400028f0c0f */
[----:B------:R-:W-:Y:S01]  /*21d0*/  @!P2 MOV R14, R114 ;  /* 0x00000072000ea202 */ /* 0x000fe20000000f00 */
[----:B------:R-:W2:Y:S01]  /*21e0*/  @!P3 LDC.64 R2, c[0x0][0x390] ;  /* 0x0000e400ff02bb82 */ /* 0x000ea20000000a00 */
[----:B------:R-:W-:Y:S01]  /*21f0*/  @!P2 MOV R15, R117 ;  /* 0x00000075000fa202 */ /* 0x000fe20000000f00 */
[----:B------:R0:W4:Y:S02]  /*2200*/  @!P1 LDG.E R73, desc[UR6][R12.64] ;  /* 0x000000060c499981 */ /* 0x000124000c1e1900 */
[----:B------:R-:W-:-:S04]  /*2210*/  @!P2 IMAD.WIDE.U32 R14, R33, R10, R14 ;  /* 0x0000000a210ea225 */ /* 0x000fc800078e000e */
[----:B------:R-:W2:Y:S01]  /*2220*/  @!P6 LDC.64 R10, c[0x0][0x390] ;  /* 0x0000e400ff0aeb82 */ /* 0x000ea20000000a00 */
[----:B0-----:R-:W-:Y:S01]  /*2230*/  @!P3 IMAD R16, R87, R8, RZ ;  /* 0x000000085710b224 */ /* 0x001fe200078e02ff */
[----:B------:R-:W-:Y:S02]  /*2240*/  @!P2 IADD3 R15, PT, PT, R15, R35, RZ ;  /* 0x000000230f0fa210 */ /* 0x000fe40007ffe0ff */
[C---:B------:R-:W-:Y:S02]  /*2250*/  @!P2 LEA R6, P1, R14.reuse, R6, 0x1 ;  /* 0x000000060e06a211 */ /* 0x040fe400078208ff */
[----:B------:R-:W-:Y:S02]  /*2260*/  @!P3 MOV R12, R114 ;  /* 0x00000072000cb202 */ /* 0x000fe40000000f00 */
[----:B------:R-:W-:Y:S02]  /*2270*/  @!P3 MOV R13, R117 ;  /* 0x00000075000db202 */ /* 0x000fe40000000f00 */
[----:B------:R-:W-:Y:S01]  /*2280*/  @!P2 LEA.HI.X R7, R14, R7, R15, 0x1, P1 ;  /* 0x000000070e07a211 */ /* 0x000fe200008f0c0f */
[----:B------:R-:W-:-:S02]  /*2290*/  @!P3 IMAD R15, R94, R9, R16 ;  /* 0x000000095e0fb224 */ /* 0x000fc400078e0210 */
[----:B------:R-:W-:Y:S01]  /*22a0*/  @!P3 IMAD.WIDE.U32 R8, R94, R8, R12 ;  /* 0x000000085e08b225 */ /* 0x000fe200078e000c */
[----:B------:R-:W-:Y:S02]  /*22b0*/  @!P6 MOV R12, R114 ;  /* 0x00000072000ce202 */ /* 0x000fe40000000f00 */
[----:B------:R-:W-:Y:S01]  /*22c0*/  @!P6 MOV R13, R117 ;  /* 0x00000075000de202 */ /* 0x000fe20000000f00 */
[----:B-1----:R-:W-:Y:S01]  /*22d0*/  @!P6 IMAD R14, R37, R4, RZ ;  /* 0x00000004250ee224 */ /* 0x002fe200078e02ff */
[----:B------:R-:W-:Y:S02]  /*22e0*/  MOV R77, RZ ;  /* 0x000000ff004d7202 */ /* 0x000fe40000000f00 */
[----:B------:R-:W-:Y:S01]  /*22f0*/  @!P3 IADD3 R9, PT, PT, R9, R15, RZ ;  /* 0x0000000f0909b210 */ /* 0x000fe20007ffe0ff */
[C---:B------:R-:W-:Y:S01]  /*2300*/  @!P6 IMAD R17, R31.reuse, R5, R14 ;  /* 0x000000051f11e224 */ /* 0x040fe200078e020e */
[C---:B--2---:R-:W-:Y:S01]  /*2310*/  @!P3 LEA R2, P1, R8.reuse, R2, 0x1 ;  /* 0x000000020802b211 */ /* 0x044fe200078208ff */
[----:B------:R-:W-:Y:S01]  /*2320*/  @!P6 IMAD.WIDE.U32 R4, R31, R4, R12 ;  /* 0x000000041f04e225 */ /* 0x000fe200078e000c */
[----:B------:R-:W-:Y:S01]  /*2330*/  MOV R79, RZ ;  /* 0x000000ff004f7202 */ /* 0x000fe20000000f00 */
[----:B------:R0:W2:Y:S01]  /*2340*/  @!P2 LDG.E R77, desc[UR6][R6.64] ;  /* 0x00000006064da981 */ /* 0x0000a2000c1e1900 */
[----:B------:R-:W-:-:S02]  /*2350*/  @!P3 LEA.HI.X R3, R8, R3, R9, 0x1, P1 ;  /* 0x000000030803b211 */ /* 0x000fc400008f0c09 */
[----:B------:R-:W-:Y:S02]  /*2360*/  @!P6 IADD3 R5, PT, PT, R5, R17, RZ ;  /* 0x000000110505e210 */ /* 0x000fe40007ffe0ff */
[C---:B------:R-:W-:Y:S01]  /*2370*/  @!P6 LEA R10, P1, R4.reuse, R10, 0x1 ;  /* 0x0000000a040ae211 */ /* 0x040fe200078208ff */
[----:B------:R1:W2:Y:S01]  /*2380*/  @!P3 LDG.E R79, desc[UR6][R2.64] ;  /* 0x00000006024fb981 */ /* 0x0002a2000c1e1900 */
[----:B------:R-:W-:Y:S02]  /*2390*/  MOV R81, RZ ;  /* 0x000000ff00517202 */ /* 0x000fe40000000f00 */
[----:B------:R-:W-:-:S05]  /*23a0*/  @!P6 LEA.HI.X R11, R4, R11, R5, 0x1, P1 ;  /* 0x0000000b040be211 */ /* 0x000fca00008f0c05 */
[----:B------:R1:W2:Y:S01]  /*23b0*/  @!P6 LDG.E R81, desc[UR6][R10.64] ;  /* 0x000000060a51e981 */ /* 0x0002a2000c1e1900 */
[----:B------:R-:W-:Y:S02]  /*23c0*/  PRMT R82, R85, 0x7632, R82 ;  /* 0x0000763255527816 */ /* 0x000fe40000000052 */
[----:B------:R-:W-:Y:S02]  /*23d0*/  PRMT R80, R83, 0x7632, R80 ;  /* 0x0000763253507816 */ /* 0x000fe40000000050 */
[----:B------:R-:W-:Y:S02]  /*23e0*/  SHF.L.U32 R82, R82, 0x10, RZ ;  /* 0x0000001052527819 */ /* 0x000fe400000006ff */
[----:B------:R-:W-:Y:S02]  /*23f0*/  SHF.L.U32 R85, R85, 0x10, RZ ;  /* 0x0000001055557819 */ /* 0x000fe400000006ff */
[----:B------:R-:W-:Y:S01]  /*2400*/  SHF.L.U32 R80, R80, 0x10, RZ ;  /* 0x0000001050507819 */ /* 0x000fe200000006ff */
[----:B0-----:R-:W-:Y:S01]  /*2410*/  FMUL.FTZ R6, R82, R82 ;  /* 0x0000005252067220 */ /* 0x001fe20000410000 */
[----:B------:R-:W-:Y:S01]  /*2420*/  SHF.L.U32 R83, R83, 0x10, RZ ;  /* 0x0000001053537819 */ /* 0x000fe200000006ff */
[C---:B-1----:R-:W-:Y:S01]  /*2430*/  FADD.FTZ R2, R85.reuse, R82 ;  /* 0x0000005255027221 */ /* 0x042fe20000010000 */
[----:B------:R-:W-:Y:S01]  /*2440*/  PRMT R3, R0, 0x7632, R3 ;  /* 0x0000763200037816 */ /* 0x000fe20000000003 */
[----:B------:R-:W-:Y:S01]  /*2450*/  FMUL.FTZ R8, R80, R80 ;  /* 0x0000005050087220 */ /* 0x000fe20000410000 */
[----:B------:R-:W-:Y:S01]  /*2460*/  FFMA.FTZ R6, R85, R85, R6 ;  /* 0x0000005555067223 */ /* 0x000fe20000010006 */
[C---:B------:R-:W-:Y:S01]  /*2470*/  FADD.FTZ R5, R83.reuse, R80 ;  /* 0x0000005053057221 */ /* 0x040fe20000010000 */
[----:B------:R-:W-:Y:S01]  /*2480*/  FADD.FTZ R2, RZ, R2 ;  /* 0x00000002ff027221 */ /* 0x000fe20000010000 */
[----:B------:R-:W-:Y:S01]  /*2490*/  FFMA.FTZ R9, R83, R83, R8 ;  /* 0x0000005353097223 */ /* 0x000fe20000010008 */
[----:B------:R-:W-:Y:S01]  /*24a0*/  FADD.FTZ R6, RZ, R6 ;  /* 0x00000006ff067221 */ /* 0x000fe20000010000 */
[----:B------:R-:W-:-:S02]  /*24b0*/  SHF.L.U32 R3, R3, 0x10, RZ ;  /* 0x0000001003037819 */ /* 0x000fc400000006ff */
[----:B------:R-:W-:Y:S01]  /*24c0*/  PRMT R4, R29, 0x7632, R4 ;  /* 0x000076321d047816 */ /* 0x000fe20000000004 */
[----:B------:R-:W-:Y:S01]  /*24d0*/  FADD.FTZ R7, R2, R5 ;  /* 0x0000000502077221 */ /* 0x000fe20000010000 */
[----:B------:R-:W-:Y:S01]  /*24e0*/  SHF.L.U32 R0, R0, 0x10, RZ ;  /* 0x0000001000007819 */ /* 0x000fe200000006ff */
[----:B------:R-:W-:Y:S01]  /*24f0*/  FADD.FTZ R6, R6, R9 ;  /* 0x0000000906067221 */ /* 0x000fe20000010000 */
[----:B------:R-:W-:Y:S01]  /*2500*/  SHF.L.U32 R2, R4, 0x10, RZ ;  /* 0x0000001004027819 */ /* 0x000fe200000006ff */
[----:B------:R-:W-:Y:S01]  /*2510*/  FMUL.FTZ R9, R3, R3 ;  /* 0x0000000303097220 */ /* 0x000fe20000410000 */
[----:B------:R-:W-:Y:S01]  /*2520*/  PRMT R4, R28, 0x7632, R4 ;  /* 0x000076321c047816 */ /* 0x000fe20000000004 */
[C---:B------:R-:W-:Y:S01]  /*2530*/  FADD.FTZ R8, R0.reuse, R3 ;  /* 0x0000000300087221 */ /* 0x040fe20000010000 */
[----:B------:R-:W-:Y:S01]  /*2540*/  SHF.L.U32 R5, R29, 0x10, RZ ;  /* 0x000000101d057819 */ /* 0x000fe200000006ff */
[----:B------:R-:W-:Y:S01]  /*2550*/  FFMA.FTZ R9, R0, R0, R9 ;  /* 0x0000000000097223 */ /* 0x000fe20000010009 */
[----:B------:R-:W-:Y:S01]  /*2560*/  FMUL.FTZ R10, R2, R2 ;  /* 0x00000002020a7220 */ /* 0x000fe20000410000 */
[----:B------:R-:W-:Y:S01]  /*2570*/  SHF.L.U32 R4, R4, 0x10, RZ ;  /* 0x0000001004047819 */ /* 0x000fe200000006ff */
[----:B------:R-:W-:Y:S01]  /*2580*/  FADD.FTZ R8, R7, R8 ;  /* 0x0000000807087221 */ /* 0x000fe20000010000 */
[----:B------:R-:W-:Y:S01]  /*2590*/  FADD.FTZ R6, R6, R9 ;  /* 0x0000000906067221 */ /* 0x000fe20000010000 */
[C---:B------:R-:W-:Y:S01]  /*25a0*/  FADD.FTZ R11, R5.reuse, R2 ;  /* 0x00000002050b7221 */ /* 0x040fe20000010000 */
[----:B------:R-:W-:Y:S01]  /*25b0*/  FFMA.FTZ R9, R5, R5, R10 ;  /* 0x0000000505097223 */ /* 0x000fe2000001000a */
[----:B------:R-:W-:Y:S01]  /*25c0*/  SHF.L.U32 R7, R28, 0x10, RZ ;  /* 0x000000101c077819 */ /* 0x000fe200000006ff */
[----:B------:R-:W-:Y:S01]  /*25d0*/  FMUL.FTZ R10, R4, R4 ;  /* 0x00000004040a7220 */ /* 0x000fe20000410000 */
[----:B------:R-:W-:Y:S01]  /*25e0*/  FADD.FTZ R8, R8, R11 ;  /* 0x0000000b08087221 */ /* 0x000fe20000010000 */
[----:B------:R-:W-:Y:S01]  /*25f0*/  FADD.FTZ R9, R6, R9 ;  /* 0x0000000906097221 */ /* 0x000fe20000010000 */
[----:B------:R-:W-:Y:S01]  /*2600*/  PRMT R6, R27, 0x7632, R6 ;  /* 0x000076321b067816 */ /* 0x000fe20000000006 */
[C---:B------:R-:W-:Y:S01]  /*2610*/  FADD.FTZ R11, R7.reuse, R4 ;  /* 0x00000004070b7221 */ /* 0x040fe20000010000 */
[----:B------:R-:W-:-:S02]  /*2620*/  FFMA.FTZ R10, R7, R7, R10 ;  /* 0x00000007070a7223 */ /* 0x000fc4000001000a */
[----:B------:R-:W-:Y:S01]  /*2630*/  SHF.L.U32 R6, R6, 0x10, RZ ;  /* 0x0000001006067819 */ /* 0x000fe200000006ff */
[--C-:B------:R-:W-:Y:S01]  /*2640*/  FADD.FTZ R12, R8, R11.reuse ;  /* 0x0000000b080c7221 */ /* 0x100fe20000010000 */
[----:B------:R-:W-:Y:S01]  /*2650*/  PRMT R11, R26, 0x7632, R11 ;  /* 0x000076321a0b7816 */ /* 0x000fe2000000000b */
[--C-:B------:R-:W-:Y:S01]  /*2660*/  FADD.FTZ R13, R9, R10.reuse ;  /* 0x0000000a090d7221 */ /* 0x100fe20000010000 */
[----:B------:R-:W-:Y:S01]  /*2670*/  SHF.L.U32 R9, R27, 0x10, RZ ;  /* 0x000000101b097819 */ /* 0x000fe200000006ff */
[----:B------:R-:W-:Y:S01]  /*2680*/  FMUL.FTZ R14, R6, R6 ;  /* 0x00000006060e7220 */ /* 0x000fe20000410000 */
[----:B------:R-:W-:Y:S02]  /*2690*/  SHF.L.U32 R11, R11, 0x10, RZ ;  /* 0x000000100b0b7819 */ /* 0x000fe400000006ff */
[----:B------:R-:W-:Y:S01]  /*26a0*/  PRMT R10, R22, 0x7632, R10 ;  /* 0x00007632160a7816 */ /* 0x000fe2000000000a */
[C---:B------:R-:W-:Y:S01]  /*26b0*/  FADD.FTZ R15, R9.reuse, R6 ;  /* 0x00000006090f7221 */ /* 0x040fe20000010000 */
[----:B------:R-:W-:Y:S01]  /*26c0*/  SHF.L.U32 R8, R26, 0x10, RZ ;  /* 0x000000101a087819 */ /* 0x000fe200000006ff */
[----:B------:R-:W-:Y:S01]  /*26d0*/  FFMA.FTZ R14, R9, R9, R14 ;  /* 0x00000009090e7223 */ /* 0x000fe2000001000e */
[----:B------:R-:W-:Y:S01]  /*26e0*/  SHF.L.U32 R10, R10, 0x10, RZ ;  /* 0x000000100a0a7819 */ /* 0x000fe200000006ff */
[----:B------:R-:W-:Y:S01]  /*26f0*/  FMUL.FTZ R17, R11, R11 ;  /* 0x0000000b0b117220 */ /* 0x000fe20000410000 */
[----:B------:R-:W-:Y:S01]  /*2700*/  FADD.FTZ R15, R12, R15 ;  /* 0x0000000f0c0f7221 */ /* 0x000fe20000010000 */
[----:B------:R-:W-:Y:S01]  /*2710*/  FADD.FTZ R14, R13, R14 ;  /* 0x0000000e0d0e7221 */ /* 0x000fe20000010000 */
[----:B------:R-:W-:Y:S01]  /*2720*/  PRMT R12, R20, 0x7632, R12 ;  /* 0x00007632140c7816 */ /* 0x000fe2000000000c */
[----:B------:R-:W-:Y:S01]  /*2730*/  FFMA.FTZ R17, R8, R8, R17 ;  /* 0x0000000808117223 */ /* 0x000fe20000010011 */
[----:B------:R-:W-:Y:S01]  /*2740*/  SHF.L.U32 R13, R22, 0x10, RZ ;  /* 0x00000010160d7819 */ /* 0x000fe200000006ff */
[----:B------:R-:W-:Y:S01]  /*2750*/  FMUL.FTZ R22, R10, R10 ;  /* 0x0000000a0a167220 */ /* 0x000fe20000410000 */
[----:B------:R-:W-:Y:S01]  /*2760*/  FADD.FTZ R16, R8, R11 ;  /* 0x0000000b08107221 */ /* 0x000fe20000010000 */
[----:B------:R-:W-:Y:S01]  /*2770*/  SHF.L.U32 R12, R12, 0x10, RZ ;  /* 0x000000100c0c7819 */ /* 0x000fe200000006ff */
[----:B------:R-:W-:Y:S01]  /*2780*/  FADD.FTZ R14, R14, R17 ;  /* 0x000000110e0e7221 */ /* 0x000fe20000010000 */
[----:B------:R-:W-:Y:S01]  /*2790*/  FFMA.FTZ R17, R13, R13, R22 ;  /* 0x0000000d0d117223 */ /* 0x000fe20000010016 */
[----:B------:R-:W-:Y:S01]  /*27a0*/  FADD.FTZ R16, R15, R16 ;  /* 0x000000100f107221 */ /* 0x000fe20000010000 */
[----:B------:R-:W-:Y:S01]  /*27b0*/  SHF.L.U32 R15, R20, 0x10, RZ ;  /* 0x00000010140f7819 */ /* 0x000fe200000006ff */
[----:B------:R-:W-:Y:S01]  /*27c0*/  FMUL.FTZ R20, R12, R12 ;  /* 0x0000000c0c147220 */ /* 0x000fe20000410000 */
[----:B------:R-:W-:Y:S01]  /*27d0*/  FADD.FTZ R17, R14, R17 ;  /* 0x000000110e117221 */ /* 0x000fe20000010000 */
[----:B------:R-:W-:Y:S01]  /*27e0*/  PRMT R14, R19, 0x7632, R14 ;  /* 0x00007632130e7816 */ /* 0x000fe2000000000e */
[----:B------:R-:W-:Y:S01]  /*27f0*/  FADD.FTZ R27, R13, R10 ;  /* 0x0000000a0d1b7221 */ /* 0x000fe20000010000 */
[----:B------:R-:W-:-:S02]  /*2800*/  FFMA.FTZ R20, R15, R15, R20 ;  /* 0x0000000f0f147223 */ /* 0x000fc40000010014 */
[----:B------:R-:W-:Y:S01]  /*2810*/  SHF.L.U32 R14, R14, 0x10, RZ ;  /* 0x000000100e0e7819 */ /* 0x000fe200000006ff */
[----:B------:R-:W-:Y:S01]  /*2820*/  FADD.FTZ R16, R16, R27 ;  /* 0x0000001b10107221 */ /* 0x000fe20000010000 */
[----:B------:R-:W-:Y:S01]  /*2830*/  FADD.FTZ R20, R17, R20 ;  /* 0x0000001411147221 */ /* 0x000fe20000010000 */
[----:B------:R-:W-:Y:S01]  /*2840*/  FADD.FTZ R27, R15, R12 ;  /* 0x0000000c0f1b7221 */ /* 0x000fe20000010000 */
[----:B------:R-:W-:Y:S01]  /*2850*/  SHF.L.U32 R17, R19, 0x10, RZ ;  /* 0x0000001013117819 */ /* 0x000fe200000006ff */
[----:B------:R-:W-:Y:S01]  /*2860*/  FMUL.FTZ R26, R14, R14 ;  /* 0x0000000e0e1a7220 */ /* 0x000fe20000410000 */
[----:B------:R-:W-:Y:S01]  /*2870*/  PRMT R19, R18, 0x7632, R19 ;  /* 0x0000763212137816 */ /* 0x000fe20000000013 */
[----:B------:R-:W-:Y:S01]  /*2880*/  FADD.FTZ R27, R16, R27 ;  /* 0x0000001b101b7221 */ /* 0x000fe20000010000 */
[----:B------:R-:W-:Y:S01]  /*2890*/  SHF.L.U32 R16, R18, 0x10, RZ ;  /* 0x0000001012107819 */ /* 0x000fe200000006ff */
[----:B------:R-:W-:Y:S01]  /*28a0*/  FADD.FTZ R22, R17, R14 ;  /* 0x0000000e11167221 */ /* 0x000fe20000010000 */
[----:B------:R-:W-:Y:S01]  /*28b0*/  SHF.L.U32 R19, R19, 0x10, RZ ;  /* 0x0000001013137819 */ /* 0x000fe200000006ff */
[----:B------:R-:W-:Y:S01]  /*28c0*/  FFMA.FTZ R29, R17, R17, R26 ;  /* 0x00000011111d7223 */ /* 0x000fe2000001001a */
[----:B------:R-:W-:Y:S01]  /*28d0*/  PRMT R18, R21, 0x7632, R18 ;  /* 0x0000763215127816 */ /* 0x000fe20000000012 */
[----:B------:R-:W-:Y:S01]  /*28e0*/  FADD.FTZ R22, R27, R22 ;  /* 0x000000161b167221 */ /* 0x000fe20000010000 */
[----:B------:R-:W-:Y:S01]  /*28f0*/  SHF.L.U32 R21, R21, 0x10, RZ ;  /* 0x0000001015157819 */ /* 0x000fe200000006ff */
[----:B------:R-:W-:Y:S01]  /*2900*/  FADD.FTZ R29, R20, R29 ;  /* 0x0000001d141d7221 */ /* 0x000fe20000010000 */
[----:B------:R-:W-:Y:S01]  /*2910*/  SHF.L.U32 R18, R18, 0x10, RZ ;  /* 0x0000001012127819 */ /* 0x000fe200000006ff */
[----:B------:R-:W-:Y:S01]  /*2920*/  FADD.FTZ R27, R16, R19 ;  /* 0x00000013101b7221 */ /* 0x000fe20000010000 */
[----:B------:R-:W-:Y:S01]  /*2930*/  FMUL.FTZ R31, R19, R19 ;  /* 0x00000013131f7220 */ /* 0x000fe20000410000 */
[----:B------:R-:W-:-:S02]  /*2940*/  PRMT R20, R23, 0x7632, R20 ;  /* 0x0000763217147816 */ /* 0x000fc40000000014 */
[----:B------:R-:W-:Y:S01]  /*2950*/  FADD.FTZ R22, R22, R27 ;  /* 0x0000001b16167221 */ /* 0x000fe20000010000 */
[----:B------:R-:W-:Y:S01]  /*2960*/  FFMA.FTZ R26, R16, R16, R31 ;  /* 0x00000010101a7223 */ /* 0x000fe2000001001f */
[----:B------:R-:W-:Y:S01]  /*2970*/  FMUL.FTZ R28, R18, R18 ;  /* 0x00000012121c7220 */ /* 0x000fe20000410000 */
[----:B------:R-:W-:Y:S01]  /*2980*/  SHF.L.U32 R20, R20, 0x10, RZ ;  /* 0x0000001014147819 */ /* 0x000fe200000006ff */
[----:B------:R-:W-:Y:S01]  /*2990*/  FADD.FTZ R27, R21, R18 ;  /* 0x00000012151b7221 */ /* 0x000fe20000010000 */
[----:B------:R-:W-:Y:S01]  /*29a0*/  SHF.L.U32 R23, R23, 0x10, RZ ;  /* 0x0000001017177819 */ /* 0x000fe200000006ff */
[----:B------:R-:W-:Y:S01]  /*29b0*/  FADD.FTZ R26, R29, R26 ;  /* 0x0000001a1d1a7221 */ /* 0x000fe20000010000 */
[----:B------:R-:W-:Y:S01]  /*29c0*/  FFMA.FTZ R29, R21, R21, R28 ;  /* 0x00000015151d7223 */ /* 0x000fe2000001001c */
[----:B------:R-:W-:Y:S01]  /*29d0*/  FADD.FTZ R27, R22, R27 ;  /* 0x0000001b161b7221 */ /* 0x000fe20000010000 */
[----:B------:R-:W-:Y:S01]  /*29e0*/  PRMT R22, R25, 0x7632, R22 ;  /* 0x0000763219167816 */ /* 0x000fe20000000016 */
[----:B------:R-:W-:Y:S01]  /*29f0*/  FADD.FTZ R28, R23, R20 ;  /* 0x00000014171c7221 */ /* 0x000fe20000010000 */
[----:B------:R-:W-:Y:S01]  /*2a00*/  FMUL.FTZ R30, R20, R20 ;  /* 0x00000014141e7220 */ /* 0x000fe20000410000 */
[----:B------:R-:W-:Y:S01]  /*2a10*/  FADD.FTZ R26, R26, R29 ;  /* 0x0000001d1a1a7221 */ /* 0x000fe20000010000 */
[----:B------:R-:W-:Y:S01]  /*2a20*/  SHF.L.U32 R22, R22, 0x10, RZ ;  /* 0x0000001016167819 */ /* 0x000fe200000006ff */
[----:B------:R-:W-:Y:S01]  /*2a30*/  FADD.FTZ R28, R27, R28 ;  /* 0x0000001c1b1c7221 */ /* 0x000fe20000010000 */
[----:B------:R-:W-:Y:S01]  /*2a40*/  SHF.L.U32 R25, R25, 0x10, RZ ;  /* 0x0000001019197819 */ /* 0x000fe200000006ff */
[----:B------:R-:W-:Y:S01]  /*2a50*/  FFMA.FTZ R29, R23, R23, R30 ;  /* 0x00000017171d7223 */ /* 0x000fe2000001001e */
[----:B------:R-:W-:-:S02]  /*2a60*/  PRMT R27, R24, 0x7632, R27 ;  /* 0x00007632181b7816 */ /* 0x000fc4000000001b */
[----:B------:R-:W-:Y:S01]  /*2a70*/  SHF.L.U32 R24, R24, 0x10, RZ ;  /* 0x0000001018187819 */ /* 0x000fe200000006ff */
[----:B------:R-:W-:Y:S01]  /*2a80*/  FADD.FTZ R29, R26, R29 ;  /* 0x0000001d1a1d7221 */ /* 0x000fe20000010000 */
[----:B------:R-:W-:Y:S01]  /*2a90*/  FADD.FTZ R31, R25, R22 ;  /* 0x00000016191f7221 */ /* 0x000fe20000010000 */
[----:B------:R-:W-:Y:S01]  /*2aa0*/  SHF.L.U32 R27, R27, 0x10, RZ ;  /* 0x000000101b1b7819 */ /* 0x000fe200000006ff */
[----:B------:R-:W-:Y:S02]  /*2ab0*/  FMUL.FTZ R30, R22, R22 ;  /* 0x00000016161e7220 */ /* 0x000fe40000410000 */
[----:B------:R-:W-:Y:S01]  /*2ac0*/  FADD.FTZ R28, R28, R31 ;  /* 0x0000001f1c1c7221 */ /* 0x000fe20000010000 */
[----:B---3--:R-:W-:Y:S01]  /*2ad0*/  PRMT R48, R51, 0x7632, R48 ;  /* 0x0000763233307816 */ /* 0x008fe20000000030 */
[----:B------:R-:W-:Y:S01]  /*2ae0*/  FADD.FTZ R31, R24, R27 ;  /* 0x0000001b181f7221 */ /* 0x000fe20000010000 */
[----:B------:R-:W-:Y:S01]  /*2af0*/  FFMA.FTZ R30, R25, R25, R30 ;  /* 0x00000019191e7223 */ /* 0x000fe2000001001e */
[----:B------:R-:W-:Y:S01]  /*2b00*/  FMUL.FTZ R33, R27, R27 ;  /* 0x0000001b1b217220 */ /* 0x000fe20000410000 */
[----:B------:R-:W-:Y:S01]  /*2b10*/  SHF.L.U32 R48, R48, 0x10, RZ ;  /* 0x0000001030307819 */ /* 0x000fe200000006ff */
[----:B------:R-:W-:Y:S01]  /*2b20*/  FADD.FTZ R28, R28, R31 ;  /* 0x0000001f1c1c7221 */ /* 0x000fe20000010000 */
[----:B------:R-:W-:Y:S01]  /*2b30*/  SHF.L.U32 R51, R51, 0x10, RZ ;  /* 0x0000001033337819 */ /* 0x000fe200000006ff */
[----:B------:R-:W-:Y:S01]  /*2b40*/  FADD.FTZ R29, R29, R30 ;  /* 0x0000001e1d1d7221 */ /* 0x000fe20000010000 */
[C---:B------:R-:W-:Y:S01]  /*2b50*/  PRMT R50, R53.reuse, 0x7632, R50 ;  /* 0x0000763235327816 */ /* 0x040fe20000000032 */
[----:B------:R-:W-:Y:S01]  /*2b60*/  FFMA.FTZ R30, R24, R24, R33 ;  /* 0x00000018181e7223 */ /* 0x000fe20000010021 */
[----:B------:R-:W-:-:S02]  /*2b70*/  SHF.L.U32 R53, R53, 0x10, RZ ;  /* 0x0000001035357819 */ /* 0x000fc400000006ff */
[----:B------:R-:W-:Y:S01]  /*2b80*/  SHF.L.U32 R50, R50, 0x10, RZ ;  /* 0x0000001032327819 */ /* 0x000fe200000006ff */
[----:B------:R-:W-:Y:S01]  /*2b90*/  FADD.FTZ R29, R29, R30 ;  /* 0x0000001e1d1d7221 */ /* 0x000fe20000010000 */
[----:B------:R-:W-:-:S04]  /*2ba0*/  FMUL.FTZ R30, R48, R48 ;  /* 0x00000030301e7220 */ /* 0x000fc80000410000 */
[----:B------:R-:W-:Y:S01]  /*2bb0*/  FFMA.FTZ R30, R51, R51, R30 ;  /* 0x00000033331e7223 */ /* 0x000fe2000001001e */
[C---:B-----5:R-:W-:Y:S02]  /*2bc0*/  PRMT R26, R49.reuse, 0x7632, R26 ;  /* 0x00007632311a7816 */ /* 0x060fe4000000001a */
[----:B------:R-:W-:Y:S02]  /*2bd0*/  SHF.L.U32 R49, R49, 0x10, RZ ;  /* 0x0000001031317819 */ /* 0x000fe400000006ff */
[----:B------:R-:W-:-:S05]  /*2be0*/  SHF.L.U32 R26, R26, 0x10, RZ ;  /* 0x000000101a1a7819 */ /* 0x000fca00000006ff */
[----:B------:R-:W-:Y:S01]  /*2bf0*/  FADD.FTZ R31, R49, R26 ;  /* 0x0000001a311f7221 */ /* 0x000fe20000010000 */
[----:B------:R-:W-:Y:S01]  /*2c00*/  FMUL.FTZ R32, R26, R26 ;  /* 0x0000001a1a207220 */ /* 0x000fe20000410000 */
[----:B------:R-:W-:Y:S02]  /*2c10*/  PRMT R55, R52, 0x7632, R55 ;  /* 0x0000763234377816 */ /* 0x000fe40000000037 */
[----:B------:R-:W-:Y:S01]  /*2c20*/  FADD.FTZ R28, R28, R31 ;  /* 0x0000001f1c1c7221 */ /* 0x000fe20000010000 */
[----:B------:R-:W-:Y:S01]  /*2c30*/  FADD.FTZ R31, R51, R48 ;  /* 0x00000030331f7221 */ /* 0x000fe20000010000 */
[----:B------:R-:W-:Y:S01]  /*2c40*/  FFMA.FTZ R32, R49, R49, R32 ;  /* 0x0000003131207223 */ /* 0x000fe20000010020 */
[----:B------:R-:W-:Y:S02]  /*2c50*/  SHF.L.U32 R52, R52, 0x10, RZ ;  /* 0x0000001034347819 */ /* 0x000fe400000006ff */
[----:B------:R-:W-:Y:S01]  /*2c60*/  FADD.FTZ R28, R28, R31 ;  /* 0x0000001f1c1c7221 */ /* 0x000fe20000010000 */
[----:B------:R-:W-:Y:S01]  /*2c70*/  FADD.FTZ R31, R53, R50 ;  /* 0x00000032351f7221 */ /* 0x000fe20000010000 */
[----:B------:R-:W-:Y:S01]  /*2c80*/  SHF.L.U32 R55, R55, 0x10, RZ ;  /* 0x0000001037377819 */ /* 0x000fe200000006ff */
[----:B------:R-:W-:Y:S01]  /*2c90*/  FADD.FTZ R29, R29, R32 ;  /* 0x000000201d1d7221 */ /* 0x000fe20000010000 */
[C---:B------:R-:W-:Y:S01]  /*2ca0*/  PRMT R54, R57.reuse, 0x7632, R54 ;  /* 0x0000763239367816 */ /* 0x040fe20000000036 */
        /* <DEDUP_REMOVED lines=9> */
[----:B------:R-:W-:Y:S01]  /*2d40*/  SHF.L.U32 R56, R56, 0x10, RZ ;  /* 0x0000001038387819 */ /* 0x000fe200000006ff */
[----:B------:R-:W-:Y:S01]  /*2d50*/  FADD.FTZ R31, R57, R54 ;  /* 0x00000036391f7221 */ /* 0x000fe20000010000 */
[----:B------:R-:W-:Y:S01]  /*2d60*/  SHF.L.U32 R59, R59, 0x10, RZ ;  /* 0x000000103b3b7819 */ /* 0x000fe200000006ff */
[----:B------:R-:W-:Y:S01]  /*2d70*/  FMUL.FTZ R33, R55, R55 ;  /* 0x0000003737217220 */ /* 0x000fe20000410000 */
[----:B------:R-:W-:Y:S01]  /*2d80*/  PRMT R61, R58, 0x7632, R61 ;  /* 0x000076323a3d7816 */ /* 0x000fe2000000003d */
[----:B------:R-:W-:Y:S01]  /*2d90*/  FADD.FTZ R29, R29, R30 ;  /* 0x0000001e1d1d7221 */ /* 0x000fe20000010000 */
[----:B------:R-:W-:Y:S01]  /*2da0*/  FADD.FTZ R28, R28, R31 ;  /* 0x0000001f1c1c7221 */ /* 0x000fe20000010000 */
[----:B------:R-:W-:Y:S01]  /*2db0*/  FFMA.FTZ R30, R52, R52, R33 ;  /* 0x00000034341e7223 */ /* 0x000fe20000010021 */
[----:B------:R-:W-:Y:S01]  /*2dc0*/  FADD.FTZ R31, R59, R56 ;  /* 0x000000383b1f7221 */ /* 0x000fe20000010000 */
[----:B------:R-:W-:Y:S01]  /*2dd0*/  SHF.L.U32 R58, R58, 0x10, RZ ;  /* 0x000000103a3a7819 */ /* 0x000fe200000006ff */
[----:B------:R-:W-:Y:S01]  /*2de0*/  FMUL.FTZ R32, R54, R54 ;  /* 0x0000003636207220 */ /* 0x000fe20000410000 */
[----:B------:R-:W-:Y:S01]  /*2df0*/  SHF.L.U32 R61, R61, 0x10, RZ ;  /* 0x000000103d3d7819 */ /* 0x000fe200000006ff */
[----:B------:R-:W-:Y:S01]  /*2e00*/  FADD.FTZ R29, R29, R30 ;  /* 0x0000001e1d1d7221 */ /* 0x000fe20000010000 */
[----:B------:R-:W-:Y:S01]  /*2e10*/  FADD.FTZ R28, R28, R31 ;  /* 0x0000001f1c1c7221 */ /* 0x000fe20000010000 */
[----:B------:R-:W-:Y:S01]  /*2e20*/  PRMT R63, R60, 0x7632, R63 ;  /* 0x000076323c3f7816 */ /* 0x000fe2000000003f */
[----:B------:R-:W-:Y:S01]  /*2e30*/  FFMA.FTZ R32, R57, R57, R32 ;  /* 0x0000003939207223 */ /* 0x000fe20000010020 */
[----:B------:R-:W-:Y:S01]  /*2e40*/  FMUL.FTZ R30, R56, R56 ;  /* 0x00000038381e7220 */ /* 0x000fe20000410000 */
[----:B------:R-:W-:Y:S01]  /*2e50*/  FADD.FTZ R31, R58, R61 ;  /* 0x0000003d3a1f7221 */ /* 0x000fe20000010000 */
[----:B------:R-:W-:-:S02]  /*2e60*/  SHF.L.U32 R60, R60, 0x10, RZ ;  /* 0x000000103c3c7819 */ /* 0x000fc400000006ff */
[----:B------:R-:W-:Y:S02]  /*2e70*/  SHF.L.U32 R63, R63, 0x10, RZ ;  /* 0x000000103f3f7819 */ /* 0x000fe400000006ff */
[----:B------:R-:W-:Y:S01]  /*2e80*/  PRMT R65, R62, 0x7632, R65 ;  /* 0x000076323e417816 */ /* 0x000fe20000000041 */
[----:B------:R-:W-:Y:S01]  /*2e90*/  FADD.FTZ R29, R29, R32 ;  /* 0x000000201d1d7221 */ /* 0x000fe20000010000 */
[----:B------:R-:W-:Y:S01]  /*2ea0*/  FFMA.FTZ R30, R59, R59, R30 ;  /* 0x0000003b3b1e7223 */ /* 0x000fe2000001001e */
[----:B------:R-:W-:Y:S01]  /*2eb0*/  FADD.FTZ R28, R28, R31 ;  /* 0x0000001f1c1c7221 */ /* 0x000fe20000010000 */
[----:B------:R-:W-:Y:S01]  /*2ec0*/  FMUL.FTZ R33, R61, R61 ;  /* 0x0000003d3d217220 */ /* 0x000fe20000410000 */
[----:B------:R-:W-:Y:S01]  /*2ed0*/  SHF.L.U32 R62, R62, 0x10, RZ ;  /* 0x000000103e3e7819 */ /* 0x000fe200000006ff */
[----:B------:R-:W-:Y:S01]  /*2ee0*/  FADD.FTZ R31, R60, R63 ;  /* 0x0000003f3c1f7221 */ /* 0x000fe20000010000 */
[----:B------:R-:W-:Y:S01]  /*2ef0*/  SHF.L.U32 R65, R65, 0x10, RZ ;  /* 0x0000001041417819 */ /* 0x000fe200000006ff */
[----:B------:R-:W-:Y:S01]  /*2f00*/  FADD.FTZ R29, R29, R30 ;  /* 0x0000001e1d1d7221 */ /* 0x000fe20000010000 */
[----:B------:R-:W-:Y:S01]  /*2f10*/  FFMA.FTZ R30, R58, R58, R33 ;  /* 0x0000003a3a1e7223 */ /* 0x000fe20000010021 */
[----:B------:R-:W-:Y:S01]  /*2f20*/  FADD.FTZ R28, R28, R31 ;  /* 0x0000001f1c1c7221 */ /* 0x000fe20000010000 */
[----:B------:R-:W-:Y:S01]  /*2f30*/  FMUL.FTZ R33, R63, R63 ;  /* 0x0000003f3f217220 */ /* 0x000fe20000410000 */
[----:B------:R-:W-:Y:S01]  /*2f40*/  FADD.FTZ R31, R62, R65 ;  /* 0x000000413e1f7221 */ /* 0x000fe20000010000 */
[----:B------:R-:W-:Y:S01]  /*2f50*/  PRMT R67, R64, 0x7632, R67 ;  /* 0x0000763240437816 */ /* 0x000fe20000000043 */
[----:B------:R-:W-:Y:S01]  /*2f60*/  FADD.FTZ R29, R29, R30 ;  /* 0x0000001e1d1d7221 */ /* 0x000fe20000010000 */
[----:B------:R-:W-:Y:S01]  /*2f70*/  FFMA.FTZ R30, R60, R60, R33 ;  /* 0x0000003c3c1e7223 */ /* 0x000fe20000010021 */
[----:B------:R-:W-:Y:S01]  /*2f80*/  FADD.FTZ R28, R28, R31 ;  /* 0x0000001f1c1c7221 */ /* 0x000fe20000010000 */
[----:B------:R-:W-:Y:S01]  /*2f90*/  SHF.L.U32 R67, R67, 0x10, RZ ;  /* 0x0000001043437819 */ /* 0x000fe200000006ff */
[----:B------:R-:W-:Y:S01]  /*2fa0*/  FMUL.FTZ R31, R65, R65 ;  /* 0x00000041411f7220 */ /* 0x000fe20000410000 */
[----:B------:R-:W-:-:S02]  /*2fb0*/  SHF.L.U32 R64, R64, 0x10, RZ ;  /* 0x0000001040407819 */ /* 0x000fc400000006ff */
[----:B------:R-:W-:Y:S01]  /*2fc0*/  PRMT R69, R66, 0x7632, R69 ;  /* 0x0000763242457816 */ /* 0x000fe20000000045 */
[----:B------:R-:W-:Y:S01]  /*2fd0*/  FADD.FTZ R29, R29, R30 ;  /* 0x0000001e1d1d7221 */ /* 0x000fe20000010000 */
[----:B------:R-:W-:Y:S01]  /*2fe0*/  FFMA.FTZ R30, R62, R62, R31 ;  /* 0x0000003e3e1e7223 */ /* 0x000fe2000001001f */
[----:B------:R-:W-:Y:S01]  /*2ff0*/  FMUL.FTZ R33, R67, R67 ;  /* 0x0000004343217220 */ /* 0x000fe20000410000 */
[----:B------:R-:W-:Y:S01]  /*3000*/  SHF.L.U32 R69, R69, 0x10, RZ ;  /* 0x0000001045457819 */ /* 0x000fe200000006ff */
[----:B------:R-:W-:Y:S01]  /*3010*/  FADD.FTZ R31, R64, R67 ;  /* 0x00000043401f7221 */ /* 0x000fe20000010000 */
[----:B------:R-:W-:Y:S02]  /*3020*/  SHF.L.U32 R66, R66, 0x10, RZ ;  /* 0x0000001042427819 */ /* 0x000fe400000006ff */
[----:B----4-:R-:W-:Y:S01]  /*3030*/  PRMT R68, R71, 0x7632, R68 ;  /* 0x0000763247447816 */ /* 0x010fe20000000044 */
[----:B------:R-:W-:Y:S01]  /*3040*/  FADD.FTZ R29, R29, R30 ;  /* 0x0000001e1d1d7221 */ /* 0x000fe20000010000 */
[----:B------:R-:W-:Y:S01]  /*3050*/  FFMA.FTZ R30, R64, R64, R33 ;  /* 0x00000040401e7223 */ /* 0x000fe20000010021 */
[----:B------:R-:W-:Y:S01]  /*3060*/  FADD.FTZ R28, R28, R31 ;  /* 0x0000001f1c1c7221 */ /* 0x000fe20000010000 */
[----:B------:R-:W-:Y:S01]  /*3070*/  SHF.L.U32 R68, R68, 0x10, RZ ;  /* 0x0000001044447819 */ /* 0x000fe200000006ff */
[----:B------:R-:W-:Y:S01]  /*3080*/  FMUL.FTZ R33, R69, R69 ;  /* 0x0000004545217220 */ /* 0x000fe20000410000 */
[----:B------:R-:W-:Y:S01]  /*3090*/  PRMT R70, R73, 0x7632, R70 ;  /* 0x0000763249467816 */ /* 0x000fe20000000046 */
[C---:B------:R-:W-:Y:S01]  /*30a0*/  FADD.FTZ R31, R66.reuse, R69 ;  /* 0x00000045421f7221 */ /* 0x040fe20000010000 */
[----:B------:R-:W-:Y:S01]  /*30b0*/  SHF.L.U32 R71, R71, 0x10, RZ ;  /* 0x0000001047477819 */ /* 0x000fe200000006ff */
[----:B------:R-:W-:Y:S01]  /*30c0*/  FADD.FTZ R29, R29, R30 ;  /* 0x0000001e1d1d7221 */ /* 0x000fe20000010000 */
        /* <DEDUP_REMOVED lines=9> */
[----:B------:R-:W-:Y:S01]  /*3160*/  FMUL.FTZ R30, R70, R70 ;  /* 0x00000046461e7220 */ /* 0x000fe20000410000 */
[----:B------:R-:W-:Y:S01]  /*3170*/  SHF.L.U32 R75, R75, 0x10, RZ ;  /* 0x000000104b4b7819 */ /* 0x000fe200000006ff */
[----:B------:R-:W-:Y:S01]  /*3180*/  FADD.FTZ R28, R28, R31 ;  /* 0x0000001f1c1c7221 */ /* 0x000fe20000010000 */
[----:B------:R-:W-:Y:S01]  /*3190*/  SHF.L.U32 R72, R72, 0x10, RZ ;  /* 0x0000001048487819 */ /* 0x000fe200000006ff */
[----:B------:R-:W-:Y:S01]  /*31a0*/  FADD.FTZ R31, R73, R70 ;  /* 0x00000046491f7221 */ /* 0x000fe20000010000 */
[----:B------:R-:W-:Y:S01]  /*31b0*/  FADD.FTZ R29, R29, R32 ;  /* 0x000000201d1d7221 */ /* 0x000fe20000010000 */
[----:B------:R-:W-:Y:S01]  /*31c0*/  FFMA.FTZ R30, R73, R73, R30 ;  /* 0x00000049491e7223 */ /* 0x000fe2000001001e */
[----:B------:R-:W-:Y:S01]  /*31d0*/  FMUL.FTZ R33, R75, R75 ;  /* 0x0000004b4b217220 */ /* 0x000fe20000410000 */
[----:B------:R-:W-:Y:S01]  /*31e0*/  FADD.FTZ R28, R28, R31 ;  /* 0x0000001f1c1c7221 */ /* 0x000fe20000010000 */
[----:B------:R-:W-:Y:S01]  /*31f0*/  FADD.FTZ R31, R72, R75 ;  /* 0x0000004b481f7221 */ /* 0x000fe20000010000 */
[----:B--2---:R-:W-:-:S04]  /*3200*/  PRMT R74, R77, 0x7632, R74 ;  /* 0x000076324d4a7816 */ /* 0x004fc8000000004a */
[----:B------:R-:W-:Y:S02]  /*3210*/  SHF.L.U32 R74, R74, 0x10, RZ ;  /* 0x000000104a4a7819 */ /* 0x000fe400000006ff */
[----:B------:R-:W-:Y:S01]  /*3220*/  PRMT R76, R79, 0x7632, R76 ;  /* 0x000076324f4c7816 */ /* 0x000fe2000000004c */
[----:B------:R-:W-:Y:S01]  /*3230*/  FADD.FTZ R29, R29, R30 ;  /* 0x0000001e1d1d7221 */ /* 0x000fe20000010000 */
[----:B------:R-:W-:Y:S01]  /*3240*/  SHF.L.U32 R77, R77, 0x10, RZ ;  /* 0x000000104d4d7819 */ /* 0x000fe200000006ff */
[----:B------:R-:W-:Y:S01]  /*3250*/  FFMA.FTZ R30, R72, R72, R33 ;  /* 0x00000048481e7223 */ /* 0x000fe20000010021 */
[----:B------:R-:W-:Y:S01]  /*3260*/  FMUL.FTZ R32, R74, R74 ;  /* 0x0000004a4a207220 */ /* 0x000fe20000410000 */
[----:B------:R-:W-:Y:S01]  /*3270*/  SHF.L.U32 R76, R76, 0x10, RZ ;  /* 0x000000104c4c7819 */ /* 0x000fe200000006ff */
[----:B------:R-:W-:Y:S01]  /*3280*/  FADD.FTZ R28, R28, R31 ;  /* 0x0000001f1c1c7221 */ /* 0x000fe20000010000 */
[----:B------:R-:W-:Y:S01]  /*3290*/  PRMT R78, R81, 0x7632, R78 ;  /* 0x00007632514e7816 */ /* 0x000fe2000000004e */
        /* <DEDUP_REMOVED lines=38> */
[----:B------:R-:W-:Y:S01]  /*3500*/  ISETP.NE.AND P2, PT, R88, RZ, PT ;  /* 0x000000ff5800720c */ /* 0x000fe20003f45270 */
        /* <DEDUP_REMOVED lines=17> */
.L_x_2019:
[----:B------:R-:W-:Y:S05]  /*3620*/  BSYNC.RECONVERGENT B0 ;  /* 0x0000000000007941 */ /* 0x000fea0003800200 */
.L_x_2018:
[----:B------:R-:W-:Y:S06]  /*3630*/  BAR.SYNC.DEFER_BLOCKING 0x0 ;  /* 0x0000000000007b1d */ /* 0x000fec0000010000 */
[----:B------:R-:W-:Y:S04]  /*3640*/  BSSY.RECONVERGENT B0, `(.L_x_2020) ;  /* 0x0000029000007945 */ /* 0x000fe80003800200 */
[----:B------:R-:W-:Y:S05]  /*3650*/  @P2 BRA `(.L_x_2021) ;  /* 0x00000000009c2947 */ /* 0x000fea0003800000 */
[----:B------:R-:W4:Y:S01]  /*3660*/  S2UR UR5, SR_CgaCtaId ;  /* 0x00000000000579c3 */ /* 0x000f220000008800 */
[----:B------:R-:W-:Y:S02]  /*3670*/  UMOV UR4, 0x400 ;  /* 0x0000040000047882 */ /* 0x000fe40000000000 */
[----:B----4-:R-:W-:-:S09]  /*3680*/  ULEA UR4, UR5, UR4, 0x18 ;  /* 0x0000000405047291 */ /* 0x010fd2000f8ec0ff */
[----:B--2---:R-:W2:Y:S04]  /*3690*/  LDS.64 R34, [UR4+0x18] ;  /* 0x00001804ff227984 */ /* 0x004ea80008000a00 */
[----:B------:R-:W4:Y:S04]  /*36a0*/  LDS.128 R44, [UR4+0x20] ;  /* 0x00002004ff2c7984 */ /* 0x000f280008000c00 */
[----:B---3--:R-:W3:Y:S04]  /*36b0*/  LDS.128 R28, [UR4+0x30] ;  /* 0x00003004ff1c7984 */ /* 0x008ee80008000c00 */
[----:B------:R-:W5:Y:S04]  /*36c0*/  LDS.128 R40, [UR4+0x40] ;  /* 0x00004004ff287984 */ /* 0x000f680008000c00 */
[----:B-1----:R-:W1:Y:S01]  /*36d0*/  LDS.128 R36, [UR4+0x50] ;  /* 0x00005004ff247984 */ /* 0x002e620008000c00 */
[----:B--2---:R-:W-:Y:S01]  /*36e0*/  FADD.FTZ R113, R32, R34 ;  /* 0x0000002220717221 */ /* 0x004fe20000010000 */
[----:B0-----:R-:W-:-:S03]  /*36f0*/  FADD.FTZ R32, R33, R35 ;  /* 0x0000002321207221 */ /* 0x001fc60000010000 */
[----:B----4-:R-:W-:Y:S01]  /*3700*/  FADD.FTZ R113, R113, R44 ;  /* 0x0000002c71717221 */ /* 0x010fe20000010000 */
[----:B------:R-:W-:Y:S02]  /*3710*/  FADD.FTZ R44, R32, R45 ;  /* 0x0000002d202c7221 */ /* 0x000fe40000010000 */
[----:B------:R-:W0:Y:S01]  /*3720*/  LDS.128 R32, [UR4+0x60] ;  /* 0x00006004ff207984 */ /* 0x000e220008000c00 */
[----:B------:R-:W-:Y:S01]  /*3730*/  FADD.FTZ R113, R113, R46 ;  /* 0x0000002e71717221 */ /* 0x000fe20000010000 */
[----:B------:R-:W-:Y:S02]  /*3740*/  FADD.FTZ R118, R44, R47 ;  /* 0x0000002f2c767221 */ /* 0x000fe40000010000 */
[----:B------:R-:W2:Y:S01]  /*3750*/  LDS.128 R44, [UR4+0x70] ;  /* 0x00007004ff2c7984 */ /* 0x000ea20008000c00 */
[----:B---3--:R-:W-:Y:S01]  /*3760*/  FADD.FTZ R113, R113, R28 ;  /* 0x0000001c71717221 */ /* 0x008fe20000010000 */
[----:B------:R-:W-:Y:S02]  /*3770*/  FADD.FTZ R118, R118, R29 ;  /* 0x0000001d76767221 */ /* 0x000fe40000010000 */
[----:B------:R-:W3:Y:S01]  /*3780*/  LDS.64 R28, [UR4+0x80] ;  /* 0x00008004ff1c7984 */ /* 0x000ee20008000a00 */
[----:B------:R-:W-:Y:S01]  /*3790*/  FADD.FTZ R113, R113, R30 ;  /* 0x0000001e71717221 */ /* 0x000fe20000010000 */
[----:B------:R-:W-:-:S03]  /*37a0*/  FADD.FTZ R118, R118, R31 ;  /* 0x0000001f76767221 */ /* 0x000fc60000010000 */
[----:B-----5:R-:W-:Y:S01]  /*37b0*/  FADD.FTZ R113, R113, R40 ;  /* 0x0000002871717221 */ /* 0x020fe20000010000 */
        /* <DEDUP_REMOVED lines=16> */
[----:B------:R-:W-:-:S07]  /*38c0*/  FADD.FTZ R33, R118, R29 ;  /* 0x0000001d76217221 */ /* 0x000fce0000010000 */
.L_x_2021:
[----:B------:R-:W-:Y:S05]  /*38d0*/  BSYNC.RECONVERGENT B0 ;  /* 0x0000000000007941 */ /* 0x000fea0003800200 */
.L_x_2020:
[----:B------:R-:W4:Y:S02]  /*38e0*/  LDCU UR4, c[0x0][0x370] ;  /* 0x00006e00ff0477ac */ /* 0x000f240008000800 */
[----:B----4-:R-:W-:-:S09]  /*38f0*/  UISETP.GE.U32.AND UP0, UPT, UR4, 0x2, UPT ;  /* 0x000000020400788c */ /* 0x010fd2000bf06070 */
[----:B------:R-:W-:Y:S05]  /*3900*/  BRA.U !UP0, `(.L_x_2022) ;  /* 0x0000000908b87547 */ /* 0x000fea000b800000 */
[----:B------:R-:W4:Y:S01]  /*3910*/  LDC R29, c[0x0][0x370] ;  /* 0x0000dc00ff1d7b82 */ /* 0x000f220000000800 */
[----:B------:R-:W-:-:S05]  /*3920*/  LOP3.LUT R31, R90, 0x1, RZ, 0xc0, !PT ;  /* 0x000000015a1f7812 */ /* 0x000fca00078ec0ff */
[----:B---3--:R-:W-:Y:S02]  /*3930*/  IMAD R28, R31, R86, RZ ;  /* 0x000000561f1c7224 */ /* 0x008fe400078e02ff */
[----:B------:R-:W3:Y:S02]  /*3940*/  LDC.64 R38, c[0x0][0x3b8] ;  /* 0x0000ee00ff267b82 */ /* 0x000ee40000000a00 */
[----:B----4-:R-:W-:-:S05]  /*3950*/  IMAD R28, R28, R29, RZ ;  /* 0x0000001d1c1c7224 */ /* 0x010fca00078e02ff */
[----:B------:R-:W-:-:S05]  /*3960*/  SHF.L.U32 R29, R28, 0x1, RZ ;  /* 0x000000011c1d7819 */ /* 0x000fca00000006ff */
[----:B---3--:R-:W-:Y:S01]  /*3970*/  IMAD.WIDE R38, R29, 0x4, R38 ;  /* 0x000000041d267825 */ /* 0x008fe200078e0226 */
[----:B------:R-:W-:Y:S06]  /*3980*/  @P2 BRA `(.L_x_2023) ;  /* 0x0000000000542947 */ /* 0x000fec0003800000 */
[----:B------:R-:W3:Y:S01]  /*3990*/  LDC.64 R28, c[0x0][0x3b0] ;  /* 0x0000ec00ff1c7b82 */ /* 0x000ee20000000a00 */
[-CC-:B------:R-:W-:Y:S01]  /*39a0*/  IMAD R31, R31, R86.reuse, R107.reuse ;  /* 0x000000561f1f7224 */ /* 0x180fe200078e026b */
[----:B------:R-:W-:Y:S01]  /*39b0*/  LOP3.LUT P1, R34, R90, 0x2, RZ, 0xc0, !PT ;  /* 0x000000025a227812 */ /* 0x000fe2000782c0ff */
[----:B--2---:R-:W-:Y:S02]  /*39c0*/  IMAD R35, R105, R86, R107 ;  /* 0x0000005669237224 */ /* 0x004fe400078e026b */
[----:B---3--:R-:W-:-:S04]  /*39d0*/  IMAD.WIDE.U32 R28, R31, 0x4, R28 ;  /* 0x000000041f1c7825 */ /* 0x008fc800078e001c */
[----:B------:R-:W-:Y:S01]  /*39e0*/  IMAD.WIDE.U32 R30, R35, 0x8, R38 ;  /* 0x00000008231e7825 */ /* 0x000fe200078e0026 */
[----:B------:R-:W-:Y:S02]  /*39f0*/  IADD3 R35, PT, PT, -R34, 0x1, RZ ;  /* 0x0000000122237810 */ /* 0x000fe40007ffe1ff */
[----:B------:R-:W2:Y:S02]  /*3a00*/  LDC R34, c[0x0][0x370] ;  /* 0x0000dc00ff227b82 */ /* 0x000ea40000000800 */
[----:B------:R3:W-:Y:S01]  /*3a10*/  STG.E.64 desc[UR6][R30.64], R32 ;  /* 0x000000201e007986 */ /* 0x0007e2000c101b06 */
[----:B------:R-:W-:Y:S06]  /*3a20*/  MEMBAR.ALL.GPU ;  /* 0x0000000000007992 */ /* 0x000fec000000a000 */
[----:B------:R-:W-:-:S00]  /*3a30*/  ERRBAR ;  /* 0x00000000000079ab */ /* 0x000fc00000000000 */
[----:B------:R-:W-:Y:S06]  /*3a40*/  CGAERRBAR ;  /* 0x00000000000075ab */ /* 0x000fec0000000000 */
[----:B------:R3:W-:Y:S01]  /*3a50*/  REDG.E.ADD.S32.STRONG.GPU desc[UR6][R28.64], R35 ;  /* 0x000000231c00798e */ /* 0x0007e2000c12e306 */
[----:B--2---:R-:W-:-:S04]  /*3a60*/  SEL R37, R34, RZ, !P1 ;  /* 0x000000ff22257207 */ /* 0x004fc80004800000 */
[----:B------:R-:W-:-:S13]  /*3a70*/  ISETP.NE.AND P1, PT, R37, -0x1, PT ;  /* 0xffffffff2500780c */ /* 0x000fda0003f25270 */
[----:B---3--:R-:W-:Y:S05]  /*3a80*/  @!P1 BRA `(.L_x_2023) ;  /* 0x0000000000149947 */ /* 0x008fea0003800000 */
.L_x_2024:
[----:B------:R-:W2:Y:S04]  /*3a90*/  LDG.E.STRONG.GPU R30, desc[UR6][R28.64] ;  /* 0x000000061c1e7981 */ /* 0x000ea8000c1ef900 */
[----:B--2---:R-:W-:Y:S01]  /*3aa0*/  CCTL.IVALL ;  /* 0x00000000ff00798f */ /* 0x004fe20002000000 */
[----:B------:R-:W-:Y:S05]  /*3ab0*/  YIELD ;  /* 0x0000000000007946 */ /* 0x000fea0003800000 */
[----:B------:R-:W-:-:S13]  /*3ac0*/  ISETP.NE.AND P1, PT, R30, R37, PT ;  /* 0x000000251e00720c */ /* 0x000fda0003f25270 */
[----:B------:R-:W-:Y:S05]  /*3ad0*/  @P1 BRA `(.L_x_2024) ;  /* 0xfffffffc00ec1947 */ /* 0x000fea000383ffff */
.L_x_2023:
[----:B------:R-:W3:Y:S01]  /*3ae0*/  LDC R28, c[0x0][0x370] ;  /* 0x0000dc00ff1c7b82 */ /* 0x000ee20000000800 */
[----:B------:R-:W-:Y:S05]  /*3af0*/  WARPSYNC.ALL ;  /* 0x0000000000007948 */ /* 0x000fea0003800000 */
[----:B---3--:R-:W-:Y:S02]  /*3b00*/  ISETP.GE.U32.AND P1, PT, R28, 0x8, PT ;  /* 0x000000081c00780c */ /* 0x008fe40003f26070 */
[----:B------:R-:W-:Y:S01]  /*3b10*/  BAR.SYNC.DEFER_BLOCKING 0x0 ;  /* 0x0000000000007b1d */ /* 0x000fe20000010000 */
[----:B------:R-:W-:-:S10]  /*3b20*/  HFMA2 R40, -RZ, RZ, 0, 0 ;  /* 0x00000000ff287431 */ /* 0x000fd400000001ff */
[----:B------:R-:W-:Y:S05]  /*3b30*/  @!P1 BRA `(.L_x_2025) ;  /* 0x0000000400209947 */ /* 0x000fea0003800000 */
[CC--:B------:R-:W-:Y:S01]  /*3b40*/  LEA R119, R86.reuse, R107.reuse, 0x1 ;  /* 0x0000006b56777211 */ /* 0x0c0fe200078e08ff */
[C-C-:B------:R-:W-:Y:S01]  /*3b50*/  IMAD R47, R86.reuse, 0x6, R107.reuse ;  /* 0x00000006562f7824 */ /* 0x140fe200078e026b */
[CC--:B------:R-:W-:Y:S01]  /*3b60*/  LEA R113, R86.reuse, R107.reuse, 0x2 ;  /* 0x0000006b56717211 */ /* 0x0c0fe200078e10ff */
[C-C-:B------:R-:W-:Y:S01]  /*3b70*/  IMAD R43, R86.reuse, 0x5, R107.reuse ;  /* 0x00000005562b7824 */ /* 0x140fe200078e026b */
[----:B------:R-:W-:Y:S01]  /*3b80*/  IADD3 R123, PT, PT, R107, R86, RZ ;  /* 0x000000566b7b7210 */ /* 0x000fe20007ffe0ff */
[C-C-:B------:R-:W-:Y:S01]  /*3b90*/  IMAD R41, R86.reuse, 0x3, R107.reuse ;  /* 0x0000000356297824 */ /* 0x140fe200078e026b */
[----:B------:R-:W-:Y:S01]  /*3ba0*/  IADD3 R40, PT, PT, -R105, RZ, RZ ;  /* 0x000000ff69287210 */ /* 0x000fe20007ffe1ff */
[----:B------:R-:W-:Y:S01]  /*3bb0*/  IMAD R45, R86, 0x7, R107 ;  /* 0x00000007562d7824 */ /* 0x000fe200078e026b */
[----:B------:R-:W-:Y:S01]  /*3bc0*/  MOV R121, R107 ;  /* 0x0000006b00797202 */ /* 0x000fe20000000f00 */
[----:B------:R-:W-:-:S06]  /*3bd0*/  UMOV UR4, URZ ;  /* 0x000000ff00047c82 */ /* 0x000fcc0008000000 */
.L_x_2026:
[----:B------:R-:W-:Y:S01]  /*3be0*/  ISETP.EQ.OR P1, PT, R40, RZ, P2 ;  /* 0x000000ff2800720c */ /* 0x000fe20001722670 */
[----:B------:R-:W-:Y:S02]  /*3bf0*/  UIADD3 UR5, UPT, UPT, UR4, 0x1, URZ ;  /* 0x0000000104057890 */ /* 0x000fe4000fffe0ff */
[----:B------:R-:W-:-:S04]  /*3c00*/  UIADD3 UR8, UPT, UPT, UR4, 0x2, URZ ;  /* 0x0000000204087890 */ /* 0x000fc8000fffe0ff */
[C---:B------:R-:W-:Y:S01]  /*3c10*/  ISETP.EQ.OR P6, PT, R105.reuse, UR5, P2 ;  /* 0x0000000569007c0c */ /* 0x040fe200097c2670 */
[----:B------:R-:W-:Y:S01]  /*3c20*/  UIADD3 UR5, UPT, UPT, UR4, 0x3, URZ ;  /* 0x0000000304057890 */ /* 0x000fe2000fffe0ff */
[----:B------:R-:W-:-:S04]  /*3c30*/  ISETP.EQ.OR P5, PT, R105, UR8, P2 ;  /* 0x0000000869007c0c */ /* 0x000fc800097a2670 */
[----:B------:R-:W-:Y:S01]  /*3c40*/  @!P1 IMAD.WIDE.U32 R28, R121, 0x8, R38 ;  /* 0x00000008791c9825 */ /* 0x000fe200078e0026 */
[----:B------:R-:W-:-:S05]  /*3c50*/  ISETP.EQ.OR P3, PT, R105, UR5, P2 ;  /* 0x0000000569007c0c */ /* 0x000fca0009762670 */
[----:B------:R-:W0:Y:S01]  /*3c60*/  @!P1 LDG.E.64 R28, desc[UR6][R28.64] ;  /* 0x000000061c1c9981 */ /* 0x000e22000c1e1b00 */
[----:B------:R-:W-:-:S04]  /*3c70*/  @!P6 IMAD.WIDE.U32 R30, R123, 0x8, R38 ;  /* 0x000000087b1ee825 */ /* 0x000fc800078e0026 */
[--C-:B--2---:R-:W-:Y:S02]  /*3c80*/  @!P5 IMAD.WIDE.U32 R34, R119, 0x8, R38.reuse ;  /* 0x000000087722d825 */ /* 0x104fe400078e0026 */
[----:B------:R-:W2:Y:S02]  /*3c90*/  @!P6 LDG.E.64 R30, desc[UR6][R30.64] ;  /* 0x000000061e1ee981 */ /* 0x000ea4000c1e1b00 */
[----:B-1----:R-:W-:Y:S02]  /*3ca0*/  @!P3 IMAD.WIDE.U32 R36, R41, 0x8, R38 ;  /* 0x000000082924b825 */ /* 0x002fe400078e0026 */
[----:B------:R-:W3:Y:S04]  /*3cb0*/  @!P5 LDG.E.64 R34, desc[UR6][R34.64] ;  /* 0x000000062222d981 */ /* 0x000ee8000c1e1b00 */
[----:B------:R-:W4:Y:S01]  /*3cc0*/  @!P3 LDG.E.64 R36, desc[UR6][R36.64] ;  /* 0x000000062424b981 */ /* 0x000f22000c1e1b00 */
[----:B------:R-:W-:-:S02]  /*3cd0*/  UIADD3 UR5, UPT, UPT, UR4, 0x4, URZ ;  /* 0x0000000404057890 */ /* 0x000fc4000fffe0ff */
[----:B------:R-:W-:Y:S02]  /*3ce0*/  UIADD3 UR8, UPT, UPT, UR4, 0x5, URZ ;  /* 0x0000000504087890 */ /* 0x000fe4000fffe0ff */
[----:B------:R-:W-:Y:S01]  /*3cf0*/  UIADD3 UR9, UPT, UPT, UR4, 0x6, URZ ;  /* 0x0000000604097890 */ /* 0x000fe2000fffe0ff */
[----:B0-----:R-:W-:Y:S01]  /*3d00*/  @!P1 FADD.FTZ R32, R32, R28 ;  /* 0x0000001c20209221 */ /* 0x001fe20000010000 */
[----:B------:R-:W-:Y:S01]  /*3d10*/  @!P1 FADD.FTZ R33, R33, R29 ;  /* 0x0000001d21219221 */ /* 0x000fe20000010000 */
[----:B------:R-:W-:Y:S01]  /*3d20*/  ISETP.EQ.OR P1, PT, R105, UR5, P2 ;  /* 0x0000000569007c0c */ /* 0x000fe20009722670 */
[----:B------:R-:W-:Y:S01]  /*3d30*/  UIADD3 UR5, UPT, UPT, UR4, 0x7, URZ ;  /* 0x0000000704057890 */ /* 0x000fe2000fffe0ff */
[----:B--2---:R-:W-:Y:S01]  /*3d40*/  @!P6 FADD.FTZ R32, R32, R30 ;  /* 0x0000001e2020e221 */ /* 0x004fe20000010000 */
[----:B------:R-:W-:Y:S01]  /*3d50*/  @!P6 FADD.FTZ R33, R33, R31 ;  /* 0x0000001f2121e221 */ /* 0x000fe20000010000 */
[----:B------:R-:W-:Y:S02]  /*3d60*/  ISETP.EQ.OR P6, PT, R105, UR8, P2 ;  /* 0x0000000869007c0c */ /* 0x000fe400097c2670 */
[----:B---3--:R-:W-:Y:S01]  /*3d70*/  @!P5 FADD.FTZ R32, R32, R34 ;  /* 0x000000222020d221 */ /* 0x008fe20000010000 */
[----:B------:R-:W-:-:S06]  /*3d80*/  @!P5 FADD.FTZ R33, R33, R35 ;  /* 0x000000232121d221 */ /* 0x000fcc0000010000 */
[----:B------:R-:W-:Y:S01]  /*3d90*/  @!P1 IMAD.WIDE.U32 R28, R113, 0x8, R38 ;  /* 0x00000008711c9825 */ /* 0x000fe200078e0026 */
[----:B------:R-:W-:-:S03]  /*3da0*/  ISETP.EQ.OR P5, PT, R105, UR9, P2 ;  /* 0x0000000969007c0c */ /* 0x000fc600097a2670 */
[----:B----4-:R-:W-:Y:S01]  /*3db0*/  @!P3 FADD.FTZ R32, R32, R36 ;  /* 0x000000242020b221 */ /* 0x010fe20000010000 */
[----:B------:R-:W-:Y:S01]  /*3dc0*/  @!P3 FADD.FTZ R33, R33, R37 ;  /* 0x000000252121b221 */ /* 0x000fe20000010000 */
[----:B------:R-:W-:Y:S01]  /*3dd0*/  ISETP.EQ.OR P3, PT, R105, UR5, P2 ;  /* 0x0000000569007c0c */ /* 0x000fe20009762670 */
[----:B------:R-:W2:Y:S01]  /*3de0*/  @!P1 LDG.E.64 R28, desc[UR6][R28.64] ;  /* 0x000000061c1c9981 */ /* 0x000ea2000c1e1b00 */
[----:B------:R-:W-:-:S06]  /*3df0*/  @!P6 IMAD.WIDE.U32 R30, R43, 0x8, R38 ;  /* 0x000000082b1ee825 */ /* 0x000fcc00078e0026 */
[----:B------:R-:W3:Y:S01]  /*3e00*/  @!P6 LDG.E.64 R30, desc[UR6][R30.64] ;  /* 0x000000061e1ee981 */ /* 0x000ee2000c1e1b00 */
[----:B------:R-:W-:-:S04]  /*3e10*/  @!P5 IMAD.WIDE.U32 R34, R47, 0x8, R38 ;  /* 0x000000082f22d825 */ /* 0x000fc800078e0026 */
[----:B------:R-:W-:Y:S02]  /*3e20*/  @!P3 IMAD.WIDE.U32 R36, R45, 0x8, R38 ;  /* 0x000000082d24b825 */ /* 0x000fe400078e0026 */
[----:B------:R-:W4:Y:S04]  /*3e30*/  @!P5 LDG.E.64 R34, desc[UR6][R34.64] ;  /* 0x000000062222d981 */ /* 0x000f28000c1e1b00 */
[----:B------:R-:W5:Y:S01]  /*3e40*/  @!P3 LDG.E.64 R36, desc[UR6][R36.64] ;  /* 0x000000062424b981 */ /* 0x000f62000c1e1b00 */
[----:B------:R-:W0:Y:S01]  /*3e50*/  LDC R42, c[0x0][0x370] ;  /* 0x0000dc00ff2a7b82 */ /* 0x000e220000000800 */
[----:B------:R-:W-:Y:S01]  /*3e60*/  UIADD3 UR4, UPT, UPT, UR4, 0x8, URZ ;  /* 0x0000000804047890 */ /* 0x000fe2000fffe0ff */
[----:B------:R-:W-:Y:S02]  /*3e70*/  IADD3 R40, PT, PT, R40, 0x8, RZ ;  /* 0x0000000828287810 */ /* 0x000fe40007ffe0ff */
        /* <DEDUP_REMOVED lines=9> */
[----:B0-----:R-:W-:Y:S01]  /*3f10*/  LOP3.LUT R28, R42, 0x7ffffff8, RZ, 0xc0, !PT ;  /* 0x7ffffff82a1c7812 */ /* 0x001fe200078ec0ff */
[----:B------:R-:W-:-:S03]  /*3f20*/  @!P1 FADD.FTZ R33, R33, R29 ;  /* 0x0000001d21219221 */ /* 0x000fc60000010000 */
[----:B------:R-:W-:Y:S01]  /*3f30*/  ISETP.NE.AND P1, PT, R28, UR4, PT ;  /* 0x000000041c007c0c */ /* 0x000fe2000bf25270 */
[----:B---3--:R-:W-:Y:S01]  /*3f40*/  @!P6 FADD.FTZ R32, R32, R30 ;  /* 0x0000001e2020e221 */ /* 0x008fe20000010000 */
[----:B------:R-:W-:-:S03]  /*3f50*/  @!P6 FADD.FTZ R33, R33, R31 ;  /* 0x0000001f2121e221 */ /* 0x000fc60000010000 */
[----:B----4-:R-:W-:Y:S01]  /*3f60*/  @!P5 FADD.FTZ R32, R32, R34 ;  /* 0x000000222020d221 */ /* 0x010fe20000010000 */
[----:B------:R-:W-:-:S03]  /*3f70*/  @!P5 FADD.FTZ R33, R33, R35 ;  /* 0x000000232121d221 */ /* 0x000fc60000010000 */
[----:B-----5:R-:W-:Y:S01]  /*3f80*/  @!P3 FADD.FTZ R32, R32, R36 ;  /* 0x000000242020b221 */ /* 0x020fe20000010000 */
[----:B------:R-:W-:-:S03]  /*3f90*/  @!P3 FADD.FTZ R33, R33, R37 ;  /* 0x000000252121b221 */ /* 0x000fc60000010000 */
[----:B------:R-:W-:Y:S05]  /*3fa0*/  @P1 BRA `(.L_x_2026) ;  /* 0xfffffffc000c1947 */ /* 0x000fea000383ffff */
[----:B------:R-:W-:-:S07]  /*3fb0*/  MOV R40, R28 ;  /* 0x0000001c00287202 */ /* 0x000fce0000000f00 */
.L_x_2025:
[----:B------:R-:W3:Y:S02]  /*3fc0*/  LDCU UR4, c[0x0][0x370] ;  /* 0x00006e00ff0477ac */ /* 0x000ee40008000800 */
[----:B---3--:R-:W-:-:S09]  /*3fd0*/  ULOP3.LUT UP0, URZ, UR4, 0x7, URZ, 0xc0, !UPT ;  /* 0x0000000704ff7892 */ /* 0x008fd2000f80c0ff */
[----:B------:R-:W-:Y:S05]  /*3fe0*/  BRA.U !UP0, `(.L_x_2022) ;  /* 0x0000000508007547 */ /* 0x000fea000b800000 */
[----:B------:R-:W3:Y:S01]  /*3ff0*/  LDCU UR4, c[0x0][0x370] ;  /* 0x00006e00ff0477ac */ /* 0x000ee20008000800 */
[----:B------:R-:W4:Y:S01]  /*4000*/  LDCU UR5, c[0x0][0x370] ;  /* 0x00006e00ff0577ac */ /* 0x000f220008000800 */
[----:B---3--:R-:W-:-:S04]  /*4010*/  ULOP3.LUT UR4, UR4, 0x7, URZ, 0xc0, !UPT ;  /* 0x0000000704047892 */ /* 0x008fc8000f8ec0ff */
[----:B------:R-:W-:Y:S02]  /*4020*/  UIADD3 UR4, UPT, UPT, UR4, -0x1, URZ ;  /* 0xffffffff04047890 */ /* 0x000fe4000fffe0ff */
[----:B----4-:R-:W-:Y:S02]  /*4030*/  ULOP3.LUT UP1, UR5, UR5, 0x3, URZ, 0xc0, !UPT ;  /* 0x0000000305057892 */ /* 0x010fe4000f82c0ff */
[----:B------:R-:W-:-:S09]  /*4040*/  UISETP.GE.U32.AND UP0, UPT, UR4, 0x3, UPT ;  /* 0x000000030400788c */ /* 0x000fd2000bf06070 */
        /* <DEDUP_REMOVED lines=11> */
[-C--:B--2---:R-:W-:Y:S02]  /*4100*/  @!P5 IMAD R35, R30, R86.reuse, R107 ;  /* 0x000000561e23d224 */ /* 0x084fe400078e026b */
[----:B------:R-:W-:Y:S01]  /*4110*/  @!P3 IMAD.WIDE.U32 R30, R31, 0x8, R38 ;  /* 0x000000081f1eb825 */ /* 0x000fe200078e0026 */
[----:B------:R-:W0:Y:S03]  /*4120*/  @!P1 LDG.E.64 R28, desc[UR6][R28.64] ;  /* 0x000000061c1c9981 */ /* 0x000e26000c1e1b00 */
[----:B------:R-:W-:Y:S02]  /*4130*/  @!P6 IMAD R37, R34, R86, R107 ;  /* 0x000000562225e224 */ /* 0x000fe400078e026b */
[--C-:B------:R-:W-:Y:S01]  /*4140*/  @!P5 IMAD.WIDE.U32 R34, R35, 0x8, R38.reuse ;  /* 0x000000082322d825 */ /* 0x100fe200078e0026 */
[----:B------:R-:W2:Y:S03]  /*4150*/  @!P3 LDG.E.64 R30, desc[UR6][R30.64] ;  /* 0x000000061e1eb981 */ /* 0x000ea6000c1e1b00 */
[----:B-1----:R-:W-:-:S02]  /*4160*/  @!P6 IMAD.WIDE.U32 R36, R37, 0x8, R38 ;  /* 0x000000082524e825 */ /* 0x002fc400078e0026 */
        /* <DEDUP_REMOVED lines=11> */
.L_x_2027:
[----:B------:R-:W-:Y:S05]  /*4220*/  BRA.U !UP1, `(.L_x_2022) ;  /* 0x0000000109707547 */ /* 0x000fea000b800000 */
[----:B------:R-:W3:Y:S01]  /*4230*/  LDC R34, c[0x0][0x370] ;  /* 0x0000dc00ff227b82 */ /* 0x000ee20000000800 */
[----:B------:R-:W-:Y:S01]  /*4240*/  UISETP.NE.AND UP0, UPT, UR5, 0x1, UPT ;  /* 0x000000010500788c */ /* 0x000fe2000bf05270 */
[----:B---3--:R-:W-:-:S08]  /*4250*/  LOP3.LUT R34, R34, 0x1, RZ, 0xc0, !PT ;  /* 0x0000000122227812 */ /* 0x008fd000078ec0ff */
        /* <DEDUP_REMOVED lines=15> */
.L_x_2028:
        /* <DEDUP_REMOVED lines=9> */
.L_x_2029:
[----:B------:R-:W-:Y:S05]  /*43e0*/  BSYNC.RECONVERGENT B0 ;  /* 0x0000000000007941 */ /* 0x000fea0003800200 */
.L_x_2022:
[----:B------:R-:W4:Y:S01]  /*43f0*/  S2UR UR5, SR_CgaCtaId ;  /* 0x00000000000579c3 */ /* 0x000f220000008800 */
[----:B------:R-:W1:Y:S01]  /*4400*/  LDCU UR8, c[0x0][0x414] ;  /* 0x00008280ff0877ac */ /* 0x000e620008000800 */
[----:B------:R-:W-:Y:S01]  /*4410*/  LOP3.LUT R34, R92, 0xffff, RZ, 0xc0, !PT ;  /* 0x0000ffff5c227812 */ /* 0x000fe200078ec0ff */
[----:B------:R-:W-:-:S03]  /*4420*/  UMOV UR4, 0x400 ;  /* 0x0000040000047882 */ /* 0x000fc60000000000 */
[----:B------:R-:W-:Y:S02]  /*4430*/  IADD3 R111, PT, PT, R111, R34, RZ ;  /* 0x000000226f6f7210 */ /* 0x000fe40007ffe0ff */
[----:B------:R-:W0:Y:S08]  /*4440*/  @P0 LDC.64 R40, c[0x0][0x388] ;  /* 0x0000e200ff280b82 */ /* 0x000e300000000a00 */
[----:B------:R-:W2:Y:S01]  /*4450*/  LDC.64 R30, c[0x0][0x398] ;  /* 0x0000e600ff1e7b82 */ /* 0x000ea20000000a00 */
[----:B-1----:R-:W-:Y:S01]  /*4460*/  @P0 FMUL.FTZ R36, R32, UR8 ;  /* 0x0000000820240c20 */ /* 0x002fe20008410000 */
[----:B------:R-:W-:Y:S01]  /*4470*/  @P0 FMUL.FTZ R37, R33, UR8 ;  /* 0x0000000821250c20 */ /* 0x000fe20008410000 */
[----:B----4-:R-:W-:-:S05]  /*4480*/  ULEA UR4, UR5, UR4, 0x18 ;  /* 0x0000000405047291 */ /* 0x010fca000f8ec0ff */
[----:B---3--:R-:W1:Y:S01]  /*4490*/  LDC.64 R28, c[0x0][0x3a0] ;  /* 0x0000e800ff1c7b82 */ /* 0x008e620000000a00 */
[----:B------:R-:W3:Y:S01]  /*44a0*/  LDCU UR5, c[0x0][0x404] ;  /* 0x00008080ff0577ac */ /* 0x000ee20008000800 */
[----:B0-----:R-:W-:Y:S02]  /*44b0*/  @P0 IMAD.WIDE R40, R109, 0x8, R40 ;  /* 0x000000086d280825 */ /* 0x001fe400078e0228 */
[----:B------:R-:W-:Y:S04]  /*44c0*/  @!P2 STS.64 [UR4+0x90], R32 ;  /* 0x00009020ff00a988 */ /* 0x000fe80008000a04 */
[----:B------:R-:W-:Y:S01]  /*44d0*/  @P0 STG.E.64 desc[UR6][R40.64], R36 ;  /* 0x0000002428000986 */ /* 0x000fe2000c101b06 */
[C---:B--2---:R-:W-:Y:S01]  /*44e0*/  IMAD.WIDE R42, R111.reuse, 0x4, R30 ;  /* 0x000000046f2a7825 */ /* 0x044fe200078e021e */
[----:B------:R-:W-:Y:S03]  /*44f0*/  BAR.SYNC.DEFER_BLOCKING 0x0 ;  /* 0x0000000000007b1d */ /* 0x000fe60000010000 */
[----:B-1----:R-:W-:-:S06]  /*4500*/  IMAD.WIDE R30, R111, 0x4, R28 ;  /* 0x000000046f1e7825 */ /* 0x002fcc00078e021c */
[----:B------:R-:W5:Y:S04]  /*4510*/  LDG.E.64 R30, desc[UR6][R30.64] ;  /* 0x000000061e1e7981 */ /* 0x000f68000c1e1b00 */
[----:B------:R-:W0:Y:S01]  /*4520*/  LDS.64 R34, [UR4+0x90] ;  /* 0x00009004ff227984 */ /* 0x000e220008000a00 */
[----:B------:R-:W1:Y:S01]  /*4530*/  LDCU.U8 UR4, c[0x0][0x3fc] ;  /* 0x00007f80ff0477ac */ /* 0x000e620008000000 */
[----:B------:R-:W-:Y:S02]  /*4540*/  HFMA2 R46, -RZ, RZ, 1.875, 0 ;  /* 0x3f800000ff2e7431 */ /* 0x000fe400000001ff */
[----:B---3--:R-:W-:Y:S01]  /*4550*/  IMAD R45, R105, UR5, R112 ;  /* 0x00000005692d7c24 */ /* 0x008fe2000f8e0270 */
[----:B------:R2:W5:Y:S01]  /*4560*/  LDG.E.64 R28, desc[UR6][R42.64] ;  /* 0x000000062a1c7981 */ /* 0x000562000c1e1b00 */
[----:B0-----:R-:W-:-:S04]  /*4570*/  FMUL.FTZ R38, R34, UR8 ;  /* 0x0000000822267c20 */ /* 0x001fc80008410000 */
[----:B------:R-:W-:-:S04]  /*4580*/  FMUL.FTZ R34, R38, R38 ;  /* 0x0000002626227220 */ /* 0x000fc80000410000 */
[----:B------:R-:W-:-:S05]  /*4590*/  FFMA.FTZ R34, R35, UR8, -R34 ;  /* 0x0000000823227c23 */ /* 0x000fca0008010822 */
[----:B------:R-:W-:-:S13]  /*45a0*/  FSETP.GTU.FTZ.AND P1, PT, R34, RZ, PT ;  /* 0x000000ff2200720b */ /* 0x000fda0003f3c000 */
[----:B------:R-:W0:Y:S01]  /*45b0*/  @P1 LDC R35, c[0x0][0x3a8] ;  /* 0x0000ea00ff231b82 */ /* 0x000e220000000800 */
[----:B-1----:R-:W-:Y:S01]  /*45c0*/  UISETP.NE.AND UP0, UPT, UR4, URZ, UPT ;  /* 0x000000ff0400728c */ /* 0x002fe2000bf05270 */
[C---:B------:R-:W-:Y:S02]  /*45d0*/  IADD3 R44, PT, PT, R45.reuse, 0x180, RZ ;  /* 0x000001802d2c7810 */ /* 0x040fe40007ffe0ff */
[C---:B--2---:R-:W-:Y:S02]  /*45e0*/  IADD3 R43, PT, PT, R45.reuse, 0x70, RZ ;  /* 0x000000702d2b7810 */ /* 0x044fe40007ffe0ff */
[C---:B------:R-:W-:Y:S02]  /*45f0*/  IADD3 R42, PT, PT, R45.reuse, 0x80, RZ ;  /* 0x000000802d2a7810 */ /* 0x040fe40007ffe0ff */
[----:B------:R-:W-:Y:S01]  /*4600*/  IADD3 R41, PT, PT, R45, 0x170, RZ ;  /* 0x000001702d297810 */ /* 0x000fe20007ffe0ff */
[----:B------:R-:W-:Y:S01]  /*4610*/  BSSY.RECONVERGENT B0, `(.L_x_2030) ;  /* 0x000074d000007945 */ /* 0x000fe20003800200 */
[----:B0-----:R-:W-:-:S04]  /*4620*/  @P1 FADD.FTZ R34, R34, R35 ;  /* 0x0000002322221221 */ /* 0x001fc80000010000 */
[----:B------:R0:W1:Y:S01]  /*4630*/  @P1 MUFU.RSQ R46, R34 ;  /* 0x00000022002e1308 */ /* 0x0000620000001400 */
[----:B------:R-:W-:Y:S02]  /*4640*/  SHF.R.S32.HI R40, RZ, 0x1f, R44 ;  /* 0x0000001fff287819 */ /* 0x000fe4000001142c */
[----:B------:R-:W-:Y:S02]  /*4650*/  SHF.R.S32.HI R39, RZ, 0x1f, R43 ;  /* 0x0000001fff277819 */ /* 0x000fe4000001142b */
[----:B------:R-:W-:Y:S02]  /*4660*/  SHF.R.S32.HI R37, RZ, 0x1f, R42 ;  /* 0x0000001fff257819 */ /* 0x000fe4000001142a */
[----:B------:R-:W-:Y:S01]  /*4670*/  SHF.R.S32.HI R36, RZ, 0x1f, R41 ;  /* 0x0000001fff247819 */ /* 0x000fe20000011429 */
[----:B------:R-:W-:Y:S06]  /*4680*/  BRA.U UP0, `(.L_x_2031) ;  /* 0x0000003100107547 */ /* 0x000fec000b800000 */
[----:B------:R-:W2:Y:S01]  /*4690*/  LDCU.64 UR4, c[0x0][0x3e8] ;  /* 0x00007d00ff0477ac */ /* 0x000ea20008000a00 */
[----:B------:R-:W-:Y:S01]  /*46a0*/  SHF.R.S32.HI R32, RZ, 0x1f, R45 ;  /* 0x0000001fff207819 */ /* 0x000fe2000001142d */
[----:B------:R-:W-:Y:S01]  /*46b0*/  BSSY.RECONVERGENT B1, `(.L_x_2032) ;  /* 0x000001e000017945 */ /* 0x000fe20003800200 */
[C---:B------:R-:W-:Y:S02]  /*46c0*/  IADD3 R113, PT, PT, R45.reuse, 0x10, RZ ;  /* 0x000000102d717810 */ /* 0x040fe40007ffe0ff */
[C---:B------:R-:W-:Y:S02]  /*46d0*/  IADD3 R47, PT, PT, R45.reuse, 0x30, RZ ;  /* 0x000000302d2f7810 */ /* 0x040fe40007ffe0ff */
[----:B------:R-:W-:Y:S02]  /*46e0*/  SHF.R.S32.HI R118, RZ, 0x1f, R113 ;  /* 0x0000001fff767819 */ /* 0x000fe40000011471 */
[C---:B------:R-:W-:Y:S02]  /*46f0*/  IADD3 R111, PT, PT, R45.reuse, 0x40, RZ ;  /* 0x000000402d6f7810 */ /* 0x040fe40007ffe0ff */
[----:B--2---:R-:W-:-:S02]  /*4700*/  ISETP.GE.U32.AND P1, PT, R45, UR4, PT ;  /* 0x000000042d007c0c */ /* 0x004fc4000bf26070 */
[----:B------:R-:W-:Y:S02]  /*4710*/  ISETP.GE.U32.AND P2, PT, R113, UR4, PT ;  /* 0x0000000471007c0c */ /* 0x000fe4000bf46070 */
[----:B------:R-:W-:Y:S02]  /*4720*/  ISETP.GE.AND.EX P1, PT, R32, UR5, PT, P1 ;  /* 0x0000000520007c0c */ /* 0x000fe4000bf26310 */
[----:B------:R-:W-:Y:S02]  /*4730*/  ISETP.GE.U32.AND P3, PT, R110, UR4, PT ;  /* 0x000000046e007c0c */ /* 0x000fe4000bf66070 */
[----:B------:R-:W-:Y:S02]  /*4740*/  ISETP.GE.AND.EX P2, PT, R118, UR5, PT, P2 ;  /* 0x0000000576007c0c */ /* 0x000fe4000bf46320 */
[----:B------:R-:W-:-:S07]  /*4750*/  ISETP.GE.AND.EX P3, PT, R103, UR5, PT, P3 ;  /* 0x0000000567007c0c */ /* 0x000fce000bf66330 */
[----:B------:R-:W-:Y:S06]  /*4760*/  @P1 BRA `(.L_x_2033) ;  /* 0x0000000000481947 */ /* 0x000fec0003800000 */
[----:B------:R-:W0:Y:S01]  /*4770*/  LDCU.64 UR10, c[0x0][0x3e0] ;  /* 0x00007c00ff0a77ac */ /* 0x000e220008000a00 */
[----:B------:R-:W-:Y:S01]  /*4780*/  MOV R33, R117 ;  /* 0x0000007500217202 */ /* 0x000fe20000000f00 */
[----:B------:R-:W-:Y:S01]  /*4790*/  FADD.FTZ R85, R85, -R38 ;  /* 0x8000002655557221 */ /* 0x000fe20000010000 */
[----:B------:R-:W2:Y:S03]  /*47a0*/  LDCU.64 UR8, c[0x0][0x380] ;  /* 0x00007000ff0877ac */ /* 0x000ea60008000a00 */
[----:B-1----:R-:W-:Y:S01]  /*47b0*/  FMUL.FTZ R85, R85, R46 ;  /* 0x0000002e55557220 */ /* 0x002fe20000410000 */
[----:B0-----:R-:W-:Y:S01]  /*47c0*/  IMAD R34, R32, UR10, RZ ;  /* 0x0000000a20227c24 */ /* 0x001fe2000f8e02ff */
[----:B------:R-:W-:-:S03]  /*47d0*/  MOV R32, R114 ;  /* 0x0000007200207202 */ /* 0x000fc60000000f00 */
[C---:B------:R-:W-:Y:S02]  /*47e0*/  IMAD R35, R45.reuse, UR11, R34 ;  /* 0x0000000b2d237c24 */ /* 0x040fe4000f8e0222 */
[----:B------:R-:W-:-:S05]  /*47f0*/  IMAD.WIDE.U32 R32, R45, UR10, R32 ;  /* 0x0000000a2d207c25 */ /* 0x000fca000f8e0020 */
[----:B------:R-:W-:Y:S01]  /*4800*/  IADD3 R35, PT, PT, R33, R35, RZ ;  /* 0x0000002321237210 */ /* 0x000fe20007ffe0ff */
[----:B------:R-:W-:Y:S01]  /*4810*/  FADD.FTZ R33, R82, -R38 ;  /* 0x8000002652217221 */ /* 0x000fe20000010000 */
[----:B--2---:R-:W-:-:S04]  /*4820*/  LEA R34, P1, R32, UR8, 0x1 ;  /* 0x0000000820227c11 */ /* 0x004fc8000f8208ff */
[----:B------:R-:W-:Y:S01]  /*4830*/  LEA.HI.X R35, R32, UR9, R35, 0x1, P1 ;  /* 0x0000000920237c11 */ /* 0x000fe200088f0c23 */
[----:B------:R-:W-:Y:S01]  /*4840*/  FMUL.FTZ R32, R33, R46 ;  /* 0x0000002e21207220 */ /* 0x000fe20000410000 */
[----:B-----5:R-:W-:-:S03]  /*4850*/  FFMA.FTZ R33, R28, R85, R30 ;  /* 0x000000551c217223 */ /* 0x020fc6000001001e */
[----:B------:R-:W-:-:S05]  /*4860*/  FFMA.FTZ R32, R29, R32, R31 ;  /* 0x000000201d207223 */ /* 0x000fca000001001f */
[----:B------:R-:W-:-:S05]  /*4870*/  F2FP.BF16.F32.PACK_AB R33, R32, R33 ;  /* 0x000000212021723e */ /* 0x000fca00000010ff */
[----:B------:R2:W-:Y:S02]  /*4880*/  STG.E desc[UR6][R34.64], R33 ;  /* 0x0000002122007986 */ /* 0x0005e4000c101906 */
.L_x_2033:
[----:B------:R-:W-:Y:S05]  /*4890*/  BSYNC.RECONVERGENT B1 ;  /* 0x0000000000017941 */ /* 0x000fea0003800200 */
.L_x_2032:
[----:B------:R-:W-:Y:S04]  /*48a0*/  BSSY.RECONVERGENT B1, `(.L_x_2034) ;  /* 0x0000014000017945 */ /* 0x000fe80003800200 */
[----:B------:R-:W-:Y:S05]  /*48b0*/  @P2 BRA `(.L_x_2035) ;  /* 0x0000000000482947 */ /* 0x000fea0003800000 */
[----:B------:R-:W3:Y:S01]  /*48c0*/  LDCU.64 UR8, c[0x0][0x3e0] ;  /* 0x00007c00ff0877ac */ /* 0x000ee20008000a00 */
[----:B------:R-:W-:Y:S01]  /*48d0*/  MOV R32, R114 ;  /* 0x0000007200207202 */ /* 0x000fe20000000f00 */
[--C-:B------:R-:W-:Y:S01]  /*48e0*/  FADD.FTZ R83, R83, -R38.reuse ;  /* 0x8000002653537221 */ /* 0x100fe20000010000 */
[----:B--2---:R-:W-:Y:S01]  /*48f0*/  MOV R33, R117 ;  /* 0x0000007500217202 */ /* 0x004fe20000000f00 */
[----:B------:R-:W2:Y:S01]  /*4900*/  LDCU.64 UR10, c[0x0][0x380] ;  /* 0x00007000ff0a77ac */ /* 0x000ea20008000a00 */
[----:B------:R-:W-:Y:S01]  /*4910*/  FADD.FTZ R35, R80, -R38 ;  /* 0x8000002650237221 */ /* 0x000fe20000010000 */
[----:B-1----:R-:W-:-:S03]  /*4920*/  FMUL.FTZ R83, R83, R46 ;  /* 0x0000002e53537220 */ /* 0x002fc60000410000 */
[----:B0-----:R-:W-:Y:S01]  /*4930*/  FMUL.FTZ R34, R35, R46 ;  /* 0x0000002e23227220 */ /* 0x001fe20000410000 */
        /* <DEDUP_REMOVED lines=10> */
.L_x_2035:
[----:B------:R-:W-:Y:S05]  /*49e0*/  BSYNC.RECONVERGENT B1 ;  /* 0x0000000000017941 */ /* 0x000fea0003800200 */
.L_x_2034:
[----:B------:R-:W-:Y:S04]  /*49f0*/  BSSY.RECONVERGENT B1, `(.L_x_2036) ;  /* 0x0000014000017945 */ /* 0x000fe80003800200 */
[----:B------:R-:W-:Y:S05]  /*4a00*/  @P3 BRA `(.L_x_2037) ;  /* 0x0000000000483947 */ /* 0x000fea0003800000 */
[----:B------:R-:W4:Y:S01]  /*4a10*/  LDCU.64 UR8, c[0x0][0x3e0] ;  /* 0x00007c00ff0877ac */ /* 0x000f220008000a00 */
[----:B------:R-:W-:Y:S01]  /*4a20*/  MOV R32, R114 ;  /* 0x0000007200207202 */ /* 0x000fe20000000f00 */
[--C-:B--23--:R-:W-:Y:S01]  /*4a30*/  FADD.FTZ R35, R0, -R38.reuse ;  /* 0x8000002600237221 */ /* 0x10cfe20000010000 */
[----:B------:R-:W-:Y:S01]  /*4a40*/  MOV R33, R117 ;  /* 0x0000007500217202 */ /* 0x000fe20000000f00 */
[----:B------:R-:W0:Y:S01]  /*4a50*/  LDCU.64 UR10, c[0x0][0x380] ;  /* 0x00007000ff0a77ac */ /* 0x000e220008000a00 */
[----:B------:R-:W-:Y:S01]  /*4a60*/  FADD.FTZ R3, R3, -R38 ;  /* 0x8000002603037221 */ /* 0x000fe20000010000 */
[----:B-1----:R-:W-:-:S03]  /*4a70*/  FMUL.FTZ R35, R35, R46 ;  /* 0x0000002e23237220 */ /* 0x002fc60000410000 */
[----:B------:R-:W-:Y:S01]  /*4a80*/  FMUL.FTZ R0, R3, R46 ;  /* 0x0000002e03007220 */ /* 0x000fe20000410000 */
[----:B-----5:R-:W-:-:S03]  /*4a90*/  FFMA.FTZ R3, R28, R35, R30 ;  /* 0x000000231c037223 */ /* 0x020fc6000001001e */
[----:B------:R-:W-:Y:S01]  /*4aa0*/  FFMA.FTZ R0, R29, R0, R31 ;  /* 0x000000001d007223 */ /* 0x000fe2000001001f */
[----:B----4-:R-:W-:-:S04]  /*4ab0*/  IMAD R83, R103, UR8, RZ ;  /* 0x0000000867537c24 */ /* 0x010fc8000f8e02ff */
[----:B------:R-:W-:Y:S01]  /*4ac0*/  F2FP.BF16.F32.PACK_AB R3, R0, R3 ;  /* 0x000000030003723e */ /* 0x000fe200000010ff */
[----:B------:R-:W-:-:S04]  /*4ad0*/  IMAD.WIDE.U32 R32, R110, UR8, R32 ;  /* 0x000000086e207c25 */ /* 0x000fc8000f8e0020 */
[----:B------:R-:W-:Y:S01]  /*4ae0*/  IMAD R83, R110, UR9, R83 ;  /* 0x000000096e537c24 */ /* 0x000fe2000f8e0253 */
[----:B0-----:R-:W-:-:S04]  /*4af0*/  LEA R34, P1, R32, UR10, 0x1 ;  /* 0x0000000a20227c11 */ /* 0x001fc8000f8208ff */
[----:B------:R-:W-:-:S04]  /*4b00*/  IADD3 R83, PT, PT, R33, R83, RZ ;  /* 0x0000005321537210 */ /* 0x000fc80007ffe0ff */
[----:B------:R-:W-:-:S05]  /*4b10*/  LEA.HI.X R35, R32, UR11, R83, 0x1, P1 ;  /* 0x0000000b20237c11 */ /* 0x000fca00088f0c53 */
[----:B------:R4:W-:Y:S02]  /*4b20*/  STG.E desc[UR6][R34.64], R3 ;  /* 0x0000000322007986 */ /* 0x0009e4000c101906 */
.L_x_2037:
[----:B------:R-:W-:Y:S05]  /*4b30*/  BSYNC.RECONVERGENT B1 ;  /* 0x0000000000017941 */ /* 0x000fea0003800200 */
.L_x_2036:
[----:B------:R-:W-:Y:S01]  /*4b40*/  ISETP.GE.U32.AND P5, PT, R47, UR4, PT ;  /* 0x000000042f007c0c */ /* 0x000fe2000bfa6070 */
[----:B------:R-:W-:Y:S01]  /*4b50*/  BSSY.RECONVERGENT B1, `(.L_x_2038) ;  /* 0x0000027000017945 */ /* 0x000fe20003800200 */
[----:B----4-:R-:W-:Y:S02]  /*4b60*/  SHF.R.S32.HI R3, RZ, 0x1f, R47 ;  /* 0x0000001fff037819 */ /* 0x010fe4000001142f */
[----:B------:R-:W-:Y:S02]  /*4b70*/  IADD3 R82, PT, PT, R45, 0x50, RZ ;  /* 0x000000502d527810 */ /* 0x000fe40007ffe0ff */
[----:B------:R-:W-:Y:S02]  /*4b80*/  ISETP.GE.AND.EX P5, PT, R3, UR5, PT, P5 ;  /* 0x0000000503007c0c */ /* 0x000fe4000bfa6350 */
[----:B------:R-:W-:Y:S02]  /*4b90*/  IADD3 R0, PT, PT, R45, 0x60, RZ ;  /* 0x000000602d007810 */ /* 0x000fe40007ffe0ff */
[----:B------:R-:W-:-:S02]  /*4ba0*/  ISETP.GE.U32.AND P2, PT, R111, UR4, PT ;  /* 0x000000046f007c0c */ /* 0x000fc4000bf46070 */
[----:B------:R-:W-:Y:S02]  /*4bb0*/  ISETP.GE.U32.AND P1, PT, R82, UR4, PT ;  /* 0x0000000452007c0c */ /* 0x000fe4000bf26070 */
[----:B------:R-:W-:Y:S02]  /*4bc0*/  ISETP.GE.U32.AND P6, PT, R0, UR4, PT ;  /* 0x0000000400007c0c */ /* 0x000fe4000bfc6070 */
[----:B------:R-:W-:Y:S02]  /*4bd0*/  ISETP.GE.U32.AND P3, PT, R43, UR4, PT ;  /* 0x000000042b007c0c */ /* 0x000fe4000bf66070 */
[----:B------:R-:W-:Y:S02]  /*4be0*/  ISETP.GE.U32.AND P4, PT, R42, UR4, PT ;  /* 0x000000042a007c0c */ /* 0x000fe4000bf86070 */
[----:B------:R-:W-:Y:S02]  /*4bf0*/  SHF.R.S32.HI R85, RZ, 0x1f, R111 ;  /* 0x0000001fff557819 */ /* 0x000fe4000001146f */
[----:B------:R-:W-:-:S02]  /*4c00*/  SHF.R.S32.HI R83, RZ, 0x1f, R82 ;  /* 0x0000001fff537819 */ /* 0x000fc40000011452 */
[----:B0-23--:R-:W-:Y:S02]  /*4c10*/  SHF.R.S32.HI R34, RZ, 0x1f, R0 ;  /* 0x0000001fff227819 */ /* 0x00dfe40000011400 */
[----:B------:R-:W-:Y:S02]  /*4c20*/  ISETP.GE.AND.EX P2, PT, R85, UR5, PT, P2 ;  /* 0x0000000555007c0c */ /* 0x000fe4000bf46320 */
[----:B------:R-:W-:Y:S02]  /*4c30*/  ISETP.GE.AND.EX P1, PT, R83, UR5, PT, P1 ;  /* 0x0000000553007c0c */ /* 0x000fe4000bf26310 */
[----:B------:R-:W-:Y:S02]  /*4c40*/  ISETP.GE.AND.EX P6, PT, R34, UR5, PT, P6 ;  /* 0x0000000522007c0c */ /* 0x000fe4000bfc6360 */
[----:B------:R-:W-:Y:S02]  /*4c50*/  ISETP.GE.AND.EX P3, PT, R39, UR5, PT, P3 ;  /* 0x0000000527007c0c */ /* 0x000fe4000bf66330 */
[----:B------:R-:W-:-:S02]  /*4c60*/  ISETP.GE.AND.EX P4, PT, R37, UR5, PT, P4 ;  /* 0x0000000525007c0c */ /* 0x000fc4000bf86340 */
[C---:B------:R-:W-:Y:S02]  /*4c70*/  IADD3 R35, PT, PT, R45.reuse, 0x90, RZ ;  /* 0x000000902d237810 */ /* 0x040fe40007ffe0ff */
[----:B------:R-:W-:Y:S01]  /*4c80*/  IADD3 R80, PT, PT, R45, 0xa0, RZ ;  /* 0x000000a02d507810 */ /* 0x000fe20007ffe0ff */
[----:B------:R-:W-:Y:S08]  /*4c90*/  @P5 BRA `(.L_x_2039) ;  /* 0x0000000000485947 */ /* 0x000ff00003800000 */
[----:B------:R-:W0:Y:S01]  /*4ca0*/  LDCU.64 UR8, c[0x0][0x3e0] ;  /* 0x00007c00ff0877ac */ /* 0x000e220008000a00 */
[--C-:B------:R-:W-:Y:S01]  /*4cb0*/  FADD.FTZ R33, R2, -R38.reuse ;  /* 0x8000002602217221 */ /* 0x100fe20000010000 */
[----:B------:R-:W-:Y:S01]  /*4cc0*/  MOV R2, R114 ;  /* 0x0000007200027202 */ /* 0x000fe20000000f00 */
[----:B------:R-:W-:Y:S01]  /*4cd0*/  FADD.FTZ R5, R5, -R38 ;  /* 0x8000002605057221 */ /* 0x000fe20000010000 */
[----:B------:R-:W2:Y:S03]  /*4ce0*/  LDCU.64 UR10, c[0x0][0x380] ;  /* 0x00007000ff0a77ac */ /* 0x000ea60008000a00 */
[----:B-1----:R-:W-:-:S04]  /*4cf0*/  FMUL.FTZ R5, R5, R46 ;  /* 0x0000002e05057220 */ /* 0x002fc80000410000 */
[----:B-----5:R-:W-:Y:S01]  /*4d00*/  FFMA.FTZ R5, R28, R5, R30 ;  /* 0x000000051c057223 */ /* 0x020fe2000001001e */
[----:B0-----:R-:W-:Y:S01]  /*4d10*/  IMAD R32, R3, UR8, RZ ;  /* 0x0000000803207c24 */ /* 0x001fe2000f8e02ff */
[----:B------:R-:W-:-:S03]  /*4d20*/  MOV R3, R117 ;  /* 0x0000007500037202 */ /* 0x000fc60000000f00 */
[----:B------:R-:W-:Y:S02]  /*4d30*/  IMAD R113, R47, UR9, R32 ;  /* 0x000000092f717c24 */ /* 0x000fe4000f8e0220 */
[----:B------:R-:W-:Y:S01]  /*4d40*/  FMUL.FTZ R32, R33, R46 ;  /* 0x0000002e21207220 */ /* 0x000fe20000410000 */
[----:B------:R-:W-:-:S04]  /*4d50*/  IMAD.WIDE.U32 R2, R47, UR8, R2 ;  /* 0x000000082f027c25 */ /* 0x000fc8000f8e0002 */
[----:B------:R-:W-:Y:S01]  /*4d60*/  FFMA.FTZ R118, R29, R32, R31 ;  /* 0x000000201d767223 */ /* 0x000fe2000001001f */
[----:B------:R-:W-:Y:S02]  /*4d70*/  IADD3 R113, PT, PT, R3, R113, RZ ;  /* 0x0000007103717210 */ /* 0x000fe40007ffe0ff */
[----:B--2---:R-:W-:Y:S02]  /*4d80*/  LEA R32, P5, R2, UR10, 0x1 ;  /* 0x0000000a02207c11 */ /* 0x004fe4000f8a08ff */
[----:B------:R-:W-:Y:S02]  /*4d90*/  F2FP.BF16.F32.PACK_AB R3, R118, R5 ;  /* 0x000000057603723e */ /* 0x000fe400000010ff */
[----:B------:R-:W-:-:S05]  /*4da0*/  LEA.HI.X R33, R2, UR11, R113, 0x1, P5 ;  /* 0x0000000b02217c11 */ /* 0x000fca000a8f0c71 */
[----:B------:R0:W-:Y:S04]  /*4db0*/  STG.E desc[UR6][R32.64], R3 ;  /* 0x0000000320007986 */ /* 0x0001e8000c101906 */
.L_x_2039:
[----:B------:R-:W-:Y:S05]  /*4dc0*/  BSYNC.RECONVERGENT B1 ;  /* 0x0000000000017941 */ /* 0x000fea0003800200 */
.L_x_2038:
[----:B------:R-:W-:Y:S04]  /*4dd0*/  BSSY.RECONVERGENT B1, `(.L_x_2040) ;  /* 0x0000014000017945 */ /* 0x000fe80003800200 */
[----:B------:R-:W-:Y:S05]  /*4de0*/  @P2 BRA `(.L_x_2041) ;  /* 0x0000000000482947 */ /* 0x000fea0003800000 */
[----:B------:R-:W2:Y:S01]  /*4df0*/  LDCU.64 UR8, c[0x0][0x3e0] ;  /* 0x00007c00ff0877ac */ /* 0x000ea20008000a00 */
[----:B------:R-:W-:Y:S01]  /*4e00*/  MOV R2, R114 ;  /* 0x0000007200027202 */ /* 0x000fe20000000f00 */
[--C-:B------:R-:W-:Y:S01]  /*4e10*/  FADD.FTZ R7, R7, -R38.reuse ;  /* 0x8000002607077221 */ /* 0x100fe20000010000 */
[----:B0-----:R-:W-:Y:S01]  /*4e20*/  MOV R3, R117 ;  /* 0x0000007500037202 */ /* 0x001fe20000000f00 */
[----:B------:R-:W0:Y:S01]  /*4e30*/  LDCU.64 UR10, c[0x0][0x380] ;  /* 0x00007000ff0a77ac */ /* 0x000e220008000a00 */
[----:B------:R-:W-:Y:S01]  /*4e40*/  FADD.FTZ R5, R4, -R38 ;  /* 0x8000002604057221 */ /* 0x000fe20000010000 */
[----:B-1----:R-:W-:-:S03]  /*4e50*/  FMUL.FTZ R7, R7, R46 ;  /* 0x0000002e07077220 */ /* 0x002fc60000410000 */
[----:B------:R-:W-:Y:S01]  /*4e60*/  FMUL.FTZ R4, R5, R46 ;  /* 0x0000002e05047220 */ /* 0x000fe20000410000 */
[----:B-----5:R-:W-:Y:S01]  /*4e70*/  FFMA.FTZ R7, R28, R7, R30 ;  /* 0x000000071c077223 */ /* 0x020fe2000001001e */
[----:B--2---:R-:W-:Y:S02]  /*4e80*/  IMAD R32, R85, UR8, RZ ;  /* 0x0000000855207c24 */ /* 0x004fe4000f8e02ff */
[----:B------:R-:W-:-:S04]  /*4e90*/  IMAD.WIDE.U32 R2, R111, UR8, R2 ;  /* 0x000000086f027c25 */ /* 0x000fc8000f8e0002 */
[----:B------:R-:W-:Y:S02]  /*4ea0*/  IMAD R111, R111, UR9, R32 ;  /* 0x000000096f6f7c24 */ /* 0x000fe4000f8e0220 */
[----:B------:R-:W-:Y:S01]  /*4eb0*/  FFMA.FTZ R32, R29, R4, R31 ;  /* 0x000000041d207223 */ /* 0x000fe2000001001f */
[----:B0-----:R-:W-:Y:S02]  /*4ec0*/  LEA R4, P2, R2, UR10, 0x1 ;  /* 0x0000000a02047c11 */ /* 0x001fe4000f8408ff */
[----:B------:R-:W-:Y:S02]  /*4ed0*/  IADD3 R111, PT, PT, R3, R111, RZ ;  /* 0x0000006f036f7210 */ /* 0x000fe40007ffe0ff */
[----:B------:R-:W-:Y:S02]  /*4ee0*/  F2FP.BF16.F32.PACK_AB R3, R32, R7 ;  /* 0x000000072003723e */ /* 0x000fe400000010ff */
[----:B------:R-:W-:-:S05]  /*4ef0*/  LEA.HI.X R5, R2, UR11, R111, 0x1, P2 ;  /* 0x0000000b02057c11 */ /* 0x000fca00090f0c6f */
[----:B------:R2:W-:Y:S02]  /*4f00*/  STG.E desc[UR6][R4.64], R3 ;  /* 0x0000000304007986 */ /* 0x0005e4000c101906 */
.L_x_2041:
[----:B------:R-:W-:Y:S05]  /*4f10*/  BSYNC.RECONVERGENT B1 ;  /* 0x0000000000017941 */ /* 0x000fea0003800200 */
.L_x_2040:
[----:B------:R-:W-:Y:S04]  /*4f20*/  BSSY.RECONVERGENT B1, `(.L_x_2042) ;  /* 0x0000014000017945 */ /* 0x000fe80003800200 */
[----:B------:R-:W-:Y:S05]  /*4f30*/  @P1 BRA `(.L_x_2043) ;  /* 0x0000000000481947 */ /* 0x000fea0003800000 */
[----:B------:R-:W3:Y:S01]  /*4f40*/  LDCU.64 UR8, c[0x0][0x3e0] ;  /* 0x00007c00ff0877ac */ /* 0x000ee20008000a00 */
[----:B------:R-:W-:Y:S01]  /*4f50*/  MOV R2, R114 ;  /* 0x0000007200027202 */ /* 0x000fe20000000f00 */
[--C-:B------:R-:W-:Y:S01]  /*4f60*/  FADD.FTZ R9, R9, -R38.reuse ;  /* 0x8000002609097221 */ /* 0x100fe20000010000 */
[----:B0-2---:R-:W-:Y:S01]  /*4f70*/  MOV R3, R117 ;  /* 0x0000007500037202 */ /* 0x005fe20000000f00 */
[----:B------:R-:W0:Y:S01]  /*4f80*/  LDCU.64 UR10, c[0x0][0x380] ;  /* 0x00007000ff0a77ac */ /* 0x000e220008000a00 */
        /* <DEDUP_REMOVED lines=13> */
.L_x_2043:
[----:B------:R-:W-:Y:S05]  /*5060*/  BSYNC.RECONVERGENT B1 ;  /* 0x0000000000017941 */ /* 0x000fea0003800200 */
.L_x_2042:
[----:B------:R-:W-:Y:S04]  /*5070*/  BSSY.RECONVERGENT B1, `(.L_x_2044) ;  /* 0x0000014000017945 */ /* 0x000fe80003800200 */
[----:B------:R-:W-:Y:S05]  /*5080*/  @P6 BRA `(.L_x_2045) ;  /* 0x0000000000486947 */ /* 0x000fea0003800000 */
[----:B------:R-:W4:Y:S01]  /*5090*/  LDCU.64 UR8, c[0x0][0x3e0] ;  /* 0x00007c00ff0877ac */ /* 0x000f220008000a00 */
[----:B------:R-:W-:Y:S01]  /*50a0*/  MOV R2, R114 ;  /* 0x0000007200027202 */ /* 0x000fe20000000f00 */
[--C-:B--23--:R-:W-:Y:S01]  /*50b0*/  FADD.FTZ R5, R8, -R38.reuse ;  /* 0x8000002608057221 */ /* 0x10cfe20000010000 */
[----:B0-----:R-:W-:Y:S01]  /*50c0*/  MOV R3, R117 ;  /* 0x0000007500037202 */ /* 0x001fe20000000f00 */
[----:B------:R-:W0:Y:S01]  /*50d0*/  LDCU.64 UR10, c[0x0][0x380] ;  /* 0x00007000ff0a77ac */ /* 0x000e220008000a00 */
[----:B------:R-:W-:Y:S01]  /*50e0*/  FADD.FTZ R11, R11, -R38 ;  /* 0x800000260b0b7221 */ /* 0x000fe20000010000 */
[----:B-1----:R-:W-:-:S03]  /*50f0*/  FMUL.FTZ R5, R5, R46 ;  /* 0x0000002e05057220 */ /* 0x002fc60000410000 */
[----:B------:R-:W-:Y:S01]  /*5100*/  FMUL.FTZ R4, R11, R46 ;  /* 0x0000002e0b047220 */ /* 0x000fe20000410000 */
[----:B----4-:R-:W-:Y:S02]  /*5110*/  IMAD R7, R34, UR8, RZ ;  /* 0x0000000822077c24 */ /* 0x010fe4000f8e02ff */
[----:B------:R-:W-:-:S04]  /*5120*/  IMAD.WIDE.U32 R2, R0, UR8, R2 ;  /* 0x0000000800027c25 */ /* 0x000fc8000f8e0002 */
[----:B------:R-:W-:Y:S02]  /*5130*/  IMAD R9, R0, UR9, R7 ;  /* 0x0000000900097c24 */ /* 0x000fe4000f8e0207 */
[----:B-----5:R-:W-:Y:S01]  /*5140*/  FFMA.FTZ R0, R28, R5, R30 ;  /* 0x000000051c007223 */ /* 0x020fe2000001001e */
[----:B------:R-:W-:Y:S01]  /*5150*/  FFMA.FTZ R7, R29, R4, R31 ;  /* 0x000000041d077223 */ /* 0x000fe2000001001f */
[C---:B0-----:R-:W-:Y:S02]  /*5160*/  LEA R4, P1, R2.reuse, UR10, 0x1 ;  /* 0x0000000a02047c11 */ /* 0x041fe4000f8208ff */
[----:B------:R-:W-:Y:S02]  /*5170*/  IADD3 R9, PT, PT, R3, R9, RZ ;  /* 0x0000000903097210 */ /* 0x000fe40007ffe0ff */
[----:B------:R-:W-:Y:S02]  /*5180*/  F2FP.BF16.F32.PACK_AB R3, R7, R0 ;  /* 0x000000000703723e */ /* 0x000fe400000010ff */
[----:B------:R-:W-:-:S05]  /*5190*/  LEA.HI.X R5, R2, UR11, R9, 0x1, P1 ;  /* 0x0000000b02057c11 */ /* 0x000fca00088f0c09 */
[----:B------:R4:W-:Y:S02]  /*51a0*/  STG.E desc[UR6][R4.64], R3 ;  /* 0x0000000304007986 */ /* 0x0009e4000c101906 */
.L_x_2045:
[----:B------:R-:W-:Y:S05]  /*51b0*/  BSYNC.RECONVERGENT B1 ;  /* 0x0000000000017941 */ /* 0x000fea0003800200 */
.L_x_2044:
[----:B------:R-:W-:Y:S04]  /*51c0*/  BSSY.RECONVERGENT B1, `(.L_x_2046) ;  /* 0x0000014000017945 */ /* 0x000fe80003800200 */
[----:B------:R-:W-:Y:S05]  /*51d0*/  @P3 BRA `(.L_x_2047) ;  /* 0x0000000000483947 */ /* 0x000fea0003800000 */
[----:B------:R-:W1:Y:S01]  /*51e0*/  LDCU.64 UR8, c[0x0][0x3e0] ;  /* 0x00007c00ff0877ac */ /* 0x000e620008000a00 */
[----:B------:R-:W-:Y:S01]  /*51f0*/  MOV R2, R114 ;  /* 0x0000007200027202 */ /* 0x000fe20000000f00 */
[--C-:B------:R-:W-:Y:S01]  /*5200*/  FADD.FTZ R13, R13, -R38.reuse ;  /* 0x800000260d0d7221 */ /* 0x100fe20000010000 */
[----:B0-234-:R-:W-:Y:S01]  /*5210*/  MOV R3, R117 ;  /* 0x0000007500037202 */ /* 0x01dfe20000000f00 */
        /* <DEDUP_REMOVED lines=14> */
.L_x_2047:
[----:B------:R-:W-:Y:S05]  /*5300*/  BSYNC.RECONVERGENT B1 ;  /* 0x0000000000017941 */ /* 0x000fea0003800200 */
.L_x_2046:
        /* <DEDUP_REMOVED lines=20> */
.L_x_2049:
[----:B------:R-:W-:Y:S05]  /*5450*/  BSYNC.RECONVERGENT B1 ;  /* 0x0000000000017941 */ /* 0x000fea0003800200 */
.L_x_2048:
[----:B------:R-:W-:Y:S01]  /*5460*/  ISETP.GE.U32.AND P4, PT, R35, UR4, PT ;  /* 0x0000000423007c0c */ /* 0x000fe2000bf86070 */
[----:B------:R-:W-:Y:S01]  /*5470*/  BSSY.RECONVERGENT B1, `(.L_x_2050) ;  /* 0x0000028000017945 */ /* 0x000fe20003800200 */
[----:B0-234-:R-:W-:Y:S02]  /*5480*/  SHF.R.S32.HI R4, RZ, 0x1f, R35 ;  /* 0x0000001fff047819 */ /* 0x01dfe40000011423 */
[C---:B------:R-:W-:Y:S02]  /*5490*/  IADD3 R11, PT, PT, R45.reuse, 0xb0, RZ ;  /* 0x000000b02d0b7810 */ /* 0x040fe40007ffe0ff */
[----:B------:R-:W-:Y:S02]  /*54a0*/  ISETP.GE.AND.EX P4, PT, R4, UR5, PT, P4 ;  /* 0x0000000504007c0c */ /* 0x000fe4000bf86340 */
[C---:B------:R-:W-:Y:S02]  /*54b0*/  IADD3 R9, PT, PT, R45.reuse, 0xc0, RZ ;  /* 0x000000c02d097810 */ /* 0x040fe40007ffe0ff */
[----:B------:R-:W-:-:S02]  /*54c0*/  IADD3 R7, PT, PT, R45, 0xd0, RZ ;  /* 0x000000d02d077810 */ /* 0x000fc40007ffe0ff */
[----:B------:R-:W-:Y:S02]  /*54d0*/  IADD3 R6, PT, PT, R45, 0xe0, RZ ;  /* 0x000000e02d067810 */ /* 0x000fe40007ffe0ff */
[----:B------:R-:W-:Y:S02]  /*54e0*/  ISETP.GE.U32.AND P1, PT, R80, UR4, PT ;  /* 0x0000000450007c0c */ /* 0x000fe4000bf26070 */
[----:B------:R-:W-:Y:S02]  /*54f0*/  ISETP.GE.U32.AND P6, PT, R11, UR4, PT ;  /* 0x000000040b007c0c */ /* 0x000fe4000bfc6070 */
[----:B------:R-:W-:Y:S02]  /*5500*/  ISETP.GE.U32.AND P2, PT, R9, UR4, PT ;  /* 0x0000000409007c0c */ /* 0x000fe4000bf46070 */
[----:B------:R-:W-:Y:S02]  /*5510*/  ISETP.GE.U32.AND P3, PT, R7, UR4, PT ;  /* 0x0000000407007c0c */ /* 0x000fe4000bf66070 */
[----:B------:R-:W-:-:S02]  /*5520*/  SHF.R.S32.HI R13, RZ, 0x1f, R80 ;  /* 0x0000001fff0d7819 */ /* 0x000fc40000011450 */
[----:B------:R-:W-:Y:S02]  /*5530*/  SHF.R.S32.HI R12, RZ, 0x1f, R11 ;  /* 0x0000001fff0c7819 */ /* 0x000fe4000001140b */
[----:B------:R-:W-:Y:S02]  /*5540*/  SHF.R.S32.HI R10, RZ, 0x1f, R9 ;  /* 0x0000001fff0a7819 */ /* 0x000fe40000011409 */
[----:B------:R-:W-:Y:S02]  /*5550*/  SHF.R.S32.HI R8, RZ, 0x1f, R7 ;  /* 0x0000001fff087819 */ /* 0x000fe40000011407 */
[----:B------:R-:W-:Y:S02]  /*5560*/  ISETP.GE.U32.AND P5, PT, R6, UR4, PT ;  /* 0x0000000406007c0c */ /* 0x000fe4000bfa6070 */
[----:B------:R-:W-:Y:S02]  /*5570*/  ISETP.GE.AND.EX P1, PT, R13, UR5, PT, P1 ;  /* 0x000000050d007c0c */ /* 0x000fe4000bf26310 */
[----:B------:R-:W-:-:S02]  /*5580*/  ISETP.GE.AND.EX P6, PT, R12, UR5, PT, P6 ;  /* 0x000000050c007c0c */ /* 0x000fc4000bfc6360 */
[----:B------:R-:W-:Y:S02]  /*5590*/  ISETP.GE.AND.EX P2, PT, R10, UR5, PT, P2 ;  /* 0x000000050a007c0c */ /* 0x000fe4000bf46320 */
[----:B------:R-:W-:Y:S02]  /*55a0*/  ISETP.GE.AND.EX P3, PT, R8, UR5, PT, P3 ;  /* 0x0000000508007c0c */ /* 0x000fe4000bf66330 */
[----:B------:R-:W-:Y:S01]  /*55b0*/  IADD3 R0, PT, PT, R45, 0x110, RZ ;  /* 0x000001102d007810 */ /* 0x000fe20007ffe0ff */
[----:B------:R-:W-:Y:S10]  /*55c0*/  @P4 BRA `(.L_x_2051) ;  /* 0x0000000000484947 */ /* 0x000ff40003800000 */
[----:B------:R-:W0:Y:S01]  /*55d0*/  LDCU.64 UR8, c[0x0][0x3e0] ;  /* 0x00007c00ff0877ac */ /* 0x000e220008000a00 */
[----:B------:R-:W-:Y:S01]  /*55e0*/  MOV R2, R114 ;  /* 0x0000007200027202 */ /* 0x000fe20000000f00 */
[--C-:B------:R-:W-:Y:S01]  /*55f0*/  FADD.FTZ R5, R14, -R38.reuse ;  /* 0x800000260e057221 */ /* 0x100fe20000010000 */
[----:B------:R-:W-:Y:S01]  /*5600*/  MOV R3, R117 ;  /* 0x0000007500037202 */ /* 0x000fe20000000f00 */
[----:B------:R-:W2:Y:S01]  /*5610*/  LDCU.64 UR10, c[0x0][0x380] ;  /* 0x00007000ff0a77ac */ /* 0x000ea20008000a00 */
[----:B------:R-:W-:-:S04]  /*5620*/  FADD.FTZ R17, R17, -R38 ;  /* 0x8000002611117221 */ /* 0x000fc80000010000 */
[----:B-1----:R-:W-:-:S04]  /*5630*/  FMUL.FTZ R17, R17, R46 ;  /* 0x0000002e11117220 */ /* 0x002fc80000410000 */
[----:B-----5:R-:W-:Y:S01]  /*5640*/  FFMA.FTZ R17, R28, R17, R30 ;  /* 0x000000111c117223 */ /* 0x020fe2000001001e */
[----:B0-----:R-:W-:Y:S02]  /*5650*/  IMAD R14, R4, UR8, RZ ;  /* 0x00000008040e7c24 */ /* 0x001fe4000f8e02ff */
[----:B------:R-:W-:Y:S01]  /*5660*/  FMUL.FTZ R4, R5, R46 ;  /* 0x0000002e05047220 */ /* 0x000fe20000410000 */
        /* <DEDUP_REMOVED lines=8> */
.L_x_2051:
[----:B------:R-:W-:Y:S05]  /*56f0*/  BSYNC.RECONVERGENT B1 ;  /* 0x0000000000017941 */ /* 0x000fea0003800200 */
.L_x_2050:
[----:B------:R-:W-:Y:S04]  /*5700*/  BSSY.RECONVERGENT B1, `(.L_x_2052) ;  /* 0x0000014000017945 */ /* 0x000fe80003800200 */
[----:B------:R-:W-:Y:S05]  /*5710*/  @P1 BRA `(.L_x_2053) ;  /* 0x0000000000481947 */ /* 0x000fea0003800000 */
[----:B------:R-:W2:Y:S01]  /*5720*/  LDCU.64 UR8, c[0x0][0x3e0] ;  /* 0x00007c00ff0877ac */ /* 0x000ea20008000a00 */
[----:B------:R-:W-:Y:S01]  /*5730*/  MOV R2, R114 ;  /* 0x0000007200027202 */ /* 0x000fe20000000f00 */
[--C-:B0-----:R-:W-:Y:S01]  /*5740*/  FADD.FTZ R5, R16, -R38.reuse ;  /* 0x8000002610057221 */ /* 0x101fe20000010000 */
[----:B------:R-:W-:Y:S01]  /*5750*/  MOV R3, R117 ;  /* 0x0000007500037202 */ /* 0x000fe20000000f00 */
[----:B------:R-:W0:Y:S01]  /*5760*/  LDCU.64 UR10, c[0x0][0x380] ;  /* 0x00007000ff0a77ac */ /* 0x000e220008000a00 */
[----:B------:R-:W-:Y:S01]  /*5770*/  FADD.FTZ R19, R19, -R38 ;  /* 0x8000002613137221 */ /* 0x000fe20000010000 */
[----:B-1----:R-:W-:-:S03]  /*5780*/  FMUL.FTZ R5, R5, R46 ;  /* 0x0000002e05057220 */ /* 0x002fc60000410000 */
[----:B------:R-:W-:-:S04]  /*5790*/  FMUL.FTZ R4, R19, R46 ;  /* 0x0000002e13047220 */ /* 0x000fc80000410000 */
        /* <DEDUP_REMOVED lines=10> */
.L_x_2053:
[----:B------:R-:W-:Y:S05]  /*5840*/  BSYNC.RECONVERGENT B1 ;  /* 0x0000000000017941 */ /* 0x000fea0003800200 */
.L_x_2052:
        /* <DEDUP_REMOVED lines=10> */
[----:B-----5:R-:W-:Y:S01]  /*58f0*/  FFMA.FTZ R21, R28, R21, R30 ;  /* 0x000000151c157223 */ /* 0x020fe2000001001e */
[----:B---3--:R-:W-:Y:S02]  /*5900*/  IMAD R12, R12, UR8, RZ ;  /* 0x000000080c0c7c24 */ /* 0x008fe4000f8e02ff */
        /* <DEDUP_REMOVED lines=8> */
.L_x_2055:
[----:B------:R-:W-:Y:S05]  /*5990*/  BSYNC.RECONVERGENT B1 ;  /* 0x0000000000017941 */ /* 0x000fea0003800200 */
.L_x_2054:
[----:B------:R-:W-:Y:S04]  /*59a0*/  BSSY.RECONVERGENT B1, `(.L_x_2056) ;  /* 0x0000014000017945 */ /* 0x000fe80003800200 */
[----:B------:R-:W-:Y:S05]  /*59b0*/  @P2 BRA `(.L_x_2057) ;  /* 0x0000000000482947 */ /* 0x000fea0003800000 */
[----:B------:R-:W4:Y:S01]  /*59c0*/  LDCU.64 UR8, c[0x0][0x3e0] ;  /* 0x00007c00ff0877ac */ /* 0x000f220008000a00 */
[----:B------:R-:W-:Y:S01]  /*59d0*/  MOV R2, R114 ;  /* 0x0000007200027202 */ /* 0x000fe20000000f00 */
[--C-:B------:R-:W-:Y:S01]  /*59e0*/  FADD.FTZ R23, R23, -R38.reuse ;  /* 0x8000002617177221 */ /* 0x100fe20000010000 */
[----:B0-23--:R-:W-:Y:S01]  /*59f0*/  MOV R3, R117 ;  /* 0x0000007500037202 */ /* 0x00dfe20000000f00 */
[----:B------:R-:W0:Y:S01]  /*5a00*/  LDCU.64 UR10, c[0x0][0x380] ;  /* 0x00007000ff0a77ac */ /* 0x000e220008000a00 */
        /* <DEDUP_REMOVED lines=13> */
.L_x_2057:
[----:B------:R-:W-:Y:S05]  /*5ae0*/  BSYNC.RECONVERGENT B1 ;  /* 0x0000000000017941 */ /* 0x000fea0003800200 */
.L_x_2056:
        /* <DEDUP_REMOVED lines=20> */
.L_x_2059:
[----:B------:R-:W-:Y:S05]  /*5c30*/  BSYNC.RECONVERGENT B1 ;  /* 0x0000000000017941 */ /* 0x000fea0003800200 */
.L_x_2058:
[----:B0-234-:R-:W-:Y:S01]  /*5c40*/  SHF.R.S32.HI R4, RZ, 0x1f, R6 ;  /* 0x0000001fff047819 */ /* 0x01dfe20000011406 */
[----:B------:R-:W-:Y:S01]  /*5c50*/  BSSY.RECONVERGENT B1, `(.L_x_2060) ;  /* 0x0000022000017945 */ /* 0x000fe20003800200 */
[----:B------:R-:W-:Y:S02]  /*5c60*/  ISETP.GE.U32.AND P6, PT, R108, UR4, PT ;  /* 0x000000046c007c0c */ /* 0x000fe4000bfc6070 */
[----:B------:R-:W-:Y:S02]  /*5c70*/  ISETP.GE.AND.EX P5, PT, R4, UR5, PT, P5 ;  /* 0x0000000504007c0c */ /* 0x000fe4000bfa6350 */
[----:B------:R-:W-:Y:S02]  /*5c80*/  ISETP.GE.U32.AND P1, PT, R106, UR4, PT ;  /* 0x000000046a007c0c */ /* 0x000fe4000bf26070 */
[----:B------:R-:W-:Y:S02]  /*5c90*/  ISETP.GE.U32.AND P2, PT, R0, UR4, PT ;  /* 0x0000000400007c0c */ /* 0x000fe4000bf46070 */
[----:B------:R-:W-:-:S02]  /*5ca0*/  ISETP.GE.U32.AND P3, PT, R104, UR4, PT ;  /* 0x0000000468007c0c */ /* 0x000fc4000bf66070 */
[----:B------:R-:W-:Y:S02]  /*5cb0*/  ISETP.GE.U32.AND P4, PT, R102, UR4, PT ;  /* 0x0000000466007c0c */ /* 0x000fe4000bf86070 */
[----:B------:R-:W-:Y:S02]  /*5cc0*/  SHF.R.S32.HI R8, RZ, 0x1f, R0 ;  /* 0x0000001fff087819 */ /* 0x000fe40000011400 */
[----:B------:R-:W-:Y:S02]  /*5cd0*/  ISETP.GE.AND.EX P6, PT, R101, UR5, PT, P6 ;  /* 0x0000000565007c0c */ /* 0x000fe4000bfc6360 */
[----:B------:R-:W-:Y:S02]  /*5ce0*/  ISETP.GE.AND.EX P1, PT, R99, UR5, PT, P1 ;  /* 0x0000000563007c0c */ /* 0x000fe4000bf26310 */
[----:B------:R-:W-:Y:S02]  /*5cf0*/  ISETP.GE.AND.EX P2, PT, R8, UR5, PT, P2 ;  /* 0x0000000508007c0c */ /* 0x000fe4000bf46320 */
[----:B------:R-:W-:-:S02]  /*5d00*/  ISETP.GE.AND.EX P3, PT, R97, UR5, PT, P3 ;  /* 0x0000000561007c0c */ /* 0x000fc4000bf66330 */
[----:B------:R-:W-:Y:S02]  /*5d10*/  ISETP.GE.AND.EX P4, PT, R95, UR5, PT, P4 ;  /* 0x000000055f007c0c */ /* 0x000fe4000bf86340 */
[C---:B------:R-:W-:Y:S02]  /*5d20*/  IADD3 R9, PT, PT, R45.reuse, 0x140, RZ ;  /* 0x000001402d097810 */ /* 0x040fe40007ffe0ff */
[----:B------:R-:W-:Y:S01]  /*5d30*/  IADD3 R7, PT, PT, R45, 0x150, RZ ;  /* 0x000001502d077810 */ /* 0x000fe20007ffe0ff */
[----:B------:R-:W-:Y:S08]  /*5d40*/  @P5 BRA `(.L_x_2061) ;  /* 0x0000000000485947 */ /* 0x000ff00003800000 */
[----:B------:R-:W0:Y:S01]  /*5d50*/  LDCU.64 UR8, c[0x0][0x3e0] ;  /* 0x00007c00ff0877ac */ /* 0x000e220008000a00 */
[----:B------:R-:W-:Y:S01]  /*5d60*/  MOV R2, R114 ;  /* 0x0000007200027202 */ /* 0x000fe20000000f00 */
[--C-:B------:R-:W-:Y:S01]  /*5d70*/  FADD.FTZ R5, R24, -R38.reuse ;  /* 0x8000002618057221 */ /* 0x100fe20000010000 */
[----:B------:R-:W-:Y:S01]  /*5d80*/  MOV R3, R117 ;  /* 0x0000007500037202 */ /* 0x000fe20000000f00 */
[----:B------:R-:W2:Y:S01]  /*5d90*/  LDCU.64 UR10, c[0x0][0x380] ;  /* 0x00007000ff0a77ac */ /* 0x000ea20008000a00 */
[----:B------:R-:W-:Y:S01]  /*5da0*/  FADD.FTZ R27, R27, -R38 ;  /* 0x800000261b1b7221 */ /* 0x000fe20000010000 */
[-C--:B-1----:R-:W-:Y:S01]  /*5db0*/  FMUL.FTZ R5, R5, R46.reuse ;  /* 0x0000002e05057220 */ /* 0x082fe20000410000 */
[----:B0-----:R-:W-:Y:S02]  /*5dc0*/  IMAD R11, R4, UR8, RZ ;  /* 0x00000008040b7c24 */ /* 0x001fe4000f8e02ff */
[----:B------:R-:W-:Y:S01]  /*5dd0*/  FMUL.FTZ R4, R27, R46 ;  /* 0x0000002e1b047220 */ /* 0x000fe20000410000 */
[----:B------:R-:W-:-:S04]  /*5de0*/  IMAD.WIDE.U32 R2, R6, UR8, R2 ;  /* 0x0000000806027c25 */ /* 0x000fc8000f8e0002 */
[----:B------:R-:W-:Y:S02]  /*5df0*/  IMAD R13, R6, UR9, R11 ;  /* 0x00000009060d7c24 */ /* 0x000fe4000f8e020b */
[----:B-----5:R-:W-:Y:S01]  /*5e00*/  FFMA.FTZ R6, R28, R5, R30 ;  /* 0x000000051c067223 */ /* 0x020fe2000001001e */
[----:B------:R-:W-:Y:S01]  /*5e10*/  FFMA.FTZ R11, R29, R4, R31 ;  /* 0x000000041d0b7223 */ /* 0x000fe2000001001f */
[C---:B--2---:R-:W-:Y:S02]  /*5e20*/  LEA R4, P5, R2.reuse, UR10, 0x1 ;  /* 0x0000000a02047c11 */ /* 0x044fe4000f8a08ff */
[----:B------:R-:W-:Y:S02]  /*5e30*/  IADD3 R13, PT, PT, R3, R13, RZ ;  /* 0x0000000d030d7210 */ /* 0x000fe40007ffe0ff */
[----:B------:R-:W-:Y:S02]  /*5e40*/  F2FP.BF16.F32.PACK_AB R3, R11, R6 ;  /* 0x000000060b03723e */ /* 0x000fe400000010ff */
[----:B------:R-:W-:-:S05]  /*5e50*/  LEA.HI.X R5, R2, UR11, R13, 0x1, P5 ;  /* 0x0000000b02057c11 */ /* 0x000fca000a8f0c0d */
[----:B------:R0:W-:Y:S02]  /*5e60*/  STG.E desc[UR6][R4.64], R3 ;  /* 0x0000000304007986 */ /* 0x0001e4000c101906 */
.L_x_2061:
[----:B------:R-:W-:Y:S05]  /*5e70*/  BSYNC.RECONVERGENT B1 ;  /* 0x0000000000017941 */ /* 0x000fea0003800200 */
.L_x_2060:
        /* <DEDUP_REMOVED lines=10> */
[----:B-----5:R-:W-:-:S03]  /*5f20*/  FFMA.FTZ R49, R28, R49, R30 ;  /* 0x000000311c317223 */ /* 0x020fc6000001001e */
[----:B------:R-:W-:Y:S01]  /*5f30*/  FFMA.FTZ R6, R29, R4, R31 ;  /* 0x000000041d067223 */ /* 0x000fe2000001001f */
[----:B--2---:R-:W-:Y:S02]  /*5f40*/  IMAD R11, R101, UR8, RZ ;  /* 0x00000008650b7c24 */ /* 0x004fe4000f8e02ff */
[----:B------:R-:W-:-:S04]  /*5f50*/  IMAD.WIDE.U32 R2, R108, UR8, R2 ;  /* 0x000000086c027c25 */ /* 0x000fc8000f8e0002 */
[----:B------:R-:W-:Y:S01]  /*5f60*/  IMAD R11, R108, UR9, R11 ;  /* 0x000000096c0b7c24 */ /* 0x000fe2000f8e020b */
[----:B0-----:R-:W-:-:S04]  /*5f70*/  LEA R4, P5, R2, UR10, 0x1 ;  /* 0x0000000a02047c11 */ /* 0x001fc8000f8a08ff */
[----:B------:R-:W-:Y:S02]  /*5f80*/  IADD3 R11, PT, PT, R3, R11, RZ ;  /* 0x0000000b030b7210 */ /* 0x000fe40007ffe0ff */
[----:B------:R-:W-:Y:S02]  /*5f90*/  F2FP.BF16.F32.PACK_AB R3, R6, R49 ;  /* 0x000000310603723e */ /* 0x000fe400000010ff */
[----:B------:R-:W-:-:S05]  /*5fa0*/  LEA.HI.X R5, R2, UR11, R11, 0x1, P5 ;  /* 0x0000000b02057c11 */ /* 0x000fca000a8f0c0b */
[----:B------:R2:W-:Y:S02]  /*5fb0*/  STG.E desc[UR6][R4.64], R3 ;  /* 0x0000000304007986 */ /* 0x0005e4000c101906 */
.L_x_2063:
[----:B------:R-:W-:Y:S05]  /*5fc0*/  BSYNC.RECONVERGENT B1 ;  /* 0x0000000000017941 */ /* 0x000fea0003800200 */
.L_x_2062:
        /* <DEDUP_REMOVED lines=20> */
.L_x_2065:
[----:B------:R-:W-:Y:S05]  /*6110*/  BSYNC.RECONVERGENT B1 ;  /* 0x0000000000017941 */ /* 0x000fea0003800200 */
.L_x_2064:
        /* <DEDUP_REMOVED lines=20> */
.L_x_2067:
[----:B------:R-:W-:Y:S05]  /*6260*/  BSYNC.RECONVERGENT B1 ;  /* 0x0000000000017941 */ /* 0x000fea0003800200 */
.L_x_2066:
[----:B------:R-:W-:Y:S04]  /*6270*/  BSSY.RECONVERGENT B1, `(.L_x_2068) ;  /* 0x0000014000017945 */ /* 0x000fe80003800200 */
[----:B------:R-:W-:Y:S05]  /*6280*/  @P3 BRA `(.L_x_2069) ;  /* 0x0000000000483947 */ /* 0x000fea0003800000 */
[----:B------:R-:W1:Y:S01]  /*6290*/  LDCU.64 UR8, c[0x0][0x3e0] ;  /* 0x00007c00ff0877ac */ /* 0x000e620008000a00 */
[----:B------:R-:W-:Y:S01]  /*62a0*/  MOV R2, R114 ;  /* 0x0000007200027202 */ /* 0x000fe20000000f00 */
[--C-:B0-234-:R-:W-:Y:S01]  /*62b0*/  FADD.FTZ R5, R52, -R38.reuse ;  /* 0x8000002634057221 */ /* 0x11dfe20000010000 */
        /* <DEDUP_REMOVED lines=15> */
.L_x_2069:
[----:B------:R-:W-:Y:S05]  /*63b0*/  BSYNC.RECONVERGENT B1 ;  /* 0x0000000000017941 */ /* 0x000fea0003800200 */
.L_x_2068:
        /* <DEDUP_REMOVED lines=20> */
.L_x_2071:
[----:B------:R-:W-:Y:S05]  /*6500*/  BSYNC.RECONVERGENT B1 ;  /* 0x0000000000017941 */ /* 0x000fea0003800200 */
.L_x_2070:
[----:B------:R-:W-:Y:S01]  /*6510*/  ISETP.GE.U32.AND P5, PT, R9, UR4, PT ;  /* 0x0000000409007c0c */ /* 0x000fe2000bfa6070 */
[----:B------:R-:W-:Y:S01]  /*6520*/  BSSY.RECONVERGENT B1, `(.L_x_2072) ;  /* 0x0000025000017945 */ /* 0x000fe20003800200 */
[----:B0-234-:R-:W-:Y:S02]  /*6530*/  SHF.R.S32.HI R4, RZ, 0x1f, R9 ;  /* 0x0000001fff047819 */ /* 0x01dfe40000011409 */
[----:B------:R-:W-:Y:S02]  /*6540*/  IADD3 R8, PT, PT, R45, 0x190, RZ ;  /* 0x000001902d087810 */ /* 0x000fe40007ffe0ff */
[----:B------:R-:W-:Y:S02]  /*6550*/  ISETP.GE.AND.EX P5, PT, R4, UR5, PT, P5 ;  /* 0x0000000504007c0c */ /* 0x000fe4000bfa6350 */
[----:B------:R-:W-:Y:S02]  /*6560*/  ISETP.GE.U32.AND P2, PT, R7, UR4, PT ;  /* 0x0000000407007c0c */ /* 0x000fe4000bf46070 */
[----:B------:R-:W-:-:S02]  /*6570*/  ISETP.GE.U32.AND P1, PT, R100, UR4, PT ;  /* 0x0000000464007c0c */ /* 0x000fc4000bf26070 */
[----:B------:R-:W-:Y:S02]  /*6580*/  ISETP.GE.U32.AND P6, PT, R41, UR4, PT ;  /* 0x0000000429007c0c */ /* 0x000fe4000bfc6070 */
[----:B------:R-:W-:Y:S02]  /*6590*/  ISETP.GE.U32.AND P3, PT, R44, UR4, PT ;  /* 0x000000042c007c0c */ /* 0x000fe4000bf66070 */
[----:B------:R-:W-:Y:S02]  /*65a0*/  SHF.R.S32.HI R11, RZ, 0x1f, R7 ;  /* 0x0000001fff0b7819 */ /* 0x000fe40000011407 */
[----:B------:R-:W-:Y:S02]  /*65b0*/  ISETP.GE.U32.AND P4, PT, R8, UR4, PT ;  /* 0x0000000408007c0c */ /* 0x000fe4000bf86070 */
[----:B------:R-:W-:Y:S02]  /*65c0*/  SHF.R.S32.HI R10, RZ, 0x1f, R8 ;  /* 0x0000001fff0a7819 */ /* 0x000fe40000011408 */
[----:B------:R-:W-:-:S02]  /*65d0*/  ISETP.GE.AND.EX P2, PT, R11, UR5, PT, P2 ;  /* 0x000000050b007c0c */ /* 0x000fc4000bf46320 */
[----:B------:R-:W-:Y:S02]  /*65e0*/  ISETP.GE.AND.EX P1, PT, R93, UR5, PT, P1 ;  /* 0x000000055d007c0c */ /* 0x000fe4000bf26310 */
[----:B------:R-:W-:Y:S02]  /*65f0*/  ISETP.GE.AND.EX P6, PT, R36, UR5, PT, P6 ;  /* 0x0000000524007c0c */ /* 0x000fe4000bfc6360 */
[----:B------:R-:W-:Y:S02]  /*6600*/  ISETP.GE.AND.EX P3, PT, R40, UR5, PT, P3 ;  /* 0x0000000528007c0c */ /* 0x000fe4000bf66330 */
        /* <DEDUP_REMOVED lines=22> */
.L_x_2073:
[----:B------:R-:W-:Y:S05]  /*6770*/  BSYNC.RECONVERGENT B1 ;  /* 0x0000000000017941 */ /* 0x000fea0003800200 */
.L_x_2072:
        /* <DEDUP_REMOVED lines=9> */
[----:B------:R-:W-:Y:S01]  /*6810*/  FMUL.FTZ R4, R61, R46 ;  /* 0x0000002e3d047220 */ /* 0x000fe20000410000 */
[----:B--2---:R-:W-:Y:S02]  /*6820*/  IMAD R12, R11, UR8, RZ ;  /* 0x000000080b0c7c24 */ /* 0x004fe4000f8e02ff */
[----:B------:R-:W-:-:S04]  /*6830*/  IMAD.WIDE.U32 R2, R7, UR8, R2 ;  /* 0x0000000807027c25 */ /* 0x000fc8000f8e0002 */
[----:B------:R-:W-:Y:S02]  /*6840*/  IMAD R9, R7, UR9, R12 ;  /* 0x0000000907097c24 */ /* 0x000fe4000f8e020c */
[----:B-----5:R-:W-:Y:S01]  /*6850*/  FFMA.FTZ R7, R28, R5, R30 ;  /* 0x000000051c077223 */ /* 0x020fe2000001001e */
[----:B------:R-:W-:Y:S01]  /*6860*/  FFMA.FTZ R12, R29, R4, R31 ;  /* 0x000000041d0c7223 */ /* 0x000fe2000001001f */
[----:B0-----:R-:W-:Y:S02]  /*6870*/  LEA R4, P2, R2, UR10, 0x1 ;  /* 0x0000000a02047c11 */ /* 0x001fe4000f8408ff */
[----:B------:R-:W-:Y:S02]  /*6880*/  IADD3 R9, PT, PT, R3, R9, RZ ;  /* 0x0000000903097210 */ /* 0x000fe40007ffe0ff */
[----:B------:R-:W-:Y:S02]  /*6890*/  F2FP.BF16.F32.PACK_AB R3, R12, R7 ;  /* 0x000000070c03723e */ /* 0x000fe400000010ff */
[----:B------:R-:W-:-:S05]  /*68a0*/  LEA.HI.X R5, R2, UR11, R9, 0x1, P2 ;  /* 0x0000000b02057c11 */ /* 0x000fca00090f0c09 */
[----:B------:R2:W-:Y:S02]  /*68b0*/  STG.E desc[UR6][R4.64], R3 ;  /* 0x0000000304007986 */ /* 0x0005e4000c101906 */
.L_x_2075:
[----:B------:R-:W-:Y:S05]  /*68c0*/  BSYNC.RECONVERGENT B1 ;  /* 0x0000000000017941 */ /* 0x000fea0003800200 */
.L_x_2074:
[----:B------:R-:W-:Y:S04]  /*68d0*/  BSSY.RECONVERGENT B1, `(.L_x_2076) ;  /* 0x0000014000017945 */ /* 0x000fe80003800200 */
[----:B------:R-:W-:Y:S05]  /*68e0*/  @P1 BRA `(.L_x_2077) ;  /* 0x0000000000481947 */ /* 0x000fea0003800000 */
[----:B------:R-:W3:Y:S01]  /*68f0*/  LDCU.64 UR8, c[0x0][0x3e0] ;  /* 0x00007c00ff0877ac */ /* 0x000ee20008000a00 */
[----:B------:R-:W-:Y:S01]  /*6900*/  MOV R2, R114 ;  /* 0x0000007200027202 */ /* 0x000fe20000000f00 */
[--C-:B0-2---:R-:W-:Y:S01]  /*6910*/  FADD.FTZ R5, R60, -R38.reuse ;  /* 0x800000263c057221 */ /* 0x105fe20000010000 */
[----:B------:R-:W-:Y:S01]  /*6920*/  MOV R3, R117 ;  /* 0x0000007500037202 */ /* 0x000fe20000000f00 */
[----:B------:R-:W0:Y:S01]  /*6930*/  LDCU.64 UR10, c[0x0][0x380] ;  /* 0x00007000ff0a77ac */ /* 0x000e220008000a00 */
[----:B------:R-:W-:Y:S01]  /*6940*/  FADD.FTZ R63, R63, -R38 ;  /* 0x800000263f3f7221 */ /* 0x000fe20000010000 */
[----:B-1----:R-:W-:-:S03]  /*6950*/  FMUL.FTZ R5, R5, R46 ;  /* 0x0000002e05057220 */ /* 0x002fc60000410000 */
[----:B------:R-:W-:-:S04]  /*6960*/  FMUL.FTZ R4, R63, R46 ;  /* 0x0000002e3f047220 */ /* 0x000fc80000410000 */
        /* <DEDUP_REMOVED lines=10> */
.L_x_2077:
[----:B------:R-:W-:Y:S05]  /*6a10*/  BSYNC.RECONVERGENT B1 ;  /* 0x0000000000017941 */ /* 0x000fea0003800200 */
.L_x_2076:
[----:B------:R-:W-:Y:S04]  /*6a20*/  BSSY.RECONVERGENT B1, `(.L_x_2078) ;  /* 0x0000014000017945 */ /* 0x000fe80003800200 */
[----:B------:R-:W-:Y:S05]  /*6a30*/  @P6 BRA `(.L_x_2079) ;  /* 0x0000000000486947 */ /* 0x000fea0003800000 */
[----:B------:R-:W4:Y:S01]  /*6a40*/  LDCU.64 UR8, c[0x0][0x3e0] ;  /* 0x00007c00ff0877ac */ /* 0x000f220008000a00 */
[----:B------:R-:W-:Y:S01]  /*6a50*/  MOV R2, R114 ;  /* 0x0000007200027202 */ /* 0x000fe20000000f00 */
[--C-:B0-23--:R-:W-:Y:S01]  /*6a60*/  FADD.FTZ R5, R62, -R38.reuse ;  /* 0x800000263e057221 */ /* 0x10dfe20000010000 */
[----:B------:R-:W-:Y:S01]  /*6a70*/  MOV R3, R117 ;  /* 0x0000007500037202 */ /* 0x000fe20000000f00 */
[----:B------:R-:W0:Y:S01]  /*6a80*/  LDCU.64 UR10, c[0x0][0x380] ;  /* 0x00007000ff0a77ac */ /* 0x000e220008000a00 */
[----:B------:R-:W-:Y:S01]  /*6a90*/  FADD.FTZ R65, R65, -R38 ;  /* 0x8000002641417221 */ /* 0x000fe20000010000 */
[----:B-1----:R-:W-:-:S03]  /*6aa0*/  FMUL.FTZ R5, R5, R46 ;  /* 0x0000002e05057220 */ /* 0x002fc60000410000 */
[----:B------:R-:W-:Y:S01]  /*6ab0*/  FMUL.FTZ R4, R65, R46 ;  /* 0x0000002e41047220 */ /* 0x000fe20000410000 */
[----:B-----5:R-:W-:-:S03]  /*6ac0*/  FFMA.FTZ R7, R28, R5, R30 ;  /* 0x000000051c077223 */ /* 0x020fc6000001001e */
[----:B------:R-:W-:Y:S01]  /*6ad0*/  FFMA.FTZ R12, R29, R4, R31 ;  /* 0x000000041d0c7223 */ /* 0x000fe2000001001f */
[----:B----4-:R-:W-:Y:S02]  /*6ae0*/  IMAD R36, R36, UR8, RZ ;  /* 0x0000000824247c24 */ /* 0x010fe4000f8e02ff */
[----:B------:R-:W-:-:S04]  /*6af0*/  IMAD.WIDE.U32 R2, R41, UR8, R2 ;  /* 0x0000000829027c25 */ /* 0x000fc8000f8e0002 */
[----:B------:R-:W-:Y:S01]  /*6b00*/  IMAD R41, R41, UR9, R36 ;  /* 0x0000000929297c24 */ /* 0x000fe2000f8e0224 */
[----:B0-----:R-:W-:-:S04]  /*6b10*/  LEA R4, P1, R2, UR10, 0x1 ;  /* 0x0000000a02047c11 */ /* 0x001fc8000f8208ff */
[----:B------:R-:W-:Y:S02]  /*6b20*/  IADD3 R41, PT, PT, R3, R41, RZ ;  /* 0x0000002903297210 */ /* 0x000fe40007ffe0ff */
[----:B------:R-:W-:Y:S02]  /*6b30*/  F2FP.BF16.F32.PACK_AB R3, R12, R7 ;  /* 0x000000070c03723e */ /* 0x000fe400000010ff */
[----:B------:R-:W-:-:S05]  /*6b40*/  LEA.HI.X R5, R2, UR11, R41, 0x1, P1 ;  /* 0x0000000b02057c11 */ /* 0x000fca00088f0c29 */
[----:B------:R4:W-:Y:S02]  /*6b50*/  STG.E desc[UR6][R4.64], R3 ;  /* 0x0000000304007986 */ /* 0x0009e4000c101906 */
.L_x_2079:
[----:B------:R-:W-:Y:S05]  /*6b60*/  BSYNC.RECONVERGENT B1 ;  /* 0x0000000000017941 */ /* 0x000fea0003800200 */
.L_x_2078:
[----:B------:R-:W-:Y:S04]  /*6b70*/  BSSY.RECONVERGENT B1, `(.L_x_2080) ;  /* 0x0000014000017945 */ /* 0x000fe80003800200 */
[----:B------:R-:W-:Y:S05]  /*6b80*/  @P3 BRA `(.L_x_2081) ;  /* 0x0000000000483947 */ /* 0x000fea0003800000 */
[----:B------:R-:W1:Y:S01]  /*6b90*/  LDCU.64 UR8, c[0x0][0x3e0] ;  /* 0x00007c00ff0877ac */ /* 0x000e620008000a00 */
[--C-:B0-234-:R-:W-:Y:S01]  /*6ba0*/  FADD.FTZ R5, R64, -R38.reuse ;  /* 0x8000002640057221 */ /* 0x11dfe20000010000 */
[----:B------:R-:W-:Y:S01]  /*6bb0*/  MOV R2, R114 ;  /* 0x0000007200027202 */ /* 0x000fe20000000f00 */
        /* <DEDUP_REMOVED lines=15> */
.L_x_2081:
[----:B------:R-:W-:Y:S05]  /*6cb0*/  BSYNC.RECONVERGENT B1 ;  /* 0x0000000000017941 */ /* 0x000fea0003800200 */
.L_x_2080:
        /* <DEDUP_REMOVED lines=8> */
[----:B-1----:R-:W-:-:S04]  /*6d40*/  FMUL.FTZ R7, R5, R46 ;  /* 0x0000002e05077220 */ /* 0x002fc80000410000 */
[----:B-----5:R-:W-:Y:S01]  /*6d50*/  FFMA.FTZ R7, R28, R7, R30 ;  /* 0x000000071c077223 */ /* 0x020fe2000001001e */
[----:B------:R-:W-:Y:S02]  /*6d60*/  IMAD R9, R10, UR8, RZ ;  /* 0x000000080a097c24 */ /* 0x000fe4000f8e02ff */
[----:B------:R-:W-:Y:S01]  /*6d70*/  FMUL.FTZ R10, R69, R46 ;  /* 0x0000002e450a7220 */ /* 0x000fe20000410000 */
[----:B------:R-:W-:-:S04]  /*6d80*/  IMAD.WIDE.U32 R4, R8, UR8, R2 ;  /* 0x0000000808047c25 */ /* 0x000fc8000f8e0002 */
[----:B------:R-:W-:Y:S01]  /*6d90*/  FFMA.FTZ R10, R29, R10, R31 ;  /* 0x0000000a1d0a7223 */ /* 0x000fe2000001001f */
[----:B------:R-:W-:Y:S01]  /*6da0*/  IMAD R9, R8, UR9, R9 ;  /* 0x0000000908097c24 */ /* 0x000fe2000f8e0209 */
[----:B0-----:R-:W-:-:S04]  /*6db0*/  LEA R2, P1, R4, UR10, 0x1 ;  /* 0x0000000a04027c11 */ /* 0x001fc8000f8208ff */
[----:B------:R-:W-:Y:S02]  /*6dc0*/  IADD3 R9, PT, PT, R5, R9, RZ ;  /* 0x0000000905097210 */ /* 0x000fe40007ffe0ff */
[----:B------:R-:W-:Y:S02]  /*6dd0*/  F2FP.BF16.F32.PACK_AB R5, R10, R7 ;  /* 0x000000070a05723e */ /* 0x000fe400000010ff */
[----:B------:R-:W-:-:S05]  /*6de0*/  LEA.HI.X R3, R4, UR11, R9, 0x1, P1 ;  /* 0x0000000b04037c11 */ /* 0x000fca00088f0c09 */
[----:B------:R0:W-:Y:S02]  /*6df0*/  STG.E desc[UR6][R2.64], R5 ;  /* 0x0000000502007986 */ /* 0x0001e4000c101906 */
.L_x_2083:
[----:B------:R-:W-:Y:S05]  /*6e00*/  BSYNC.RECONVERGENT B1 ;  /* 0x0000000000017941 */ /* 0x000fea0003800200 */
.L_x_2082:
[----:B------:R-:W-:Y:S01]  /*6e10*/  ISETP.GE.U32.AND P5, PT, R98, UR4, PT ;  /* 0x0000000462007c0c */ /* 0x000fe2000bfa6070 */
[----:B------:R-:W-:Y:S01]  /*6e20*/  BSSY.RECONVERGENT B1, `(.L_x_2084) ;  /* 0x0000023000017945 */ /* 0x000fe20003800200 */
[----:B------:R-:W-:Y:S02]  /*6e30*/  IADD3 R45, PT, PT, R45, 0x1f0, RZ ;  /* 0x000001f02d2d7810 */ /* 0x000fe40007ffe0ff */
[----:B------:R-:W-:Y:S02]  /*6e40*/  ISETP.GE.AND.EX P5, PT, R91, UR5, PT, P5 ;  /* 0x000000055b007c0c */ /* 0x000fe4000bfa6350 */
[----:B------:R-:W-:Y:S02]  /*6e50*/  ISETP.GE.U32.AND P2, PT, R96, UR4, PT ;  /* 0x0000000460007c0c */ /* 0x000fe4000bf46070 */
[----:B------:R-:W-:Y:S02]  /*6e60*/  ISETP.GE.U32.AND P1, PT, R6, UR4, PT ;  /* 0x0000000406007c0c */ /* 0x000fe4000bf26070 */
[----:B------:R-:W-:-:S02]  /*6e70*/  ISETP.GE.U32.AND P6, PT, R0, UR4, PT ;  /* 0x0000000400007c0c */ /* 0x000fc4000bfc6070 */
[----:B------:R-:W-:Y:S02]  /*6e80*/  ISETP.GE.U32.AND P3, PT, R94, UR4, PT ;  /* 0x000000045e007c0c */ /* 0x000fe4000bf66070 */
[----:B------:R-:W-:Y:S02]  /*6e90*/  ISETP.GE.U32.AND P4, PT, R45, UR4, PT ;  /* 0x000000042d007c0c */ /* 0x000fe4000bf86070 */
[----:B------:R-:W-:Y:S02]  /*6ea0*/  SHF.R.S32.HI R11, RZ, 0x1f, R6 ;  /* 0x0000001fff0b7819 */ /* 0x000fe40000011406 */
[----:B------:R-:W-:Y:S02]  /*6eb0*/  SHF.R.S32.HI R12, RZ, 0x1f, R0 ;  /* 0x0000001fff0c7819 */ /* 0x000fe40000011400 */
[----:B0-----:R-:W-:Y:S02]  /*6ec0*/  SHF.R.S32.HI R2, RZ, 0x1f, R45 ;  /* 0x0000001fff027819 */ /* 0x001fe4000001142d */
[----:B------:R-:W-:-:S02]  /*6ed0*/  ISETP.GE.AND.EX P2, PT, R89, UR5, PT, P2 ;  /* 0x0000000559007c0c */ /* 0x000fc4000bf46320 */
[----:B------:R-:W-:Y:S02]  /*6ee0*/  ISETP.GE.AND.EX P1, PT, R11, UR5, PT, P1 ;  /* 0x000000050b007c0c */ /* 0x000fe4000bf26310 */
[----:B------:R-:W-:Y:S02]  /*6ef0*/  ISETP.GE.AND.EX P6, PT, R12, UR5, PT, P6 ;  /* 0x000000050c007c0c */ /* 0x000fe4000bfc6360 */
[----:B------:R-:W-:Y:S02]  /*6f00*/  ISETP.GE.AND.EX P3, PT, R87, UR5, PT, P3 ;  /* 0x0000000557007c0c */ /* 0x000fe4000bf66330 */
[----:B------:R-:W-:Y:S01]  /*6f10*/  ISETP.GE.AND.EX P4, PT, R2, UR5, PT, P4 ;  /* 0x0000000502007c0c */ /* 0x000fe2000bf86340 */
[----:B------:R-:W-:-:S12]  /*6f20*/  @P5 BRA `(.L_x_2085) ;  /* 0x0000000000485947 */ /* 0x000fd80003800000 */
[----:B------:R-:W0:Y:S01]  /*6f30*/  LDCU.64 UR8, c[0x0][0x3e0] ;  /* 0x00007c00ff0877ac */ /* 0x000e220008000a00 */
[----:B--234-:R-:W-:Y:S01]  /*6f40*/  MOV R4, R114 ;  /* 0x0000007200047202 */ /* 0x01cfe20000000f00 */
        /* <DEDUP_REMOVED lines=8> */
[----:B0-----:R-:W-:-:S04]  /*6fd0*/  IMAD R7, R91, UR8, RZ ;  /* 0x000000085b077c24 */ /* 0x001fc8000f8e02ff */
[----:B------:R-:W-:Y:S01]  /*6fe0*/  F2FP.BF16.F32.PACK_AB R3, R10, R3 ;  /* 0x000000030a03723e */ /* 0x000fe200000010ff */
[----:B------:R-:W-:-:S04]  /*6ff0*/  IMAD.WIDE.U32 R8, R98, UR8, R4 ;  /* 0x0000000862087c25 */ /* 0x000fc8000f8e0004 */
[----:B------:R-:W-:Y:S01]  /*7000*/  IMAD R7, R98, UR9, R7 ;  /* 0x0000000962077c24 */ /* 0x000fe2000f8e0207 */
[----:B--2---:R-:W-:-:S04]  /*7010*/  LEA R4, P5, R8, UR10, 0x1 ;  /* 0x0000000a08047c11 */ /* 0x004fc8000f8a08ff */
[----:B------:R-:W-:-:S04]  /*7020*/  IADD3 R7, PT, PT, R9, R7, RZ ;  /* 0x0000000709077210 */ /* 0x000fc80007ffe0ff */
[----:B------:R-:W-:-:S05]  /*7030*/  LEA.HI.X R5, R8, UR11, R7, 0x1, P5 ;  /* 0x0000000b08057c11 */ /* 0x000fca000a8f0c07 */
[----:B------:R0:W-:Y:S02]  /*7040*/  STG.E desc[UR6][R4.64], R3 ;  /* 0x0000000304007986 */ /* 0x0001e4000c101906 */
.L_x_2085:
[----:B------:R-:W-:Y:S05]  /*7050*/  BSYNC.RECONVERGENT B1 ;  /* 0x0000000000017941 */ /* 0x000fea0003800200 */
.L_x_2084:
[----:B------:R-:W-:Y:S04]  /*7060*/  BSSY.RECONVERGENT B1, `(.L_x_2086) ;  /* 0x0000014000017945 */ /* 0x000fe80003800200 */
[----:B------:R-:W-:Y:S05]  /*7070*/  @P2 BRA `(.L_x_2087) ;  /* 0x0000000000482947 */ /* 0x000fea0003800000 */
[----:B------:R-:W1:Y:S01]  /*7080*/  LDCU.64 UR8, c[0x0][0x3e0] ;  /* 0x00007c00ff0877ac */ /* 0x000e620008000a00 */
[----:B0-234-:R-:W-:Y:S01]  /*7090*/  MOV R4, R114 ;  /* 0x0000007200047202 */ /* 0x01dfe20000000f00 */
[--C-:B------:R-:W-:Y:S01]  /*70a0*/  FADD.FTZ R73, R73, -R38.reuse ;  /* 0x8000002649497221 */ /* 0x100fe20000010000 */
[----:B------:R-:W-:Y:S01]  /*70b0*/  MOV R5, R117 ;  /* 0x0000007500057202 */ /* 0x000fe20000000f00 */
[----:B------:R-:W0:Y:S01]  /*70c0*/  LDCU.64 UR10, c[0x0][0x380] ;  /* 0x00007000ff0a77ac */ /* 0x000e220008000a00 */
[----:B------:R-:W-:Y:S01]  /*70d0*/  FADD.FTZ R3, R70, -R38 ;  /* 0x8000002646037221 */ /* 0x000fe20000010000 */
[----:B-1----:R-:W-:-:S03]  /*70e0*/  FMUL.FTZ R73, R73, R46 ;  /* 0x0000002e49497220 */ /* 0x002fc60000410000 */
[----:B------:R-:W-:Y:S01]  /*70f0*/  FMUL.FTZ R10, R3, R46 ;  /* 0x0000002e030a7220 */ /* 0x000fe20000410000 */
[----:B-----5:R-:W-:-:S03]  /*7100*/  FFMA.FTZ R3, R28, R73, R30 ;  /* 0x000000491c037223 */ /* 0x020fc6000001001e */
[----:B------:R-:W-:Y:S01]  /*7110*/  FFMA.FTZ R10, R29, R10, R31 ;  /* 0x0000000a1d0a7223 */ /* 0x000fe2000001001f */
[----:B------:R-:W-:-:S04]  /*7120*/  IMAD R7, R89, UR8, RZ ;  /* 0x0000000859077c24 */ /* 0x000fc8000f8e02ff */
[----:B------:R-:W-:Y:S01]  /*7130*/  F2FP.BF16.F32.PACK_AB R3, R10, R3 ;  /* 0x000000030a03723e */ /* 0x000fe200000010ff */
[----:B------:R-:W-:-:S04]  /*7140*/  IMAD.WIDE.U32 R8, R96, UR8, R4 ;  /* 0x0000000860087c25 */ /* 0x000fc8000f8e0004 */
[----:B------:R-:W-:Y:S01]  /*7150*/  IMAD R7, R96, UR9, R7 ;  /* 0x0000000960077c24 */ /* 0x000fe2000f8e0207 */
[----:B0-----:R-:W-:-:S04]  /*7160*/  LEA R4, P2, R8, UR10, 0x1 ;  /* 0x0000000a08047c11 */ /* 0x001fc8000f8408ff */
[----:B------:R-:W-:-:S04]  /*7170*/  IADD3 R7, PT, PT, R9, R7, RZ ;  /* 0x0000000709077210 */ /* 0x000fc80007ffe0ff */
[----:B------:R-:W-:-:S05]  /*7180*/  LEA.HI.X R5, R8, UR11, R7, 0x1, P2 ;  /* 0x0000000b08057c11 */ /* 0x000fca00090f0c07 */
[----:B------:R0:W-:Y:S02]  /*7190*/  STG.E desc[UR6][R4.64], R3 ;  /* 0x0000000304007986 */ /* 0x0001e4000c101906 */
.L_x_2087:
[----:B------:R-:W-:Y:S05]  /*71a0*/  BSYNC.RECONVERGENT B1 ;  /* 0x0000000000017941 */ /* 0x000fea0003800200 */
.L_x_2086:
        /* <DEDUP_REMOVED lines=20> */
.L_x_2089:
[----:B------:R-:W-:Y:S05]  /*72f0*/  BSYNC.RECONVERGENT B1 ;  /* 0x0000000000017941 */ /* 0x000fea0003800200 */
.L_x_2088:
        /* <DEDUP_REMOVED lines=20> */
.L_x_2091:
[----:B------:R-:W-:Y:S05]  /*7440*/  BSYNC.RECONVERGENT B1 ;  /* 0x0000000000017941 */ /* 0x000fea0003800200 */
.L_x_2090:
        /* <DEDUP_REMOVED lines=20> */
.L_x_2093:
[----:B------:R-:W-:Y:S05]  /*7590*/  BSYNC.RECONVERGENT B1 ;  /* 0x0000000000017941 */ /* 0x000fea0003800200 */
.L_x_2092:
[----:B------:R-:W-:Y:S05]  /*75a0*/  @P4 BRA `(.L_x_2094) ;  /* 0x00000044004c4947 */ /* 0x000fea0003800000 */
[----:B------:R-:W1:Y:S01]  /*75b0*/  LDCU.64 UR4, c[0x0][0x3e0] ;  /* 0x00007c00ff0477ac */ /* 0x000e620008000a00 */
[----:B------:R-:W-:Y:S01]  /*75c0*/  MOV R115, R117 ;  /* 0x0000007500737202 */ /* 0x000fe20000000f00 */
[--C-:B------:R-:W-:Y:S01]  /*75d0*/  FADD.FTZ R81, R81, -R38.reuse ;  /* 0x8000002651517221 */ /* 0x100fe20000010000 */
[----:B0-234-:R-:W-:Y:S01]  /*75e0*/  FADD.FTZ R3, R78, -R38 ;  /* 0x800000264e037221 */ /* 0x01dfe20000010000 */
[----:B------:R-:W0:Y:S02]  /*75f0*/  LDCU.64 UR8, c[0x0][0x380] ;  /* 0x00007000ff0877ac */ /* 0x000e240008000a00 */
[-C--:B-1----:R-:W-:Y:S01]  /*7600*/  FMUL.FTZ R81, R81, R46.reuse ;  /* 0x0000002e51517220 */ /* 0x082fe20000410000 */
[----:B------:R-:W-:-:S03]  /*7610*/  FMUL.FTZ R46, R3, R46 ;  /* 0x0000002e032e7220 */ /* 0x000fc60000410000 */
[----:B-----5:R-:W-:Y:S01]  /*7620*/  FFMA.FTZ R5, R28, R81, R30 ;  /* 0x000000511c057223 */ /* 0x020fe2000001001e */
[----:B------:R-:W-:-:S05]  /*7630*/  FFMA.FTZ R46, R29, R46, R31 ;  /* 0x0000002e1d2e7223 */ /* 0x000fca000001001f */
[----:B------:R-:W-:Y:S01]  /*7640*/  F2FP.BF16.F32.PACK_AB R5, R46, R5 ;  /* 0x000000052e05723e */ /* 0x000fe200000010ff */
[----:B------:R-:W-:Y:S02]  /*7650*/  IMAD R2, R2, UR4, RZ ;  /* 0x0000000402027c24 */ /* 0x000fe4000f8e02ff */
[----:B------:R-:W-:-:S04]  /*7660*/  IMAD.WIDE.U32 R114, R45, UR4, R114 ;  /* 0x000000042d727c25 */ /* 0x000fc8000f8e0072 */
[----:B------:R-:W-:Y:S01]  /*7670*/  IMAD R45, R45, UR5, R2 ;  /* 0x000000052d2d7c24 */ /* 0x000fe2000f8e0202 */
[----:B0-----:R-:W-:-:S04]  /*7680*/  LEA R2, P1, R114, UR8, 0x1 ;  /* 0x0000000872027c11 */ /* 0x001fc8000f8208ff */
[----:B------:R-:W-:-:S04]  /*7690*/  IADD3 R45, PT, PT, R115, R45, RZ ;  /* 0x0000002d732d7210 */ /* 0x000fc80007ffe0ff */
[----:B------:R-:W-:-:S05]  /*76a0*/  LEA.HI.X R3, R114, UR9, R45, 0x1, P1 ;  /* 0x0000000972037c11 */ /* 0x000fca00088f0c2d */
[----:B------:R0:W-:Y:S01]  /*76b0*/  STG.E desc[UR6][R2.64], R5 ;  /* 0x0000000502007986 */ /* 0x0001e2000c101906 */
[----:B------:R-:W-:Y:S05]  /*76c0*/  BRA `(.L_x_2094) ;  /* 0x0000004400047947 */ /* 0x000fea0003800000 */
.L_x_2031:
[----:B------:R-:W2:Y:S01]  /*76d0*/  LDCU.64 UR4, c[0x0][0x3e8] ;  /* 0x00007d00ff0477ac */ /* 0x000ea20008000a00 */
[----:B0-----:R-:W-:Y:S01]  /*76e0*/  SHF.R.S32.HI R34, RZ, 0x1f, R45 ;  /* 0x0000001fff227819 */ /* 0x001fe2000001142d */
[----:B------:R-:W-:Y:S01]  /*76f0*/  BSSY.RECONVERGENT B1, `(.L_x_2095) ;  /* 0x000002e000017945 */ /* 0x000fe20003800200 */
[C---:B------:R-:W-:Y:S02]  /*7700*/  IADD3 R119, PT, PT, R45.reuse, 0x10, RZ ;  /* 0x000000102d777810 */ /* 0x040fe40007ffe0ff */
[C---:B------:R-:W-:Y:S02]  /*7710*/  IADD3 R47, PT, PT, R45.reuse, 0x30, RZ ;  /* 0x000000302d2f7810 */ /* 0x040fe40007ffe0ff */
[----:B------:R-:W-:Y:S02]  /*7720*/  IADD3 R111, PT, PT, R45, 0x40, RZ ;  /* 0x000000402d6f7810 */ /* 0x000fe40007ffe0ff */
[----:B------:R-:W-:Y:S02]  /*7730*/  SHF.R.S32.HI R120, RZ, 0x1f, R119 ;  /* 0x0000001fff787819 */ /* 0x000fe40000011477 */
[----:B------:R-:W-:-:S02]  /*7740*/  SHF.R.S32.HI R113, RZ, 0x1f, R47 ;  /* 0x0000001fff717819 */ /* 0x000fc4000001142f */
[----:B------:R-:W-:Y:S02]  /*7750*/  SHF.R.S32.HI R118, RZ, 0x1f, R111 ;  /* 0x0000001fff767819 */ /* 0x000fe4000001146f */
[----:B--2---:R-:W-:Y:S02]  /*7760*/  ISETP.GE.U32.AND P5, PT, R45, UR4, PT ;  /* 0x000000042d007c0c */ /* 0x004fe4000bfa6070 */
[----:B------:R-:W-:Y:S02]  /*7770*/  ISETP.GE.U32.AND P1, PT, R119, UR4, PT ;  /* 0x0000000477007c0c */ /* 0x000fe4000bf26070 */
[----:B------:R-:W-:Y:S02]  /*7780*/  ISETP.GE.AND.EX P5, PT, R34, UR5, PT, P5 ;  /* 0x0000000522007c0c */ /* 0x000fe4000bfa6350 */
[----:B------:R-:W-:Y:S02]  /*7790*/  ISETP.GE.U32.AND P6, PT, R110, UR4, PT ;  /* 0x000000046e007c0c */ /* 0x000fe4000bfc6070 */
[----:B------:R-:W-:-:S02]  /*77a0*/  ISETP.GE.U32.AND P2, PT, R47, UR4, PT ;  /* 0x000000042f007c0c */ /* 0x000fc4000bf46070 */
[----:B------:R-:W-:Y:S02]  /*77b0*/  ISETP.GE.U32.AND P3, PT, R111, UR4, PT ;  /* 0x000000046f007c0c */ /* 0x000fe4000bf66070 */
[----:B------:R-:W-:Y:S02]  /*77c0*/  ISETP.GE.AND.EX P1, PT, R120, UR5, PT, P1 ;  /* 0x0000000578007c0c */ /* 0x000fe4000bf26310 */
[----:B------:R-:W-:Y:S02]  /*77d0*/  ISETP.GE.AND.EX P6, PT, R103, UR5, PT, P6 ;  /* 0x0000000567007c0c */ /* 0x000fe4000bfc6360 */
[----:B------:R-:W-:Y:S02]  /*77e0*/  ISETP.GE.AND.EX P2, PT, R113, UR5, PT, P2 ;  /* 0x0000000571007c0c */ /* 0x000fe4000bf46320 */
[----:B------:R-:W-:Y:S01]  /*77f0*/  ISETP.GE.AND.EX P3, PT, R118, UR5, PT, P3 ;  /* 0x0000000576007c0c */ /* 0x000fe2000bf66330 */
[----:B------:R-:W-:-:S12]  /*7800*/  @P5 BRA `(.L_x_2096) ;  /* 0x0000000000705947 */ /* 0x000fd80003800000 */
[--C-:B------:R-:W-:Y:S01]  /*7810*/  FADD.FTZ R85, R85, -R38.reuse ;  /* 0x8000002655557221 */ /* 0x100fe20000010000 */
[----:B------:R-:W-:Y:S01]  /*7820*/  FADD.FTZ R33, R82, -R38 ;  /* 0x8000002652217221 */ /* 0x000fe20000010000 */
[----:B------:R-:W0:Y:S02]  /*7830*/  LDCU.64 UR8, c[0x0][0x3e0] ;  /* 0x00007c00ff0877ac */ /* 0x000e240008000a00 */
        /* <DEDUP_REMOVED lines=8> */
[----:B0-----:R-:W-:Y:S01]  /*78c0*/  IMAD R122, R34, UR8, RZ ;  /* 0x00000008227a7c24 */ /* 0x001fe2000f8e02ff */
[----:B------:R-:W-:-:S03]  /*78d0*/  MOV R34, R114 ;  /* 0x0000007200227202 */ /* 0x000fc60000000f00 */
[----:B------:R-:W-:-:S03]  /*78e0*/  IMAD R123, R45, UR9, R122 ;  /* 0x000000092d7b7c24 */ /* 0x000fc6000f8e027a */
[----:B------:R-:W0:Y:S01]  /*78f0*/  MUFU.EX2 R121, R121 ;  /* 0x0000007900797308 */ /* 0x000e220000000800 */
[----:B--2---:R-:W-:Y:S01]  /*7900*/  FADD.FTZ R85, R35, 1 ;  /* 0x3f80000023557421 */ /* 0x004fe20000010000 */
[----:B------:R-:W-:-:S06]  /*7910*/  MOV R35, R117 ;  /* 0x0000007500237202 */ /* 0x000fcc0000000f00 */
[----:B------:R-:W2:Y:S01]  /*7920*/  MUFU.RCP R85, R85 ;  /* 0x0000005500557308 */ /* 0x000ea20000001000 */
[----:B------:R-:W-:-:S04]  /*7930*/  IMAD.WIDE.U32 R34, R45, UR8, R34 ;  /* 0x000000082d227c25 */ /* 0x000fc8000f8e0022 */
[----:B0-----:R-:W-:Y:S01]  /*7940*/  FADD.FTZ R82, R121, 1 ;  /* 0x3f80000079527421 */ /* 0x001fe20000010000 */
[----:B------:R-:W-:-:S05]  /*7950*/  IADD3 R123, PT, PT, R35, R123, RZ ;  /* 0x0000007b237b7210 */ /* 0x000fca0007ffe0ff */
[----:B------:R-:W0:Y:S01]  /*7960*/  MUFU.RCP R82, R82 ;  /* 0x0000005200527308 */ /* 0x000e220000001000 */
[----:B--2---:R-:W-:Y:S01]  /*7970*/  FMUL.FTZ R121, R32, R85 ;  /* 0x0000005520797220 */ /* 0x004fe20000410000 */
[----:B-1----:R-:W-:Y:S01]  /*7980*/  LEA R32, P5, R34, UR10, 0x1 ;  /* 0x0000000a22207c11 */ /* 0x002fe2000f8a08ff */
[----:B0-----:R-:W-:-:S03]  /*7990*/  FMUL.FTZ R122, R33, R82 ;  /* 0x00000052217a7220 */ /* 0x001fc60000410000 */
[----:B------:R-:W-:Y:S02]  /*79a0*/  LEA.HI.X R33, R34, UR11, R123, 0x1, P5 ;  /* 0x0000000b22217c11 */ /* 0x000fe4000a8f0c7b */
[----:B------:R-:W-:-:S05]  /*79b0*/  F2FP.BF16.F32.PACK_AB R121, R122, R121 ;  /* 0x000000797a79723e */ /* 0x000fca00000010ff */
[----:B------:R0:W-:Y:S02]  /*79c0*/  STG.E desc[UR6][R32.64], R121 ;  /* 0x0000007920007986 */ /* 0x0001e4000c101906 */
.L_x_2096:
[----:B------:R-:W-:Y:S05]  /*79d0*/  BSYNC.RECONVERGENT B1 ;  /* 0x0000000000017941 */ /* 0x000fea0003800200 */
.L_x_2095:
[----:B------:R-:W-:Y:S04]  /*79e0*/  BSSY.RECONVERGENT B1, `(.L_x_2097) ;  /* 0x000001e000017945 */ /* 0x000fe80003800200 */
[----:B------:R-:W-:Y:S05]  /*79f0*/  @P1 BRA `(.L_x_2098) ;  /* 0x0000000000701947 */ /* 0x000fea0003800000 */
[--C-:B------:R-:W-:Y:S01]  /*7a00*/  FADD.FTZ R83, R83, -R38.reuse ;  /* 0x8000002653537221 */ /* 0x100fe20000010000 */
[----:B------:R-:W-:Y:S01]  /*7a10*/  FADD.FTZ R35, R80, -R38 ;  /* 0x8000002650237221 */ /* 0x000fe20000010000 */
[----:B------:R-:W2:Y:S02]  /*7a20*/  LDCU.64 UR8, c[0x0][0x3e0] ;  /* 0x00007c00ff0877ac */ /* 0x000ea40008000a00 */
[-C--:B01----:R-:W-:Y:S01]  /*7a30*/  FMUL.FTZ R33, R83, R46.reuse ;  /* 0x0000002e53217220 */ /* 0x083fe20000410000 */
[----:B------:R-:W-:Y:S01]  /*7a40*/  FMUL.FTZ R32, R35, R46 ;  /* 0x0000002e23207220 */ /* 0x000fe20000410000 */
        /* <DEDUP_REMOVED lines=11> */
[----:B------:R-:W-:-:S06]  /*7b00*/  MOV R34, R114 ;  /* 0x0000007200227202 */ /* 0x000fcc0000000f00 */
[----:B------:R-:W1:Y:S01]  /*7b10*/  MUFU.RCP R80, R80 ;  /* 0x0000005000507308 */ /* 0x000e620000001000 */
[----:B------:R-:W-:-:S04]  /*7b20*/  IMAD.WIDE.U32 R34, R119, UR8, R34 ;  /* 0x0000000877227c25 */ /* 0x000fc8000f8e0022 */
[----:B--2---:R-:W-:Y:S01]  /*7b30*/  FADD.FTZ R83, R82, 1 ;  /* 0x3f80000052537421 */ /* 0x004fe20000010000 */
[----:B------:R-:W-:-:S05]  /*7b40*/  IADD3 R121, PT, PT, R35, R121, RZ ;  /* 0x0000007923797210 */ /* 0x000fca0007ffe0ff */
[----:B------:R-:W2:Y:S01]  /*7b50*/  MUFU.RCP R83, R83 ;  /* 0x0000005300537308 */ /* 0x000ea20000001000 */
[----:B-1----:R-:W-:Y:S01]  /*7b60*/  FMUL.FTZ R82, R33, R80 ;  /* 0x0000005021527220 */ /* 0x002fe20000410000 */
[----:B--2---:R-:W-:Y:S01]  /*7b70*/  FMUL.FTZ R85, R32, R83 ;  /* 0x0000005320557220 */ /* 0x004fe20000410000 */
[----:B0-----:R-:W-:-:S04]  /*7b80*/  LEA R32, P1, R34, UR10, 0x1 ;  /* 0x0000000a22207c11 */ /* 0x001fc8000f8208ff */
[----:B------:R-:W-:Y:S02]  /*7b90*/  LEA.HI.X R33, R34, UR11, R121, 0x1, P1 ;  /* 0x0000000b22217c11 */ /* 0x000fe400088f0c79 */
[----:B------:R-:W-:-:S05]  /*7ba0*/  F2FP.BF16.F32.PACK_AB R85, R85, R82 ;  /* 0x000000525555723e */ /* 0x000fca00000010ff */
[----:B------:R2:W-:Y:S02]  /*7bb0*/  STG.E desc[UR6][R32.64], R85 ;  /* 0x0000005520007986 */ /* 0x0005e4000c101906 */
.L_x_2098:
[----:B------:R-:W-:Y:S05]  /*7bc0*/  BSYNC.RECONVERGENT B1 ;  /* 0x0000000000017941 */ /* 0x000fea0003800200 */
.L_x_2097:
[----:B------:R-:W-:Y:S01]  /*7bd0*/  BSSY.RECONVERGENT B1, `(.L_x_2099) ;  /* 0x0000020000017945 */ /* 0x000fe20003800200 */
[C---:B------:R-:W-:Y:S02]  /*7be0*/  IADD3 R80, PT, PT, R45.reuse, 0x50, RZ ;  /* 0x000000502d507810 */ /* 0x040fe40007ffe0ff */
[----:B------:R-:W-:Y:S01]  /*7bf0*/  IADD3 R82, PT, PT, R45, 0x60, RZ ;  /* 0x000000602d527810 */ /* 0x000fe20007ffe0ff */
[----:B------:R-:W-:Y:S06]  /*7c00*/  @P6 BRA `(.L_x_2100) ;  /* 0x0000000000706947 */ /* 0x000fec0003800000 */
[--C-:B0-2---:R-:W-:Y:S01]  /*7c10*/  FADD.FTZ R33, R0, -R38.reuse ;  /* 0x8000002600217221 */ /* 0x105fe20000010000 */
[----:B------:R-:W-:Y:S01]  /*7c20*/  FADD.FTZ R3, R3, -R38 ;  /* 0x8000002603037221 */ /* 0x000fe20000010000 */
[----:B------:R-:W0:Y:S01]  /*7c30*/  LDCU.64 UR8, c[0x0][0x3e0] ;  /* 0x00007c00ff0877ac */ /* 0x000e220008000a00 */
[----:B------:R-:W-:Y:S01]  /*7c40*/  MOV R35, R117 ;  /* 0x0000007500237202 */ /* 0x000fe20000000f00 */
[-C--:B-1----:R-:W-:Y:S01]  /*7c50*/  FMUL.FTZ R33, R33, R46.reuse ;  /* 0x0000002e21217220 */ /* 0x082fe20000410000 */
[----:B------:R-:W-:Y:S01]  /*7c60*/  FMUL.FTZ R34, R3, R46 ;  /* 0x0000002e03227220 */ /* 0x000fe20000410000 */
[----:B------:R-:W1:Y:S02]  /*7c70*/  LDCU.64 UR10, c[0x0][0x380] ;  /* 0x00007000ff0a77ac */ /* 0x000e640008000a00 */
[----:B-----5:R-:W-:Y:S01]  /*7c80*/  FFMA.FTZ R0, R28, R33, R30 ;  /* 0x000000211c007223 */ /* 0x020fe2000001001e */
[----:B------:R-:W-:Y:S01]  /*7c90*/  FFMA.FTZ R3, R29, R34, R31 ;  /* 0x000000221d037223 */ /* 0x000fe2000001001f */
[----:B------:R-:W-:-:S02]  /*7ca0*/  MOV R34, R114 ;  /* 0x0000007200227202 */ /* 0x000fc40000000f00 */
[----:B------:R-:W-:Y:S01]  /*7cb0*/  FMUL.FTZ R32, R0, -1.4426950216293334961 ;  /* 0xbfb8aa3b00207820 */ /* 0x000fe20000410000 */
[----:B------:R-:W-:-:S05]  /*7cc0*/  FMUL.FTZ R83, R3, -1.4426950216293334961 ;  /* 0xbfb8aa3b03537820 */ /* 0x000fca0000410000 */
[----:B------:R-:W2:Y:S01]  /*7cd0*/  MUFU.EX2 R32, R32 ;  /* 0x0000002000207308 */ /* 0x000ea20000000800 */
[----:B0-----:R-:W-:Y:S02]  /*7ce0*/  IMAD R119, R103, UR8, RZ ;  /* 0x0000000867777c24 */ /* 0x001fe4000f8e02ff */
[----:B------:R-:W-:-:S05]  /*7cf0*/  IMAD.WIDE.U32 R34, R110, UR8, R34 ;  /* 0x000000086e227c25 */ /* 0x000fca000f8e0022 */
[----:B------:R-:W0:Y:S01]  /*7d00*/  MUFU.EX2 R83, R83 ;  /* 0x0000005300537308 */ /* 0x000e220000000800 */
[----:B------:R-:W-:-:S05]  /*7d10*/  IMAD R119, R110, UR9, R119 ;  /* 0x000000096e777c24 */ /* 0x000fca000f8e0277 */
[----:B------:R-:W-:Y:S01]  /*7d20*/  IADD3 R119, PT, PT, R35, R119, RZ ;  /* 0x0000007723777210 */ /* 0x000fe20007ffe0ff */
[----:B--2---:R-:W-:Y:S01]  /*7d30*/  FADD.FTZ R33, R32, 1 ;  /* 0x3f80000020217421 */ /* 0x004fe20000010000 */
[----:B-1----:R-:W-:-:S05]  /*7d40*/  LEA R32, P1, R34, UR10, 0x1 ;  /* 0x0000000a22207c11 */ /* 0x002fca000f8208ff */
[----:B------:R-:W1:Y:S01]  /*7d50*/  MUFU.RCP R33, R33 ;  /* 0x0000002100217308 */ /* 0x000e620000001000 */
[----:B0-----:R-:W-:-:S07]  /*7d60*/  FADD.FTZ R85, R83, 1 ;  /* 0x3f80000053557421 */ /* 0x001fce0000010000 */
[----:B------:R-:W0:Y:S01]  /*7d70*/  MUFU.RCP R120, R85 ;  /* 0x0000005500787308 */ /* 0x000e220000001000 */
[----:B-1----:R-:W-:Y:S01]  /*7d80*/  FMUL.FTZ R0, R0, R33 ;  /* 0x0000002100007220 */ /* 0x002fe20000410000 */
[----:B------:R-:W-:Y:S01]  /*7d90*/  LEA.HI.X R33, R34, UR11, R119, 0x1, P1 ;  /* 0x0000000b22217c11 */ /* 0x000fe200088f0c77 */
[----:B0-----:R-:W-:-:S05]  /*7da0*/  FMUL.FTZ R3, R3, R120 ;  /* 0x0000007803037220 */ /* 0x001fca0000410000 */
[----:B------:R-:W-:-:S05]  /*7db0*/  F2FP.BF16.F32.PACK_AB R3, R3, R0 ;  /* 0x000000000303723e */ /* 0x000fca00000010ff */
[----:B------:R3:W-:Y:S02]  /*7dc0*/  STG.E desc[UR6][R32.64], R3 ;  /* 0x0000000320007986 */ /* 0x0007e4000c101906 */
.L_x_2100:
[----:B------:R-:W-:Y:S05]  /*7dd0*/  BSYNC.RECONVERGENT B1 ;  /* 0x0000000000017941 */ /* 0x000fea0003800200 */
.L_x_2099:
[----:B------:R-:W-:Y:S04]  /*7de0*/  BSSY.RECONVERGENT B1, `(.L_x_2101) ;  /* 0x000001e000017945 */ /* 0x000fe80003800200 */
[----:B------:R-:W-:Y:S05]  /*7df0*/  @P2 BRA `(.L_x_2102) ;  /* 0x0000000000702947 */ /* 0x000fea0003800000 */
[--C-:B------:R-:W-:Y:S01]  /*7e00*/  FADD.FTZ R5, R5, -R38.reuse ;  /* 0x8000002605057221 */ /* 0x100fe20000010000 */
[----:B---3--:R-:W-:Y:S01]  /*7e10*/  FADD.FTZ R3, R2, -R38 ;  /* 0x8000002602037221 */ /* 0x008fe20000010000 */
[----:B------:R-:W3:Y:S02]  /*7e20*/  LDCU.64 UR8, c[0x0][0x3e0] ;  /* 0x00007c00ff0877ac */ /* 0x000ee40008000a00 */
[-C--:B-1----:R-:W-:Y:S01]  /*7e30*/  FMUL.FTZ R5, R5, R46.reuse ;  /* 0x0000002e05057220 */ /* 0x082fe20000410000 */
[----:B0-2---:R-:W-:Y:S01]  /*7e40*/  FMUL.FTZ R32, R3, R46 ;  /* 0x0000002e03207220 */ /* 0x005fe20000410000 */
[----:B------:R-:W0:Y:S01]  /*7e50*/  LDCU.64 UR10, c[0x0][0x380] ;  /* 0x00007000ff0a77ac */ /* 0x000e220008000a00 */
[----:B------:R-:W-:Y:S01]  /*7e60*/  MOV R3, R117 ;  /* 0x0000007500037202 */ /* 0x000fe20000000f00 */
[----:B-----5:R-:W-:Y:S01]  /*7e70*/  FFMA.FTZ R0, R28, R5, R30 ;  /* 0x000000051c007223 */ /* 0x020fe2000001001e */
[----:B------:R-:W-:-:S03]  /*7e80*/  FFMA.FTZ R35, R29, R32, R31 ;  /* 0x000000201d237223 */ /* 0x000fc6000001001f */
[----:B------:R-:W-:Y:S01]  /*7e90*/  FMUL.FTZ R2, R0, -1.4426950216293334961 ;  /* 0xbfb8aa3b00027820 */ /* 0x000fe20000410000 */
[----:B------:R-:W-:-:S05]  /*7ea0*/  FMUL.FTZ R32, R35, -1.4426950216293334961 ;  /* 0xbfb8aa3b23207820 */ /* 0x000fca0000410000 */
[----:B------:R-:W1:Y:S01]  /*7eb0*/  MUFU.EX2 R2, R2 ;  /* 0x0000000200027308 */ /* 0x000e620000000800 */
[----:B---3--:R-:W-:-:S07]  /*7ec0*/  IMAD R120, R113, UR8, RZ ;  /* 0x0000000871787c24 */ /* 0x008fce000f8e02ff */
[----:B------:R-:W2:Y:S01]  /*7ed0*/  MUFU.EX2 R32, R32 ;  /* 0x0000002000207308 */ /* 0x000ea20000000800 */
[----:B-1----:R-:W-:Y:S01]  /*7ee0*/  FADD.FTZ R5, R2, 1 ;  /* 0x3f80000002057421 */ /* 0x002fe20000010000 */
[----:B------:R-:W-:-:S06]  /*7ef0*/  MOV R2, R114 ;  /* 0x0000007200027202 */ /* 0x000fcc0000000f00 */
[----:B------:R-:W1:Y:S01]  /*7f00*/  MUFU.RCP R5, R5 ;  /* 0x0000000500057308 */ /* 0x000e620000001000 */
[----:B------:R-:W-:-:S04]  /*7f10*/  IMAD.WIDE.U32 R2, R47, UR8, R2 ;  /* 0x000000082f027c25 */ /* 0x000fc8000f8e0002 */
[----:B--2---:R-:W-:Y:S01]  /*7f20*/  FADD.FTZ R34, R32, 1 ;  /* 0x3f80000020227421 */ /* 0x004fe20000010000 */
[----:B------:R-:W-:Y:S01]  /*7f30*/  IMAD R47, R47, UR9, R120 ;  /* 0x000000092f2f7c24 */ /* 0x000fe2000f8e0278 */
[----:B0-----:R-:W-:-:S04]  /*7f40*/  LEA R32, P1, R2, UR10, 0x1 ;  /* 0x0000000a02207c11 */ /* 0x001fc8000f8208ff */
[----:B------:R-:W0:Y:S01]  /*7f50*/  MUFU.RCP R34, R34 ;  /* 0x0000002200227308 */ /* 0x000e220000001000 */
[----:B------:R-:W-:-:S04]  /*7f60*/  IADD3 R47, PT, PT, R3, R47, RZ ;  /* 0x0000002f032f7210 */ /* 0x000fc80007ffe0ff */
[----:B------:R-:W-:Y:S01]  /*7f70*/  LEA.HI.X R33, R2, UR11, R47, 0x1, P1 ;  /* 0x0000000b02217c11 */ /* 0x000fe200088f0c2f */
[----:B-1----:R-:W-:Y:S01]  /*7f80*/  FMUL.FTZ R0, R0, R5 ;  /* 0x0000000500007220 */ /* 0x002fe20000410000 */
[----:B0-----:R-:W-:-:S05]  /*7f90*/  FMUL.FTZ R35, R35, R34 ;  /* 0x0000002223237220 */ /* 0x001fca0000410000 */
[----:B------:R-:W-:-:S05]  /*7fa0*/  F2FP.BF16.F32.PACK_AB R35, R35, R0 ;  /* 0x000000002323723e */ /* 0x000fca00000010ff */
[----:B------:R4:W-:Y:S02]  /*7fb0*/  STG.E desc[UR6][R32.64], R35 ;  /* 0x0000002320007986 */ /* 0x0009e4000c101906 */
.L_x_2102:
[----:B------:R-:W-:Y:S05]  /*7fc0*/  BSYNC.RECONVERGENT B1 ;  /* 0x0000000000017941 */ /* 0x000fea0003800200 */
.L_x_2101:
[----:B------:R-:W-:Y:S04]  /*7fd0*/  BSSY.RECONVERGENT B1, `(.L_x_2103) ;  /* 0x000001e000017945 */ /* 0x000fe80003800200 */
[----:B------:R-:W-:Y:S05]  /*7fe0*/  @P3 BRA `(.L_x_2104) ;  /* 0x0000000000703947 */ /* 0x000fea0003800000 */
[--C-:B------:R-:W-:Y:S01]  /*7ff0*/  FADD.FTZ R7, R7, -R38.reuse ;  /* 0x8000002607077221 */ /* 0x100fe20000010000 */
[----:B---3--:R-:W-:Y:S01]  /*8000*/  FADD.FTZ R3, R4, -R38 ;  /* 0x8000002604037221 */ /* 0x008fe20000010000 */
[----:B------:R-:W3:Y:S02]  /*8010*/  LDCU.64 UR8, c[0x0][0x3e0] ;  /* 0x00007c00ff0877ac */ /* 0x000ee40008000a00 */
[-C--:B-1----:R-:W-:Y:S01]  /*8020*/  FMUL.FTZ R7, R7, R46.reuse ;  /* 0x0000002e07077220 */ /* 0x082fe20000410000 */
[----:B------:R-:W-:Y:S01]  /*8030*/  FMUL.FTZ R2, R3, R46 ;  /* 0x0000002e03027220 */ /* 0x000fe20000410000 */
[----:B------:R-:W1:Y:S01]  /*8040*/  LDCU.64 UR10, c[0x0][0x380] ;  /* 0x00007000ff0a77ac */ /* 0x000e620008000a00 */
[----:B------:R-:W-:Y:S01]  /*8050*/  MOV R3, R117 ;  /* 0x0000007500037202 */ /* 0x000fe20000000f00 */
[----:B-----5:R-:W-:Y:S01]  /*8060*/  FFMA.FTZ R34, R28, R7, R30 ;  /* 0x000000071c227223 */ /* 0x020fe2000001001e */
[----:B0-2-4-:R-:W-:Y:S01]  /*8070*/  FFMA.FTZ R33, R29, R2, R31 ;  /* 0x000000021d217223 */ /* 0x015fe2000001001f */
[----:B------:R-:W-:-:S02]  /*8080*/  MOV R2, R114 ;  /* 0x0000007200027202 */ /* 0x000fc40000000f00 */
[----:B------:R-:W-:Y:S01]  /*8090*/  FMUL.FTZ R0, R34, -1.4426950216293334961 ;  /* 0xbfb8aa3b22007820 */ /* 0x000fe20000410000 */
[----:B------:R-:W-:-:S05]  /*80a0*/  FMUL.FTZ R4, R33, -1.4426950216293334961 ;  /* 0xbfb8aa3b21047820 */ /* 0x000fca0000410000 */
[----:B------:R-:W0:Y:S01]  /*80b0*/  MUFU.EX2 R0, R0 ;  /* 0x0000000000007308 */ /* 0x000e220000000800 */
[----:B---3--:R-:W-:Y:S02]  /*80c0*/  IMAD R118, R118, UR8, RZ ;  /* 0x0000000876767c24 */ /* 0x008fe4000f8e02ff */
[----:B------:R-:W-:-:S05]  /*80d0*/  IMAD.WIDE.U32 R2, R111, UR8, R2 ;  /* 0x000000086f027c25 */ /* 0x000fca000f8e0002 */
[----:B------:R-:W2:Y:S01]  /*80e0*/  MUFU.EX2 R4, R4 ;  /* 0x0000000400047308 */ /* 0x000ea20000000800 */
[----:B------:R-:W-:-:S05]  /*80f0*/  IMAD R111, R111, UR9, R118 ;  /* 0x000000096f6f7c24 */ /* 0x000fca000f8e0276 */
[----:B------:R-:W-:Y:S01]  /*8100*/  IADD3 R111, PT, PT, R3, R111, RZ ;  /* 0x0000006f036f7210 */ /* 0x000fe20007ffe0ff */
[----:B0-----:R-:W-:-:S06]  /*8110*/  FADD.FTZ R7, R0, 1 ;  /* 0x3f80000000077421 */ /* 0x001fcc0000010000 */
[----:B------:R-:W0:Y:S01]  /*8120*/  MUFU.RCP R7, R7 ;  /* 0x0000000700077308 */ /* 0x000e220000001000 */
[----:B--2---:R-:W-:Y:S01]  /*8130*/  FADD.FTZ R32, R4, 1 ;  /* 0x3f80000004207421 */ /* 0x004fe20000010000 */
[----:B-1----:R-:W-:-:S04]  /*8140*/  LEA R4, P1, R2, UR10, 0x1 ;  /* 0x0000000a02047c11 */ /* 0x002fc8000f8208ff */
[----:B------:R-:W-:Y:S02]  /*8150*/  LEA.HI.X R5, R2, UR11, R111, 0x1, P1 ;  /* 0x0000000b02057c11 */ /* 0x000fe400088f0c6f */
[----:B------:R-:W1:Y:S01]  /*8160*/  MUFU.RCP R32, R32 ;  /* 0x0000002000207308 */ /* 0x000e620000001000 */
[----:B0-----:R-:W-:Y:S01]  /*8170*/  FMUL.FTZ R0, R34, R7 ;  /* 0x0000000722007220 */ /* 0x001fe20000410000 */
[----:B-1----:R-:W-:-:S05]  /*8180*/  FMUL.FTZ R33, R33, R32 ;  /* 0x0000002021217220 */ /* 0x002fca0000410000 */
[----:B------:R-:W-:-:S05]  /*8190*/  F2FP.BF16.F32.PACK_AB R33, R33, R0 ;  /* 0x000000002121723e */ /* 0x000fca00000010ff */
[----:B------:R0:W-:Y:S02]  /*81a0*/  STG.E desc[UR6][R4.64], R33 ;  /* 0x0000002104007986 */ /* 0x0001e4000c101906 */
.L_x_2104:
[----:B------:R-:W-:Y:S05]  /*81b0*/  BSYNC.RECONVERGENT B1 ;  /* 0x0000000000017941 */ /* 0x000fea0003800200 */
.L_x_2103:
[----:B------:R-:W-:Y:S01]  /*81c0*/  ISETP.GE.U32.AND P5, PT, R80, UR4, PT ;  /* 0x0000000450007c0c */ /* 0x000fe2000bfa6070 */
[----:B------:R-:W-:Y:S01]  /*81d0*/  BSSY.RECONVERGENT B1, `(.L_x_2105) ;  /* 0x000002d000017945 */ /* 0x000fe20003800200 */
[----:B---3--:R-:W-:Y:S02]  /*81e0*/  SHF.R.S32.HI R3, RZ, 0x1f, R80 ;  /* 0x0000001fff037819 */ /* 0x008fe40000011450 */
[----:B------:R-:W-:Y:S02]  /*81f0*/  IADD3 R0, PT, PT, R45, 0x90, RZ ;  /* 0x000000902d007810 */ /* 0x000fe40007ffe0ff */
[----:B------:R-:W-:Y:S02]  /*8200*/  ISETP.GE.AND.EX P5, PT, R3, UR5, PT, P5 ;  /* 0x0000000503007c0c */ /* 0x000fe4000bfa6350 */
[----:B------:R-:W-:Y:S02]  /*8210*/  ISETP.GE.U32.AND P1, PT, R82, UR4, PT ;  /* 0x0000000452007c0c */ /* 0x000fe4000bf26070 */
[----:B------:R-:W-:-:S02]  /*8220*/  ISETP.GE.U32.AND P6, PT, R43, UR4, PT ;  /* 0x000000042b007c0c */ /* 0x000fc4000bfc6070 */
[----:B------:R-:W-:Y:S02]  /*8230*/  ISETP.GE.U32.AND P2, PT, R42, UR4, PT ;  /* 0x000000042a007c0c */ /* 0x000fe4000bf46070 */
[----:B------:R-:W-:Y:S02]  /*8240*/  SHF.R.S32.HI R34, RZ, 0x1f, R82 ;  /* 0x0000001fff227819 */ /* 0x000fe40000011452 */
[----:B------:R-:W-:Y:S02]  /*8250*/  ISETP.GE.U32.AND P3, PT, R0, UR4, PT ;  /* 0x0000000400007c0c */ /* 0x000fe4000bf66070 */
[----:B------:R-:W-:Y:S02]  /*8260*/  SHF.R.S32.HI R7, RZ, 0x1f, R0 ;  /* 0x0000001fff077819 */ /* 0x000fe40000011400 */
[----:B------:R-:W-:Y:S02]  /*8270*/  ISETP.GE.AND.EX P1, PT, R34, UR5, PT, P1 ;  /* 0x0000000522007c0c */ /* 0x000fe4000bf26310 */
[----:B------:R-:W-:-:S02]  /*8280*/  ISETP.GE.AND.EX P6, PT, R39, UR5, PT, P6 ;  /* 0x0000000527007c0c */ /* 0x000fc4000bfc6360 */
[----:B------:R-:W-:Y:S02]  /*8290*/  ISETP.GE.AND.EX P2, PT, R37, UR5, PT, P2 ;  /* 0x0000000525007c0c */ /* 0x000fe4000bf46320 */
[----:B------:R-:W-:Y:S02]  /*82a0*/  ISETP.GE.AND.EX P3, PT, R7, UR5, PT, P3 ;  /* 0x0000000507007c0c */ /* 0x000fe4000bf66330 */
[C---:B0-2-4-:R-:W-:Y:S02]  /*82b0*/  IADD3 R32, PT, PT, R45.reuse, 0xa0, RZ ;  /* 0x000000a02d207810 */ /* 0x055fe40007ffe0ff */
[----:B------:R-:W-:Y:S01]  /*82c0*/  IADD3 R33, PT, PT, R45, 0xb0, RZ ;  /* 0x000000b02d217810 */ /* 0x000fe20007ffe0ff */
[----:B------:R-:W-:Y:S08]  /*82d0*/  @P5 BRA `(.L_x_2106) ;  /* 0x0000000000705947 */ /* 0x000ff00003800000 */
        /* <DEDUP_REMOVED lines=20> */
[----:B-1----:R-:W-:-:S05]  /*8420*/  LEA R4, P5, R2, UR10, 0x1 ;  /* 0x0000000a02047c11 */ /* 0x002fca000f8a08ff */
[----:B------:R-:W0:Y:S01]  /*8430*/  MUFU.RCP R35, R35 ;  /* 0x0000002300237308 */ /* 0x000e220000001000 */
[----:B------:R-:W-:-:S04]  /*8440*/  IADD3 R5, PT, PT, R3, R5, RZ ;  /* 0x0000000503057210 */ /* 0x000fc80007ffe0ff */
[----:B------:R-:W-:Y:S01]  /*8450*/  LEA.HI.X R5, R2, UR11, R5, 0x1, P5 ;  /* 0x0000000b02057c11 */ /* 0x000fe2000a8f0c05 */
[----:B--2---:R-:W-:Y:S01]  /*8460*/  FMUL.FTZ R9, R9, R6 ;  /* 0x0000000609097220 */ /* 0x004fe20000410000 */
[----:B0-----:R-:W-:-:S05]  /*8470*/  FMUL.FTZ R80, R118, R35 ;  /* 0x0000002376507220 */ /* 0x001fca0000410000 */
[----:B------:R-:W-:-:S05]  /*8480*/  F2FP.BF16.F32.PACK_AB R9, R80, R9 ;  /* 0x000000095009723e */ /* 0x000fca00000010ff */
[----:B------:R0:W-:Y:S02]  /*8490*/  STG.E desc[UR6][R4.64], R9 ;  /* 0x0000000904007986 */ /* 0x0001e4000c101906 */
.L_x_2106:
[----:B------:R-:W-:Y:S05]  /*84a0*/  BSYNC.RECONVERGENT B1 ;  /* 0x0000000000017941 */ /* 0x000fea0003800200 */
.L_x_2105:
[----:B------:R-:W-:Y:S04]  /*84b0*/  BSSY.RECONVERGENT B1, `(.L_x_2107) ;  /* 0x000001e000017945 */ /* 0x000fe80003800200 */
[----:B------:R-:W-:Y:S05]  /*84c0*/  @P1 BRA `(.L_x_2108) ;  /* 0x0000000000701947 */ /* 0x000fea0003800000 */
[--C-:B------:R-:W-:Y:S01]  /*84d0*/  FADD.FTZ R3, R8, -R38.reuse ;  /* 0x8000002608037221 */ /* 0x100fe20000010000 */
[----:B------:R-:W-:Y:S01]  /*84e0*/  FADD.FTZ R11, R11, -R38 ;  /* 0x800000260b0b7221 */ /* 0x000fe20000010000 */
[----:B------:R-:W2:Y:S02]  /*84f0*/  LDCU.64 UR8, c[0x0][0x3e0] ;  /* 0x00007c00ff0877ac */ /* 0x000ea40008000a00 */
[-C--:B-1----:R-:W-:Y:S01]  /*8500*/  FMUL.FTZ R3, R3, R46.reuse ;  /* 0x0000002e03037220 */ /* 0x082fe20000410000 */
[----:B0-----:R-:W-:Y:S01]  /*8510*/  FMUL.FTZ R4, R11, R46 ;  /* 0x0000002e0b047220 */ /* 0x001fe20000410000 */
[----:B------:R-:W0:Y:S02]  /*8520*/  LDCU.64 UR10, c[0x0][0x380] ;  /* 0x00007000ff0a77ac */ /* 0x000e240008000a00 */
[----:B-----5:R-:W-:Y:S01]  /*8530*/  FFMA.FTZ R5, R28, R3, R30 ;  /* 0x000000031c057223 */ /* 0x020fe2000001001e */
[----:B------:R-:W-:Y:S01]  /*8540*/  FFMA.FTZ R80, R29, R4, R31 ;  /* 0x000000041d507223 */ /* 0x000fe2000001001f */
[----:B------:R-:W-:-:S02]  /*8550*/  MOV R3, R117 ;  /* 0x0000007500037202 */ /* 0x000fc40000000f00 */
        /* <DEDUP_REMOVED lines=11> */
[----:B0-----:R-:W-:-:S05]  /*8610*/  LEA R4, P1, R2, UR10, 0x1 ;  /* 0x0000000a02047c11 */ /* 0x001fca000f8208ff */
[----:B------:R-:W0:Y:S01]  /*8620*/  MUFU.RCP R9, R9 ;  /* 0x0000000900097308 */ /* 0x000e220000001000 */
[----:B------:R-:W-:Y:S01]  /*8630*/  IADD3 R35, PT, PT, R3, R35, RZ ;  /* 0x0000002303237210 */ /* 0x000fe20007ffe0ff */
[----:B-1----:R-:W-:-:S03]  /*8640*/  FMUL.FTZ R8, R5, R6 ;  /* 0x0000000605087220 */ /* 0x002fc60000410000 */
[----:B------:R-:W-:Y:S01]  /*8650*/  LEA.HI.X R5, R2, UR11, R35, 0x1, P1 ;  /* 0x0000000b02057c11 */ /* 0x000fe200088f0c23 */
[----:B0-----:R-:W-:-:S05]  /*8660*/  FMUL.FTZ R11, R80, R9 ;  /* 0x00000009500b7220 */ /* 0x001fca0000410000 */
[----:B------:R-:W-:-:S05]  /*8670*/  F2FP.BF16.F32.PACK_AB R11, R11, R8 ;  /* 0x000000080b0b723e */ /* 0x000fca00000010ff */
[----:B------:R2:W-:Y:S02]  /*8680*/  STG.E desc[UR6][R4.64], R11 ;  /* 0x0000000b04007986 */ /* 0x0005e4000c101906 */
.L_x_2108:
[----:B------:R-:W-:Y:S05]  /*8690*/  BSYNC.RECONVERGENT B1 ;  /* 0x0000000000017941 */ /* 0x000fea0003800200 */
.L_x_2107:
[----:B------:R-:W-:Y:S04]  /*86a0*/  BSSY.RECONVERGENT B1, `(.L_x_2109) ;  /* 0x000001e000017945 */ /* 0x000fe80003800200 */
[----:B------:R-:W-:Y:S05]  /*86b0*/  @P6 BRA `(.L_x_2110) ;  /* 0x0000000000706947 */ /* 0x000fea0003800000 */
[--C-:B------:R-:W-:Y:S01]  /*86c0*/  FADD.FTZ R13, R13, -R38.reuse ;  /* 0x800000260d0d7221 */ /* 0x100fe20000010000 */
[----:B------:R-:W-:Y:S01]  /*86d0*/  FADD.FTZ R3, R10, -R38 ;  /* 0x800000260a037221 */ /* 0x000fe20000010000 */
        /* <DEDUP_REMOVED lines=26> */
.L_x_2110:
[----:B------:R-:W-:Y:S05]  /*8880*/  BSYNC.RECONVERGENT B1 ;  /* 0x0000000000017941 */ /* 0x000fea0003800200 */
.L_x_2109:
[----:B------:R-:W-:Y:S04]  /*8890*/  BSSY.RECONVERGENT B1, `(.L_x_2111) ;  /* 0x000001e000017945 */ /* 0x000fe80003800200 */
[----:B------:R-:W-:Y:S05]  /*88a0*/  @P2 BRA `(.L_x_2112) ;  /* 0x0000000000702947 */ /* 0x000fea0003800000 */
[--C-:B------:R-:W-:Y:S01]  /*88b0*/  FADD.FTZ R15, R15, -R38.reuse ;  /* 0x800000260f0f7221 */ /* 0x100fe20000010000 */
[----:B------:R-:W-:Y:S01]  /*88c0*/  FADD.FTZ R3, R12, -R38 ;  /* 0x800000260c037221 */ /* 0x000fe20000010000 */
[----:B------:R-:W4:Y:S02]  /*88d0*/  LDCU.64 UR8, c[0x0][0x3e0] ;  /* 0x00007c00ff0877ac */ /* 0x000f240008000a00 */
[-C--:B-1----:R-:W-:Y:S01]  /*88e0*/  FMUL.FTZ R15, R15, R46.reuse ;  /* 0x0000002e0f0f7220 */ /* 0x082fe20000410000 */
[----:B0-23--:R-:W-:Y:S01]  /*88f0*/  FMUL.FTZ R4, R3, R46 ;  /* 0x0000002e03047220 */ /* 0x00dfe20000410000 */
[----:B------:R-:W0:Y:S01]  /*8900*/  LDCU.64 UR10, c[0x0][0x380] ;  /* 0x00007000ff0a77ac */ /* 0x000e220008000a00 */
[----:B------:R-:W-:Y:S01]  /*8910*/  MOV R3, R117 ;  /* 0x0000007500037202 */ /* 0x000fe20000000f00 */
[----:B-----5:R-:W-:Y:S01]  /*8920*/  FFMA.FTZ R15, R28, R15, R30 ;  /* 0x0000000f1c0f7223 */ /* 0x020fe2000001001e */
[----:B------:R-:W-:-:S03]  /*8930*/  FFMA.FTZ R10, R29, R4, R31 ;  /* 0x000000041d0a7223 */ /* 0x000fc6000001001f */
[----:B------:R-:W-:Y:S01]  /*8940*/  FMUL.FTZ R2, R15, -1.4426950216293334961 ;  /* 0xbfb8aa3b0f027820 */ /* 0x000fe20000410000 */
[----:B------:R-:W-:-:S05]  /*8950*/  FMUL.FTZ R4, R10, -1.4426950216293334961 ;  /* 0xbfb8aa3b0a047820 */ /* 0x000fca0000410000 */
[----:B------:R-:W1:Y:S01]  /*8960*/  MUFU.EX2 R2, R2 ;  /* 0x0000000200027308 */ /* 0x000e620000000800 */
[----:B----4-:R-:W-:-:S04]  /*8970*/  IMAD R37, R37, UR8, RZ ;  /* 0x0000000825257c24 */ /* 0x010fc8000f8e02ff */
        /* <DEDUP_REMOVED lines=9> */
[----:B------:R-:W-:-:S04]  /*8a10*/  IADD3 R37, PT, PT, R3, R37, RZ ;  /* 0x0000002503257210 */ /* 0x000fc80007ffe0ff */
[----:B------:R-:W-:Y:S01]  /*8a20*/  LEA.HI.X R5, R2, UR11, R37, 0x1, P1 ;  /* 0x0000000b02057c11 */ /* 0x000fe200088f0c25 */
[----:B-1----:R-:W-:Y:S01]  /*8a30*/  FMUL.FTZ R8, R15, R6 ;  /* 0x000000060f087220 */ /* 0x002fe20000410000 */
[----:B0-----:R-:W-:-:S05]  /*8a40*/  FMUL.FTZ R11, R10, R9 ;  /* 0x000000090a0b7220 */ /* 0x001fca0000410000 */
[----:B------:R-:W-:-:S05]  /*8a50*/  F2FP.BF16.F32.PACK_AB R11, R11, R8 ;  /* 0x000000080b0b723e */ /* 0x000fca00000010ff */
[----:B------:R4:W-:Y:S02]  /*8a60*/  STG.E desc[UR6][R4.64], R11 ;  /* 0x0000000b04007986 */ /* 0x0009e4000c101906 */
.L_x_2112:
[----:B------:R-:W-:Y:S05]  /*8a70*/  BSYNC.RECONVERGENT B1 ;  /* 0x0000000000017941 */ /* 0x000fea0003800200 */
.L_x_2111:
[----:B------:R-:W-:Y:S04]  /*8a80*/  BSSY.RECONVERGENT B1, `(.L_x_2113) ;  /* 0x000001e000017945 */ /* 0x000fe80003800200 */
[----:B------:R-:W-:Y:S05]  /*8a90*/  @P3 BRA `(.L_x_2114) ;  /* 0x0000000000703947 */ /* 0x000fea0003800000 */
[--C-:B------:R-:W-:Y:S01]  /*8aa0*/  FADD.FTZ R17, R17, -R38.reuse ;  /* 0x8000002611117221 */ /* 0x100fe20000010000 */
[----:B------:R-:W-:Y:S01]  /*8ab0*/  FADD.FTZ R3, R14, -R38 ;  /* 0x800000260e037221 */ /* 0x000fe20000010000 */
[----:B------:R-:W0:Y:S02]  /*8ac0*/  LDCU.64 UR8, c[0x0][0x3e0] ;  /* 0x00007c00ff0877ac */ /* 0x000e240008000a00 */
[-C--:B-1----:R-:W-:Y:S01]  /*8ad0*/  FMUL.FTZ R17, R17, R46.reuse ;  /* 0x0000002e11117220 */ /* 0x082fe20000410000 */
[----:B0-234-:R-:W-:Y:S01]  /*8ae0*/  FMUL.FTZ R4, R3, R46 ;  /* 0x0000002e03047220 */ /* 0x01dfe20000410000 */
[----:B------:R-:W0:Y:S01]  /*8af0*/  LDCU.64 UR10, c[0x0][0x380] ;  /* 0x00007000ff0a77ac */ /* 0x000e220008000a00 */
[----:B------:R-:W-:Y:S01]  /*8b00*/  MOV R3, R117 ;  /* 0x0000007500037202 */ /* 0x000fe20000000f00 */
[----:B-----5:R-:W-:Y:S01]  /*8b10*/  FFMA.FTZ R17, R28, R17, R30 ;  /* 0x000000111c117223 */ /* 0x020fe2000001001e */
[----:B------:R-:W-:-:S03]  /*8b20*/  FFMA.FTZ R5, R29, R4, R31 ;  /* 0x000000041d057223 */ /* 0x000fc6000001001f */
[----:B------:R-:W-:Y:S01]  /*8b30*/  FMUL.FTZ R2, R17, -1.4426950216293334961 ;  /* 0xbfb8aa3b11027820 */ /* 0x000fe20000410000 */
[----:B------:R-:W-:-:S05]  /*8b40*/  FMUL.FTZ R4, R5, -1.4426950216293334961 ;  /* 0xbfb8aa3b05047820 */ /* 0x000fca0000410000 */
[----:B------:R-:W1:Y:S01]  /*8b50*/  MUFU.EX2 R2, R2 ;  /* 0x0000000200027308 */ /* 0x000e620000000800 */
[----:B------:R-:W-:-:S04]  /*8b60*/  IMAD R7, R7, UR8, RZ ;  /* 0x0000000807077c24 */ /* 0x000fc8000f8e02ff */
        /* <DEDUP_REMOVED lines=10> */
[----:B-1----:R-:W-:Y:S01]  /*8c10*/  FMUL.FTZ R0, R17, R6 ;  /* 0x0000000611007220 */ /* 0x002fe20000410000 */
[----:B0-----:R-:W-:Y:S02]  /*8c20*/  FMUL.FTZ R7, R5, R8 ;  /* 0x0000000805077220 */ /* 0x001fe40000410000 */
[----:B------:R-:W-:-:S03]  /*8c30*/  LEA.HI.X R5, R2, UR11, R9, 0x1, P1 ;  /* 0x0000000b02057c11 */ /* 0x000fc600088f0c09 */
[----:B------:R-:W-:-:S05]  /*8c40*/  F2FP.BF16.F32.PACK_AB R7, R7, R0 ;  /* 0x000000000707723e */ /* 0x000fca00000010ff */
[----:B------:R0:W-:Y:S02]  /*8c50*/  STG.E desc[UR6][R4.64], R7 ;  /* 0x0000000704007986 */ /* 0x0001e4000c101906 */
.L_x_2114:
[----:B------:R-:W-:Y:S05]  /*8c60*/  BSYNC.RECONVERGENT B1 ;  /* 0x0000000000017941 */ /* 0x000fea0003800200 */
.L_x_2113:
[----:B------:R-:W-:Y:S01]  /*8c70*/  ISETP.GE.U32.AND P3, PT, R32, UR4, PT ;  /* 0x0000000420007c0c */ /* 0x000fe2000bf66070 */
[----:B------:R-:W-:Y:S01]  /*8c80*/  BSSY.RECONVERGENT B1, `(.L_x_2115) ;  /* 0x000002e000017945 */ /* 0x000fe20003800200 */
[----:B------:R-:W-:Y:S02]  /*8c90*/  SHF.R.S32.HI R3, RZ, 0x1f, R32 ;  /* 0x0000001fff037819 */ /* 0x000fe40000011420 */
[----:B--234-:R-:W-:Y:S02]  /*8ca0*/  IADD3 R11, PT, PT, R45, 0xc0, RZ ;  /* 0x000000c02d0b7810 */ /* 0x01cfe40007ffe0ff */
[----:B------:R-:W-:Y:S02]  /*8cb0*/  ISETP.GE.AND.EX P3, PT, R3, UR5, PT, P3 ;  /* 0x0000000503007c0c */ /* 0x000fe4000bf66330 */
[C---:B0-----:R-:W-:Y:S02]  /*8cc0*/  IADD3 R7, PT, PT, R45.reuse, 0xd0, RZ ;  /* 0x000000d02d077810 */ /* 0x041fe40007ffe0ff */
[----:B------:R-:W-:-:S02]  /*8cd0*/  IADD3 R9, PT, PT, R45, 0xe0, RZ ;  /* 0x000000e02d097810 */ /* 0x000fc40007ffe0ff */
[----:B------:R-:W-:Y:S02]  /*8ce0*/  ISETP.GE.U32.AND P1, PT, R33, UR4, PT ;  /* 0x0000000421007c0c */ /* 0x000fe4000bf26070 */
[----:B------:R-:W-:Y:S02]  /*8cf0*/  ISETP.GE.U32.AND P5, PT, R11, UR4, PT ;  /* 0x000000040b007c0c */ /* 0x000fe4000bfa6070 */
[----:B------:R-:W-:Y:S02]  /*8d00*/  ISETP.GE.U32.AND P2, PT, R7, UR4, PT ;  /* 0x0000000407007c0c */ /* 0x000fe4000bf46070 */
[----:B------:R-:W-:Y:S02]  /*8d10*/  SHF.R.S32.HI R10, RZ, 0x1f, R33 ;  /* 0x0000001fff0a7819 */ /* 0x000fe40000011421 */
[----:B------:R-:W-:Y:S02]  /*8d20*/  SHF.R.S32.HI R8, RZ, 0x1f, R11 ;  /* 0x0000001fff087819 */ /* 0x000fe4000001140b */
[----:B------:R-:W-:-:S02]  /*8d30*/  SHF.R.S32.HI R6, RZ, 0x1f, R7 ;  /* 0x0000001fff067819 */ /* 0x000fc40000011407 */
[----:B------:R-:W-:Y:S02]  /*8d40*/  ISETP.GE.U32.AND P6, PT, R9, UR4, PT ;  /* 0x0000000409007c0c */ /* 0x000fe4000bfc6070 */
[----:B------:R-:W-:Y:S02]  /*8d50*/  ISETP.GE.AND.EX P1, PT, R10, UR5, PT, P1 ;  /* 0x000000050a007c0c */ /* 0x000fe4000bf26310 */
[----:B------:R-:W-:Y:S02]  /*8d60*/  ISETP.GE.AND.EX P5, PT, R8, UR5, PT, P5 ;  /* 0x0000000508007c0c */ /* 0x000fe4000bfa6350 */
[----:B------:R-:W-:Y:S02]  /*8d70*/  ISETP.GE.AND.EX P2, PT, R6, UR5, PT, P2 ;  /* 0x0000000506007c0c */ /* 0x000fe4000bf46320 */
[----:B------:R-:W-:Y:S01]  /*8d80*/  IADD3 R0, PT, PT, R45, 0x110, RZ ;  /* 0x000001102d007810 */ /* 0x000fe20007ffe0ff */
[----:B------:R-:W-:Y:S10]  /*8d90*/  @P3 BRA `(.L_x_2116) ;  /* 0x0000000000703947 */ /* 0x000ff40003800000 */
        /* <DEDUP_REMOVED lines=22> */
[----:B------:R-:W-:Y:S01]  /*8f00*/  IADD3 R17, PT, PT, R3, R17, RZ ;  /* 0x0000001103117210 */ /* 0x000fe20007ffe0ff */
[----:B--2---:R-:W-:-:S03]  /*8f10*/  FMUL.FTZ R13, R5, R12 ;  /* 0x0000000c050d7220 */ /* 0x004fc60000410000 */
[----:B------:R-:W-:Y:S01]  /*8f20*/  LEA.HI.X R5, R2, UR11, R17, 0x1, P3 ;  /* 0x0000000b02057c11 */ /* 0x000fe200098f0c11 */
[----:B0-----:R-:W-:-:S05]  /*8f30*/  FMUL.FTZ R16, R15, R14 ;  /* 0x0000000e0f107220 */ /* 0x001fca0000410000 */
[----:B------:R-:W-:-:S05]  /*8f40*/  F2FP.BF16.F32.PACK_AB R13, R16, R13 ;  /* 0x0000000d100d723e */ /* 0x000fca00000010ff */
[----:B------:R0:W-:Y:S02]  /*8f50*/  STG.E desc[UR6][R4.64], R13 ;  /* 0x0000000d04007986 */ /* 0x0001e4000c101906 */
.L_x_2116:
[----:B------:R-:W-:Y:S05]  /*8f60*/  BSYNC.RECONVERGENT B1 ;  /* 0x0000000000017941 */ /* 0x000fea0003800200 */
.L_x_2115:
[----:B------:R-:W-:Y:S04]  /*8f70*/  BSSY.RECONVERGENT B1, `(.L_x_2117) ;  /* 0x000001e000017945 */ /* 0x000fe80003800200 */
[----:B------:R-:W-:Y:S05]  /*8f80*/  @P1 BRA `(.L_x_2118) ;  /* 0x0000000000701947 */ /* 0x000fea0003800000 */
[--C-:B------:R-:W-:Y:S01]  /*8f90*/  FADD.FTZ R21, R21, -R38.reuse ;  /* 0x8000002615157221 */ /* 0x100fe20000010000 */
[----:B------:R-:W-:Y:S01]  /*8fa0*/  FADD.FTZ R3, R18, -R38 ;  /* 0x8000002612037221 */ /* 0x000fe20000010000 */
[----:B------:R-:W2:Y:S02]  /*8fb0*/  LDCU.64 UR8, c[0x0][0x3e0] ;  /* 0x00007c00ff0877ac */ /* 0x000ea40008000a00 */
[-C--:B-1----:R-:W-:Y:S01]  /*8fc0*/  FMUL.FTZ R21, R21, R46.reuse ;  /* 0x0000002e15157220 */ /* 0x082fe20000410000 */
[----:B0-----:R-:W-:Y:S01]  /*8fd0*/  FMUL.FTZ R4, R3, R46 ;  /* 0x0000002e03047220 */ /* 0x001fe20000410000 */
[----:B------:R-:W0:Y:S01]  /*8fe0*/  LDCU.64 UR10, c[0x0][0x380] ;  /* 0x00007000ff0a77ac */ /* 0x000e220008000a00 */
[----:B------:R-:W-:Y:S01]  /*8ff0*/  MOV R3, R117 ;  /* 0x0000007500037202 */ /* 0x000fe20000000f00 */
[----:B-----5:R-:W-:Y:S01]  /*9000*/  FFMA.FTZ R21, R28, R21, R30 ;  /* 0x000000151c157223 */ /* 0x020fe2000001001e */
[----:B------:R-:W-:-:S03]  /*9010*/  FFMA.FTZ R14, R29, R4, R31 ;  /* 0x000000041d0e7223 */ /* 0x000fc6000001001f */
[----:B------:R-:W-:Y:S01]  /*9020*/  FMUL.FTZ R2, R21, -1.4426950216293334961 ;  /* 0xbfb8aa3b15027820 */ /* 0x000fe20000410000 */
[----:B------:R-:W-:-:S05]  /*9030*/  FMUL.FTZ R4, R14, -1.4426950216293334961 ;  /* 0xbfb8aa3b0e047820 */ /* 0x000fca0000410000 */
[----:B------:R-:W1:Y:S01]  /*9040*/  MUFU.EX2 R2, R2 ;  /* 0x0000000200027308 */ /* 0x000e620000000800 */
[----:B--2---:R-:W-:-:S07]  /*9050*/  IMAD R10, R10, UR8, RZ ;  /* 0x000000080a0a7c24 */ /* 0x004fce000f8e02ff */
        /* <DEDUP_REMOVED lines=15> */
.L_x_2118:
[----:B------:R-:W-:Y:S05]  /*9150*/  BSYNC.RECONVERGENT B1 ;  /* 0x0000000000017941 */ /* 0x000fea0003800200 */
.L_x_2117:
[----:B------:R-:W-:Y:S04]  /*9160*/  BSSY.RECONVERGENT B1, `(.L_x_2119) ;  /* 0x000001e000017945 */ /* 0x000fe80003800200 */
[----:B------:R-:W-:Y:S05]  /*9170*/  @P5 BRA `(.L_x_2120) ;  /* 0x0000000000705947 */ /* 0x000fea0003800000 */
[--C-:B------:R-:W-:Y:S01]  /*9180*/  FADD.FTZ R23, R23, -R38.reuse ;  /* 0x8000002617177221 */ /* 0x100fe20000010000 */
[----:B------:R-:W-:Y:S01]  /*9190*/  FADD.FTZ R3, R20, -R38 ;  /* 0x8000002614037221 */ /* 0x000fe20000010000 */
[----:B------:R-:W3:Y:S01]  /*91a0*/  LDCU.64 UR8, c[0x0][0x3e0] ;  /* 0x00007c00ff0877ac */ /* 0x000ee20008000a00 */
[----:B0-2---:R-:W-:Y:S01]  /*91b0*/  MOV R5, R117 ;  /* 0x0000007500057202 */ /* 0x005fe20000000f00 */
[-C--:B-1----:R-:W-:Y:S01]  /*91c0*/  FMUL.FTZ R23, R23, R46.reuse ;  /* 0x0000002e17177220 */ /* 0x082fe20000410000 */
[----:B------:R-:W-:Y:S01]  /*91d0*/  FMUL.FTZ R4, R3, R46 ;  /* 0x0000002e03047220 */ /* 0x000fe20000410000 */
[----:B------:R-:W0:Y:S02]  /*91e0*/  LDCU.64 UR10, c[0x0][0x380] ;  /* 0x00007000ff0a77ac */ /* 0x000e240008000a00 */
[----:B-----5:R-:W-:Y:S01]  /*91f0*/  FFMA.FTZ R23, R28, R23, R30 ;  /* 0x000000171c177223 */ /* 0x020fe2000001001e */
[----:B------:R-:W-:Y:S01]  /*9200*/  FFMA.FTZ R13, R29, R4, R31 ;  /* 0x000000041d0d7223 */ /* 0x000fe2000001001f */
[----:B------:R-:W-:-:S02]  /*9210*/  MOV R4, R114 ;  /* 0x0000007200047202 */ /* 0x000fc40000000f00 */
[----:B------:R-:W-:Y:S01]  /*9220*/  FMUL.FTZ R2, R23, -1.4426950216293334961 ;  /* 0xbfb8aa3b17027820 */ /* 0x000fe20000410000 */
[----:B------:R-:W-:-:S05]  /*9230*/  FMUL.FTZ R3, R13, -1.4426950216293334961 ;  /* 0xbfb8aa3b0d037820 */ /* 0x000fca0000410000 */
[----:B------:R-:W1:Y:S01]  /*9240*/  MUFU.EX2 R2, R2 ;  /* 0x0000000200027308 */ /* 0x000e620000000800 */
[----:B---3--:R-:W-:Y:S02]  /*9250*/  IMAD R8, R8, UR8, RZ ;  /* 0x0000000808087c24 */ /* 0x008fe4000f8e02ff */
[----:B------:R-:W-:-:S05]  /*9260*/  IMAD.WIDE.U32 R4, R11, UR8, R4 ;  /* 0x000000080b047c25 */ /* 0x000fca000f8e0004 */
[----:B------:R-:W2:Y:S01]  /*9270*/  MUFU.EX2 R3, R3 ;  /* 0x0000000300037308 */ /* 0x000ea20000000800 */
[----:B------:R-:W-:-:S05]  /*9280*/  IMAD R15, R11, UR9, R8 ;  /* 0x000000090b0f7c24 */ /* 0x000fca000f8e0208 */
[----:B------:R-:W-:Y:S01]  /*9290*/  IADD3 R15, PT, PT, R5, R15, RZ ;  /* 0x0000000f050f7210 */ /* 0x000fe20007ffe0ff */
[----:B-1----:R-:W-:Y:S01]  /*92a0*/  FADD.FTZ R10, R2, 1 ;  /* 0x3f800000020a7421 */ /* 0x002fe20000010000 */
[----:B0-----:R-:W-:-:S05]  /*92b0*/  LEA R2, P1, R4, UR10, 0x1 ;  /* 0x0000000a04027c11 */ /* 0x001fca000f8208ff */
[----:B------:R-:W0:Y:S01]  /*92c0*/  MUFU.RCP R10, R10 ;  /* 0x0000000a000a7308 */ /* 0x000e220000001000 */
[----:B--2---:R-:W-:Y:S01]  /*92d0*/  FADD.FTZ R12, R3, 1 ;  /* 0x3f800000030c7421 */ /* 0x004fe20000010000 */
[----:B------:R-:W-:-:S06]  /*92e0*/  LEA.HI.X R3, R4, UR11, R15, 0x1, P1 ;  /* 0x0000000b04037c11 */ /* 0x000fcc00088f0c0f */
[----:B------:R-:W1:Y:S01]  /*92f0*/  MUFU.RCP R12, R12 ;  /* 0x0000000c000c7308 */ /* 0x000e620000001000 */
[----:B0-----:R-:W-:Y:S01]  /*9300*/  FMUL.FTZ R8, R23, R10 ;  /* 0x0000000a17087220 */ /* 0x001fe20000410000 */
[----:B-1----:R-:W-:-:S05]  /*9310*/  FMUL.FTZ R11, R13, R12 ;  /* 0x0000000c0d0b7220 */ /* 0x002fca0000410000 */
[----:B------:R-:W-:-:S05]  /*9320*/  F2FP.BF16.F32.PACK_AB R11, R11, R8 ;  /* 0x000000080b0b723e */ /* 0x000fca00000010ff */
[----:B------:R3:W-:Y:S02]  /*9330*/  STG.E desc[UR6][R2.64], R11 ;  /* 0x0000000b02007986 */ /* 0x0007e4000c101906 */
.L_x_2120:
[----:B------:R-:W-:Y:S05]  /*9340*/  BSYNC.RECONVERGENT B1 ;  /* 0x0000000000017941 */ /* 0x000fea0003800200 */
.L_x_2119:
[----:B------:R-:W-:Y:S04]  /*9350*/  BSSY.RECONVERGENT B1, `(.L_x_2121) ;  /* 0x000001e000017945 */ /* 0x000fe80003800200 */
[----:B------:R-:W-:Y:S05]  /*9360*/  @P2 BRA `(.L_x_2122) ;  /* 0x0000000000702947 */ /* 0x000fea0003800000 */
[--C-:B------:R-:W-:Y:S01]  /*9370*/  FADD.FTZ R25, R25, -R38.reuse ;  /* 0x8000002619197221 */ /* 0x100fe20000010000 */
[----:B---3--:R-:W-:Y:S01]  /*9380*/  FADD.FTZ R3, R22, -R38 ;  /* 0x8000002616037221 */ /* 0x008fe20000010000 */
        /* <DEDUP_REMOVED lines=26> */
.L_x_2122:
[----:B------:R-:W-:Y:S05]  /*9530*/  BSYNC.RECONVERGENT B1 ;  /* 0x0000000000017941 */ /* 0x000fea0003800200 */
.L_x_2121:
[----:B0-2---:R-:W-:Y:S01]  /*9540*/  SHF.R.S32.HI R4, RZ, 0x1f, R9 ;  /* 0x0000001fff047819 */ /* 0x005fe20000011409 */
[----:B------:R-:W-:Y:S01]  /*9550*/  BSSY.RECONVERGENT B1, `(.L_x_2123) ;  /* 0x000002a000017945 */ /* 0x000fe20003800200 */
[----:B------:R-:W-:Y:S02]  /*9560*/  ISETP.GE.U32.AND P1, PT, R106, UR4, PT ;  /* 0x000000046a007c0c */ /* 0x000fe4000bf26070 */
[----:B------:R-:W-:Y:S02]  /*9570*/  ISETP.GE.AND.EX P6, PT, R4, UR5, PT, P6 ;  /* 0x0000000504007c0c */ /* 0x000fe4000bfc6360 */
[----:B------:R-:W-:Y:S02]  /*9580*/  ISETP.GE.U32.AND P2, PT, R0, UR4, PT ;  /* 0x0000000400007c0c */ /* 0x000fe4000bf46070 */
[----:B------:R-:W-:Y:S02]  /*9590*/  ISETP.GE.U32.AND P3, PT, R104, UR4, PT ;  /* 0x0000000468007c0c */ /* 0x000fe4000bf66070 */
[----:B------:R-:W-:-:S02]  /*95a0*/  SHF.R.S32.HI R8, RZ, 0x1f, R0 ;  /* 0x0000001fff087819 */ /* 0x000fc40000011400 */
[----:B------:R-:W-:Y:S02]  /*95b0*/  ISETP.GE.U32.AND P5, PT, R102, UR4, PT ;  /* 0x0000000466007c0c */ /* 0x000fe4000bfa6070 */
[----:B------:R-:W-:Y:S02]  /*95c0*/  ISETP.GE.AND.EX P1, PT, R99, UR5, PT, P1 ;  /* 0x0000000563007c0c */ /* 0x000fe4000bf26310 */
[----:B------:R-:W-:Y:S02]  /*95d0*/  ISETP.GE.AND.EX P2, PT, R8, UR5, PT, P2 ;  /* 0x0000000508007c0c */ /* 0x000fe4000bf46320 */
[----:B------:R-:W-:Y:S02]  /*95e0*/  ISETP.GE.AND.EX P3, PT, R97, UR5, PT, P3 ;  /* 0x0000000561007c0c */ /* 0x000fe4000bf66330 */
[----:B------:R-:W-:Y:S02]  /*95f0*/  ISETP.GE.AND.EX P5, PT, R95, UR5, PT, P5 ;  /* 0x000000055f007c0c */ /* 0x000fe4000bfa6350 */
[----:B----4-:R-:W-:-:S02]  /*9600*/  IADD3 R7, PT, PT, R45, 0x140, RZ ;  /* 0x000001402d077810 */ /* 0x010fc40007ffe0ff */
[----:B------:R-:W-:Y:S01]  /*9610*/  IADD3 R6, PT, PT, R45, 0x150, RZ ;  /* 0x000001502d067810 */ /* 0x000fe20007ffe0ff */
[----:B------:R-:W-:Y:S08]  /*9620*/  @P6 BRA `(.L_x_2124) ;  /* 0x0000000000706947 */ /* 0x000ff00003800000 */
[--C-:B---3--:R-:W-:Y:S01]  /*9630*/  FADD.FTZ R3, R24, -R38.reuse ;  /* 0x8000002618037221 */ /* 0x108fe20000010000 */
[----:B------:R-:W-:Y:S01]  /*9640*/  FADD.FTZ R27, R27, -R38 ;  /* 0x800000261b1b7221 */ /* 0x000fe20000010000 */
[----:B------:R-:W0:Y:S01]  /*9650*/  LDCU.64 UR8, c[0x0][0x3e0] ;  /* 0x00007c00ff0877ac */ /* 0x000e220008000a00 */
        /* <DEDUP_REMOVED lines=13> */
[----:B------:R-:W-:-:S05]  /*9730*/  IMAD.WIDE.U32 R4, R9, UR8, R4 ;  /* 0x0000000809047c25 */ /* 0x000fca000f8e0004 */
[----:B------:R-:W-:Y:S01]  /*9740*/  IADD3 R15, PT, PT, R5, R15, RZ ;  /* 0x0000000f050f7210 */ /* 0x000fe20007ffe0ff */
[----:B--2---:R-:W-:Y:S01]  /*9750*/  FADD.FTZ R10, R2, 1 ;  /* 0x3f800000020a7421 */ /* 0x004fe20000010000 */
[----:B-1----:R-:W-:-:S05]  /*9760*/  LEA R2, P6, R4, UR10, 0x1 ;  /* 0x0000000a04027c11 */ /* 0x002fca000f8c08ff */
[----:B------:R-:W1:Y:S01]  /*9770*/  MUFU.RCP R10, R10 ;  /* 0x0000000a000a7308 */ /* 0x000e620000001000 */
[----:B0-----:R-:W-:Y:S01]  /*9780*/  FADD.FTZ R11, R3, 1 ;  /* 0x3f800000030b7421 */ /* 0x001fe20000010000 */
[----:B------:R-:W-:-:S06]  /*9790*/  LEA.HI.X R3, R4, UR11, R15, 0x1, P6 ;  /* 0x0000000b04037c11 */ /* 0x000fcc000b0f0c0f */
[----:B------:R-:W0:Y:S01]  /*97a0*/  MUFU.RCP R11, R11 ;  /* 0x0000000b000b7308 */ /* 0x000e220000001000 */
[----:B-1----:R-:W-:Y:S01]  /*97b0*/  FMUL.FTZ R9, R13, R10 ;  /* 0x0000000a0d097220 */ /* 0x002fe20000410000 */
[----:B0-----:R-:W-:-:S05]  /*97c0*/  FMUL.FTZ R12, R12, R11 ;  /* 0x0000000b0c0c7220 */ /* 0x001fca0000410000 */
[----:B------:R-:W-:-:S05]  /*97d0*/  F2FP.BF16.F32.PACK_AB R9, R12, R9 ;  /* 0x000000090c09723e */ /* 0x000fca00000010ff */
[----:B------:R0:W-:Y:S02]  /*97e0*/  STG.E desc[UR6][R2.64], R9 ;  /* 0x0000000902007986 */ /* 0x0001e4000c101906 */
.L_x_2124:
[----:B------:R-:W-:Y:S05]  /*97f0*/  BSYNC.RECONVERGENT B1 ;  /* 0x0000000000017941 */ /* 0x000fea0003800200 */
.L_x_2123:
[----:B------:R-:W-:Y:S04]  /*9800*/  BSSY.RECONVERGENT B1, `(.L_x_2125) ;  /* 0x000001e000017945 */ /* 0x000fe80003800200 */
[----:B------:R-:W-:Y:S05]  /*9810*/  @P4 BRA `(.L_x_2126) ;  /* 0x0000000000704947 */ /* 0x000fea0003800000 */
[--C-:B------:R-:W-:Y:S01]  /*9820*/  FADD.FTZ R49, R49, -R38.reuse ;  /* 0x8000002631317221 */ /* 0x100fe20000010000 */
[----:B0--3--:R-:W-:Y:S01]  /*9830*/  FADD.FTZ R3, R26, -R38 ;  /* 0x800000261a037221 */ /* 0x009fe20000010000 */
        /* <DEDUP_REMOVED lines=26> */
.L_x_2126:
[----:B------:R-:W-:Y:S05]  /*99e0*/  BSYNC.RECONVERGENT B1 ;  /* 0x0000000000017941 */ /* 0x000fea0003800200 */
.L_x_2125:
[----:B------:R-:W-:Y:S04]  /*99f0*/  BSSY.RECONVERGENT B1, `(.L_x_2127) ;  /* 0x000001e000017945 */ /* 0x000fe80003800200 */
[----:B------:R-:W-:Y:S05]  /*9a00*/  @P1 BRA `(.L_x_2128) ;  /* 0x0000000000701947 */ /* 0x000fea0003800000 */
[--C-:B------:R-:W-:Y:S01]  /*9a10*/  FADD.FTZ R51, R51, -R38.reuse ;  /* 0x8000002633337221 */ /* 0x100fe20000010000 */
[----:B0-23--:R-:W-:Y:S01]  /*9a20*/  FADD.FTZ R3, R48, -R38 ;  /* 0x8000002630037221 */ /* 0x00dfe20000010000 */
        /* <DEDUP_REMOVED lines=26> */
.L_x_2128:
[----:B------:R-:W-:Y:S05]  /*9bd0*/  BSYNC.RECONVERGENT B1 ;  /* 0x0000000000017941 */ /* 0x000fea0003800200 */
.L_x_2127:
[----:B------:R-:W-:Y:S04]  /*9be0*/  BSSY.RECONVERGENT B1, `(.L_x_2129) ;  /* 0x000001e000017945 */ /* 0x000fe80003800200 */
[----:B------:R-:W-:Y:S05]  /*9bf0*/  @P2 BRA `(.L_x_2130) ;  /* 0x0000000000702947 */ /* 0x000fea0003800000 */
[--C-:B------:R-:W-:Y:S01]  /*9c00*/  FADD.FTZ R53, R53, -R38.reuse ;  /* 0x8000002635357221 */ /* 0x100fe20000010000 */
[----:B0-234-:R-:W-:Y:S01]  /*9c10*/  FADD.FTZ R3, R50, -R38 ;  /* 0x8000002632037221 */ /* 0x01dfe20000010000 */
[----:B------:R-:W0:Y:S02]  /*9c20*/  LDCU.64 UR8, c[0x0][0x3e0] ;  /* 0x00007c00ff0877ac */ /* 0x000e240008000a00 */
[-C--:B-1----:R-:W-:Y:S01]  /*9c30*/  FMUL.FTZ R53, R53, R46.reuse ;  /* 0x0000002e35357220 */ /* 0x082fe20000410000 */
[----:B------:R-:W-:Y:S01]  /*9c40*/  FMUL.FTZ R4, R3, R46 ;  /* 0x0000002e03047220 */ /* 0x000fe20000410000 */
[----:B------:R-:W1:Y:S01]  /*9c50*/  LDCU.64 UR10, c[0x0][0x380] ;  /* 0x00007000ff0a77ac */ /* 0x000e620008000a00 */
[----:B------:R-:W-:Y:S01]  /*9c60*/  MOV R3, R117 ;  /* 0x0000007500037202 */ /* 0x000fe20000000f00 */
[----:B-----5:R-:W-:Y:S01]  /*9c70*/  FFMA.FTZ R12, R28, R53, R30 ;  /* 0x000000351c0c7223 */ /* 0x020fe2000001001e */
[----:B------:R-:W-:-:S03]  /*9c80*/  FFMA.FTZ R11, R29, R4, R31 ;  /* 0x000000041d0b7223 */ /* 0x000fc6000001001f */
[----:B------:R-:W-:Y:S01]  /*9c90*/  FMUL.FTZ R2, R12, -1.4426950216293334961 ;  /* 0xbfb8aa3b0c027820 */ /* 0x000fe20000410000 */
[----:B------:R-:W-:-:S05]  /*9ca0*/  FMUL.FTZ R4, R11, -1.4426950216293334961 ;  /* 0xbfb8aa3b0b047820 */ /* 0x000fca0000410000 */
[----:B------:R-:W2:Y:S01]  /*9cb0*/  MUFU.EX2 R2, R2 ;  /* 0x0000000200027308 */ /* 0x000ea20000000800 */
[----:B0-----:R-:W-:-:S04]  /*9cc0*/  IMAD R5, R8, UR8, RZ ;  /* 0x0000000808057c24 */ /* 0x001fc8000f8e02ff */
        /* <DEDUP_REMOVED lines=15> */
.L_x_2130:
[----:B------:R-:W-:Y:S05]  /*9dc0*/  BSYNC.RECONVERGENT B1 ;  /* 0x0000000000017941 */ /* 0x000fea0003800200 */
.L_x_2129:
[----:B------:R-:W-:Y:S04]  /*9dd0*/  BSSY.RECONVERGENT B1, `(.L_x_2131) ;  /* 0x000001e000017945 */ /* 0x000fe80003800200 */
[----:B------:R-:W-:Y:S05]  /*9de0*/  @P3 BRA `(.L_x_2132) ;  /* 0x0000000000703947 */ /* 0x000fea0003800000 */
[--C-:B0-234-:R-:W-:Y:S01]  /*9df0*/  FADD.FTZ R3, R52, -R38.reuse ;  /* 0x8000002634037221 */ /* 0x11dfe20000010000 */
[----:B------:R-:W-:Y:S01]  /*9e00*/  FADD.FTZ R55, R55, -R38 ;  /* 0x8000002637377221 */ /* 0x000fe20000010000 */
[----:B------:R-:W0:Y:S01]  /*9e10*/  LDCU.64 UR8, c[0x0][0x3e0] ;  /* 0x00007c00ff0877ac */ /* 0x000e220008000a00 */
[----:B------:R-:W-:Y:S01]  /*9e20*/  MOV R4, R114 ;  /* 0x0000007200047202 */ /* 0x000fe20000000f00 */
        /* <DEDUP_REMOVED lines=14> */
[----:B--2---:R-:W-:-:S06]  /*9f10*/  FADD.FTZ R8, R0, 1 ;  /* 0x3f80000000087421 */ /* 0x004fcc0000010000 */
[----:B------:R-:W2:Y:S01]  /*9f20*/  MUFU.RCP R8, R8 ;  /* 0x0000000800087308 */ /* 0x000ea20000001000 */
[----:B0-----:R-:W-:Y:S01]  /*9f30*/  FADD.FTZ R9, R2, 1 ;  /* 0x3f80000002097421 */ /* 0x001fe20000010000 */
[----:B-1----:R-:W-:-:S06]  /*9f40*/  LEA R2, P1, R4, UR10, 0x1 ;  /* 0x0000000a04027c11 */ /* 0x002fcc000f8208ff */
[----:B------:R-:W0:Y:S01]  /*9f50*/  MUFU.RCP R9, R9 ;  /* 0x0000000900097308 */ /* 0x000e220000001000 */
[----:B--2---:R-:W-:Y:S01]  /*9f60*/  FMUL.FTZ R0, R3, R8 ;  /* 0x0000000803007220 */ /* 0x004fe20000410000 */
[----:B------:R-:W-:Y:S01]  /*9f70*/  LEA.HI.X R3, R4, UR11, R13, 0x1, P1 ;  /* 0x0000000b04037c11 */ /* 0x000fe200088f0c0d */
[----:B0-----:R-:W-:-:S05]  /*9f80*/  FMUL.FTZ R11, R10, R9 ;  /* 0x000000090a0b7220 */ /* 0x001fca0000410000 */
[----:B------:R-:W-:-:S05]  /*9f90*/  F2FP.BF16.F32.PACK_AB R11, R11, R0 ;  /* 0x000000000b0b723e */ /* 0x000fca00000010ff */
[----:B------:R0:W-:Y:S02]  /*9fa0*/  STG.E desc[UR6][R2.64], R11 ;  /* 0x0000000b02007986 */ /* 0x0001e4000c101906 */
.L_x_2132:
[----:B------:R-:W-:Y:S05]  /*9fb0*/  BSYNC.RECONVERGENT B1 ;  /* 0x0000000000017941 */ /* 0x000fea0003800200 */
.L_x_2131:
[----:B------:R-:W-:Y:S04]  /*9fc0*/  BSSY.RECONVERGENT B1, `(.L_x_2133) ;  /* 0x000001e000017945 */ /* 0x000fe80003800200 */
[----:B------:R-:W-:Y:S05]  /*9fd0*/  @P5 BRA `(.L_x_2134) ;  /* 0x0000000000705947 */ /* 0x000fea0003800000 */
[--C-:B------:R-:W-:Y:S01]  /*9fe0*/  FADD.FTZ R57, R57, -R38.reuse ;  /* 0x8000002639397221 */ /* 0x100fe20000010000 */
[----:B0-234-:R-:W-:Y:S01]  /*9ff0*/  FADD.FTZ R3, R54, -R38 ;  /* 0x8000002636037221 */ /* 0x01dfe20000010000 */
        /* <DEDUP_REMOVED lines=19> */
[----:B-1----:R-:W-:-:S04]  /*a130*/  LEA R2, P1, R4, UR10, 0x1 ;  /* 0x0000000a04027c11 */ /* 0x002fc8000f8208ff */
[----:B------:R-:W-:Y:S02]  /*a140*/  LEA.HI.X R3, R4, UR11, R3, 0x1, P1 ;  /* 0x0000000b04037c11 */ /* 0x000fe400088f0c03 */
[----:B------:R-:W0:Y:S01]  /*a150*/  MUFU.RCP R9, R9 ;  /* 0x0000000900097308 */ /* 0x000e220000001000 */
[----:B--2---:R-:W-:Y:S01]  /*a160*/  FMUL.FTZ R0, R57, R8 ;  /* 0x0000000839007220 */ /* 0x004fe20000410000 */
[----:B0-----:R-:W-:-:S05]  /*a170*/  FMUL.FTZ R11, R10, R9 ;  /* 0x000000090a0b7220 */ /* 0x001fca0000410000 */
[----:B------:R-:W-:-:S05]  /*a180*/  F2FP.BF16.F32.PACK_AB R11, R11, R0 ;  /* 0x000000000b0b723e */ /* 0x000fca00000010ff */
[----:B------:R0:W-:Y:S02]  /*a190*/  STG.E desc[UR6][R2.64], R11 ;  /* 0x0000000b02007986 */ /* 0x0001e4000c101906 */
.L_x_2134:
[----:B------:R-:W-:Y:S05]  /*a1a0*/  BSYNC.RECONVERGENT B1 ;  /* 0x0000000000017941 */ /* 0x000fea0003800200 */
.L_x_2133:
        /* <DEDUP_REMOVED lines=43> */
[----:B--2---:R-:W-:Y:S01]  /*a460*/  FMUL.FTZ R7, R14, R11 ;  /* 0x0000000b0e077220 */ /* 0x004fe20000410000 */
[----:B0-----:R-:W-:Y:S02]  /*a470*/  FMUL.FTZ R14, R5, R12 ;  /* 0x0000000c050e7220 */ /* 0x001fe40000410000 */
[----:B------:R-:W-:-:S03]  /*a480*/  LEA.HI.X R5, R2, UR11, R13, 0x1, P5 ;  /* 0x0000000b02057c11 */ /* 0x000fc6000a8f0c0d */
[----:B------:R-:W-:-:S05]  /*a490*/  F2FP.BF16.F32.PACK_AB R7, R14, R7 ;  /* 0x000000070e07723e */ /* 0x000fca00000010ff */
[----:B------:R0:W-:Y:S02]  /*a4a0*/  STG.E desc[UR6][R4.64], R7 ;  /* 0x0000000704007986 */ /* 0x0001e4000c101906 */
.L_x_2136:
[----:B------:R-:W-:Y:S05]  /*a4b0*/  BSYNC.RECONVERGENT B1 ;  /* 0x0000000000017941 */ /* 0x000fea0003800200 */
.L_x_2135:
        /* <DEDUP_REMOVED lines=30> */
.L_x_2138:
[----:B------:R-:W-:Y:S05]  /*a6a0*/  BSYNC.RECONVERGENT B1 ;  /* 0x0000000000017941 */ /* 0x000fea0003800200 */
.L_x_2137:
[----:B------:R-:W-:Y:S04]  /*a6b0*/  BSSY.RECONVERGENT B1, `(.L_x_2139) ;  /* 0x000001e000017945 */ /* 0x000fe80003800200 */
[----:B------:R-:W-:Y:S05]  /*a6c0*/  @P1 BRA `(.L_x_2140) ;  /* 0x0000000000701947 */ /* 0x000fea0003800000 */
[--C-:B------:R-:W-:Y:S01]  /*a6d0*/  FADD.FTZ R3, R60, -R38.reuse ;  /* 0x800000263c037221 */ /* 0x100fe20000010000 */
[----:B------:R-:W-:Y:S01]  /*a6e0*/  FADD.FTZ R63, R63, -R38 ;  /* 0x800000263f3f7221 */ /* 0x000fe20000010000 */
[----:B------:R-:W3:Y:S02]  /*a6f0*/  LDCU.64 UR8, c[0x0][0x3e0] ;  /* 0x00007c00ff0877ac */ /* 0x000ee40008000a00 */
[-C--:B-1----:R-:W-:Y:S01]  /*a700*/  FMUL.FTZ R3, R3, R46.reuse ;  /* 0x0000002e03037220 */ /* 0x082fe20000410000 */
[----:B0-2---:R-:W-:Y:S01]  /*a710*/  FMUL.FTZ R4, R63, R46 ;  /* 0x0000002e3f047220 */ /* 0x005fe20000410000 */
[----:B------:R-:W0:Y:S02]  /*a720*/  LDCU.64 UR10, c[0x0][0x380] ;  /* 0x00007000ff0a77ac */ /* 0x000e240008000a00 */
[----:B-----5:R-:W-:Y:S01]  /*a730*/  FFMA.FTZ R7, R28, R3, R30 ;  /* 0x000000031c077223 */ /* 0x020fe2000001001e */
[----:B------:R-:W-:Y:S01]  /*a740*/  FFMA.FTZ R12, R29, R4, R31 ;  /* 0x000000041d0c7223 */ /* 0x000fe2000001001f */
[----:B------:R-:W-:-:S02]  /*a750*/  MOV R3, R117 ;  /* 0x0000007500037202 */ /* 0x000fc40000000f00 */
[----:B------:R-:W-:Y:S01]  /*a760*/  FMUL.FTZ R2, R7, -1.4426950216293334961 ;  /* 0xbfb8aa3b07027820 */ /* 0x000fe20000410000 */
[----:B------:R-:W-:-:S05]  /*a770*/  FMUL.FTZ R4, R12, -1.4426950216293334961 ;  /* 0xbfb8aa3b0c047820 */ /* 0x000fca0000410000 */
[----:B------:R-:W1:Y:S01]  /*a780*/  MUFU.EX2 R2, R2 ;  /* 0x0000000200027308 */ /* 0x000e620000000800 */
[----:B---3--:R-:W-:-:S04]  /*a790*/  IMAD R5, R93, UR8, RZ ;  /* 0x000000085d057c24 */ /* 0x008fc8000f8e02ff */
        /* <DEDUP_REMOVED lines=15> */
.L_x_2140:
[----:B------:R-:W-:Y:S05]  /*a890*/  BSYNC.RECONVERGENT B1 ;  /* 0x0000000000017941 */ /* 0x000fea0003800200 */
.L_x_2139:
[----:B------:R-:W-:Y:S04]  /*a8a0*/  BSSY.RECONVERGENT B1, `(.L_x_2141) ;  /* 0x000001e000017945 */ /* 0x000fe80003800200 */
[----:B------:R-:W-:Y:S05]  /*a8b0*/  @P6 BRA `(.L_x_2142) ;  /* 0x0000000000706947 */ /* 0x000fea0003800000 */
[--C-:B------:R-:W-:Y:S01]  /*a8c0*/  FADD.FTZ R3, R62, -R38.reuse ;  /* 0x800000263e037221 */ /* 0x100fe20000010000 */
[----:B------:R-:W-:Y:S01]  /*a8d0*/  FADD.FTZ R65, R65, -R38 ;  /* 0x8000002641417221 */ /* 0x000fe20000010000 */
[----:B------:R-:W4:Y:S02]  /*a8e0*/  LDCU.64 UR8, c[0x0][0x3e0] ;  /* 0x00007c00ff0877ac */ /* 0x000f240008000a00 */
[-C--:B-1----:R-:W-:Y:S01]  /*a8f0*/  FMUL.FTZ R3, R3, R46.reuse ;  /* 0x0000002e03037220 */ /* 0x082fe20000410000 */
[----:B0-23--:R-:W-:Y:S01]  /*a900*/  FMUL.FTZ R4, R65, R46 ;  /* 0x0000002e41047220 */ /* 0x00dfe20000410000 */
[----:B------:R-:W0:Y:S02]  /*a910*/  LDCU.64 UR10, c[0x0][0x380] ;  /* 0x00007000ff0a77ac */ /* 0x000e240008000a00 */
[----:B-----5:R-:W-:Y:S01]  /*a920*/  FFMA.FTZ R7, R28, R3, R30 ;  /* 0x000000031c077223 */ /* 0x020fe2000001001e */
[----:B------:R-:W-:Y:S01]  /*a930*/  FFMA.FTZ R12, R29, R4, R31 ;  /* 0x000000041d0c7223 */ /* 0x000fe2000001001f */
[----:B------:R-:W-:-:S02]  /*a940*/  MOV R3, R117 ;  /* 0x0000007500037202 */ /* 0x000fc40000000f00 */
[----:B------:R-:W-:Y:S01]  /*a950*/  FMUL.FTZ R2, R7, -1.4426950216293334961 ;  /* 0xbfb8aa3b07027820 */ /* 0x000fe20000410000 */
[----:B------:R-:W-:-:S05]  /*a960*/  FMUL.FTZ R4, R12, -1.4426950216293334961 ;  /* 0xbfb8aa3b0c047820 */ /* 0x000fca0000410000 */
[----:B------:R-:W1:Y:S01]  /*a970*/  MUFU.EX2 R2, R2 ;  /* 0x0000000200027308 */ /* 0x000e620000000800 */
[----:B----4-:R-:W-:-:S07]  /*a980*/  IMAD R36, R36, UR8, RZ ;  /* 0x0000000824247c24 */ /* 0x010fce000f8e02ff */
        /* <DEDUP_REMOVED lines=15> */
.L_x_2142:
[----:B------:R-:W-:Y:S05]  /*aa80*/  BSYNC.RECONVERGENT B1 ;  /* 0x0000000000017941 */ /* 0x000fea0003800200 */
.L_x_2141:
[----:B------:R-:W-:Y:S04]  /*aa90*/  BSSY.RECONVERGENT B1, `(.L_x_2143) ;  /* 0x000001e000017945 */ /* 0x000fe80003800200 */
[----:B------:R-:W-:Y:S05]  /*aaa0*/  @P3 BRA `(.L_x_2144) ;  /* 0x0000000000703947 */ /* 0x000fea0003800000 */
[--C-:B------:R-:W-:Y:S01]  /*aab0*/  FADD.FTZ R3, R64, -R38.reuse ;  /* 0x8000002640037221 */ /* 0x100fe20000010000 */
[----:B------:R-:W-:Y:S01]  /*aac0*/  FADD.FTZ R67, R67, -R38 ;  /* 0x8000002643437221 */ /* 0x000fe20000010000 */
[----:B------:R-:W0:Y:S02]  /*aad0*/  LDCU.64 UR8, c[0x0][0x3e0] ;  /* 0x00007c00ff0877ac */ /* 0x000e240008000a00 */
[-C--:B-1----:R-:W-:Y:S01]  /*aae0*/  FMUL.FTZ R3, R3, R46.reuse ;  /* 0x0000002e03037220 */ /* 0x082fe20000410000 */
[----:B0-234-:R-:W-:Y:S01]  /*aaf0*/  FMUL.FTZ R4, R67, R46 ;  /* 0x0000002e43047220 */ /* 0x01dfe20000410000 */
[----:B------:R-:W0:Y:S02]  /*ab00*/  LDCU.64 UR10, c[0x0][0x380] ;  /* 0x00007000ff0a77ac */ /* 0x000e240008000a00 */
[----:B-----5:R-:W-:Y:S01]  /*ab10*/  FFMA.FTZ R7, R28, R3, R30 ;  /* 0x000000031c077223 */ /* 0x020fe2000001001e */
[----:B------:R-:W-:Y:S01]  /*ab20*/  FFMA.FTZ R12, R29, R4, R31 ;  /* 0x000000041d0c7223 */ /* 0x000fe2000001001f */
[----:B------:R-:W-:-:S02]  /*ab30*/  MOV R3, R117 ;  /* 0x0000007500037202 */ /* 0x000fc40000000f00 */
        /* <DEDUP_REMOVED lines=19> */
.L_x_2144:
[----:B------:R-:W-:Y:S05]  /*ac70*/  BSYNC.RECONVERGENT B1 ;  /* 0x0000000000017941 */ /* 0x000fea0003800200 */
.L_x_2143:
        /* <DEDUP_REMOVED lines=14> */
[----:B------:R-:W-:-:S07]  /*ad60*/  IMAD R10, R10, UR8, RZ ;  /* 0x000000080a0a7c24 */ /* 0x000fce000f8e02ff */
        /* <DEDUP_REMOVED lines=15> */
.L_x_2146:
[----:B------:R-:W-:Y:S05]  /*ae60*/  BSYNC.RECONVERGENT B1 ;  /* 0x0000000000017941 */ /* 0x000fea0003800200 */
.L_x_2145:
        /* <DEDUP_REMOVED lines=14> */
[----:B------:R-:W-:Y:S02]  /*af50*/  ISETP.GE.AND.EX P6, PT, R3, UR5, PT, P6 ;  /* 0x0000000503007c0c */ /* 0x000fe4000bfc6360 */
[----:B------:R-:W-:Y:S02]  /*af60*/  ISETP.GE.AND.EX P3, PT, R87, UR5, PT, P3 ;  /* 0x0000000557007c0c */ /* 0x000fe4000bf66330 */
[----:B------:R-:W-:Y:S01]  /*af70*/  ISETP.GE.AND.EX P4, PT, R2, UR5, PT, P4 ;  /* 0x0000000502007c0c */ /* 0x000fe2000bf86340 */
[----:B------:R-:W-:-:S12]  /*af80*/  @P5 BRA `(.L_x_2148) ;  /* 0x0000000000705947 */ /* 0x000fd80003800000 */
        /* <DEDUP_REMOVED lines=28> */
.L_x_2148:
[----:B------:R-:W-:Y:S05]  /*b150*/  BSYNC.RECONVERGENT B1 ;  /* 0x0000000000017941 */ /* 0x000fea0003800200 */
.L_x_2147:
        /* <DEDUP_REMOVED lines=30> */
.L_x_2150:
[----:B------:R-:W-:Y:S05]  /*b340*/  BSYNC.RECONVERGENT B1 ;  /* 0x0000000000017941 */ /* 0x000fea0003800200 */
.L_x_2149:
[----:B------:R-:W-:Y:S04]  /*b350*/  BSSY.RECONVERGENT B1, `(.L_x_2151) ;  /* 0x000001e000017945 */ /* 0x000fe80003800200 */
[----:B------:R-:W-:Y:S05]  /*b360*/  @P1 BRA `(.L_x_2152) ;  /* 0x0000000000701947 */ /* 0x000fea0003800000 */
[--C-:B0-234-:R-:W-:Y:S01]  /*b370*/  FADD.FTZ R5, R72, -R38.reuse ;  /* 0x8000002648057221 */ /* 0x11dfe20000010000 */
[----:B------:R-:W-:Y:S01]  /*b380*/  FADD.FTZ R75, R75, -R38 ;  /* 0x800000264b4b7221 */ /* 0x000fe20000010000 */
[----:B------:R-:W0:Y:S02]  /*b390*/  LDCU.64 UR8, c[0x0][0x3e0] ;  /* 0x00007c00ff0877ac */ /* 0x000e240008000a00 */
        /* <DEDUP_REMOVED lines=25> */
.L_x_2152:
[----:B------:R-:W-:Y:S05]  /*b530*/  BSYNC.RECONVERGENT B1 ;  /* 0x0000000000017941 */ /* 0x000fea0003800200 */
.L_x_2151:
        /* <DEDUP_REMOVED lines=30> */
.L_x_2154:
[----:B------:R-:W-:Y:S05]  /*b720*/  BSYNC.RECONVERGENT B1 ;  /* 0x0000000000017941 */ /* 0x000fea0003800200 */
.L_x_2153:
[----:B------:R-:W-:Y:S04]  /*b730*/  BSSY.RECONVERGENT B1, `(.L_x_2155) ;  /* 0x000001e000017945 */ /* 0x000fe80003800200 */
[----:B------:R-:W-:Y:S05]  /*b740*/  @P3 BRA `(.L_x_2156) ;  /* 0x0000000000703947 */ /* 0x000fea0003800000 */
[--C-:B------:R-:W-:Y:S01]  /*b750*/  FADD.FTZ R79, R79, -R38.reuse ;  /* 0x800000264f4f7221 */ /* 0x100fe20000010000 */
[----:B0-----:R-:W-:Y:S01]  /*b760*/  FADD.FTZ R3, R76, -R38 ;  /* 0x800000264c037221 */ /* 0x001fe20000010000 */
[----:B------:R-:W0:Y:S01]  /*b770*/  LDCU.64 UR8, c[0x0][0x3e0] ;  /* 0x00007c00ff0877ac */ /* 0x000e220008000a00 */
[----:B--234-:R-:W-:Y:S01]  /*b780*/  MOV R5, R117 ;  /* 0x0000007500057202 */ /* 0x01cfe20000000f00 */
        /* <DEDUP_REMOVED lines=24> */
.L_x_2156:
[----:B------:R-:W-:Y:S05]  /*b910*/  BSYNC.RECONVERGENT B1 ;  /* 0x0000000000017941 */ /* 0x000fea0003800200 */
.L_x_2155:
[----:B------:R-:W-:Y:S05]  /*b920*/  @P4 BRA `(.L_x_2094) ;  /* 0x00000000006c4947 */ /* 0x000fea0003800000 */
[--C-:B------:R-:W-:Y:S01]  /*b930*/  FADD.FTZ R81, R81, -R38.reuse ;  /* 0x8000002651517221 */ /* 0x100fe20000010000 */
[----:B0-----:R-:W-:Y:S01]  /*b940*/  FADD.FTZ R3, R78, -R38 ;  /* 0x800000264e037221 */ /* 0x001fe20000010000 */
        /* <DEDUP_REMOVED lines=13> */
[----:B------:R-:W-:Y:S01]  /*ba20*/  IMAD R45, R45, UR5, R2 ;  /* 0x000000052d2d7c24 */ /* 0x000fe2000f8e0202 */
[----:B-1----:R-:W-:-:S04]  /*ba30*/  LEA R2, P1, R114, UR8, 0x1 ;  /* 0x0000000872027c11 */ /* 0x002fc8000f8208ff */
[----:B------:R-:W-:Y:S01]  /*ba40*/  IADD3 R45, PT, PT, R115, R45, RZ ;  /* 0x0000002d732d7210 */ /* 0x000fe20007ffe0ff */
[----:B--234-:R-:W-:-:S06]  /*ba50*/  FADD.FTZ R4, R0, 1 ;  /* 0x3f80000000047421 */ /* 0x01cfcc0000010000 */
        /* <DEDUP_REMOVED lines=8> */
.L_x_2094:
[----:B------:R-:W-:Y:S05]  /*bae0*/  BSYNC.RECONVERGENT B0 ;  /* 0x0000000000007941 */ /* 0x000fea0003800200 */
.L_x_2030:
[----:B------:R-:W1:Y:S01]  /*baf0*/  LDCU UR4, c[0x0][0x3f8] ;  /* 0x00007f00ff0477ac */ /* 0x000e620008000800 */
[----:B------:R-:W-:Y:S02]  /*bb00*/  IADD3 R109, PT, PT, R86, R109, RZ ;  /* 0x0000006d566d7210 */ /* 0x000fe40007ffe0ff */
[----:B------:R-:W-:Y:S01]  /*bb10*/  IADD3 R90, PT, PT, R90, 0x1, RZ ;  /* 0x000000015a5a7810 */ /* 0x000fe20007ffe0ff */
[----:B------:R-:W1:Y:S02]  /*bb20*/  LDCU UR5, c[0x0][0x3c8] ;  /* 0x00007900ff0577ac */ /* 0x000e640008000800 */
[----:B-1----:R-:W-:-:S06]  /*bb30*/  UIMAD UR4, UR4, UR5, URZ ;  /* 0x00000005040472a4 */ /* 0x002fcc000f8e02ff */
[----:B------:R-:W-:-:S13]  /*bb40*/  ISETP.GE.AND P1, PT, R109, UR4, PT ;  /* 0x000000046d007c0c */ /* 0x000fda000bf26270 */
[----:B------:R-:W-:Y:S05]  /*bb50*/  @!P1 BRA `(.L_x_2157) ;  /* 0xffffff4400e49947 */ /* 0x000fea000383ffff */
[----:B------:R-:W-:Y:S05]  /*bb60*/  EXIT ;  /* 0x000000000000794d */ /* 0x000fea0003800000 */
.L_x_2158:
        /* <DEDUP_REMOVED lines=9> */
.L_x_4535:


//--------------------- .text._Z35group_norm_nhwc_fwd_one_pass_kernelI11Bf16IOBf16WLi64ELi60ELi480EEv26Group_norm_nhwc_fwd_params --------------------------
	.section	.text._Z35group_norm_nhwc_fwd_one_pass_kernelI11Bf16IOBf16WLi64ELi60ELi480EEv26Group_norm_nhwc_fwd_params,"ax",@progbits
	.align	128
        .global         _Z35group_norm_nhwc_fwd_one_pass_kernelI11Bf16IOBf16WLi64ELi60ELi480EEv26Group_norm_nhwc_fwd_params
        .type           _Z35group_norm_nhwc_fwd_one_pass_kernelI11Bf16IOBf16WLi64ELi60ELi480EEv26Group_norm_nhwc_fwd_params,@function
        .size           _Z35group_norm_nhwc_fwd_one_pass_kernelI11Bf16IOBf16WLi64ELi60ELi480EEv26Group_norm_nhwc_fwd_params,(.L_x_4536 - _Z35group_norm_nhwc_fwd_one_pass_kernelI11Bf16IOBf16WLi64ELi60ELi480EEv26Group_norm_nhwc_fwd_params)
        .other          _Z35group_norm_nhwc_fwd_one_pass_kernelI11Bf16IOBf16WLi64ELi60ELi480EEv26Group_norm_nhwc_fwd_params,@"STO_CUDA_ENTRY STV_DEFAULT"
_Z35group_norm_nhwc_fwd_one_pass_kernelI11Bf16IOBf16WLi64ELi60ELi480EEv26Group_norm_nhwc_fwd_params:
.text._Z35group_norm_nhwc_fwd_one_pass_kernelI11Bf16IOBf16WLi64ELi60ELi480EEv26Group_norm_nhwc_fwd_params:
        /* <DEDUP_REMOVED lines=25> */
.L_x_2186:
[----:B0-23--:R-:W0:Y:S01]  /*0190*/  LDC R2, c[0x0][0x3f8] ;  /* 0x0000fe00ff027b82 */ /* 0x00de220000000800 */
[----:B-1----:R-:W-:Y:S01]  /*01a0*/  IABS R8, UR7 ;  /* 0x0000000700087c13 */ /* 0x002fe20008000000 */
[----:B------:R-:W1:Y:S01]  /*01b0*/  LDCU.64 UR8, c[0x0][0x3e8] ;  /* 0x00007d00ff0877ac */ /* 0x000e620008000a00 */
[----:B------:R-:W-:Y:S01]  /*01c0*/  SHF.R.S32.HI R17, RZ, 0x1f, R23 ;  /* 0x0000001fff117819 */ /* 0x000fe20000011417 */
[----:B------:R-:W-:Y:S01]  /*01d0*/  VIADD R21, R23, 0x10 ;  /* 0x0000001017157836 */ /* 0x000fe20000000000 */
[----:B------:R-:W2:Y:S01]  /*01e0*/  LDCU.64 UR10, c[0x0][0x3f0] ;  /* 0x00007e00ff0a77ac */ /* 0x000ea20008000a00 */
[----:B0-----:R-:W-:Y:S02]  /*01f0*/  IABS R3, R2 ;  /* 0x0000000200037213 */ /* 0x001fe40000000000 */
[----:B------:R-:W-:Y:S02]  /*0200*/  ISETP.NE.AND P3, PT, R2, RZ, PT ;  /* 0x000000ff0200720c */ /* 0x000fe40003f65270 */
[----:B------:R-:W0:Y:S08]  /*0210*/  I2F.RP R0, R3 ;  /* 0x0000000300007306 */ /* 0x000e300000209400 */
[----:B0-----:R-:W0:Y:S02]  /*0220*/  MUFU.RCP R0, R0 ;  /* 0x0000000000007308 */ /* 0x001e240000001000 */
[----:B0-----:R-:W-:-:S06]  /*0230*/  IADD3 R4, PT, PT, R0, 0xffffffe, RZ ;  /* 0x0ffffffe00047810 */ /* 0x001fcc0007ffe0ff */
[----:B------:R0:W3:Y:S02]  /*0240*/  F2I.FTZ.U32.TRUNC.NTZ R5, R4 ;  /* 0x0000000400057305 */ /* 0x0000e4000021f000 */
[----:B0-----:R-:W-:Y:S01]  /*0250*/  IMAD.MOV.U32 R4, RZ, RZ, RZ ;  /* 0x000000ffff047224 */ /* 0x001fe200078e00ff */
[----:B---3--:R-:W-:-:S05]  /*0260*/  IADD3 R6, PT, PT, RZ, -R5, RZ ;  /* 0x80000005ff067210 */ /* 0x008fca0007ffe0ff */
[----:B------:R-:W-:Y:S02]  /*0270*/  IMAD R7, R6, R3, RZ ;  /* 0x0000000306077224 */ /* 0x000fe400078e02ff */
[----:B------:R-:W0:Y:S02]  /*0280*/  S2R R6, SR_TID.X ;  /* 0x0000000000067919 */ /* 0x000e240000002100 */
[----:B------:R-:W-:Y:S01]  /*0290*/  IMAD.HI.U32 R5, R5, R7, R4 ;  /* 0x0000000705057227 */ /* 0x000fe200078e0004 */
[----:B------:R-:W-:-:S05]  /*02a0*/  SHF.R.S32.HI R7, RZ, 0x1f, R21 ;  /* 0x0000001fff077819 */ /* 0x000fca0000011415 */
[----:B------:R-:W-:-:S05]  /*02b0*/  IMAD.HI.U32 R15, R5, R8, RZ ;  /* 0x00000008050f7227 */ /* 0x000fca00078e00ff */
[----:B------:R-:W-:-:S05]  /*02c0*/  IADD3 R0, PT, PT, -R15, RZ, RZ ;  /* 0x000000ff0f007210 */ /* 0x000fca0007ffe1ff */
[----:B------:R-:W-:-:S05]  /*02d0*/  IMAD R0, R3, R0, R8 ;  /* 0x0000000003007224 */ /* 0x000fca00078e0208 */
[----:B------:R-:W-:Y:S02]  /*02e0*/  ISETP.GT.U32.AND P2, PT, R3, R0, PT ;  /* 0x000000000300720c */ /* 0x000fe40003f44070 */
[----:B0-----:R-:W-:-:S11]  /*02f0*/  LOP3.LUT R4, R6, 0xffff, RZ, 0xc0, !PT ;  /* 0x0000ffff06047812 */ /* 0x001fd600078ec0ff */
[-C--:B------:R-:W-:Y:S01]  /*0300*/  @!P2 IADD3 R0, PT, PT, R0, -R3.reuse, RZ ;  /* 0x800000030000a210 */ /* 0x080fe20007ffe0ff */
[----:B------:R-:W-:Y:S01]  /*0310*/  IMAD R4, R4, 0x889, RZ ;  /* 0x0000088904047824 */ /* 0x000fe200078e02ff */
[----:B------:R-:W-:Y:S02]  /*0320*/  @!P2 IADD3 R15, PT, PT, R15, 0x1, RZ ;  /* 0x000000010f0fa810 */ /* 0x000fe40007ffe0ff */
        /* <DEDUP_REMOVED lines=10> */
[----:B------:R-:W-:Y:S02]  /*03d0*/  ISETP.GE.U32.AND P1, PT, R21, UR8, PT ;  /* 0x0000000815007c0c */ /* 0x000fe4000bf26070 */
[----:B------:R-:W-:Y:S02]  /*03e0*/  PRMT R5, R0, 0x7710, RZ ;  /* 0x0000771000057816 */ /* 0x000fe400000000ff */
[----:B------:R-:W-:-:S02]  /*03f0*/  @!P4 IADD3 R15, PT, PT, -R15, RZ, RZ ;  /* 0x000000ff0f0fc210 */ /* 0x000fc40007ffe1ff */
[----:B------:R-:W-:Y:S01]  /*0400*/  ISETP.GE.AND.EX P1, PT, R7, UR9, PT, P1 ;  /* 0x0000000907007c0c */ /* 0x000fe2000bf26310 */
[----:B------:R-:W0:Y:S01]  /*0410*/  @!P2 LDC.64 R10, c[0x0][0x3e0] ;  /* 0x0000f800ff0aab82 */ /* 0x000e220000000a00 */
[----:B------:R-:W-:Y:S02]  /*0420*/  @!P3 LOP3.LUT R15, RZ, R2, RZ, 0x33, !PT ;  /* 0x00000002ff0fb212 */ /* 0x000fe400078e33ff */
[----:B------:R-:W-:Y:S02]  /*0430*/  IADD3 R5, PT, PT, R5, R6, RZ ;  /* 0x0000000605057210 */ /* 0x000fe40007ffe0ff */
[----:B------:R-:W-:Y:S01]  /*0440*/  IADD3 R0, PT, PT, R23, 0x20, RZ ;  /* 0x0000002017007810 */ /* 0x000fe20007ffe0ff */
[--C-:B------:R-:W-:Y:S01]  /*0450*/  IMAD.MOV R3, RZ, RZ, -R15.reuse ;  /* 0x000000ffff037224 */ /* 0x100fe200078e0a0f */
[----:B------:R-:W-:Y:S01]  /*0460*/  SHF.L.U32 R5, R5, 0x1, RZ ;  /* 0x0000000105057819 */ /* 0x000fe200000006ff */
[----:B------:R-:W1:Y:S01]  /*0470*/  @!P2 LDC.64 R12, c[0x0][0x390] ;  /* 0x0000e400ff0cab82 */ /* 0x000e620000000a00 */
[----:B------:R-:W-:Y:S01]  /*0480*/  ISETP.GE.U32.AND P3, PT, R0, UR8, PT ;  /* 0x0000000800007c0c */ /* 0x000fe2000bf66070 */
[----:B------:R-:W-:Y:S01]  /*0490*/  IMAD R20, R2, R3, UR7 ;  /* 0x0000000702147e24 */ /* 0x000fe2000f8e0203 */
[----:B------:R-:W-:Y:S01]  /*04a0*/  LOP3.LUT R25, R5, 0xffff, RZ, 0xc0, !PT ;  /* 0x0000ffff05197812 */ /* 0x000fe200078ec0ff */
[----:B------:R-:W-:Y:S01]  /*04b0*/  VIADD R2, R23, 0x30 ;  /* 0x0000003017027836 */ /* 0x000fe20000000000 */
[----:B------:R-:W-:Y:S01]  /*04c0*/  SHF.R.S32.HI R5, RZ, 0x1f, R0 ;  /* 0x0000001fff057819 */ /* 0x000fe20000011400 */
[----:B------:R-:W-:Y:S01]  /*04d0*/  IMAD R20, R20, 0x3c, RZ ;  /* 0x0000003c14147824 */ /* 0x000fe200078e02ff */
[----:B------:R-:W-:Y:S01]  /*04e0*/  SHF.R.S32.HI R3, RZ, 0x1f, R15 ;  /* 0x0000001fff037819 */ /* 0x000fe2000001140f */
[----:B------:R-:W3:Y:S01]  /*04f0*/  @!P1 LDC.64 R8, c[0x0][0x3e0] ;  /* 0x0000f800ff089b82 */ /* 0x000ee20000000a00 */
[----:B------:R-:W-:-:S02]  /*0500*/  ISETP.GE.AND.EX P3, PT, R5, UR9, PT, P3 ;  /* 0x0000000905007c0c */ /* 0x000fc4000bf66330 */
[C---:B------:R-:W-:Y:S01]  /*0510*/  IADD3 R24, P4, PT, R20.reuse, R25, RZ ;  /* 0x0000001914187210 */ /* 0x040fe20007f9e0ff */
[----:B--2---:R-:W-:Y:S01]  /*0520*/  IMAD R4, R3, UR10, RZ ;  /* 0x0000000a03047c24 */ /* 0x004fe2000f8e02ff */
[----:B------:R-:W-:Y:S02]  /*0530*/  SHF.R.S32.HI R3, RZ, 0x1f, R2 ;  /* 0x0000001fff037819 */ /* 0x000fe40000011402 */
[----:B------:R-:W-:Y:S01]  /*0540*/  LEA.HI.X.SX32 R25, R20, RZ, 0x1, P4 ;  /* 0x000000ff14197211 */ /* 0x000fe200020f0eff */
[----:B------:R-:W-:Y:S01]  /*0550*/  IMAD R27, R15, UR11, R4 ;  /* 0x0000000b0f1b7c24 */ /* 0x000fe2000f8e0204 */
[----:B------:R-:W-:Y:S01]  /*0560*/  ISETP.GE.U32.AND P4, PT, R2, UR8, PT ;  /* 0x0000000802007c0c */ /* 0x000fe2000bf86070 */
[----:B0-----:R-:W-:Y:S02]  /*0570*/  @!P2 IMAD R4, R17, R10, RZ ;  /* 0x0000000a1104a224 */ /* 0x001fe400078e02ff */
[----:B------:R-:W-:Y:S01]  /*0580*/  IMAD.WIDE.U32 R24, R15, UR10, R24 ;  /* 0x0000000a0f187c25 */ /* 0x000fe2000f8e0018 */
[----:B------:R-:W-:Y:S01]  /*0590*/  ISETP.GE.AND.EX P4, PT, R3, UR9, PT, P4 ;  /* 0x0000000903007c0c */ /* 0x000fe2000bf86340 */
[----:B------:R-:W0:Y:S02]  /*05a0*/  @!P3 LDC.64 R16, c[0x0][0x3e0] ;  /* 0x0000f800ff10bb82 */ /* 0x000e240000000a00 */
[----:B------:R-:W-:Y:S01]  /*05b0*/  @!P2 IMAD R19, R23, R11, R4 ;  /* 0x0000000b1713a224 */ /* 0x000fe200078e0204 */
[----:B------:R-:W-:Y:S01]  /*05c0*/  IADD3 R27, PT, PT, R25, R27, RZ ;  /* 0x0000001b191b7210 */ /* 0x000fe20007ffe0ff */
[----:B------:R-:W-:Y:S01]  /*05d0*/  @!P3 IMAD.MOV.U32 R4, RZ, RZ, R24 ;  /* 0x000000ffff04b224 */ /* 0x000fe200078e0018 */
[----:B------:R-:W-:-:S02]  /*05e0*/  @!P2 MOV R26, R24 ;  /* 0x00000018001aa202 */ /* 0x000fc40000000f00 */
[----:B------:R-:W-:Y:S01]  /*05f0*/  @!P1 MOV R28, R24 ;  /* 0x00000018001c9202 */ /* 0x000fe20000000f00 */
[----:B------:R-:W2:Y:S01]  /*0600*/  @!P1 LDC.64 R14, c[0x0][0x390] ;  /* 0x0000e400ff0e9b82 */ /* 0x000ea20000000a00 */
[--C-:B------:R-:W-:Y:S02]  /*0610*/  @!P1 IMAD.MOV.U32 R29, RZ, RZ, R27.reuse ;  /* 0x000000ffff1d9224 */ /* 0x100fe400078e001b */
[----:B---3--:R-:W-:Y:S02]  /*0620*/  @!P1 IMAD R18, R7, R8, RZ ;  /* 0x0000000807129224 */ /* 0x008fe400078e02ff */
[----:B------:R-:W-:-:S04]  /*0630*/  @!P2 IMAD.WIDE.U32 R10, R23, R10, R26 ;  /* 0x0000000a170aa225 */ /* 0x000fc800078e001a */
[----:B------:R-:W-:Y:S01]  /*0640*/  @!P1 IMAD R7, R21, R9, R18 ;  /* 0x0000000915079224 */ /* 0x000fe200078e0212 */
[----:B------:R-:W-:Y:S01]  /*0650*/  @!P2 IADD3 R19, PT, PT, R11, R19, RZ ;  /* 0x000000130b13a210 */ /* 0x000fe20007ffe0ff */
[----:B------:R-:W-:Y:S01]  /*0660*/  @!P1 IMAD.WIDE.U32 R28, R21, R8, R28 ;  /* 0x00000008151c9225 */ /* 0x000fe200078e001c */
[C---:B-1----:R-:W-:Y:S01]  /*0670*/  @!P2 LEA R18, P5, R10.reuse, R12, 0x1 ;  /* 0x0000000c0a12a211 */ /* 0x042fe200078a08ff */
[----:B------:R-:W1:Y:S02]  /*0680*/  @!P4 LDC.64 R8, c[0x0][0x3e0] ;  /* 0x0000f800ff08cb82 */ /* 0x000e640000000a00 */
[----:B------:R-:W-:Y:S01]  /*0690*/  HFMA2 R21, -RZ, RZ, 0, 0 ;  /* 0x00000000ff157431 */ /* 0x000fe200000001ff */
[----:B------:R-:W-:Y:S01]  /*06a0*/  @!P2 LEA.HI.X R19, R10, R13, R19, 0x1, P5 ;  /* 0x0000000d0a13a211 */ /* 0x000fe200028f0c13 */
[----:B0-----:R-:W-:Y:S01]  /*06b0*/  @!P3 IMAD R5, R5, R16, RZ ;  /* 0x000000100505b224 */ /* 0x001fe200078e02ff */
[----:B------:R-:W-:-:S03]  /*06c0*/  @!P1 IADD3 R7, PT, PT, R29, R7, RZ ;  /* 0x000000071d079210 */ /* 0x000fc60007ffe0ff */
[----:B------:R-:W0:Y:S01]  /*06d0*/  @!P3 LDC.64 R10, c[0x0][0x390] ;  /* 0x0000e400ff0abb82 */ /* 0x000e220000000a00 */
[----:B------:R-:W-:Y:S01]  /*06e0*/  @!P3 IMAD R17, R0, R17, R5 ;  /* 0x000000110011b224 */ /* 0x000fe200078e0205 */
[----:B------:R-:W-:Y:S01]  /*06f0*/  @!P3 MOV R5, R27 ;  /* 0x0000001b0005b202 */ /* 0x000fe20000000f00 */
[----:B------:R-:W3:Y:S01]  /*0700*/  @!P2 LDG.E R21, desc[UR14][R18.64] ;  /* 0x0000000e1215a981 */ /* 0x000ee2000c1e1900 */
[----:B--2---:R-:W-:Y:S01]  /*0710*/  @!P1 LEA R14, P5, R28, R14, 0x1 ;  /* 0x0000000e1c0e9211 */ /* 0x004fe200078a08ff */
[----:B------:R-:W-:-:S03]  /*0720*/  @!P3 IMAD.WIDE.U32 R4, R0, R16, R4 ;  /* 0x000000100004b225 */ /* 0x000fc600078e0004 */
[----:B------:R-:W2:Y:S01]  /*0730*/  @!P4 LDC.64 R12, c[0x0][0x390] ;  /* 0x0000e400ff0ccb82 */ /* 0x000ea20000000a00 */
[----:B------:R-:W-:Y:S01]  /*0740*/  HFMA2 R0, -RZ, RZ, 0, 0 ;  /* 0x00000000ff007431 */ /* 0x000fe200000001ff */
[----:B------:R-:W-:Y:S02]  /*0750*/  @!P1 LEA.HI.X R15, R28, R15, R7, 0x1, P5 ;  /* 0x0000000f1c0f9211 */ /* 0x000fe400028f0c07 */
[----:B------:R-:W-:Y:S01]  /*0760*/  @!P3 IADD3 R17, PT, PT, R5, R17, RZ ;  /* 0x000000110511b210 */ /* 0x000fe20007ffe0ff */
[----:B-1----:R-:W-:Y:S02]  /*0770*/  @!P4 IMAD R3, R3, R8, RZ ;  /* 0x000000080303c224 */ /* 0x002fe400078e02ff */
[----:B------:R1:W5:Y:S01]  /*0780*/  @!P1 LDG.E R0, desc[UR14][R14.64] ;  /* 0x0000000e0e009981 */ /* 0x000362000c1e1900 */
[----:B0-----:R-:W-:Y:S01]  /*0790*/  @!P3 LEA R10, P2, R4, R10, 0x1 ;  /* 0x0000000a040ab211 */ /* 0x001fe200078408ff */
[----:B------:R-:W-:Y:S01]  /*07a0*/  @!P4 IMAD R9, R2, R9, R3 ;  /* 0x000000090209c224 */ /* 0x000fe200078e0203 */
[----:B-1----:R-:W-:Y:S01]  /*07b0*/  @!P4 MOV R14, R24 ;  /* 0x00000018000ec202 */ /* 0x002fe20000000f00 */
[----:B------:R-:W-:Y:S01]  /*07c0*/  @!P4 IMAD.MOV.U32 R15, RZ, RZ, R27 ;  /* 0x000000ffff0fc224 */ /* 0x000fe200078e001b */
[----:B------:R-:W-:Y:S01]  /*07d0*/  @!P3 LEA.HI.X R11, R4, R11, R17, 0x1, P2 ;  /* 0x0000000b040bb211 */ /* 0x000fe200010f0c11 */
[----:B------:R-:W-:-:S02]  /*07e0*/  HFMA2 R4, -RZ, RZ, 0, 0 ;  /* 0x00000000ff047431 */ /* 0x000fc400000001ff */
[----:B------:R-:W-:Y:S01]  /*07f0*/  @!P4 IMAD.WIDE.U32 R2, R2, R8, R14 ;  /* 0x000000080202c225 */ /* 0x000fe200078e000e */
[----:B------:R-:W-:-:S04]  /*0800*/  MOV R17, RZ ;  /* 0x000000ff00117202 */ /* 0x000fc80000000f00 */
[----:B------:R-:W-:Y:S02]  /*0810*/  @!P4 IADD3 R3, PT, PT, R3, R9, RZ ;  /* 0x000000090303c210 */ /* 0x000fe40007ffe0ff */
[C---:B--2---:R-:W-:Y:S01]  /*0820*/  @!P4 LEA R12, P2, R2.reuse, R12, 0x1 ;  /* 0x0000000c020cc211 */ /* 0x044fe200078408ff */
[----:B------:R0:W2:Y:S03]  /*0830*/  @!P3 LDG.E R4, desc[UR14][R10.64] ;  /* 0x0000000e0a04b981 */ /* 0x0000a6000c1e1900 */
[----:B------:R-:W-:-:S05]  /*0840*/  @!P4 LEA.HI.X R13, R2, R13, R3, 0x1, P2 ;  /* 0x0000000d020dc211 */ /* 0x000fca00010f0c03 */
[----:B------:R1:W4:Y:S01]  /*0850*/  @!P4 LDG.E R17, desc[UR14][R12.64] ;  /* 0x0000000e0c11c981 */ /* 0x000322000c1e1900 */
[----:B0-----:R-:W0:Y:S02]  /*0860*/  S2R R11, SR_LANEID ;  /* 0x00000000000b7919 */ /* 0x001e240000000000 */
[C---:B0-----:R-:W-:Y:S02]  /*0870*/  ISETP.GT.AND P2, PT, R11.reuse, 0x1e, PT ;  /* 0x0000001e0b00780c */ /* 0x041fe40003f44270 */
[----:B------:R-:W-:Y:S01]  /*0880*/  ISETP.GT.AND P3, PT, R11, 0xf, PT ;  /* 0x0000000f0b00780c */ /* 0x000fe20003f64270 */
[----:B------:R-:W-:Y:S01]  /*0890*/  BSSY.RECONVERGENT B0, `(.L_x_2159) ;  /* 0x0000043000007945 */ /* 0x000fe20003800200 */
[C---:B---3--:R-:W-:Y:S02]  /*08a0*/  PRMT R18, R21.reuse, 0x7632, R18 ;  /* 0x0000763215127816 */ /* 0x048fe40000000012 */
[----:B------:R-:W-:-:S03]  /*08b0*/  SHF.L.U32 R21, R21, 0x10, RZ ;  /* 0x0000001015157819 */ /* 0x000fc600000006ff */
[----:B------:R-:W-:-:S04]  /*08c0*/  IMAD.U32 R18, R18, 0x10000, RZ ;  /* 0x0001000012127824 */ /* 0x000fc800078e00ff */
[----:B------:R-:W-:Y:S01]  /*08d0*/  FMUL.FTZ R8, R18, R18 ;  /* 0x0000001212087220 */ /* 0x000fe20000410000 */
[C---:B-----5:R-:W-:Y:S02]  /*08e0*/  PRMT R2, R0.reuse, 0x7632, R2 ;  /* 0x0000763200027816 */ /* 0x060fe40000000002 */
[----:B------:R-:W-:Y:S02]  /*08f0*/  SHF.L.U32 R19, R0, 0x10, RZ ;  /* 0x0000001000137819 */ /* 0x000fe400000006ff */
[----:B------:R-:W-:Y:S01]  /*0900*/  SHF.L.U32 R0, R2, 0x10, RZ ;  /* 0x0000001002007819 */ /* 0x000fe200000006ff */
[C---:B------:R-:W-:Y:S01]  /*0910*/  FADD.FTZ R2, R21.reuse, R18 ;  /* 0x0000001215027221 */ /* 0x040fe20000010000 */
[----:B------:R-:W-:-:S03]  /*0920*/  FFMA.FTZ R8, R21, R21, R8 ;  /* 0x0000001515087223 */ /* 0x000fc60000010008 */
[----:B------:R-:W-:Y:S01]  /*0930*/  FADD.FTZ R5, RZ, R2 ;  /* 0x00000002ff057221 */ /* 0x000fe20000010000 */
[----:B-1----:R-:W-:Y:S01]  /*0940*/  FMUL.FTZ R12, R0, R0 ;  /* 0x00000000000c7220 */ /* 0x002fe20000410000 */
[----:B------:R-:W-:-:S03]  /*0950*/  FADD.FTZ R8, RZ, R8 ;  /* 0x00000008ff087221 */ /* 0x000fc60000010000 */
[----:B------:R-:W-:Y:S01]  /*0960*/  FFMA.FTZ R7, R19, R19, R12 ;  /* 0x0000001313077223 */ /* 0x000fe2000001000c */
[----:B--2---:R-:W-:-:S04]  /*0970*/  PRMT R2, R4, 0x7632, R2 ;  /* 0x0000763204027816 */ /* 0x004fc80000000002 */
[----:B------:R-:W-:Y:S01]  /*0980*/  SHF.L.U32 R2, R2, 0x10, RZ ;  /* 0x0000001002027819 */ /* 0x000fe200000006ff */
[----:B------:R-:W-:Y:S01]  /*0990*/  FADD.FTZ R7, R8, R7 ;  /* 0x0000000708077221 */ /* 0x000fe20000010000 */
[----:B----4-:R-:W-:Y:S01]  /*09a0*/  PRMT R16, R17, 0x7632, R16 ;  /* 0x0000763211107816 */ /* 0x010fe20000000010 */
[----:B------:R-:W-:Y:S01]  /*09b0*/  FADD.FTZ R10, R19, R0 ;  /* 0x00000000130a7221 */ /* 0x000fe20000010000 */
[----:B------:R-:W-:Y:S01]  /*09c0*/  SHF.L.U32 R3, R4, 0x10, RZ ;  /* 0x0000001004037819 */ /* 0x000fe200000006ff */
[----:B------:R-:W-:Y:S02]  /*09d0*/  FMUL.FTZ R8, R2, R2 ;  /* 0x0000000202087220 */ /* 0x000fe40000410000 */
[----:B------:R-:W-:Y:S02]  /*09e0*/  IMAD.U32 R16, R16, 0x10000, RZ ;  /* 0x0001000010107824 */ /* 0x000fe400078e00ff */
        /* <DEDUP_REMOVED lines=45> */
.L_x_2160:
[----:B------:R-:W-:Y:S05]  /*0cc0*/  BSYNC.RECONVERGENT B0 ;  /* 0x0000000000007941 */ /* 0x000fea0003800200 */
.L_x_2159:
        /* <DEDUP_REMOVED lines=44> */
.L_x_2162:
[----:B------:R-:W-:Y:S05]  /*0f90*/  BSYNC.RECONVERGENT B0 ;  /* 0x0000000000007941 */ /* 0x000fea0003800200 */
.L_x_2161:
        /* <DEDUP_REMOVED lines=21> */
[----:B------:R-:W-:Y:S01]  /*10f0*/  ISETP.NE.AND P2, PT, R11, -0x1, PT ;  /* 0xffffffff0b00780c */ /* 0x000fe20003f45270 */
[----:B------:R-:W-:Y:S02]  /*1100*/  IMAD.U32 R6, RZ, RZ, UR8 ;  /* 0x00000008ff067e24 */ /* 0x000fe4000f8e00ff */
[----:B---3--:R-:W-:Y:S01]  /*1110*/  IMAD.WIDE.U32 R8, R7, 0x4, R8 ;  /* 0x0000000407087825 */ /* 0x008fe200078e0008 */
[----:B------:R-:W-:-:S05]  /*1120*/  MOV R7, UR9 ;  /* 0x0000000900077c02 */ /* 0x000fca0008000f00 */
[----:B------:R3:W-:Y:S01]  /*1130*/  STG.E.64 desc[UR14][R6.64], R4 ;  /* 0x0000000406007986 */ /* 0x0007e2000c101b0e */
[----:B------:R-:W-:Y:S06]  /*1140*/  MEMBAR.ALL.GPU ;  /* 0x0000000000007992 */ /* 0x000fec000000a000 */
[----:B------:R-:W-:-:S00]  /*1150*/  ERRBAR ;  /* 0x00000000000079ab */ /* 0x000fc00000000000 */
[----:B------:R-:W-:Y:S06]  /*1160*/  CGAERRBAR ;  /* 0x00000000000075ab */ /* 0x000fec0000000000 */
[----:B------:R3:W-:Y:S01]  /*1170*/  REDG.E.ADD.S32.STRONG.GPU desc[UR14][R8.64], R13 ;  /* 0x0000000d0800798e */ /* 0x0007e2000c12e30e */
[----:B------:R-:W-:Y:S05]  /*1180*/  @!P2 BRA `(.L_x_2164) ;  /* 0x000000000014a947 */ /* 0x000fea0003800000 */
.L_x_2165:
[----:B---3--:R-:W3:Y:S04]  /*1190*/  LDG.E.STRONG.GPU R6, desc[UR14][R8.64] ;  /* 0x0000000e08067981 */ /* 0x008ee8000c1ef900 */
[----:B---3--:R-:W-:Y:S01]  /*11a0*/  CCTL.IVALL ;  /* 0x00000000ff00798f */ /* 0x008fe20002000000 */
[----:B------:R-:W-:Y:S05]  /*11b0*/  YIELD ;  /* 0x0000000000007946 */ /* 0x000fea0003800000 */
[----:B------:R-:W-:-:S13]  /*11c0*/  ISETP.NE.AND P2, PT, R6, R11, PT ;  /* 0x0000000b0600720c */ /* 0x000fda0003f45270 */
[----:B------:R-:W-:Y:S05]  /*11d0*/  @P2 BRA `(.L_x_2165) ;  /* 0xfffffffc00ec2947 */ /* 0x000fea000383ffff */
.L_x_2164:
        /* <DEDUP_REMOVED lines=15> */
.L_x_2167:
        /* <DEDUP_REMOVED lines=8> */
[----:B------:R-:W-:Y:S01]  /*1350*/  IMAD.U32 R6, RZ, RZ, UR23 ;  /* 0x00000017ff067e24 */ /* 0x000fe2000f8e00ff */
[----:B------:R-:W-:-:S03]  /*1360*/  ISETP.EQ.OR P6, PT, R7, UR18, P3 ;  /* 0x0000001207007c0c */ /* 0x000fc60009fc2670 */
[----:B------:R-:W-:Y:S01]  /*1370*/  @!UP0 UIMAD.WIDE.U32 UR24, UR8, 0x8, UR16 ;  /* 0x00000008081888a5 */ /* 0x000fe2000f8e0010 */
[----:B------:R-:W-:-:S05]  /*1380*/  ISETP.EQ.OR P5, PT, R6, UR18, P3 ;  /* 0x0000001206007c0c */ /* 0x000fca0009fa2670 */
[----:B------:R-:W-:Y:S01]  /*1390*/  MOV R6, UR24 ;  /* 0x0000001800067c02 */ /* 0x000fe20008000f00 */
[----:B------:R-:W-:Y:S01]  /*13a0*/  VOTEU.ALL UP0, P4 ;  /* 0x0000000000ff7886 */ /* 0x000fe20002000000 */
[----:B------:R-:W-:Y:S02]  /*13b0*/  MOV R7, UR25 ;  /* 0x0000001900077c02 */ /* 0x000fe40008000f00 */
[----:B------:R-:W-:Y:S02]  /*13c0*/  VOTEU.ALL UP1, P6 ;  /* 0x0000000000ff7886 */ /* 0x000fe40003020000 */
[----:B------:R-:W-:Y:S02]  /*13d0*/  @!UP0 UIMAD.WIDE.U32 UR24, UR21, 0x8, UR16 ;  /* 0x00000008151888a5 */ /* 0x000fe4000f8e0010 */
[----:B------:R-:W0:Y:S01]  /*13e0*/  @!P2 LDG.E.64 R6, desc[UR14][R6.64] ;  /* 0x0000000e0606a981 */ /* 0x000e22000c1e1b00 */
[----:B------:R-:W-:Y:S01]  /*13f0*/  VOTEU.ALL UP0, P5 ;  /* 0x0000000000ff7886 */ /* 0x000fe20002800000 */
[----:B------:R-:W-:-:S02]  /*1400*/  @!UP1 UIMAD.WIDE.U32 UR26, UR10, 0x8, UR16 ;  /* 0x000000080a1a98a5 */ /* 0x000fc4000f8e0010 */
[----:B------:R-:W-:Y:S02]  /*1410*/  MOV R8, UR24 ;  /* 0x0000001800087c02 */ /* 0x000fe40008000f00 */
[----:B------:R-:W-:Y:S01]  /*1420*/  MOV R9, UR25 ;  /* 0x0000001900097c02 */ /* 0x000fe20008000f00 */
[----:B------:R-:W-:Y:S01]  /*1430*/  @!UP0 UIMAD.WIDE.U32 UR24, UR20, 0x8, UR16 ;  /* 0x00000008141888a5 */ /* 0x000fe2000f8e0010 */
[----:B------:R-:W-:Y:S01]  /*1440*/  IMAD.U32 R10, RZ, RZ, UR26 ;  /* 0x0000001aff0a7e24 */ /* 0x000fe2000f8e00ff */
[----:B------:R-:W-:-:S03]  /*1450*/  MOV R11, UR27 ;  /* 0x0000001b000b7c02 */ /* 0x000fc60008000f00 */
        /* <DEDUP_REMOVED lines=11> */
[----:B------:R-:W-:Y:S02]  /*1510*/  MOV R7, UR24 ;  /* 0x0000001800077c02 */ /* 0x000fe40008000f00 */
[----:B------:R-:W-:Y:S02]  /*1520*/  ISETP.EQ.OR P2, PT, R6, UR18, P3 ;  /* 0x0000001206007c0c */ /* 0x000fe40009f42670 */
[----:B------:R-:W-:Y:S01]  /*1530*/  IMAD.U32 R6, RZ, RZ, UR23 ;  /* 0x00000017ff067e24 */ /* 0x000fe2000f8e00ff */
[----:B------:R-:W-:Y:S01]  /*1540*/  UIADD3 UR23, UPT, UPT, UR5, 0x7, URZ ;  /* 0x0000000705177890 */ /* 0x000fe2000fffe0ff */
[----:B---3--:R-:W-:Y:S01]  /*1550*/  @!P4 FADD.FTZ R4, R4, R8 ;  /* 0x000000080404c221 */ /* 0x008fe20000010000 */
[----:B------:R-:W-:-:S02]  /*1560*/  @!P4 FADD.FTZ R5, R5, R9 ;  /* 0x000000090505c221 */ /* 0x000fc40000010000 */
[----:B------:R-:W-:Y:S01]  /*1570*/  ISETP.EQ.OR P4, PT, R6, UR18, P3 ;  /* 0x0000001206007c0c */ /* 0x000fe20009f82670 */
[----:B--2---:R-:W-:Y:S01]  /*1580*/  @!P6 FADD.FTZ R4, R4, R10 ;  /* 0x0000000a0404e221 */ /* 0x004fe20000010000 */
[----:B------:R-:W-:Y:S01]  /*1590*/  @!P6 FADD.FTZ R5, R5, R11 ;  /* 0x0000000b0505e221 */ /* 0x000fe20000010000 */
[----:B------:R-:W-:-:S03]  /*15a0*/  ISETP.EQ.OR P6, PT, R7, UR18, P3 ;  /* 0x0000001207007c0c */ /* 0x000fc60009fc2670 */
[----:B------:R-:W-:Y:S01]  /*15b0*/  VOTEU.ALL UP0, P2 ;  /* 0x0000000000ff7886 */ /* 0x000fe20001000000 */
[----:B------:R-:W-:Y:S01]  /*15c0*/  MOV R6, UR23 ;  /* 0x0000001700067c02 */ /* 0x000fe20008000f00 */
[----:B----4-:R-:W-:Y:S01]  /*15d0*/  @!P5 FADD.FTZ R4, R4, R12 ;  /* 0x0000000c0404d221 */ /* 0x010fe20000010000 */
[----:B------:R-:W-:Y:S02]  /*15e0*/  @!P5 FADD.FTZ R5, R5, R13 ;  /* 0x0000000d0505d221 */ /* 0x000fe40000010000 */
        /* <DEDUP_REMOVED lines=10> */
[----:B------:R-:W-:Y:S01]  /*1690*/  IMAD.U32 R8, RZ, RZ, UR24 ;  /* 0x00000018ff087e24 */ /* 0x000fe2000f8e00ff */
[----:B------:R-:W-:Y:S01]  /*16a0*/  MOV R9, UR25 ;  /* 0x0000001900097c02 */ /* 0x000fe20008000f00 */
[----:B------:R-:W-:Y:S02]  /*16b0*/  @!UP0 UIMAD.WIDE.U32 UR24, UR9, 0x8, UR16 ;  /* 0x00000008091888a5 */ /* 0x000fe4000f8e0010 */
[----:B------:R-:W-:Y:S02]  /*16c0*/  MOV R10, UR26 ;  /* 0x0000001a000a7c02 */ /* 0x000fe40008000f00 */
[----:B------:R-:W-:Y:S01]  /*16d0*/  MOV R11, UR27 ;  /* 0x0000001b000b7c02 */ /* 0x000fe20008000f00 */
[----:B------:R-:W3:Y:S01]  /*16e0*/  @!P4 LDG.E.64 R8, desc[UR14][R8.64] ;  /* 0x0000000e0808c981 */ /* 0x000ee2000c1e1b00 */
[----:B------:R-:W-:Y:S01]  /*16f0*/  MOV R12, UR24 ;  /* 0x00000018000c7c02 */ /* 0x000fe20008000f00 */
[----:B------:R-:W-:-:S03]  /*1700*/  IMAD.U32 R13, RZ, RZ, UR25 ;  /* 0x00000019ff0d7e24 */ /* 0x000fc6000f8e00ff */
[----:B------:R-:W4:Y:S04]  /*1710*/  @!P6 LDG.E.64 R10, desc[UR14][R10.64] ;  /* 0x0000000e0a0ae981 */ /* 0x000f28000c1e1b00 */
[----:B------:R-:W5:Y:S01]  /*1720*/  @!P5 LDG.E.64 R12, desc[UR14][R12.64] ;  /* 0x0000000e0c0cd981 */ /* 0x000f62000c1e1b00 */
[----:B------:R-:W-:Y:S02]  /*1730*/  UIADD3 UR5, UPT, UPT, UR5, 0x8, URZ ;  /* 0x0000000805057890 */ /* 0x000fe4000fffe0ff */
[----:B------:R-:W-:Y:S02]  /*1740*/  UIADD3 UR22, UPT, UPT, UR22, 0x8, URZ ;  /* 0x0000000816167890 */ /* 0x000fe4000fffe0ff */
[----:B------:R-:W-:Y:S02]  /*1750*/  ULEA UR8, UR19, UR8, 0x3 ;  /* 0x0000000813087291 */ /* 0x000fe4000f8e18ff */
[----:B------:R-:W-:-:S02]  /*1760*/  ULEA UR21, UR19, UR21, 0x3 ;  /* 0x0000001513157291 */ /* 0x000fc4000f8e18ff */
[----:B------:R-:W-:Y:S02]  /*1770*/  ULEA UR10, UR19, UR10, 0x3 ;  /* 0x0000000a130a7291 */ /* 0x000fe4000f8e18ff */
[----:B------:R-:W-:Y:S02]  /*1780*/  ULEA UR20, UR19, UR20, 0x3 ;  /* 0x0000001413147291 */ /* 0x000fe4000f8e18ff */
[----:B------:R-:W-:Y:S02]  /*1790*/  ULEA UR11, UR19, UR11, 0x3 ;  /* 0x0000000b130b7291 */ /* 0x000fe4000f8e18ff */
[----:B------:R-:W-:Y:S02]  /*17a0*/  ULEA UR13, UR19, UR13, 0x3 ;  /* 0x0000000d130d7291 */ /* 0x000fe4000f8e18ff */
[----:B------:R-:W-:Y:S02]  /*17b0*/  ULEA UR12, UR19, UR12, 0x3 ;  /* 0x0000000c130c7291 */ /* 0x000fe4000f8e18ff */
[----:B------:R-:W-:Y:S01]  /*17c0*/  ULEA UR9, UR19, UR9, 0x3 ;  /* 0x0000000913097291 */ /* 0x000fe2000f8e18ff */
[----:B--2---:R-:W-:Y:S01]  /*17d0*/  @!P2 FADD.FTZ R4, R4, R6 ;  /* 0x000000060404a221 */ /* 0x004fe20000010000 */
[----:B------:R-:W-:Y:S01]  /*17e0*/  @!P2 FADD.FTZ R5, R5, R7 ;  /* 0x000000070505a221 */ /* 0x000fe20000010000 */
[----:B------:R-:W-:-:S02]  /*17f0*/  ISETP.NE.AND P2, PT, R14, UR5, PT ;  /* 0x000000050e007c0c */ /* 0x000fc4000bf45270 */
        /* <DEDUP_REMOVED lines=8> */
.L_x_2166:
[----:B------:R-:W-:-:S13]  /*1880*/  LOP3.LUT P2, RZ, R22, 0x7, RZ, 0xc0, !PT ;  /* 0x0000000716ff7812 */ /* 0x000fda000784c0ff */
[----:B------:R-:W-:Y:S05]  /*1890*/  @!P2 BRA `(.L_x_2163) ;  /* 0x000000040070a947 */ /* 0x000fea0003800000 */
[----:B---3--:R-:W-:-:S04]  /*18a0*/  LOP3.LUT R6, R22, 0x7, RZ, 0xc0, !PT ;  /* 0x0000000716067812 */ /* 0x008fc800078ec0ff */
[----:B------:R-:W-:-:S04]  /*18b0*/  IADD3 R6, PT, PT, R6, -0x1, RZ ;  /* 0xffffffff06067810 */ /* 0x000fc80007ffe0ff */
        /* <DEDUP_REMOVED lines=9> */
[----:B------:R-:W-:Y:S01]  /*1950*/  ISETP.EQ.OR P4, PT, R6, UR18, P3 ;  /* 0x0000001206007c0c */ /* 0x000fe20009f82670 */
[----:B------:R-:W-:Y:S01]  /*1960*/  IMAD.U32 R6, RZ, RZ, UR13 ;  /* 0x0000000dff067e24 */ /* 0x000fe2000f8e00ff */
[----:B------:R-:W-:-:S04]  /*1970*/  ISETP.EQ.OR P5, PT, R7, UR18, P3 ;  /* 0x0000001207007c0c */ /* 0x000fc80009fa2670 */
[----:B------:R-:W-:Y:S01]  /*1980*/  ISETP.EQ.OR P6, PT, R6, UR18, P3 ;  /* 0x0000001206007c0c */ /* 0x000fe20009fc2670 */
[----:B------:R-:W-:-:S05]  /*1990*/  VOTEU.ALL UP2, P2 ;  /* 0x0000000000ff7886 */ /* 0x000fca0001040000 */
[----:B------:R-:W-:Y:S01]  /*19a0*/  @!UP2 UIMAD UR8, UR5, UR19, UR6 ;  /* 0x000000130508a2a4 */ /* 0x000fe2000f8e0206 */
[----:B------:R-:W-:Y:S02]  /*19b0*/  VOTEU.ALL UP1, P4 ;  /* 0x0000000000ff7886 */ /* 0x000fe40002020000 */
[----:B------:R-:W-:Y:S01]  /*19c0*/  VOTEU.ALL UP0, P5 ;  /* 0x0000000000ff7886 */ /* 0x000fe20002800000 */
[----:B------:R-:W-:Y:S02]  /*19d0*/  @!UP2 UIMAD.WIDE.U32 UR8, UR8, 0x8, UR16 ;  /* 0x000000080808a8a5 */ /* 0x000fe4000f8e0010 */
[----:B------:R-:W-:Y:S01]  /*19e0*/  @!UP1 UIMAD UR10, UR10, UR19, UR6 ;  /* 0x000000130a0a92a4 */ /* 0x000fe2000f8e0206 */
[----:B------:R-:W-:Y:S01]  /*19f0*/  VOTEU.ALL UP2, P6 ;  /* 0x0000000000ff7886 */ /* 0x000fe20003040000 */
[----:B------:R-:W-:Y:S02]  /*1a00*/  @!UP0 UIMAD UR12, UR12, UR19, UR6 ;  /* 0x000000130c0c82a4 */ /* 0x000fe4000f8e0206 */
[----:B------:R-:W-:Y:S01]  /*1a10*/  MOV R6, UR8 ;  /* 0x0000000800067c02 */ /* 0x000fe20008000f00 */
[----:B------:R-:W-:Y:S01]  /*1a20*/  @!UP1 UIMAD.WIDE.U32 UR10, UR10, 0x8, UR16 ;  /* 0x000000080a0a98a5 */ /* 0x000fe2000f8e0010 */
[----:B------:R-:W-:Y:S01]  /*1a30*/  MOV R7, UR9 ;  /* 0x0000000900077c02 */ /* 0x000fe20008000f00 */
[----:B------:R-:W-:-:S02]  /*1a40*/  @!UP2 UIMAD UR13, UR13, UR19, UR6 ;  /* 0x000000130d0da2a4 */ /* 0x000fc4000f8e0206 */
[----:B------:R-:W-:Y:S02]  /*1a50*/  @!UP0 UIMAD.WIDE.U32 UR8, UR12, 0x8, UR16 ;  /* 0x000000080c0888a5 */ /* 0x000fe4000f8e0010 */
[----:B------:R-:W-:Y:S01]  /*1a60*/  MOV R8, UR10 ;  /* 0x0000000a00087c02 */ /* 0x000fe20008000f00 */
[----:B------:R-:W0:Y:S01]  /*1a70*/  @!P2 LDG.E.64 R6, desc[UR14][R6.64] ;  /* 0x0000000e0606a981 */ /* 0x000e22000c1e1b00 */
        /* <DEDUP_REMOVED lines=9> */
[----:B------:R-:W-:-:S05]  /*1b10*/  MOV R14, UR5 ;  /* 0x00000005000e7c02 */ /* 0x000fca0008000f00 */
[----:B------:R-:W-:-:S05]  /*1b20*/  VIADD R14, R14, 0x4 ;  /* 0x000000040e0e7836 */ /* 0x000fca0000000000 */
        /* <DEDUP_REMOVED lines=9> */
.L_x_2168:
[----:B------:R-:W-:-:S13]  /*1bc0*/  LOP3.LUT P2, R6, R22, 0x3, RZ, 0xc0, !PT ;  /* 0x0000000316067812 */ /* 0x000fda000784c0ff */
[----:B------:R-:W-:Y:S05]  /*1bd0*/  @!P2 BRA `(.L_x_2163) ;  /* 0x0000000000a0a947 */ /* 0x000fea0003800000 */
[----:B------:R-:W-:-:S13]  /*1be0*/  ISETP.NE.AND P2, PT, R6, 0x1, PT ;  /* 0x000000010600780c */ /* 0x000fda0003f45270 */
[----:B------:R-:W-:Y:S05]  /*1bf0*/  @!P2 BRA `(.L_x_2169) ;  /* 0x000000000060a947 */ /* 0x000fea0003800000 */
[----:B------:R-:W-:Y:S02]  /*1c00*/  UIADD3 UR8, UPT, UPT, UR5, 0x1, URZ ;  /* 0x0000000105087890 */ /* 0x000fe4000fffe0ff */
[----:B------:R-:W-:-:S04]  /*1c10*/  MOV R6, UR5 ;  /* 0x0000000500067c02 */ /* 0x000fc80008000f00 */
        /* <DEDUP_REMOVED lines=11> */
[----:B------:R-:W-:Y:S01]  /*1cd0*/  IMAD.U32 R8, RZ, RZ, UR8 ;  /* 0x00000008ff087e24 */ /* 0x000fe2000f8e00ff */
[----:B------:R-:W-:Y:S01]  /*1ce0*/  MOV R9, UR9 ;  /* 0x0000000900097c02 */ /* 0x000fe20008000f00 */
        /* <DEDUP_REMOVED lines=9> */
.L_x_2169:
[----:B------:R-:W-:Y:S01]  /*1d80*/  MOV R7, UR5 ;  /* 0x0000000500077c02 */ /* 0x000fe20008000f00 */
[----:B------:R-:W-:Y:S01]  /*1d90*/  BSSY.RECONVERGENT B0, `(.L_x_2163) ;  /* 0x000000c000007945 */ /* 0x000fe20003800200 */
[----:B------:R-:W-:Y:S02]  /*1da0*/  LOP3.LUT R6, R22, 0x1, RZ, 0xc0, !PT ;  /* 0x0000000116067812 */ /* 0x000fe400078ec0ff */
[----:B------:R-:W-:-:S04]  /*1db0*/  ISETP.EQ.OR P2, PT, R7, UR18, P3 ;  /* 0x0000001207007c0c */ /* 0x000fc80009f42670 */
[----:B------:R-:W-:-:S13]  /*1dc0*/  ISETP.NE.U32.OR P2, PT, R6, 0x1, P2 ;  /* 0x000000010600780c */ /* 0x000fda0001745470 */
[----:B------:R-:W-:Y:S05]  /*1dd0*/  @P2 BRA `(.L_x_2170) ;  /* 0x00000000001c2947 */ /* 0x000fea0003800000 */
[----:B------:R-:W-:Y:S01]  /*1de0*/  UIMAD UR8, UR19, UR5, UR6 ;  /* 0x00000005130872a4 */ /* 0x000fe2000f8e0206 */
[----:B------:R-:W-:-:S05]  /*1df0*/  IMAD.MOV.U32 R7, RZ, RZ, 0x8 ;  /* 0x00000008ff077424 */ /* 0x000fca00078e00ff */
[----:B------:R-:W-:-:S05]  /*1e00*/  MOV R6, UR8 ;  /* 0x0000000800067c02 */ /* 0x000fca0008000f00 */
[----:B------:R-:W-:-:S06]  /*1e10*/  IMAD.WIDE.U32 R6, R6, R7, UR16 ;  /* 0x0000001006067e25 */ /* 0x000fcc000f8e0007 */
[----:B------:R-:W0:Y:S02]  /*1e20*/  LDG.E.64 R6, desc[UR14][R6.64] ;  /* 0x0000000e06067981 */ /* 0x000e24000c1e1b00 */
[----:B0-----:R-:W-:Y:S01]  /*1e30*/  FADD.FTZ R4, R4, R6 ;  /* 0x0000000604047221 */ /* 0x001fe20000010000 */
[----:B------:R-:W-:-:S07]  /*1e40*/  FADD.FTZ R5, R5, R7 ;  /* 0x0000000705057221 */ /* 0x000fce0000010000 */
.L_x_2170:
[----:B------:R-:W-:Y:S05]  /*1e50*/  BSYNC.RECONVERGENT B0 ;  /* 0x0000000000007941 */ /* 0x000fea0003800200 */
.L_x_2163:
[----:B--2---:R-:W2:Y:S01]  /*1e60*/  S2R R12, SR_TID.X ;  /* 0x00000000000c7919 */ /* 0x004ea20000002100 */
[----:B------:R-:W4:Y:S01]  /*1e70*/  S2UR UR8, SR_CgaCtaId ;  /* 0x00000000000879c3 */ /* 0x000f220000008800 */
[----:B------:R-:W5:Y:S01]  /*1e80*/  LDCU UR9, c[0x0][0x414] ;  /* 0x00008280ff0977ac */ /* 0x000f620008000800 */
[----:B------:R-:W-:Y:S01]  /*1e90*/  IMAD.U32 R29, RZ, RZ, UR7 ;  /* 0x00000007ff1d7e24 */ /* 0x000fe2000f8e00ff */
[----:B------:R-:W-:-:S05]  /*1ea0*/  UMOV UR5, 0x400 ;  /* 0x0000040000057882 */ /* 0x000fca0000000000 */
[----:B---3--:R-:W3:Y:S08]  /*1eb0*/  @P0 LDC.64 R8, c[0x0][0x388] ;  /* 0x0000e200ff080b82 */ /* 0x008ef00000000a00 */
[----:B------:R-:W0:Y:S01]  /*1ec0*/  LDC.64 R10, c[0x0][0x398] ;  /* 0x0000e600ff0a7b82 */ /* 0x000e220000000a00 */
[----:B----4-:R-:W-:Y:S01]  /*1ed0*/  ULEA UR5, UR8, UR5, 0x18 ;  /* 0x0000000508057291 */ /* 0x010fe2000f8ec0ff */
[----:B--2---:R-:W-:-:S08]  /*1ee0*/  LOP3.LUT R6, R12, 0xffff, RZ, 0xc0, !PT ;  /* 0x0000ffff0c067812 */ /* 0x004fd000078ec0ff */
[----:B------:R-:W-:Y:S01]  /*1ef0*/  @!P3 STS.64 [UR5+0x90], R4 ;  /* 0x00009004ff00b988 */ /* 0x000fe20008000a05 */
[----:B------:R-:W-:-:S05]  /*1f00*/  IMAD R6, R6, 0x889, RZ ;  /* 0x0000088906067824 */ /* 0x000fca00078e02ff */
[----:B------:R-:W-:-:S04]  /*1f10*/  SHF.R.U32.HI R6, RZ, 0x10, R6 ;  /* 0x00000010ff067819 */ /* 0x000fc80000011606 */
[----:B------:R-:W-:-:S05]  /*1f20*/  PRMT R6, R6, 0x9910, RZ ;  /* 0x0000991006067816 */ /* 0x000fca00000000ff */
[----:B------:R-:W-:-:S05]  /*1f30*/  IMAD R6, R6, 0x1e, RZ ;  /* 0x0000001e06067824 */ /* 0x000fca00078e02ff */
[----:B-1----:R-:W-:Y:S02]  /*1f40*/  IADD3 R13, PT, PT, RZ, -R6, RZ ;  /* 0x80000006ff0d7210 */ /* 0x002fe40007ffe0ff */
[----:B------:R-:W1:Y:S02]  /*1f50*/  LDC.64 R6, c[0x0][0x3a0] ;  /* 0x0000e800ff067b82 */ /* 0x000e640000000a00 */
[----:B------:R-:W-:-:S04]  /*1f60*/  PRMT R13, R13, 0x7710, RZ ;  /* 0x000077100d0d7816 */ /* 0x000fc800000000ff */
[----:B------:R-:W-:-:S04]  /*1f70*/  IADD3 R13, PT, PT, R13, R12, RZ ;  /* 0x0000000c0d0d7210 */ /* 0x000fc80007ffe0ff */
[----:B------:R-:W-:-:S04]  /*1f80*/  SHF.L.U32 R13, R13, 0x1, RZ ;  /* 0x000000010d0d7819 */ /* 0x000fc800000006ff */
[----:B------:R-:W-:Y:S01]  /*1f90*/  LOP3.LUT R15, R13, 0xffff, RZ, 0xc0, !PT ;  /* 0x0000ffff0d0f7812 */ /* 0x000fe200078ec0ff */
[----:B---3--:R-:W-:-:S04]  /*1fa0*/  @P0 IMAD.WIDE R12, R29, 0x8, R8 ;  /* 0x000000081d0c0825 */ /* 0x008fc800078e0208 */
[----:B-----5:R-:W-:Y:S01]  /*1fb0*/  @P0 FMUL.FTZ R8, R4, UR9 ;  /* 0x0000000904080c20 */ /* 0x020fe20008410000 */
[----:B------:R-:W-:Y:S01]  /*1fc0*/  @P0 FMUL.FTZ R9, R5, UR9 ;  /* 0x0000000905090c20 */ /* 0x000fe20008410000 */
[----:B------:R-:W-:-:S04]  /*1fd0*/  IADD3 R15, PT, PT, R20, R15, RZ ;  /* 0x0000000f140f7210 */ /* 0x000fc80007ffe0ff */
[----:B------:R-:W-:Y:S01]  /*1fe0*/  @P0 STG.E.64 desc[UR14][R12.64], R8 ;  /* 0x000000080c000986 */ /* 0x000fe2000c101b0e */
[C---:B0-----:R-:W-:Y:S01]  /*1ff0*/  IMAD.WIDE R10, R15.reuse, 0x2, R10 ;  /* 0x000000020f0a7825 */ /* 0x041fe200078e020a */
[----:B------:R-:W-:Y:S03]  /*2000*/  BAR.SYNC.DEFER_BLOCKING 0x0 ;  /* 0x0000000000007b1d */ /* 0x000fe60000010000 */
[----:B-1----:R-:W-:-:S05]  /*2010*/  IMAD.WIDE R14, R15, 0x2, R6 ;  /* 0x000000020f0e7825 */ /* 0x002fca00078e0206 */
[----:B------:R-:W2:Y:S04]  /*2020*/  LDG.E.U16 R28, desc[UR14][R14.64] ;  /* 0x0000000e0e1c7981 */ /* 0x000ea8000c1e1500 */
[----:B------:R-:W3:Y:S04]  /*2030*/  LDG.E.U16 R20, desc[UR14][R10.64] ;  /* 0x0000000e0a147981 */ /* 0x000ee8000c1e1500 */
[----:B------:R-:W4:Y:S04]  /*2040*/  LDG.E.U16 R29, desc[UR14][R10.64+0x2] ;  /* 0x0000020e0a1d7981 */ /* 0x000f28000c1e1500 */
[----:B------:R-:W5:Y:S04]  /*2050*/  LDG.E.U16 R14, desc[UR14][R14.64+0x2] ;  /* 0x0000020e0e0e7981 */ /* 0x000f68000c1e1500 */
[----:B------:R-:W0:Y:S01]  /*2060*/  LDS.64 R6, [UR5+0x90] ;  /* 0x00009005ff067984 */ /* 0x000e220008000a00 */
        /* <DEDUP_REMOVED lines=9> */
[----:B------:R-:W-:-:S06]  /*2100*/  HFMA2 R4, -RZ, RZ, 1.875, 0 ;  /* 0x3f800000ff047431 */ /* 0x000fcc00000001ff */
[----:B------:R0:W1:Y:S01]  /*2110*/  @P2 MUFU.RSQ R4, R8 ;  /* 0x0000000800042308 */ /* 0x0000620000001400 */
[----:B--2---:R-:W-:Y:S01]  /*2120*/  IMAD.U32 R12, R28, 0x10000, RZ ;  /* 0x000100001c0c7824 */ /* 0x004fe200078e00ff */
[----:B---3--:R-:W-:Y:S02]  /*2130*/  SHF.L.U32 R5, R20, 0x10, RZ ;  /* 0x0000001014057819 */ /* 0x008fe400000006ff */
[----:B----4-:R-:W-:Y:S02]  /*2140*/  SHF.L.U32 R7, R29, 0x10, RZ ;  /* 0x000000101d077819 */ /* 0x010fe400000006ff */
[----:B-----5:R-:W-:Y:S01]  /*2150*/  SHF.L.U32 R14, R14, 0x10, RZ ;  /* 0x000000100e0e7819 */ /* 0x020fe200000006ff */
[----:B01----:R-:W-:Y:S06]  /*2160*/  BRA.U UP0, `(.L_x_2172) ;  /* 0x0000000500887547 */ /* 0x003fec000b800000 */
[----:B------:R-:W0:Y:S01]  /*2170*/  LDCU.64 UR10, c[0x0][0x3e8] ;  /* 0x00007d00ff0a77ac */ /* 0x000e220008000a00 */
[----:B------:R-:W-:Y:S01]  /*2180*/  SHF.R.S32.HI R10, RZ, 0x1f, R23 ;  /* 0x0000001fff0a7819 */ /* 0x000fe20000011417 */
[----:B------:R-:W-:Y:S01]  /*2190*/  BSSY.RECONVERGENT B1, `(.L_x_2173) ;  /* 0x0000019000017945 */ /* 0x000fe20003800200 */
[C---:B------:R-:W-:Y:S02]  /*21a0*/  IADD3 R20, PT, PT, R23.reuse, 0x10, RZ ;  /* 0x0000001017147810 */ /* 0x040fe40007ffe0ff */
[C---:B------:R-:W-:Y:S02]  /*21b0*/  IADD3 R13, PT, PT, R23.reuse, 0x20, RZ ;  /* 0x00000020170d7810 */ /* 0x040fe40007ffe0ff */
[C---:B------:R-:W-:Y:S02]  /*21c0*/  IADD3 R15, PT, PT, R23.reuse, 0x30, RZ ;  /* 0x00000030170f7810 */ /* 0x040fe40007ffe0ff */
[----:B0-----:R-:W-:-:S04]  /*21d0*/  ISETP.GE.U32.AND P1, PT, R23, UR10, PT ;  /* 0x0000000a17007c0c */ /* 0x001fc8000bf26070 */
[----:B------:R-:W-:-:S13]  /*21e0*/  ISETP.GE.AND.EX P1, PT, R10, UR11, PT, P1 ;  /* 0x0000000b0a007c0c */ /* 0x000fda000bf26310 */
[----:B------:R-:W-:Y:S05]  /*21f0*/  @P1 BRA `(.L_x_2174) ;  /* 0x0000000000481947 */ /* 0x000fea0003800000 */
[----:B------:R-:W0:Y:S01]  /*2200*/  LDCU.64 UR12, c[0x0][0x3e0] ;  /* 0x00007c00ff0c77ac */ /* 0x000e220008000a00 */
[----:B------:R-:W-:Y:S01]  /*2210*/  MOV R9, R27 ;  /* 0x0000001b00097202 */ /* 0x000fe20000000f00 */
[--C-:B------:R-:W-:Y:S01]  /*2220*/  FADD.FTZ R21, R21, -R6.reuse ;  /* 0x8000000615157221 */ /* 0x100fe20000010000 */
[----:B------:R-:W-:Y:S01]  /*2230*/  FADD.FTZ R29, R18, -R6 ;  /* 0x80000006121d7221 */ /* 0x000fe20000010000 */
[----:B------:R-:W1:Y:S01]  /*2240*/  LDCU.64 UR8, c[0x0][0x380] ;  /* 0x00007000ff0877ac */ /* 0x000e620008000a00 */
[----:B------:R-:W-:Y:S02]  /*2250*/  IMAD.MOV.U32 R8, RZ, RZ, R24 ;  /* 0x000000ffff087224 */ /* 0x000fe400078e0018 */
[-C--:B------:R-:W-:Y:S01]  /*2260*/  FMUL.FTZ R18, R21, R4.reuse ;  /* 0x0000000415127220 */ /* 0x080fe20000410000 */
[----:B------:R-:W-:-:S03]  /*2270*/  FMUL.FTZ R29, R29, R4 ;  /* 0x000000041d1d7220 */ /* 0x000fc60000410000 */
[----:B------:R-:W-:Y:S01]  /*2280*/  FFMA.FTZ R18, R5, R18, R12 ;  /* 0x0000001205127223 */ /* 0x000fe2000001000c */
[----:B------:R-:W-:Y:S01]  /*2290*/  FFMA.FTZ R29, R7, R29, R14 ;  /* 0x0000001d071d7223 */ /* 0x000fe2000001000e */
        /* <DEDUP_REMOVED lines=8> */
.L_x_2174:
[----:B------:R-:W-:Y:S05]  /*2320*/  BSYNC.RECONVERGENT B1 ;  /* 0x0000000000017941 */ /* 0x000fea0003800200 */
.L_x_2173:
        /* <DEDUP_REMOVED lines=15> */
[----:B------:R-:W1:Y:S01]  /*2420*/  LDCU.64 UR12, c[0x0][0x380] ;  /* 0x00007000ff0c77ac */ /* 0x000e620008000a00 */
[----:B------:R-:W-:Y:S01]  /*2430*/  FADD.FTZ R29, R0, -R6 ;  /* 0x80000006001d7221 */ /* 0x000fe20000010000 */
[----:B------:R-:W-:-:S03]  /*2440*/  FMUL.FTZ R19, R19, R4 ;  /* 0x0000000413137220 */ /* 0x000fc60000410000 */
[----:B------:R-:W-:Y:S01]  /*2450*/  FMUL.FTZ R29, R29, R4 ;  /* 0x000000041d1d7220 */ /* 0x000fe20000410000 */
[----:B------:R-:W-:-:S03]  /*2460*/  FFMA.FTZ R19, R5, R19, R12 ;  /* 0x0000001305137223 */ /* 0x000fc6000001000c */
[----:B------:R-:W-:Y:S01]  /*2470*/  FFMA.FTZ R0, R7, R29, R14 ;  /* 0x0000001d07007223 */ /* 0x000fe2000001000e */
[----:B0-----:R-:W-:Y:S02]  /*2480*/  IMAD R11, R11, UR8, RZ ;  /* 0x000000080b0b7c24 */ /* 0x001fe4000f8e02ff */
[----:B------:R-:W-:-:S04]  /*2490*/  IMAD.WIDE.U32 R8, R20, UR8, R8 ;  /* 0x0000000814087c25 */ /* 0x000fc8000f8e0008 */
[----:B------:R-:W-:Y:S01]  /*24a0*/  IMAD R11, R20, UR9, R11 ;  /* 0x00000009140b7c24 */ /* 0x000fe2000f8e020b */
[----:B-1----:R-:W-:-:S03]  /*24b0*/  LEA R10, P1, R8, UR12, 0x1 ;  /* 0x0000000c080a7c11 */ /* 0x002fc6000f8208ff */
[----:B------:R-:W-:Y:S01]  /*24c0*/  IMAD.IADD R11, R9, 0x1, R11 ;  /* 0x00000001090b7824 */ /* 0x000fe200078e020b */
[----:B------:R-:W-:-:S04]  /*24d0*/  F2FP.BF16.F32.PACK_AB R9, R0, R19 ;  /* 0x000000130009723e */ /* 0x000fc800000010ff */
[----:B------:R-:W-:-:S05]  /*24e0*/  LEA.HI.X R11, R8, UR13, R11, 0x1, P1 ;  /* 0x0000000d080b7c11 */ /* 0x000fca00088f0c0b */
[----:B------:R0:W-:Y:S02]  /*24f0*/  STG.E desc[UR14][R10.64], R9 ;  /* 0x000000090a007986 */ /* 0x0001e4000c10190e */
.L_x_2176:
[----:B------:R-:W-:Y:S05]  /*2500*/  BSYNC.RECONVERGENT B1 ;  /* 0x0000000000017941 */ /* 0x000fea0003800200 */
.L_x_2175:
[----:B------:R-:W-:Y:S04]  /*2510*/  BSSY.RECONVERGENT B1, `(.L_x_2177) ;  /* 0x0000014000017945 */ /* 0x000fe80003800200 */
[----:B------:R-:W-:Y:S05]  /*2520*/  @P2 BRA `(.L_x_2178) ;  /* 0x0000000000482947 */ /* 0x000fea0003800000 */
[----:B------:R-:W1:Y:S01]  /*2530*/  LDCU.64 UR8, c[0x0][0x3e0] ;  /* 0x00007c00ff0877ac */ /* 0x000e620008000a00 */
[--C-:B0-----:R-:W-:Y:S01]  /*2540*/  FADD.FTZ R9, R3, -R6.reuse ;  /* 0x8000000603097221 */ /* 0x101fe20000010000 */
[----:B------:R-:W-:Y:S01]  /*2550*/  FADD.FTZ R11, R2, -R6 ;  /* 0x80000006020b7221 */ /* 0x000fe20000010000 */
[----:B------:R-:W-:Y:S01]  /*2560*/  MOV R2, R24 ;  /* 0x0000001800027202 */ /* 0x000fe20000000f00 */
[----:B------:R-:W0:Y:S01]  /*2570*/  LDCU.64 UR12, c[0x0][0x380] ;  /* 0x00007000ff0c77ac */ /* 0x000e220008000a00 */
[----:B------:R-:W-:Y:S01]  /*2580*/  MOV R3, R27 ;  /* 0x0000001b00037202 */ /* 0x000fe20000000f00 */
[-C--:B------:R-:W-:Y:S01]  /*2590*/  FMUL.FTZ R9, R9, R4.reuse ;  /* 0x0000000409097220 */ /* 0x080fe20000410000 */
[----:B------:R-:W-:-:S04]  /*25a0*/  FMUL.FTZ R11, R11, R4 ;  /* 0x000000040b0b7220 */ /* 0x000fc80000410000 */
[----:B------:R-:W-:Y:S01]  /*25b0*/  FFMA.FTZ R11, R7, R11, R14 ;  /* 0x0000000b070b7223 */ /* 0x000fe2000001000e */
[----:B-1----:R-:W-:Y:S02]  /*25c0*/  IMAD R0, R21, UR8, RZ ;  /* 0x0000000815007c24 */ /* 0x002fe4000f8e02ff */
        /* <DEDUP_REMOVED lines=8> */
.L_x_2178:
[----:B------:R-:W-:Y:S05]  /*2650*/  BSYNC.RECONVERGENT B1 ;  /* 0x0000000000017941 */ /* 0x000fea0003800200 */
.L_x_2177:
[----:B------:R-:W-:Y:S05]  /*2660*/  @P3 BRA `(.L_x_2179) ;  /* 0x0000000800643947 */ /* 0x000fea0003800000 */
[----:B------:R-:W2:Y:S01]  /*2670*/  LDCU.64 UR8, c[0x0][0x3e0] ;  /* 0x00007c00ff0877ac */ /* 0x000ea20008000a00 */
[----:B------:R-:W-:Y:S01]  /*2680*/  MOV R25, R27 ;  /* 0x0000001b00197202 */ /* 0x000fe20000000f00 */
[--C-:B------:R-:W-:Y:S01]  /*2690*/  FADD.FTZ R17, R17, -R6.reuse ;  /* 0x8000000611117221 */ /* 0x100fe20000010000 */
[----:B-1----:R-:W-:Y:S01]  /*26a0*/  FADD.FTZ R3, R16, -R6 ;  /* 0x8000000610037221 */ /* 0x002fe20000010000 */
[----:B------:R-:W1:Y:S02]  /*26b0*/  LDCU.64 UR10, c[0x0][0x380] ;  /* 0x00007000ff0a77ac */ /* 0x000e640008000a00 */
[-C--:B------:R-:W-:Y:S01]  /*26c0*/  FMUL.FTZ R17, R17, R4.reuse ;  /* 0x0000000411117220 */ /* 0x080fe20000410000 */
[----:B------:R-:W-:-:S03]  /*26d0*/  FMUL.FTZ R3, R3, R4 ;  /* 0x0000000403037220 */ /* 0x000fc60000410000 */
[----:B------:R-:W-:Y:S01]  /*26e0*/  FFMA.FTZ R5, R5, R17, R12 ;  /* 0x0000001105057223 */ /* 0x000fe2000001000c */
[----:B------:R-:W-:-:S05]  /*26f0*/  FFMA.FTZ R14, R7, R3, R14 ;  /* 0x00000003070e7223 */ /* 0x000fca000001000e */
[----:B------:R-:W-:Y:S01]  /*2700*/  F2FP.BF16.F32.PACK_AB R5, R14, R5 ;  /* 0x000000050e05723e */ /* 0x000fe200000010ff */
[----:B--2---:R-:W-:Y:S02]  /*2710*/  IMAD R18, R18, UR8, RZ ;  /* 0x0000000812127c24 */ /* 0x004fe4000f8e02ff */
[----:B------:R-:W-:-:S04]  /*2720*/  IMAD.WIDE.U32 R24, R15, UR8, R24 ;  /* 0x000000080f187c25 */ /* 0x000fc8000f8e0018 */
[----:B------:R-:W-:Y:S01]  /*2730*/  IMAD R15, R15, UR9, R18 ;  /* 0x000000090f0f7c24 */ /* 0x000fe2000f8e0212 */
[----:B-1----:R-:W-:-:S03]  /*2740*/  LEA R2, P1, R24, UR10, 0x1 ;  /* 0x0000000a18027c11 */ /* 0x002fc6000f8208ff */
[----:B------:R-:W-:-:S05]  /*2750*/  IMAD.IADD R15, R25, 0x1, R15 ;  /* 0x00000001190f7824 */ /* 0x000fca00078e020f */
[----:B------:R-:W-:-:S05]  /*2760*/  LEA.HI.X R3, R24, UR11, R15, 0x1, P1 ;  /* 0x0000000b18037c11 */ /* 0x000fca00088f0c0f */
[----:B------:R2:W-:Y:S01]  /*2770*/  STG.E desc[UR14][R2.64], R5 ;  /* 0x0000000502007986 */ /* 0x0005e2000c10190e */
[----:B------:R-:W-:Y:S05]  /*2780*/  BRA `(.L_x_2179) ;  /* 0x00000008001c7947 */ /* 0x000fea0003800000 */
.L_x_2172:
[----:B------:R-:W0:Y:S01]  /*2790*/  LDCU.64 UR8, c[0x0][0x3e8] ;  /* 0x00007d00ff0877ac */ /* 0x000e220008000a00 */
[----:B------:R-:W-:Y:S01]  /*27a0*/  SHF.R.S32.HI R8, RZ, 0x1f, R23 ;  /* 0x0000001fff087819 */ /* 0x000fe20000011417 */
[----:B------:R-:W-:Y:S01]  /*27b0*/  BSSY.RECONVERGENT B1, `(.L_x_2180) ;  /* 0x0000028000017945 */ /* 0x000fe20003800200 */
[C---:B------:R-:W-:Y:S02]  /*27c0*/  IADD3 R13, PT, PT, R23.reuse, 0x20, RZ ;  /* 0x00000020170d7810 */ /* 0x040fe40007ffe0ff */
[C---:B------:R-:W-:Y:S02]  /*27d0*/  IADD3 R15, PT, PT, R23.reuse, 0x30, RZ ;  /* 0x00000030170f7810 */ /* 0x040fe40007ffe0ff */
[----:B------:R-:W-:Y:S02]  /*27e0*/  SHF.R.S32.HI R20, RZ, 0x1f, R13 ;  /* 0x0000001fff147819 */ /* 0x000fe4000001140d */
[----:B------:R-:W-:Y:S02]  /*27f0*/  SHF.R.S32.HI R28, RZ, 0x1f, R15 ;  /* 0x0000001fff1c7819 */ /* 0x000fe4000001140f */
[----:B0-----:R-:W-:-:S02]  /*2800*/  ISETP.GE.U32.AND P2, PT, R23, UR8, PT ;  /* 0x0000000817007c0c */ /* 0x001fc4000bf46070 */
[----:B------:R-:W-:Y:S02]  /*2810*/  ISETP.GE.U32.AND P3, PT, R13, UR8, PT ;  /* 0x000000080d007c0c */ /* 0x000fe4000bf66070 */
[----:B------:R-:W-:Y:S02]  /*2820*/  ISETP.GE.AND.EX P4, PT, R8, UR9, PT, P2 ;  /* 0x0000000908007c0c */ /* 0x000fe4000bf86320 */
[----:B------:R-:W-:Y:S02]  /*2830*/  ISETP.GE.U32.AND P5, PT, R15, UR8, PT ;  /* 0x000000080f007c0c */ /* 0x000fe4000bfa6070 */
[----:B------:R-:W-:Y:S02]  /*2840*/  ISETP.GE.AND.EX P2, PT, R20, UR9, PT, P3 ;  /* 0x0000000914007c0c */ /* 0x000fe4000bf46330 */
[----:B------:R-:W-:-:S07]  /*2850*/  ISETP.GE.AND.EX P3, PT, R28, UR9, PT, P5 ;  /* 0x000000091c007c0c */ /* 0x000fce000bf66350 */
[----:B------:R-:W-:Y:S06]  /*2860*/  @P4 BRA `(.L_x_2181) ;  /* 0x0000000000704947 */ /* 0x000fec0003800000 */
[--C-:B------:R-:W-:Y:S01]  /*2870*/  FADD.FTZ R21, R21, -R6.reuse ;  /* 0x8000000615157221 */ /* 0x100fe20000010000 */
[----:B------:R-:W-:Y:S01]  /*2880*/  FADD.FTZ R9, R18, -R6 ;  /* 0x8000000612097221 */ /* 0x000fe20000010000 */
[----:B------:R-:W0:Y:S02]  /*2890*/  LDCU.64 UR10, c[0x0][0x3e0] ;  /* 0x00007c00ff0a77ac */ /* 0x000e240008000a00 */
[-C--:B------:R-:W-:Y:S01]  /*28a0*/  FMUL.FTZ R21, R21, R4.reuse ;  /* 0x0000000415157220 */ /* 0x080fe20000410000 */
[----:B------:R-:W1:Y:S03]  /*28b0*/  LDCU.64 UR12, c[0x0][0x380] ;  /* 0x00007000ff0c77ac */ /* 0x000e660008000a00 */
[----:B------:R-:W-:Y:S01]  /*28c0*/  FFMA.FTZ R18, R5, R21, R12 ;  /* 0x0000001505127223 */ /* 0x000fe2000001000c */
        /* <DEDUP_REMOVED lines=22> */
.L_x_2181:
[----:B------:R-:W-:Y:S05]  /*2a30*/  BSYNC.RECONVERGENT B1 ;  /* 0x0000000000017941 */ /* 0x000fea0003800200 */
.L_x_2180:
[----:B------:R-:W-:Y:S04]  /*2a40*/  BSSY.RECONVERGENT B1, `(.L_x_2182) ;  /* 0x0000020000017945 */ /* 0x000fe80003800200 */
[----:B------:R-:W-:Y:S05]  /*2a50*/  @P1 BRA `(.L_x_2183) ;  /* 0x0000000000781947 */ /* 0x000fea0003800000 */
[--C-:B0-----:R-:W-:Y:S01]  /*2a60*/  FADD.FTZ R11, R0, -R6.reuse ;  /* 0x80000006000b7221 */ /* 0x101fe20000010000 */
[----:B------:R-:W-:Y:S01]  /*2a70*/  FADD.FTZ R19, R19, -R6 ;  /* 0x8000000613137221 */ /* 0x000fe20000010000 */
[----:B------:R-:W0:Y:S01]  /*2a80*/  LDCU.64 UR10, c[0x0][0x3e0] ;  /* 0x00007c00ff0a77ac */ /* 0x000e220008000a00 */
[----:B------:R-:W-:Y:S01]  /*2a90*/  IADD3 R29, PT, PT, R23, 0x10, RZ ;  /* 0x00000010171d7810 */ /* 0x000fe20007ffe0ff */
[-C--:B------:R-:W-:Y:S01]  /*2aa0*/  FMUL.FTZ R8, R11, R4.reuse ;  /* 0x000000040b087220 */ /* 0x080fe20000410000 */
[----:B------:R-:W-:Y:S01]  /*2ab0*/  FMUL.FTZ R9, R19, R4 ;  /* 0x0000000413097220 */ /* 0x000fe20000410000 */
[----:B------:R-:W1:Y:S01]  /*2ac0*/  LDCU.64 UR12, c[0x0][0x380] ;  /* 0x00007000ff0c77ac */ /* 0x000e620008000a00 */
[----:B------:R-:W-:Y:S01]  /*2ad0*/  SHF.R.S32.HI R21, RZ, 0x1f, R29 ;  /* 0x0000001fff157819 */ /* 0x000fe2000001141d */
[----:B------:R-:W-:Y:S01]  /*2ae0*/  FFMA.FTZ R8, R7, R8, R14 ;  /* 0x0000000807087223 */ /* 0x000fe2000001000e */
[----:B------:R-:W-:-:S03]  /*2af0*/  FFMA.FTZ R9, R5, R9, R12 ;  /* 0x0000000905097223 */ /* 0x000fc6000001000c */
[----:B------:R-:W-:Y:S01]  /*2b00*/  FMUL.FTZ R11, R8, -1.4426950216293334961 ;  /* 0xbfb8aa3b080b7820 */ /* 0x000fe20000410000 */
[----:B------:R-:W-:-:S05]  /*2b10*/  FMUL.FTZ R10, R9, -1.4426950216293334961 ;  /* 0xbfb8aa3b090a7820 */ /* 0x000fca0000410000 */
[----:B------:R-:W2:Y:S08]  /*2b20*/  MUFU.EX2 R11, R11 ;  /* 0x0000000b000b7308 */ /* 0x000eb00000000800 */
[----:B------:R-:W3:Y:S01]  /*2b30*/  MUFU.EX2 R10, R10 ;  /* 0x0000000a000a7308 */ /* 0x000ee20000000800 */
[----:B--2---:R-:W-:Y:S01]  /*2b40*/  FADD.FTZ R19, R11, 1 ;  /* 0x3f8000000b137421 */ /* 0x004fe20000010000 */
[----:B------:R-:W-:-:S06]  /*2b50*/  MOV R11, R27 ;  /* 0x0000001b000b7202 */ /* 0x000fcc0000000f00 */
[----:B------:R-:W2:Y:S01]  /*2b60*/  MUFU.RCP R19, R19 ;  /* 0x0000001300137308 */ /* 0x000ea20000001000 */
[----:B---3--:R-:W-:Y:S01]  /*2b70*/  FADD.FTZ R18, R10, 1 ;  /* 0x3f8000000a127421 */ /* 0x008fe20000010000 */
[----:B0-----:R-:W-:-:S04]  /*2b80*/  IMAD R10, R21, UR10, RZ ;  /* 0x0000000a150a7c24 */ /* 0x001fc8000f8e02ff */
[----:B------:R-:W-:Y:S02]  /*2b90*/  IMAD R21, R29, UR11, R10 ;  /* 0x0000000b1d157c24 */ /* 0x000fe4000f8e020a */
[----:B------:R-:W0:Y:S01]  /*2ba0*/  MUFU.RCP R0, R18 ;  /* 0x0000001200007308 */ /* 0x000e220000001000 */
[----:B------:R-:W-:-:S05]  /*2bb0*/  MOV R10, R24 ;  /* 0x00000018000a7202 */ /* 0x000fca0000000f00 */
[----:B------:R-:W-:-:S04]  /*2bc0*/  IMAD.WIDE.U32 R10, R29, UR10, R10 ;  /* 0x0000000a1d0a7c25 */ /* 0x000fc8000f8e000a */
[----:B--2---:R-:W-:Y:S01]  /*2bd0*/  FMUL.FTZ R29, R8, R19 ;  /* 0x00000013081d7220 */ /* 0x004fe20000410000 */
[----:B------:R-:W-:Y:S02]  /*2be0*/  IADD3 R21, PT, PT, R11, R21, RZ ;  /* 0x000000150b157210 */ /* 0x000fe40007ffe0ff */
[----:B-1----:R-:W-:Y:S01]  /*2bf0*/  LEA R8, P1, R10, UR12, 0x1 ;  /* 0x0000000c0a087c11 */ /* 0x002fe2000f8208ff */
[----:B0-----:R-:W-:-:S03]  /*2c00*/  FMUL.FTZ R0, R9, R0 ;  /* 0x0000000009007220 */ /* 0x001fc60000410000 */
[----:B------:R-:W-:Y:S02]  /*2c10*/  LEA.HI.X R9, R10, UR13, R21, 0x1, P1 ;  /* 0x0000000d0a097c11 */ /* 0x000fe400088f0c15 */
[----:B------:R-:W-:-:S05]  /*2c20*/  F2FP.BF16.F32.PACK_AB R29, R29, R0 ;  /* 0x000000001d1d723e */ /* 0x000fca00000010ff */
[----:B------:R1:W-:Y:S02]  /*2c30*/  STG.E desc[UR14][R8.64], R29 ;  /* 0x0000001d08007986 */ /* 0x0003e4000c10190e */
.L_x_2183:
[----:B------:R-:W-:Y:S05]  /*2c40*/  BSYNC.RECONVERGENT B1 ;  /* 0x0000000000017941 */ /* 0x000fea0003800200 */
.L_x_2182:
[----:B------:R-:W-:Y:S04]  /*2c50*/  BSSY.RECONVERGENT B1, `(.L_x_2184) ;  /* 0x000001e000017945 */ /* 0x000fe80003800200 */
[----:B------:R-:W-:Y:S05]  /*2c60*/  @P2 BRA `(.L_x_2185) ;  /* 0x0000000000702947 */ /* 0x000fea0003800000 */
[--C-:B------:R-:W-:Y:S01]  /*2c70*/  FADD.FTZ R3, R3, -R6.reuse ;  /* 0x8000000603037221 */ /* 0x100fe20000010000 */
[----:B-1----:R-:W-:Y:S01]  /*2c80*/  FADD.FTZ R9, R2, -R6 ;  /* 0x8000000602097221 */ /* 0x002fe20000010000 */
[----:B------:R-:W1:Y:S02]  /*2c90*/  LDCU.64 UR10, c[0x0][0x3e0] ;  /* 0x00007c00ff0a77ac */ /* 0x000e640008000a00 */
[-C--:B------:R-:W-:Y:S01]  /*2ca0*/  FMUL.FTZ R3, R3, R4.reuse ;  /* 0x0000000403037220 */ /* 0x080fe20000410000 */
[----:B------:R-:W-:Y:S01]  /*2cb0*/  FMUL.FTZ R0, R9, R4 ;  /* 0x0000000409007220 */ /* 0x000fe20000410000 */
[----:B------:R-:W2:Y:S02]  /*2cc0*/  LDCU.64 UR12, c[0x0][0x380] ;  /* 0x00007000ff0c77ac */ /* 0x000ea40008000a00 */
[----:B------:R-:W-:Y:S01]  /*2cd0*/  FFMA.FTZ R8, R5, R3, R12 ;  /* 0x0000000305087223 */ /* 0x000fe2000001000c */
[----:B------:R-:W-:Y:S01]  /*2ce0*/  FFMA.FTZ R0, R7, R0, R14 ;  /* 0x0000000007007223 */ /* 0x000fe2000001000e */
[----:B------:R-:W-:-:S02]  /*2cf0*/  MOV R3, R27 ;  /* 0x0000001b00037202 */ /* 0x000fc40000000f00 */
[----:B------:R-:W-:Y:S01]  /*2d00*/  FMUL.FTZ R2, R8, -1.4426950216293334961 ;  /* 0xbfb8aa3b08027820 */ /* 0x000fe20000410000 */
[----:B0-----:R-:W-:-:S05]  /*2d10*/  FMUL.FTZ R11, R0, -1.4426950216293334961 ;  /* 0xbfb8aa3b000b7820 */ /* 0x001fca0000410000 */
[----:B------:R-:W0:Y:S01]  /*2d20*/  MUFU.EX2 R2, R2 ;  /* 0x0000000200027308 */ /* 0x000e220000000800 */
[----:B-1----:R-:W-:-:S07]  /*2d30*/  IMAD R20, R20, UR10, RZ ;  /* 0x0000000a14147c24 */ /* 0x002fce000f8e02ff */
[----:B------:R-:W1:Y:S01]  /*2d40*/  MUFU.EX2 R11, R11 ;  /* 0x0000000b000b7308 */ /* 0x000e620000000800 */
[----:B0-----:R-:W-:Y:S01]  /*2d50*/  FADD.FTZ R10, R2, 1 ;  /* 0x3f800000020a7421 */ /* 0x001fe20000010000 */
[----:B------:R-:W-:-:S06]  /*2d60*/  IMAD.MOV.U32 R2, RZ, RZ, R24 ;  /* 0x000000ffff027224 */ /* 0x000fcc00078e0018 */
[----:B------:R-:W0:Y:S01]  /*2d70*/  MUFU.RCP R9, R10 ;  /* 0x0000000a00097308 */ /* 0x000e220000001000 */
[----:B------:R-:W-:-:S04]  /*2d80*/  IMAD.WIDE.U32 R2, R13, UR10, R2 ;  /* 0x0000000a0d027c25 */ /* 0x000fc8000f8e0002 */
[----:B-1----:R-:W-:Y:S01]  /*2d90*/  FADD.FTZ R18, R11, 1 ;  /* 0x3f8000000b127421 */ /* 0x002fe20000010000 */
[----:B------:R-:W-:-:S03]  /*2da0*/  IMAD R13, R13, UR11, R20 ;  /* 0x0000000b0d0d7c24 */ /* 0x000fc6000f8e0214 */
[----:B------:R-:W1:Y:S02]  /*2db0*/  MUFU.RCP R19, R18 ;  /* 0x0000001200137308 */ /* 0x000e640000001000 */
[----:B------:R-:W-:Y:S01]  /*2dc0*/  IADD3 R13, PT, PT, R3, R13, RZ ;  /* 0x0000000d030d7210 */ /* 0x000fe20007ffe0ff */
[----:B0-----:R-:W-:Y:S01]  /*2dd0*/  FMUL.FTZ R11, R8, R9 ;  /* 0x00000009080b7220 */ /* 0x001fe20000410000 */
[----:B--2---:R-:W-:-:S04]  /*2de0*/  LEA R8, P1, R2, UR12, 0x1 ;  /* 0x0000000c02087c11 */ /* 0x004fc8000f8208ff */
[----:B------:R-:W-:Y:S01]  /*2df0*/  LEA.HI.X R9, R2, UR13, R13, 0x1, P1 ;  /* 0x0000000d02097c11 */ /* 0x000fe200088f0c0d */
[----:B-1----:R-:W-:-:S05]  /*2e00*/  FMUL.FTZ R0, R0, R19 ;  /* 0x0000001300007220 */ /* 0x002fca0000410000 */
[----:B------:R-:W-:-:S05]  /*2e10*/  F2FP.BF16.F32.PACK_AB R11, R0, R11 ;  /* 0x0000000b000b723e */ /* 0x000fca00000010ff */
[----:B------:R2:W-:Y:S02]  /*2e20*/  STG.E desc[UR14][R8.64], R11 ;  /* 0x0000000b08007986 */ /* 0x0005e4000c10190e */
.L_x_2185:
[----:B------:R-:W-:Y:S05]  /*2e30*/  BSYNC.RECONVERGENT B1 ;  /* 0x0000000000017941 */ /* 0x000fea0003800200 */
.L_x_2184:
[----:B------:R-:W-:Y:S05]  /*2e40*/  @P3 BRA `(.L_x_2179) ;  /* 0x00000000006c3947 */ /* 0x000fea0003800000 */
[--C-:B------:R-:W-:Y:S01]  /*2e50*/  FADD.FTZ R17, R17, -R6.reuse ;  /* 0x8000000611117221 */ /* 0x100fe20000010000 */
[----:B------:R-:W-:Y:S01]  /*2e60*/  FADD.FTZ R3, R16, -R6 ;  /* 0x8000000610037221 */ /* 0x000fe20000010000 */
[----:B------:R-:W3:Y:S01]  /*2e70*/  LDCU.64 UR8, c[0x0][0x3e0] ;  /* 0x00007c00ff0877ac */ /* 0x000ee20008000a00 */
[----:B------:R-:W-:Y:S01]  /*2e80*/  MOV R25, R27 ;  /* 0x0000001b00197202 */ /* 0x000fe20000000f00 */
[-C--:B------:R-:W-:Y:S01]  /*2e90*/  FMUL.FTZ R17, R17, R4.reuse ;  /* 0x0000000411117220 */ /* 0x080fe20000410000 */
[----:B------:R-:W-:Y:S01]  /*2ea0*/  FMUL.FTZ R3, R3, R4 ;  /* 0x0000000403037220 */ /* 0x000fe20000410000 */
[----:B------:R-:W4:Y:S02]  /*2eb0*/  LDCU.64 UR10, c[0x0][0x380] ;  /* 0x00007000ff0a77ac */ /* 0x000f240008000a00 */
[----:B------:R-:W-:Y:S01]  /*2ec0*/  FFMA.FTZ R17, R5, R17, R12 ;  /* 0x0000001105117223 */ /* 0x000fe2000001000c */
[----:B------:R-:W-:-:S03]  /*2ed0*/  FFMA.FTZ R14, R7, R3, R14 ;  /* 0x00000003070e7223 */ /* 0x000fc6000001000e */
[----:B------:R-:W-:Y:S01]  /*2ee0*/  FMUL.FTZ R0, R17, -1.4426950216293334961 ;  /* 0xbfb8aa3b11007820 */ /* 0x000fe20000410000 */
[----:B------:R-:W-:-:S05]  /*2ef0*/  FMUL.FTZ R2, R14, -1.4426950216293334961 ;  /* 0xbfb8aa3b0e027820 */ /* 0x000fca0000410000 */
[----:B------:R-:W5:Y:S01]  /*2f00*/  MUFU.EX2 R0, R0 ;  /* 0x0000000000007308 */ /* 0x000f620000000800 */
[----:B---3--:R-:W-:Y:S02]  /*2f10*/  IMAD R28, R28, UR8, RZ ;  /* 0x000000081c1c7c24 */ /* 0x008fe4000f8e02ff */
[----:B------:R-:W-:-:S05]  /*2f20*/  IMAD.WIDE.U32 R24, R15, UR8, R24 ;  /* 0x000000080f187c25 */ /* 0x000fca000f8e0018 */
[----:B------:R-:W3:Y:S01]  /*2f30*/  MUFU.EX2 R2, R2 ;  /* 0x0000000200027308 */ /* 0x000ee20000000800 */
[----:B------:R-:W-:-:S05]  /*2f40*/  IMAD R15, R15, UR9, R28 ;  /* 0x000000090f0f7c24 */ /* 0x000fca000f8e021c */
[----:B------:R-:W-:Y:S01]  /*2f50*/  IADD3 R15, PT, PT, R25, R15, RZ ;  /* 0x0000000f190f7210 */ /* 0x000fe20007ffe0ff */
[----:B-----5:R-:W-:-:S06]  /*2f60*/  FADD.FTZ R4, R0, 1 ;  /* 0x3f80000000047421 */ /* 0x020fcc0000010000 */
[----:B------:R-:W5:Y:S01]  /*2f70*/  MUFU.RCP R4, R4 ;  /* 0x0000000400047308 */ /* 0x000f620000001000 */
[----:B---3--:R-:W-:Y:S01]  /*2f80*/  FADD.FTZ R5, R2, 1 ;  /* 0x3f80000002057421 */ /* 0x008fe20000010000 */
[----:B----4-:R-:W-:-:S04]  /*2f90*/  LEA R2, P1, R24, UR10, 0x1 ;  /* 0x0000000a18027c11 */ /* 0x010fc8000f8208ff */
[----:B------:R-:W-:Y:S02]  /*2fa0*/  LEA.HI.X R3, R24, UR11, R15, 0x1, P1 ;  /* 0x0000000b18037c11 */ /* 0x000fe400088f0c0f */
[----:B------:R-:W3:Y:S01]  /*2fb0*/  MUFU.RCP R5, R5 ;  /* 0x0000000500057308 */ /* 0x000ee20000001000 */
[----:B-----5:R-:W-:Y:S01]  /*2fc0*/  FMUL.FTZ R0, R17, R4 ;  /* 0x0000000411007220 */ /* 0x020fe20000410000 */
[----:B---3--:R-:W-:-:S05]  /*2fd0*/  FMUL.FTZ R7, R14, R5 ;  /* 0x000000050e077220 */ /* 0x008fca0000410000 */
[----:B------:R-:W-:-:S05]  /*2fe0*/  F2FP.BF16.F32.PACK_AB R7, R7, R0 ;  /* 0x000000000707723e */ /* 0x000fca00000010ff */
[----:B------:R3:W-:Y:S02]  /*2ff0*/  STG.E desc[UR14][R2.64], R7 ;  /* 0x0000000702007986 */ /* 0x0007e4000c10190e */
.L_x_2179:
[----:B------:R-:W-:Y:S05]  /*3000*/  BSYNC.RECONVERGENT B0 ;  /* 0x0000000000007941 */ /* 0x000fea0003800200 */
.L_x_2171:
[----:B------:R-:W4:Y:S01]  /*3010*/  LDCU UR5, c[0x0][0x3f8] ;  /* 0x00007f00ff0577ac */ /* 0x000f220008000800 */
[----:B------:R-:W4:Y:S01]  /*3020*/  LDCU UR8, c[0x0][0x3c8] ;  /* 0x00007900ff0877ac */ /* 0x000f220008000800 */
[----:B------:R-:W-:Y:S02]  /*3030*/  UIADD3 UR7, UPT, UPT, UR19, UR7, URZ ;  /* 0x0000000713077290 */ /* 0x000fe4000fffe0ff */
[----:B------:R-:W-:Y:S02]  /*3040*/  UIADD3 UR4, UPT, UPT, UR4, 0x1, URZ ;  /* 0x0000000104047890 */ /* 0x000fe4000fffe0ff */
[----:B----4-:R-:W-:-:S04]  /*3050*/  UIMAD UR5, UR5, UR8, URZ ;  /* 0x00000008050572a4 */ /* 0x010fc8000f8e02ff */
[----:B------:R-:W-:-:S09]  /*3060*/  UISETP.GE.AND UP0, UPT, UR7, UR5, UPT ;  /* 0x000000050700728c */ /* 0x000fd2000bf06270 */
[----:B------:R-:W-:Y:S05]  /*3070*/  BRA.U !UP0, `(.L_x_2186) ;  /* 0xffffffd108447547 */ /* 0x000fea000b83ffff */
[----:B------:R-:W-:Y:S05]  /*3080*/  EXIT ;  /* 0x000000000000794d */ /* 0x000fea0003800000 */
.L_x_2187:
        /* <DEDUP_REMOVED lines=15> */
.L_x_4536:


//--------------------- .text._Z35group_norm_nhwc_fwd_one_pass_kernelI11Bf16IOBf16WLi128ELi60ELi480EEv26Group_norm_nhwc_fwd_params --------------------------
	.section	.text._Z35group_norm_nhwc_fwd_one_pass_kernelI11Bf16IOBf16WLi128ELi60ELi480EEv26Group_norm_nhwc_fwd_params,"ax",@progbits
	.align	128
        .global         _Z35group_norm_nhwc_fwd_one_pass_kernelI11Bf16IOBf16WLi128ELi60ELi480EEv26Group_norm_nhwc_fwd_params
        .type           _Z35group_norm_nhwc_fwd_one_pass_kernelI11Bf16IOBf16WLi128ELi60ELi480EEv26Group_norm_nhwc_fwd_params,@function
        .size           _Z35group_norm_nhwc_fwd_one_pass_kernelI11Bf16IOBf16WLi128ELi60ELi480EEv26Group_norm_nhwc_fwd_params,(.L_x_4537 - _Z35group_norm_nhwc_fwd_one_pass_kernelI11Bf16IOBf16WLi128ELi60ELi480EEv26Group_norm_nhwc_fwd_params)
        .other          _Z35group_norm_nhwc_fwd_one_pass_kernelI11Bf16IOBf16WLi128ELi60ELi480EEv26Group_norm_nhwc_fwd_params,@"STO_CUDA_ENTRY STV_DEFAULT"
_Z35group_norm_nhwc_fwd_one_pass_kernelI11Bf16IOBf16WLi128ELi60ELi480EEv26Group_norm_nhwc_fwd_params:
.text._Z35group_norm_nhwc_fwd_one_pass_kernelI11Bf16IOBf16WLi128ELi60ELi480EEv26Group_norm_nhwc_fwd_params:
        /* <DEDUP_REMOVED lines=29> */
[----:B-----5:R-:W-:Y:S01]  /*01d0*/  LOP3.LUT R33, R2, 0x7, RZ, 0xc0, !PT ;  /* 0x0000000702217812 */ /* 0x020fe200078ec0ff */
[----:B------:R-:W-:Y:S01]  /*01e0*/  IMAD R0, R0, 0x889, RZ ;  /* 0x0000088900007824 */ /* 0x000fe200078e02ff */
[----:B------:R-:W-:Y:S01]  /*01f0*/  ISETP.NE.AND.EX P0, PT, RZ, UR19, !P0, P1 ;  /* 0x00000013ff007c0c */ /* 0x000fe2000c705310 */
[----:B------:R-:W-:Y:S01]  /*0200*/  UIMAD UR11, UR30, 0x3, UR6 ;  /* 0x000000031e0b78a4 */ /* 0x000fe2000f8e0206 */
[----:B------:R-:W-:Y:S01]  /*0210*/  LOP3.LUT R36, R2, 0x7ffffff8, RZ, 0xc0, !PT ;  /* 0x7ffffff802247812 */ /* 0x000fe200078ec0ff */
[----:B---3--:R-:W-:Y:S01]  /*0220*/  ULEA UR16, UR4, UR16, 0x18 ;  /* 0x0000001004107291 */ /* 0x008fe2000f8ec0ff */
[----:B------:R-:W-:Y:S01]  /*0230*/  SHF.R.U32.HI R0, RZ, 0x10, R0 ;  /* 0x00000010ff007819 */ /* 0x000fe20000011600 */
[----:B------:R-:W-:-:S02]  /*0240*/  ULEA UR10, UR30, UR6, 0x1 ;  /* 0x000000061e0a7291 */ /* 0x000fc4000f8e08ff */
[----:B------:R-:W-:Y:S01]  /*0250*/  UIADD3 UR9, UPT, UPT, UR6, UR30, URZ ;  /* 0x0000001e06097290 */ /* 0x000fe2000fffe0ff */
[----:B------:R-:W-:Y:S01]  /*0260*/  PRMT R3, R0, 0x9910, RZ ;  /* 0x0000991000037816 */ /* 0x000fe200000000ff */
[----:B------:R-:W-:Y:S01]  /*0270*/  IMAD R0, R5, UR31, R0 ;  /* 0x0000001f05007c24 */ /* 0x000fe2000f8e0200 */
[----:B------:R-:W-:Y:S01]  /*0280*/  UMOV UR4, URZ ;  /* 0x000000ff00047c82 */ /* 0x000fe20008000000 */
[----:B------:R-:W-:Y:S02]  /*0290*/  UMOV UR8, UR6 ;  /* 0x0000000600087c82 */ /* 0x000fe40008000000 */
[----:B------:R-:W-:Y:S01]  /*02a0*/  IMAD R3, R3, 0x1e, RZ ;  /* 0x0000001e03037824 */ /* 0x000fe200078e02ff */
[----:B------:R-:W-:Y:S02]  /*02b0*/  IADD3 R31, PT, PT, R0, 0x10, RZ ;  /* 0x00000010001f7810 */ /* 0x000fe40007ffe0ff */
[----:B------:R-:W-:Y:S02]  /*02c0*/  SHF.R.S32.HI R35, RZ, 0x1f, R0 ;  /* 0x0000001fff237819 */ /* 0x000fe40000011400 */
[----:B------:R-:W-:-:S02]  /*02d0*/  IADD3 R3, PT, PT, RZ, -R3, RZ ;  /* 0x80000003ff037210 */ /* 0x000fc40007ffe0ff */
[----:B------:R-:W-:Y:S02]  /*02e0*/  SHF.R.S32.HI R34, RZ, 0x1f, R31 ;  /* 0x0000001fff227819 */ /* 0x000fe4000001141f */
[----:B------:R-:W-:-:S04]  /*02f0*/  PRMT R3, R3, 0x7710, RZ ;  /* 0x0000771003037816 */ /* 0x000fc800000000ff */
[----:B------:R-:W-:-:S04]  /*0300*/  IADD3 R3, PT, PT, R3, R4, RZ ;  /* 0x0000000403037210 */ /* 0x000fc80007ffe0ff */
[----:B------:R-:W-:-:S04]  /*0310*/  SHF.L.U32 R3, R3, 0x1, RZ ;  /* 0x0000000103037819 */ /* 0x000fc800000006ff */
[----:B------:R-:W-:-:S07]  /*0320*/  LOP3.LUT R32, R3, 0xffff, RZ, 0xc0, !PT ;  /* 0x0000ffff03207812 */ /* 0x000fce00078ec0ff */
.L_x_2231:
[----:B0-----:R-:W0:Y:S01]  /*0330*/  LDCU UR5, c[0x0][0x3f8] ;  /* 0x00007f00ff0577ac */ /* 0x001e220008000800 */
[----:B------:R-:W-:Y:S01]  /*0340*/  IABS R8, UR8 ;  /* 0x0000000800087c13 */ /* 0x000fe20008000000 */
[C---:B------:R-:W-:Y:S01]  /*0350*/  VIADD R21, R0.reuse, 0x30 ;  /* 0x0000003000157836 */ /* 0x040fe20000000000 */
[----:B------:R-:W-:Y:S01]  /*0360*/  IADD3 R15, PT, PT, R0, 0x20, RZ ;  /* 0x00000020000f7810 */ /* 0x000fe20007ffe0ff */
[----:B-1----:R-:W1:Y:S01]  /*0370*/  LDCU.64 UR20, c[0x0][0x3e8] ;  /* 0x00007d00ff1477ac */ /* 0x002e620008000a00 */
[----:B------:R-:W-:Y:S02]  /*0380*/  R2UR UR17, R8 ;  /* 0x00000000081172ca */ /* 0x000fe400000e0000 */
[----:B------:R-:W-:Y:S02]  /*0390*/  CS2R R28, SRZ ;  /* 0x00000000001c7805 */ /* 0x000fe4000001ff00 */
[----:B------:R-:W-:Y:S01]  /*03a0*/  SHF.R.S32.HI R9, RZ, 0x1f, R15 ;  /* 0x0000001fff097819 */ /* 0x000fe2000001140f */
[----:B--2---:R-:W2:Y:S01]  /*03b0*/  LDCU.64 UR22, c[0x0][0x3f0] ;  /* 0x00007e00ff1677ac */ /* 0x004ea20008000a00 */
[----:B------:R-:W-:-:S02]  /*03c0*/  SHF.R.S32.HI R19, RZ, 0x1f, R21 ;  /* 0x0000001fff137819 */ /* 0x000fc40000011415 */
[----:B0--34-:R-:W-:Y:S01]  /*03d0*/  MOV R3, UR5 ;  /* 0x0000000500037c02 */ /* 0x019fe20008000f00 */
        /* <DEDUP_REMOVED lines=45> */
[----:B------:R-:W-:Y:S01]  /*06b0*/  IADD3 R6, P2, PT, R32, UR17, RZ ;  /* 0x0000001120067c10 */ /* 0x000fe2000ff5e0ff */
[----:B------:R-:W-:Y:S01]  /*06c0*/  UIMAD UR5, UR19, UR23, UR5 ;  /* 0x00000017130572a4 */ /* 0x000fe2000f8e0205 */
[----:B------:R-:W-:-:S04]  /*06d0*/  MOV R3, UR17 ;  /* 0x0000001100037c02 */ /* 0x000fc80008000f00 */
[----:B------:R-:W-:Y:S02]  /*06e0*/  LEA.HI.X.SX32 R7, R3, RZ, 0x1, P2 ;  /* 0x000000ff03077211 */ /* 0x000fe400010f0eff */
[----:B------:R-:W-:Y:S02]  /*06f0*/  MOV R3, UR22 ;  /* 0x0000001600037c02 */ /* 0x000fe40008000f00 */
[----:B------:R-:W-:-:S03]  /*0700*/  ISETP.GE.U32.AND P2, PT, R5, UR20, PT ;  /* 0x0000001405007c0c */ /* 0x000fc6000bf46070 */
[----:B------:R-:W-:Y:S01]  /*0710*/  IMAD.WIDE.U32 R6, R3, UR19, R6 ;  /* 0x0000001303067c25 */ /* 0x000fe2000f8e0006 */
[----:B------:R-:W-:Y:S02]  /*0720*/  IADD3 R3, PT, PT, R0, 0x50, RZ ;  /* 0x0000005000037810 */ /* 0x000fe40007ffe0ff */
[----:B------:R-:W-:Y:S01]  /*0730*/  ISETP.GE.AND.EX P2, PT, R20, UR21, PT, P2 ;  /* 0x0000001514007c0c */ /* 0x000fe2000bf46320 */
[----:B------:R-:W-:Y:S01]  /*0740*/  @!P5 IMAD.MOV.U32 R8, RZ, RZ, R6 ;  /* 0x000000ffff08d224 */ /* 0x000fe200078e0006 */
[----:B------:R-:W-:Y:S01]  /*0750*/  IADD3 R9, PT, PT, R7, UR5, RZ ;  /* 0x0000000507097c10 */ /* 0x000fe2000fffe0ff */
[----:B0-----:R-:W-:Y:S01]  /*0760*/  @!P1 IMAD R18, R19, R16, RZ ;  /* 0x0000001013129224 */ /* 0x001fe200078e02ff */
[----:B------:R-:W-:Y:S02]  /*0770*/  ISETP.GE.U32.AND P3, PT, R3, UR20, PT ;  /* 0x0000001403007c0c */ /* 0x000fe4000bf66070 */
[----:B------:R-:W-:Y:S01]  /*0780*/  SHF.R.S32.HI R4, RZ, 0x1f, R3 ;  /* 0x0000001fff047819 */ /* 0x000fe20000011403 */
[----:B------:R-:W-:Y:S01]  /*0790*/  @!P5 IMAD.WIDE.U32 R12, R15, R12, R8 ;  /* 0x0000000c0f0cd225 */ /* 0x000fe200078e0008 */
[----:B------:R-:W-:Y:S01]  /*07a0*/  @!P1 MOV R22, R6 ;  /* 0x0000000600169202 */ /* 0x000fe20000000f00 */
[----:B------:R-:W0:Y:S01]  /*07b0*/  @!P1 LDC.64 R14, c[0x0][0x390] ;  /* 0x0000e400ff0e9b82 */ /* 0x000e220000000a00 */
[----:B------:R-:W-:Y:S01]  /*07c0*/  ISETP.GE.AND.EX P3, PT, R4, UR21, PT, P3 ;  /* 0x0000001504007c0c */ /* 0x000fe2000bf66330 */
[----:B------:R-:W-:Y:S01]  /*07d0*/  @!P1 IMAD R25, R21, R17, R18 ;  /* 0x0000001115199224 */ /* 0x000fe200078e0212 */
[----:B------:R-:W-:-:S02]  /*07e0*/  @!P5 IADD3 R13, PT, PT, R13, R23, RZ ;  /* 0x000000170d0dd210 */ /* 0x000fc40007ffe0ff */
        /* <DEDUP_REMOVED lines=10> */
[----:B------:R-:W-:-:S05]  /*0890*/  @!P1 IADD3 R17, PT, PT, R17, R25, RZ ;  /* 0x0000001911119210 */ /* 0x000fca0007ffe0ff */
[----:B--2---:R-:W2:Y:S01]  /*08a0*/  @!P2 LDC.64 R10, c[0x0][0x390] ;  /* 0x0000e400ff0aab82 */ /* 0x004ea20000000a00 */
[----:B0-----:R-:W-:Y:S01]  /*08b0*/  @!P1 LEA R14, P6, R16, R14, 0x1 ;  /* 0x0000000e100e9211 */ /* 0x001fe200078c08ff */
[----:B------:R-:W-:-:S03]  /*08c0*/  HFMA2 R30, -RZ, RZ, 0, 0 ;  /* 0x00000000ff1e7431 */ /* 0x000fc600000001ff */
[----:B------:R-:W-:-:S03]  /*08d0*/  @!P1 LEA.HI.X R15, R16, R15, R17, 0x1, P6 ;  /* 0x0000000f100f9211 */ /* 0x000fc600030f0c11 */
[----:B------:R-:W0:Y:S01]  /*08e0*/  @!P3 LDC.64 R16, c[0x0][0x390] ;  /* 0x0000e400ff10bb82 */ /* 0x000e220000000a00 */
[----:B-1----:R-:W-:Y:S01]  /*08f0*/  @!P2 IMAD R24, R20, R12, RZ ;  /* 0x0000000c1418a224 */ /* 0x002fe200078e02ff */
[----:B------:R-:W-:Y:S01]  /*0900*/  @!P2 MOV R21, R9 ;  /* 0x000000090015a202 */ /* 0x000fe20000000f00 */
[----:B------:R-:W-:Y:S01]  /*0910*/  @!P2 IMAD.MOV.U32 R20, RZ, RZ, R6 ;  /* 0x000000ffff14a224 */ /* 0x000fe200078e0006 */
[----:B------:R1:W5:Y:S01]  /*0920*/  @!P1 LDG.E R30, desc[UR24][R14.64] ;  /* 0x000000180e1e9981 */ /* 0x000362000c1e1900 */
[C---:B------:R-:W-:Y:S02]  /*0930*/  @!P2 IMAD R24, R5.reuse, R13, R24 ;  /* 0x0000000d0518a224 */ /* 0x040fe400078e0218 */
[----:B----4-:R-:W-:Y:S01]  /*0940*/  @!P3 IMAD R4, R4, R18, RZ ;  /* 0x000000120404b224 */ /* 0x010fe200078e02ff */
[----:B------:R-:W4:Y:S01]  /*0950*/  @!P4 LDC.64 R22, c[0x0][0x3e0] ;  /* 0x0000f800ff16cb82 */ /* 0x000f220000000a00 */
[----:B------:R-:W-:Y:S01]  /*0960*/  @!P2 IMAD.WIDE.U32 R12, R5, R12, R20 ;  /* 0x0000000c050ca225 */ /* 0x000fe200078e0014 */
[----:B------:R-:W-:-:S03]  /*0970*/  @!P3 MOV R5, R9 ;  /* 0x000000090005b202 */ /* 0x000fc60000000f00 */
[----:B------:R-:W-:Y:S01]  /*0980*/  @!P3 IMAD R20, R3, R19, R4 ;  /* 0x000000130314b224 */ /* 0x000fe200078e0204 */
[----:B------:R-:W-:Y:S02]  /*0990*/  @!P3 MOV R4, R6 ;  /* 0x000000060004b202 */ /* 0x000fe40000000f00 */
[----:B-1----:R-:W1:Y:S01]  /*09a0*/  @!P5 LDC.64 R14, c[0x0][0x3e0] ;  /* 0x0000f800ff0edb82 */ /* 0x002e620000000a00 */
[----:B------:R-:W-:Y:S02]  /*09b0*/  @!P2 IADD3 R24, PT, PT, R13, R24, RZ ;  /* 0x000000180d18a210 */ /* 0x000fe40007ffe0ff */
[----:B------:R-:W-:Y:S01]  /*09c0*/  @!P3 IMAD.WIDE.U32 R18, R3, R18, R4 ;  /* 0x000000120312b225 */ /* 0x000fe200078e0004 */
[----:B--2---:R-:W-:-:S04]  /*09d0*/  @!P2 LEA R10, P1, R12, R10, 0x1 ;  /* 0x0000000a0c0aa211 */ /* 0x004fc800078208ff */
[----:B------:R-:W2:Y:S01]  /*09e0*/  @!P4 LDC.64 R4, c[0x0][0x390] ;  /* 0x0000e400ff04cb82 */ /* 0x000ea20000000a00 */
[----:B------:R-:W-:Y:S02]  /*09f0*/  @!P2 LEA.HI.X R11, R12, R11, R24, 0x1, P1 ;  /* 0x0000000b0c0ba211 */ /* 0x000fe400008f0c18 */
[----:B------:R-:W-:-:S05]  /*0a00*/  @!P3 IADD3 R20, PT, PT, R19, R20, RZ ;  /* 0x000000141314b210 */ /* 0x000fca0007ffe0ff */
[----:B------:R-:W2:Y:S01]  /*0a10*/  @!P5 LDC.64 R12, c[0x0][0x390] ;  /* 0x0000e400ff0cdb82 */ /* 0x000ea20000000a00 */
[----:B0-----:R-:W-:Y:S01]  /*0a20*/  @!P3 LEA R16, P1, R18, R16, 0x1 ;  /* 0x000000101210b211 */ /* 0x001fe200078208ff */
[----:B----4-:R-:W-:Y:S01]  /*0a30*/  @!P4 IMAD R24, R34, R22, RZ ;  /* 0x000000162218c224 */ /* 0x010fe200078e02ff */
[----:B------:R-:W-:Y:S02]  /*0a40*/  @!P4 MOV R21, R9 ;  /* 0x000000090015c202 */ /* 0x000fe40000000f00 */
[----:B------:R-:W-:Y:S02]  /*0a50*/  CS2R R26, SRZ ;  /* 0x00000000001a7805 */ /* 0x000fe4000001ff00 */
[----:B------:R-:W-:Y:S01]  /*0a60*/  @!P3 LEA.HI.X R17, R18, R17, R20, 0x1, P1 ;  /* 0x000000111211b211 */ /* 0x000fe200008f0c14 */
[----:B------:R-:W4:Y:S01]  /*0a70*/  @!P2 LDG.E R29, desc[UR24][R10.64] ;  /* 0x000000180a1da981 */ /* 0x000f22000c1e1900 */
[-C--:B------:R-:W-:Y:S01]  /*0a80*/  @!P4 MOV R20, R6.reuse ;  /* 0x000000060014c202 */ /* 0x080fe20000000f00 */
[----:B------:R-:W-:Y:S01]  /*0a90*/  VIADD R19, R0, 0x60 ;  /* 0x0000006000137836 */ /* 0x000fe20000000000 */
[----:B------:R-:W-:Y:S01]  /*0aa0*/  @!P5 MOV R25, R9 ;  /* 0x000000090019d202 */ /* 0x000fe20000000f00 */
[----:B------:R-:W-:Y:S01]  /*0ab0*/  @!P4 IMAD R3, R31, R23, R24 ;  /* 0x000000171f03c224 */ /* 0x000fe200078e0218 */
[----:B------:R-:W-:Y:S01]  /*0ac0*/  @!P5 MOV R24, R6 ;  /* 0x000000060018d202 */ /* 0x000fe20000000f00 */
[----:B-1----:R-:W-:Y:S01]  /*0ad0*/  @!P5 IMAD R18, R35, R14, RZ ;  /* 0x0000000e2312d224 */ /* 0x002fe200078e02ff */
[----:B------:R-:W4:Y:S01]  /*0ae0*/  @!P3 LDG.E R27, desc[UR24][R16.64] ;  /* 0x00000018101bb981 */ /* 0x000f22000c1e1900 */
[----:B------:R-:W-:Y:S01]  /*0af0*/  @!P4 IMAD.WIDE.U32 R22, R31, R22, R20 ;  /* 0x000000161f16c225 */ /* 0x000fe200078e0014 */
[----:B------:R-:W-:-:S02]  /*0b00*/  ISETP.GE.U32.AND P1, PT, R19, UR20, PT ;  /* 0x0000001413007c0c */ /* 0x000fc4000bf26070 */
[----:B------:R-:W-:Y:S01]  /*0b10*/  SHF.R.S32.HI R20, RZ, 0x1f, R19 ;  /* 0x0000001fff147819 */ /* 0x000fe20000011413 */
[C---:B------:R-:W-:Y:S01]  /*0b20*/  @!P5 IMAD R21, R0.reuse, R15, R18 ;  /* 0x0000000f0015d224 */ /* 0x040fe200078e0212 */
[----:B------:R-:W-:Y:S01]  /*0b30*/  @!P4 IADD3 R3, PT, PT, R23, R3, RZ ;  /* 0x000000031703c210 */ /* 0x000fe20007ffe0ff */
[----:B------:R-:W-:Y:S01]  /*0b40*/  @!P5 IMAD.WIDE.U32 R14, R0, R14, R24 ;  /* 0x0000000e000ed225 */ /* 0x000fe200078e0018 */
[----:B--2---:R-:W-:Y:S02]  /*0b50*/  @!P4 LEA R4, P6, R22, R4, 0x1 ;  /* 0x000000041604c211 */ /* 0x004fe400078c08ff */
[----:B------:R-:W-:Y:S02]  /*0b60*/  ISETP.GE.AND.EX P1, PT, R20, UR21, PT, P1 ;  /* 0x0000001514007c0c */ /* 0x000fe4000bf26310 */
[----:B------:R-:W-:Y:S02]  /*0b70*/  @!P4 LEA.HI.X R5, R22, R5, R3, 0x1, P6 ;  /* 0x000000051605c211 */ /* 0x000fe400030f0c03 */
[----:B------:R-:W-:-:S02]  /*0b80*/  @!P5 IADD3 R21, PT, PT, R15, R21, RZ ;  /* 0x000000150f15d210 */ /* 0x000fc40007ffe0ff */
[----:B------:R-:W-:Y:S01]  /*0b90*/  @!P5 LEA R12, P6, R14, R12, 0x1 ;  /* 0x0000000c0e0cd211 */ /* 0x000fe200078c08ff */
[----:B------:R-:W-:Y:S01]  /*0ba0*/  VIADD R3, R0, 0x70 ;  /* 0x0000007000037836 */ /* 0x000fe20000000000 */
[----:B------:R-:W2:Y:S02]  /*0bb0*/  @!P4 LDG.E R26, desc[UR24][R4.64] ;  /* 0x00000018041ac981 */ /* 0x000ea4000c1e1900 */
[----:B------:R-:W-:Y:S01]  /*0bc0*/  @!P5 LEA.HI.X R13, R14, R13, R21, 0x1, P6 ;  /* 0x0000000d0e0dd211 */ /* 0x000fe200030f0c15 */
[----:B------:R-:W-:Y:S02]  /*0bd0*/  HFMA2 R21, -RZ, RZ, 0, 0 ;  /* 0x00000000ff157431 */ /* 0x000fe400000001ff */
[----:B------:R-:W0:Y:S01]  /*0be0*/  @!P1 LDC.64 R14, c[0x0][0x3e0] ;  /* 0x0000f800ff0e9b82 */ /* 0x000e220000000a00 */
[----:B------:R-:W-:Y:S02]  /*0bf0*/  ISETP.GE.U32.AND P6, PT, R3, UR20, PT ;  /* 0x0000001403007c0c */ /* 0x000fe4000bfc6070 */
[----:B------:R-:W-:Y:S01]  /*0c00*/  SHF.R.S32.HI R18, RZ, 0x1f, R3 ;  /* 0x0000001fff127819 */ /* 0x000fe20000011403 */
[----:B------:R1:W4:Y:S03]  /*0c10*/  @!P5 LDG.E R21, desc[UR24][R12.64] ;  /* 0x000000180c15d981 */ /* 0x000326000c1e1900 */
[----:B------:R-:W-:Y:S01]  /*0c20*/  ISETP.GE.AND.EX P4, PT, R18, UR21, PT, P6 ;  /* 0x0000001512007c0c */ /* 0x000fe2000bf86360 */
[----:B-1----:R-:W1:Y:S01]  /*0c30*/  @!P1 LDC.64 R12, c[0x0][0x390] ;  /* 0x0000e400ff0c9b82 */ /* 0x002e620000000a00 */
[----:B------:R-:W-:-:S02]  /*0c40*/  @!P1 MOV R10, R6 ;  /* 0x00000006000a9202 */ /* 0x000fc40000000f00 */
[----:B------:R-:W-:-:S09]  /*0c50*/  @!P1 MOV R11, R9 ;  /* 0x00000009000b9202 */ /* 0x000fd20000000f00 */
[----:B------:R-:W1:Y:S01]  /*0c60*/  @!P4 LDC.64 R4, c[0x0][0x3e0] ;  /* 0x0000f800ff04cb82 */ /* 0x000e620000000a00 */
[----:B0-----:R-:W-:-:S04]  /*0c70*/  @!P1 IMAD R20, R20, R14, RZ ;  /* 0x0000000e14149224 */ /* 0x001fc800078e02ff */
[C---:B------:R-:W-:Y:S02]  /*0c80*/  @!P1 IMAD R23, R19.reuse, R15, R20 ;  /* 0x0000000f13179224 */ /* 0x040fe400078e0214 */
[----:B------:R-:W-:Y:S02]  /*0c90*/  @!P1 IMAD.WIDE.U32 R14, R19, R14, R10 ;  /* 0x0000000e130e9225 */ /* 0x000fe400078e000a */
[----:B------:R-:W0:Y:S02]  /*0ca0*/  @!P4 LDC.64 R10, c[0x0][0x390] ;  /* 0x0000e400ff0acb82 */ /* 0x000e240000000a00 */
[----:B------:R-:W-:Y:S01]  /*0cb0*/  HFMA2 R20, -RZ, RZ, 0, 0 ;  /* 0x00000000ff147431 */ /* 0x000fe200000001ff */
[----:B------:R-:W-:Y:S02]  /*0cc0*/  @!P1 IADD3 R15, PT, PT, R15, R23, RZ ;  /* 0x000000170f0f9210 */ /* 0x000fe40007ffe0ff */
[----:B-1----:R-:W-:-:S04]  /*0cd0*/  @!P1 LEA R12, P2, R14, R12, 0x1 ;  /* 0x0000000c0e0c9211 */ /* 0x002fc800078408ff */
[----:B------:R-:W-:-:S05]  /*0ce0*/  @!P1 LEA.HI.X R13, R14, R13, R15, 0x1, P2 ;  /* 0x0000000d0e0d9211 */ /* 0x000fca00010f0c0f */
[----:B------:R1:W4:Y:S01]  /*0cf0*/  @!P1 LDG.E R20, desc[UR24][R12.64] ;  /* 0x000000180c149981 */ /* 0x000322000c1e1900 */
[----:B------:R-:W-:-:S04]  /*0d00*/  @!P4 IMAD R18, R18, R4, RZ ;  /* 0x000000041212c224 */ /* 0x000fc800078e02ff */
        /* <DEDUP_REMOVED lines=10> */
[C---:B---3--:R-:W-:Y:S02]  /*0db0*/  PRMT R12, R28.reuse, 0x7632, R12 ;  /* 0x000076321c0c7816 */ /* 0x048fe4000000000c */
[----:B------:R-:W-:Y:S02]  /*0dc0*/  SHF.L.U32 R28, R28, 0x10, RZ ;  /* 0x000000101c1c7819 */ /* 0x000fe400000006ff */
[C---:B-----5:R-:W-:Y:S02]  /*0dd0*/  PRMT R11, R30.reuse, 0x7632, R11 ;  /* 0x000076321e0b7816 */ /* 0x060fe4000000000b */
[----:B------:R-:W-:Y:S02]  /*0de0*/  SHF.L.U32 R30, R30, 0x10, RZ ;  /* 0x000000101e1e7819 */ /* 0x000fe400000006ff */
[----:B--2---:R-:W-:-:S02]  /*0df0*/  PRMT R3, R26, 0x7632, R3 ;  /* 0x000076321a037816 */ /* 0x004fc40000000003 */
[----:B----4-:R-:W-:-:S04]  /*0e00*/  PRMT R18, R21, 0x7632, R18 ;  /* 0x0000763215127816 */ /* 0x010fc80000000012 */
[----:B------:R-:W-:Y:S02]  /*0e10*/  SHF.L.U32 R18, R18, 0x10, RZ ;  /* 0x0000001012127819 */ /* 0x000fe400000006ff */
[----:B------:R-:W-:-:S03]  /*0e20*/  SHF.L.U32 R21, R21, 0x10, RZ ;  /* 0x0000001015157819 */ /* 0x000fc600000006ff */
[----:B------:R-:W-:Y:S01]  /*0e30*/  FMUL.FTZ R4, R18, R18 ;  /* 0x0000001212047220 */ /* 0x000fe20000410000 */
[----:B------:R-:W-:-:S03]  /*0e40*/  SHF.L.U32 R3, R3, 0x10, RZ ;  /* 0x0000001003037819 */ /* 0x000fc600000006ff */
[----:B------:R-:W-:Y:S01]  /*0e50*/  FFMA.FTZ R5, R21, R21, R4 ;  /* 0x0000001515057223 */ /* 0x000fe20000010004 */
[----:B------:R-:W-:Y:S01]  /*0e60*/  SHF.L.U32 R26, R26, 0x10, RZ ;  /* 0x000000101a1a7819 */ /* 0x000fe200000006ff */
[----:B------:R-:W-:Y:S02]  /*0e70*/  IMAD.U32 R4, R12, 0x10000, RZ ;  /* 0x000100000c047824 */ /* 0x000fe400078e00ff */
[----:B------:R-:W-:Y:S01]  /*0e80*/  FMUL.FTZ R13, R3, R3 ;  /* 0x00000003030d7220 */ /* 0x000fe20000410000 */
[----:B------:R-:W-:Y:S01]  /*0e90*/  FADD.FTZ R10, RZ, R5 ;  /* 0x00000005ff0a7221 */ /* 0x000fe20000010000 */
[----:B------:R-:W-:Y:S01]  /*0ea0*/  SHF.L.U32 R5, R11, 0x10, RZ ;  /* 0x000000100b057819 */ /* 0x000fe200000006ff */
[----:B------:R-:W-:Y:S01]  /*0eb0*/  FMUL.FTZ R11, R4, R4 ;  /* 0x00000004040b7220 */ /* 0x000fe20000410000 */
[----:B------:R-:W-:-:S03]  /*0ec0*/  FFMA.FTZ R13, R26, R26, R13 ;  /* 0x0000001a1a0d7223 */ /* 0x000fc6000001000d */
[----:B------:R-:W-:Y:S01]  /*0ed0*/  FFMA.FTZ R12, R28, R28, R11 ;  /* 0x0000001c1c0c7223 */ /* 0x000fe2000001000b */
[----:B------:R-:W-:Y:S01]  /*0ee0*/  FADD.FTZ R13, R10, R13 ;  /* 0x0000000d0a0d7221 */ /* 0x000fe20000010000 */
[----:B------:R-:W-:Y:S01]  /*0ef0*/  FMUL.FTZ R11, R5, R5 ;  /* 0x00000005050b7220 */ /* 0x000fe20000410000 */
[----:B------:R-:W-:Y:S02]  /*0f00*/  PRMT R10, R29, 0x7632, R10 ;  /* 0x000076321d0a7816 */ /* 0x000fe4000000000a */
[----:B------:R-:W-:Y:S01]  /*0f10*/  FADD.FTZ R12, R13, R12 ;  /* 0x0000000c0d0c7221 */ /* 0x000fe20000010000 */
[----:B------:R-:W-:Y:S01]  /*0f20*/  FFMA.FTZ R11, R30, R30, R11 ;  /* 0x0000001e1e0b7223 */ /* 0x000fe2000001000b */
[----:B------:R-:W-:-:S03]  /*0f30*/  SHF.L.U32 R10, R10, 0x10, RZ ;  /* 0x000000100a0a7819 */ /* 0x000fc600000006ff */
[--C-:B------:R-:W-:Y:S01]  /*0f40*/  FADD.FTZ R12, R12, R11.reuse ;  /* 0x0000000b0c0c7221 */ /* 0x100fe20000010000 */
[----:B------:R-:W-:Y:S01]  /*0f50*/  PRMT R11, R27, 0x7632, R11 ;  /* 0x000076321b0b7816 */ /* 0x000fe2000000000b */
[----:B------:R-:W-:Y:S01]  /*0f60*/  FMUL.FTZ R14, R10, R10 ;  /* 0x0000000a0a0e7220 */ /* 0x000fe20000410000 */
[----:B------:R-:W-:Y:S01]  /*0f70*/  SHF.L.U32 R29, R29, 0x10, RZ ;  /* 0x000000101d1d7819 */ /* 0x000fe200000006ff */
[----:B------:R-:W-:Y:S01]  /*0f80*/  FADD.FTZ R13, R21, R18 ;  /* 0x00000012150d7221 */ /* 0x000fe20000010000 */
[----:B------:R-:W-:Y:S01]  /*0f90*/  SHF.L.U32 R11, R11, 0x10, RZ ;  /* 0x000000100b0b7819 */ /* 0x000fe200000006ff */
[----:B------:R-:W-:Y:S02]  /*0fa0*/  IMAD.U32 R27, R27, 0x10000, RZ ;  /* 0x000100001b1b7824 */ /* 0x000fe400078e00ff */
[----:B------:R-:W-:Y:S01]  /*0fb0*/  FFMA.FTZ R15, R29, R29, R14 ;  /* 0x0000001d1d0f7223 */ /* 0x000fe2000001000e */
        /* <DEDUP_REMOVED lines=20> */
[----:B------:R-:W-:Y:S02]  /*1100*/  PRMT R17, R19, 0x7632, R17 ;  /* 0x0000763213117816 */ /* 0x000fe40000000011 */
        /* <DEDUP_REMOVED lines=36> */
[----:B------:R-:W3:Y:S01]  /*1350*/  S2R R13, SR_TID.X ;  /* 0x00000000000d7919 */ /* 0x000ee20000002100 */
[----:B------:R-:W-:Y:S01]  /*1360*/  ISETP.NE.AND P1, PT, R37, RZ, PT ;  /* 0x000000ff2500720c */ /* 0x000fe20003f25270 */
[----:B01----:R-:W-:Y:S01]  /*1370*/  FADD.FTZ R14, R22, R25 ;  /* 0x00000019160e7221 */ /* 0x003fe20000010000 */
[----:B--2---:R-:W-:Y:S01]  /*1380*/  FADD.FTZ R15, R23, R24 ;  /* 0x00000018170f7221 */ /* 0x004fe20000010000 */
[----:B---3--:R-:W-:-:S04]  /*1390*/  SHF.R.U32.HI R13, RZ, 0x2, R13 ;  /* 0x00000002ff0d7819 */ /* 0x008fc8000001160d */
[----:B------:R-:W-:-:S06]  /*13a0*/  LOP3.LUT R13, R13, 0xf8, RZ, 0xc0, !PT ;  /* 0x000000f80d0d7812 */ /* 0x000fcc00078ec0ff */
[----:B------:R3:W-:Y:S02]  /*13b0*/  @!P1 STS.64 [R13+UR16+0x10], R14 ;  /* 0x0000100e0d009988 */ /* 0x0007e40008000a10 */
.L_x_2189:
[----:B------:R-:W-:Y:S05]  /*13c0*/  BSYNC.RECONVERGENT B0 ;  /* 0x0000000000007941 */ /* 0x000fea0003800200 */
.L_x_2188:
[----:B------:R-:W4:Y:S01]  /*13d0*/  S2R R12, SR_TID.X ;  /* 0x00000000000c7919 */ /* 0x000f220000002100 */
[----:B------:R-:W-:Y:S01]  /*13e0*/  BSSY.RECONVERGENT B0, `(.L_x_2190) ;  /* 0x000002c000007945 */ /* 0x000fe20003800200 */
[----:B------:R-:W-:Y:S01]  /*13f0*/  BAR.SYNC.DEFER_BLOCKING 0x0 ;  /* 0x0000000000007b1d */ /* 0x000fe20000010000 */
[----:B------:R-:W-:Y:S02]  /*1400*/  ISETP.GE.U32.AND P1, PT, R2, 0x2, PT ;  /* 0x000000020200780c */ /* 0x000fe40003f26070 */
[----:B----4-:R-:W-:-:S13]  /*1410*/  ISETP.NE.AND P3, PT, R12, RZ, PT ;  /* 0x000000ff0c00720c */ /* 0x010fda0003f65270 */
[----:B------:R-:W-:Y:S05]  /*1420*/  @P3 BRA `(.L_x_2191) ;  /* 0x00000000009c3947 */ /* 0x000fea0003800000 */
[----:B------:R-:W4:Y:S01]  /*1430*/  S2UR UR18, SR_CgaCtaId ;  /* 0x00000000001279c3 */ /* 0x000f220000008800 */
[----:B------:R-:W-:Y:S02]  /*1440*/  UMOV UR5, 0x400 ;  /* 0x0000040000057882 */ /* 0x000fe40000000000 */
[----:B----4-:R-:W-:-:S09]  /*1450*/  ULEA UR5, UR18, UR5, 0x18 ;  /* 0x0000000512057291 */ /* 0x010fd2000f8ec0ff */
[----:B---3--:R-:W3:Y:S02]  /*1460*/  LDS.64 R12, [UR5+0x18] ;  /* 0x00001805ff0c7984 */ /* 0x008ee40008000a00 */
[----:B---3--:R-:W-:Y:S01]  /*1470*/  FADD.FTZ R23, R14, R12 ;  /* 0x0000000c0e177221 */ /* 0x008fe20000010000 */
[----:B------:R-:W-:Y:S02]  /*1480*/  FADD.FTZ R22, R15, R13 ;  /* 0x0000000d0f167221 */ /* 0x000fe40000010000 */
[----:B0-----:R-:W0:Y:S02]  /*1490*/  LDS.128 R12, [UR5+0x20] ;  /* 0x00002005ff0c7984 */ /* 0x001e240008000c00 */
        /* <DEDUP_REMOVED lines=32> */
.L_x_2191:
[----:B------:R-:W-:Y:S05]  /*16a0*/  BSYNC.RECONVERGENT B0 ;  /* 0x0000000000007941 */ /* 0x000fea0003800200 */
.L_x_2190:
        /* <DEDUP_REMOVED lines=11> */
[----:B------:R-:W-:-:S06]  /*1760*/  UIMAD.WIDE.U32 UR18, UR32, 0x8, UR28 ;  /* 0x00000008201278a5 */ /* 0x000fcc000f8e001c */
[----:B------:R-:W-:Y:S01]  /*1770*/  MOV R12, UR18 ;  /* 0x00000012000c7c02 */ /* 0x000fe20008000f00 */
[----:B------:R-:W-:Y:S01]  /*1780*/  IMAD.U32 R13, RZ, RZ, UR19 ;  /* 0x00000013ff0d7e24 */ /* 0x000fe2000f8e00ff */
[----:B------:R-:W-:Y:S02]  /*1790*/  UIADD3 UR19, UPT, UPT, UR5, UR6, URZ ;  /* 0x0000000605137290 */ /* 0x000fe4000fffe0ff */
[----:B------:R-:W-:Y:S02]  /*17a0*/  ULOP3.LUT UP1, UR18, UR4, 0x2, URZ, 0xc0, !UPT ;  /* 0x0000000204127892 */ /* 0x000fe4000f82c0ff */
[----:B------:R3:W-:Y:S02]  /*17b0*/  STG.E.64 desc[UR24][R12.64], R14 ;  /* 0x0000000e0c007986 */ /* 0x0007e4000c101b18 */
[----:B------:R-:W-:Y:S01]  /*17c0*/  MOV R23, UR19 ;  /* 0x0000001300177c02 */ /* 0x000fe20008000f00 */
[----:B------:R-:W-:Y:S01]  /*17d0*/  UIADD3 UR18, UPT, UPT, -UR18, 0x1, URZ ;  /* 0x0000000112127890 */ /* 0x000fe2000fffe1ff */
[----:B------:R-:W-:-:S05]  /*17e0*/  MOV R22, UR19 ;  /* 0x0000001300167c02 */ /* 0x000fca0008000f00 */
[----:B-1----:R-:W-:Y:S01]  /*17f0*/  MOV R25, UR18 ;  /* 0x0000001200197c02 */ /* 0x002fe20008000f00 */
[----:B---3--:R-:W1:Y:S02]  /*1800*/  LDC.64 R12, c[0x0][0x3b0] ;  /* 0x0000ec00ff0c7b82 */ /* 0x008e640000000a00 */
        /* <DEDUP_REMOVED lines=9> */
[----:B---3--:R-:W-:Y:S05]  /*18a0*/  @!P2 BRA `(.L_x_2193) ;  /* 0x000000000014a947 */ /* 0x008fea0003800000 */
.L_x_2194:
[----:B------:R-:W3:Y:S04]  /*18b0*/  LDG.E.STRONG.GPU R22, desc[UR24][R12.64] ;  /* 0x000000180c167981 */ /* 0x000ee8000c1ef900 */
[----:B---3--:R-:W-:Y:S01]  /*18c0*/  CCTL.IVALL ;  /* 0x00000000ff00798f */ /* 0x008fe20002000000 */
[----:B------:R-:W-:Y:S05]  /*18d0*/  YIELD ;  /* 0x0000000000007946 */ /* 0x000fea0003800000 */
[----:B------:R-:W-:-:S13]  /*18e0*/  ISETP.NE.AND P2, PT, R22, R23, PT ;  /* 0x000000171600720c */ /* 0x000fda0003f45270 */
[----:B------:R-:W-:Y:S05]  /*18f0*/  @P2 BRA `(.L_x_2194) ;  /* 0xfffffffc00ec2947 */ /* 0x000fea000383ffff */
.L_x_2193:
        /* <DEDUP_REMOVED lines=14> */
.L_x_2196:
[----:B------:R-:W-:-:S13]  /*19e0*/  ISETP.EQ.OR P1, PT, RZ, UR33, P3 ;  /* 0x00000021ff007c0c */ /* 0x000fda0009f22670 */
[----:B------:R-:W-:-:S05]  /*19f0*/  VOTEU.ALL UP1, P1 ;  /* 0x0000000000ff7886 */ /* 0x000fca0000820000 */
        /* <DEDUP_REMOVED lines=8> */
[----:B------:R-:W-:-:S06]  /*1a80*/  @!UP1 UIMAD.WIDE.U32 UR34, UR19, 0x8, UR28 ;  /* 0x00000008132298a5 */ /* 0x000fcc000f8e001c */
[----:B------:R-:W-:Y:S01]  /*1a90*/  IMAD.U32 R12, RZ, RZ, UR34 ;  /* 0x00000022ff0c7e24 */ /* 0x000fe2000f8e00ff */
[----:B------:R-:W-:-:S06]  /*1aa0*/  MOV R13, UR35 ;  /* 0x00000023000d7c02 */ /* 0x000fcc0008000f00 */
[----:B------:R-:W3:Y:S01]  /*1ab0*/  @!P2 LDG.E.64 R12, desc[UR24][R12.64] ;  /* 0x000000180c0ca981 */ /* 0x000ee2000c1e1b00 */
[----:B------:R-:W-:Y:S01]  /*1ac0*/  UIADD3 UR34, UPT, UPT, UR5, 0x2, URZ ;  /* 0x0000000205227890 */ /* 0x000fe2000fffe0ff */
[----:B0-----:R-:W-:-:S05]  /*1ad0*/  @!P1 FADD.FTZ R14, R14, R22 ;  /* 0x000000160e0e9221 */ /* 0x001fca0000010000 */
[----:B------:R-:W-:Y:S01]  /*1ae0*/  MOV R22, UR34 ;  /* 0x0000002200167c02 */ /* 0x000fe20008000f00 */
[----:B------:R-:W-:-:S03]  /*1af0*/  @!P1 FADD.FTZ R15, R15, R23 ;  /* 0x000000170f0f9221 */ /* 0x000fc60000010000 */
[----:B------:R-:W-:-:S13]  /*1b00*/  ISETP.EQ.OR P1, PT, R22, UR31, P3 ;  /* 0x0000001f16007c0c */ /* 0x000fda0009f22670 */
[----:B------:R-:W-:-:S05]  /*1b10*/  VOTEU.ALL UP1, P1 ;  /* 0x0000000000ff7886 */ /* 0x000fca0000820000 */
[----:B------:R-:W-:-:S06]  /*1b20*/  @!UP1 UIMAD.WIDE.U32 UR34, UR20, 0x8, UR28 ;  /* 0x00000008142298a5 */ /* 0x000fcc000f8e001c */
[----:B------:R-:W-:Y:S02]  /*1b30*/  MOV R22, UR34 ;  /* 0x0000002200167c02 */ /* 0x000fe40008000f00 */
[----:B------:R-:W-:Y:S01]  /*1b40*/  MOV R23, UR35 ;  /* 0x0000002300177c02 */ /* 0x000fe20008000f00 */
[----:B------:R-:W-:Y:S01]  /*1b50*/  UIADD3 UR34, UPT, UPT, UR5, 0x3, URZ ;  /* 0x0000000305227890 */ /* 0x000fe2000fffe0ff */
[----:B---3--:R-:W-:-:S04]  /*1b60*/  @!P2 FADD.FTZ R14, R14, R12 ;  /* 0x0000000c0e0ea221 */ /* 0x008fc80000010000 */
[----:B------:R-:W3:Y:S01]  /*1b70*/  @!P1 LDG.E.64 R22, desc[UR24][R22.64] ;  /* 0x0000001816169981 */ /* 0x000ee2000c1e1b00 */
[----:B------:R-:W-:Y:S01]  /*1b80*/  MOV R12, UR34 ;  /* 0x00000022000c7c02 */ /* 0x000fe20008000f00 */
[----:B------:R-:W-:-:S03]  /*1b90*/  @!P2 FADD.FTZ R15, R15, R13 ;  /* 0x0000000d0f0fa221 */ /* 0x000fc60000010000 */
[----:B------:R-:W-:-:S13]  /*1ba0*/  ISETP.EQ.OR P2, PT, R12, UR31, P3 ;  /* 0x0000001f0c007c0c */ /* 0x000fda0009f42670 */
[----:B------:R-:W-:-:S05]  /*1bb0*/  VOTEU.ALL UP1, P2 ;  /* 0x0000000000ff7886 */ /* 0x000fca0001020000 */
[----:B------:R-:W-:-:S06]  /*1bc0*/  @!UP1 UIMAD.WIDE.U32 UR34, UR21, 0x8, UR28 ;  /* 0x00000008152298a5 */ /* 0x000fcc000f8e001c */
[----:B------:R-:W-:Y:S01]  /*1bd0*/  MOV R12, UR34 ;  /* 0x00000022000c7c02 */ /* 0x000fe20008000f00 */
[----:B------:R-:W-:-:S06]  /*1be0*/  IMAD.U32 R13, RZ, RZ, UR35 ;  /* 0x00000023ff0d7e24 */ /* 0x000fcc000f8e00ff */
[----:B------:R-:W4:Y:S01]  /*1bf0*/  @!P2 LDG.E.64 R12, desc[UR24][R12.64] ;  /* 0x000000180c0ca981 */ /* 0x000f22000c1e1b00 */
[----:B------:R-:W-:Y:S01]  /*1c00*/  UIADD3 UR34, UPT, UPT, UR5, 0x4, URZ ;  /* 0x0000000405227890 */ /* 0x000fe2000fffe0ff */
[----:B---3--:R-:W-:-:S05]  /*1c10*/  @!P1 FADD.FTZ R14, R14, R22 ;  /* 0x000000160e0e9221 */ /* 0x008fca0000010000 */
        /* <DEDUP_REMOVED lines=8> */
[----:B----4-:R-:W-:-:S04]  /*1ca0*/  @!P2 FADD.FTZ R14, R14, R12 ;  /* 0x0000000c0e0ea221 */ /* 0x010fc80000010000 */
[----:B------:R-:W3:Y:S01]  /*1cb0*/  @!P1 LDG.E.64 R22, desc[UR24][R22.64] ;  /* 0x0000001816169981 */ /* 0x000ee2000c1e1b00 */
[----:B------:R-:W-:Y:S01]  /*1cc0*/  MOV R12, UR34 ;  /* 0x00000022000c7c02 */ /* 0x000fe20008000f00 */
[----:B------:R-:W-:-:S03]  /*1cd0*/  @!P2 FADD.FTZ R15, R15, R13 ;  /* 0x0000000d0f0fa221 */ /* 0x000fc60000010000 */
[----:B------:R-:W-:-:S13]  /*1ce0*/  ISETP.EQ.OR P2, PT, R12, UR31, P3 ;  /* 0x0000001f0c007c0c */ /* 0x000fda0009f42670 */
[----:B------:R-:W-:-:S05]  /*1cf0*/  VOTEU.ALL UP1, P2 ;  /* 0x0000000000ff7886 */ /* 0x000fca0001020000 */
[----:B------:R-:W-:-:S06]  /*1d00*/  @!UP1 UIMAD.WIDE.U32 UR34, UR23, 0x8, UR28 ;  /* 0x00000008172298a5 */ /* 0x000fcc000f8e001c */
[----:B------:R-:W-:Y:S02]  /*1d10*/  MOV R12, UR34 ;  /* 0x00000022000c7c02 */ /* 0x000fe40008000f00 */
[----:B------:R-:W-:-:S06]  /*1d20*/  MOV R13, UR35 ;  /* 0x00000023000d7c02 */ /* 0x000fcc0008000f00 */
[----:B------:R-:W4:Y:S01]  /*1d30*/  @!P2 LDG.E.64 R12, desc[UR24][R12.64] ;  /* 0x000000180c0ca981 */ /* 0x000f22000c1e1b00 */
[----:B------:R-:W-:Y:S01]  /*1d40*/  UIADD3 UR34, UPT, UPT, UR5, 0x6, URZ ;  /* 0x0000000605227890 */ /* 0x000fe2000fffe0ff */
[----:B---3--:R-:W-:-:S05]  /*1d50*/  @!P1 FADD.FTZ R14, R14, R22 ;  /* 0x000000160e0e9221 */ /* 0x008fca0000010000 */
[----:B------:R-:W-:Y:S02]  /*1d60*/  IMAD.U32 R22, RZ, RZ, UR34 ;  /* 0x00000022ff167e24 */ /* 0x000fe4000f8e00ff */
[----:B------:R-:W-:-:S03]  /*1d70*/  @!P1 FADD.FTZ R15, R15, R23 ;  /* 0x000000170f0f9221 */ /* 0x000fc60000010000 */
[----:B------:R-:W-:-:S13]  /*1d80*/  ISETP.EQ.OR P1, PT, R22, UR31, P3 ;  /* 0x0000001f16007c0c */ /* 0x000fda0009f22670 */
[----:B------:R-:W-:-:S05]  /*1d90*/  VOTEU.ALL UP1, P1 ;  /* 0x0000000000ff7886 */ /* 0x000fca0000820000 */
[----:B------:R-:W-:-:S06]  /*1da0*/  @!UP1 UIMAD.WIDE.U32 UR34, UR26, 0x8, UR28 ;  /* 0x000000081a2298a5 */ /* 0x000fcc000f8e001c */
[----:B------:R-:W-:Y:S01]  /*1db0*/  MOV R22, UR34 ;  /* 0x0000002200167c02 */ /* 0x000fe20008000f00 */
[----:B------:R-:W-:Y:S01]  /*1dc0*/  UIADD3 UR34, UPT, UPT, UR5, 0x7, URZ ;  /* 0x0000000705227890 */ /* 0x000fe2000fffe0ff */
[----:B----4-:R-:W-:-:S05]  /*1dd0*/  @!P2 FADD.FTZ R14, R14, R12 ;  /* 0x0000000c0e0ea221 */ /* 0x010fca0000010000 */
[----:B------:R-:W-:Y:S01]  /*1de0*/  MOV R12, UR34 ;  /* 0x00000022000c7c02 */ /* 0x000fe20008000f00 */
[----:B------:R-:W-:-:S03]  /*1df0*/  @!P2 FADD.FTZ R15, R15, R13 ;  /* 0x0000000d0f0fa221 */ /* 0x000fc60000010000 */
[----:B------:R-:W-:Y:S02]  /*1e00*/  ISETP.EQ.OR P2, PT, R12, UR31, P3 ;  /* 0x0000001f0c007c0c */ /* 0x000fe40009f42670 */
[----:B------:R-:W-:-:S06]  /*1e10*/  MOV R23, UR35 ;  /* 0x0000002300177c02 */ /* 0x000fcc0008000f00 */
[----:B------:R-:W3:Y:S05]  /*1e20*/  @!P1 LDG.E.64 R22, desc[UR24][R22.64] ;  /* 0x0000001816169981 */ /* 0x000eea000c1e1b00 */
[----:B------:R-:W-:-:S05]  /*1e30*/  VOTEU.ALL UP1, P2 ;  /* 0x0000000000ff7886 */ /* 0x000fca0001020000 */
[----:B------:R-:W-:-:S06]  /*1e40*/  @!UP1 UIMAD.WIDE.U32 UR34, UR27, 0x8, UR28 ;  /* 0x000000081b2298a5 */ /* 0x000fcc000f8e001c */
[----:B------:R-:W-:Y:S02]  /*1e50*/  MOV R12, UR34 ;  /* 0x00000022000c7c02 */ /* 0x000fe40008000f00 */
[----:B------:R-:W-:-:S06]  /*1e60*/  MOV R13, UR35 ;  /* 0x00000023000d7c02 */ /* 0x000fcc0008000f00 */
[----:B------:R-:W4:Y:S01]  /*1e70*/  @!P2 LDG.E.64 R12, desc[UR24][R12.64] ;  /* 0x000000180c0ca981 */ /* 0x000f22000c1e1b00 */
        /* <DEDUP_REMOVED lines=10> */
[----:B---3--:R-:W-:Y:S01]  /*1f20*/  @!P1 FADD.FTZ R14, R14, R22 ;  /* 0x000000160e0e9221 */ /* 0x008fe20000010000 */
[----:B------:R-:W-:Y:S01]  /*1f30*/  @!P1 FADD.FTZ R15, R15, R23 ;  /* 0x000000170f0f9221 */ /* 0x000fe20000010000 */
[----:B------:R-:W-:Y:S02]  /*1f40*/  ISETP.NE.AND P1, PT, R36, UR5, PT ;  /* 0x0000000524007c0c */ /* 0x000fe4000bf25270 */
[----:B----4-:R-:W-:Y:S01]  /*1f50*/  @!P2 FADD.FTZ R14, R14, R12 ;  /* 0x0000000c0e0ea221 */ /* 0x010fe20000010000 */
[----:B------:R-:W-:-:S10]  /*1f60*/  @!P2 FADD.FTZ R15, R15, R13 ;  /* 0x0000000d0f0fa221 */ /* 0x000fd40000010000 */
[----:B------:R-:W-:Y:S05]  /*1f70*/  @P1 BRA `(.L_x_2196) ;  /* 0xfffffff800981947 */ /* 0x000fea000383ffff */
[----:B------:R-:W-:-:S15]  /*1f80*/  R2UR UR5, R36 ;  /* 0x00000000240572ca */ /* 0x000fde00000e0000 */
.L_x_2195:
[----:B------:R-:W-:-:S13]  /*1f90*/  ISETP.NE.AND P1, PT, R33, RZ, PT ;  /* 0x000000ff2100720c */ /* 0x000fda0003f25270 */
[----:B------:R-:W-:Y:S05]  /*1fa0*/  @!P1 BRA `(.L_x_2192) ;  /* 0x00000004006c9947 */ /* 0x000fea0003800000 */
[----:B------:R-:W-:-:S04]  /*1fb0*/  IADD3 R12, PT, PT, R33, -0x1, RZ ;  /* 0xffffffff210c7810 */ /* 0x000fc80007ffe0ff */
[----:B------:R-:W-:-:S13]  /*1fc0*/  ISETP.GE.U32.AND P1, PT, R12, 0x3, PT ;  /* 0x000000030c00780c */ /* 0x000fda0003f26070 */
        /* <DEDUP_REMOVED lines=24> */
[----:B------:R-:W-:-:S04]  /*2150*/  @!UP1 UIMAD UR18, UR18, UR30, UR6 ;  /* 0x0000001e121292a4 */ /* 0x000fc8000f8e0206 */
[----:B------:R-:W-:-:S06]  /*2160*/  @!UP1 UIMAD.WIDE.U32 UR18, UR18, 0x8, UR28 ;  /* 0x00000008121298a5 */ /* 0x000fcc000f8e001c */
[----:B------:R-:W-:Y:S01]  /*2170*/  IMAD.U32 R22, RZ, RZ, UR18 ;  /* 0x00000012ff167e24 */ /* 0x000fe2000f8e00ff */
[----:B------:R-:W-:Y:S01]  /*2180*/  UIADD3 UR18, UPT, UPT, UR5, 0x3, URZ ;  /* 0x0000000305127890 */ /* 0x000fe2000fffe0ff */
[----:B---3--:R-:W-:-:S05]  /*2190*/  @!P2 FADD.FTZ R14, R14, R12 ;  /* 0x0000000c0e0ea221 */ /* 0x008fca0000010000 */
[----:B------:R-:W-:Y:S01]  /*21a0*/  MOV R12, UR18 ;  /* 0x00000012000c7c02 */ /* 0x000fe20008000f00 */
[----:B------:R-:W-:-:S03]  /*21b0*/  @!P2 FADD.FTZ R15, R15, R13 ;  /* 0x0000000d0f0fa221 */ /* 0x000fc60000010000 */
[----:B------:R-:W-:Y:S02]  /*21c0*/  ISETP.EQ.OR P2, PT, R12, UR31, P3 ;  /* 0x0000001f0c007c0c */ /* 0x000fe40009f42670 */
[----:B------:R-:W-:-:S06]  /*21d0*/  MOV R23, UR19 ;  /* 0x0000001300177c02 */ /* 0x000fcc0008000f00 */
[----:B------:R-:W3:Y:S05]  /*21e0*/  @!P1 LDG.E.64 R22, desc[UR24][R22.64] ;  /* 0x0000001816169981 */ /* 0x000eea000c1e1b00 */
[----:B------:R-:W-:-:S05]  /*21f0*/  VOTEU.ALL UP1, P2 ;  /* 0x0000000000ff7886 */ /* 0x000fca0001020000 */
[----:B------:R-:W-:-:S04]  /*2200*/  @!UP1 UIMAD UR18, UR18, UR30, UR6 ;  /* 0x0000001e121292a4 */ /* 0x000fc8000f8e0206 */
[----:B------:R-:W-:-:S06]  /*2210*/  @!UP1 UIMAD.WIDE.U32 UR18, UR18, 0x8, UR28 ;  /* 0x00000008121298a5 */ /* 0x000fcc000f8e001c */
[----:B------:R-:W-:Y:S02]  /*2220*/  MOV R12, UR18 ;  /* 0x00000012000c7c02 */ /* 0x000fe40008000f00 */
[----:B------:R-:W-:-:S06]  /*2230*/  MOV R13, UR19 ;  /* 0x00000013000d7c02 */ /* 0x000fcc0008000f00 */
[----:B------:R-:W4:Y:S01]  /*2240*/  @!P2 LDG.E.64 R12, desc[UR24][R12.64] ;  /* 0x000000180c0ca981 */ /* 0x000f22000c1e1b00 */
[----:B---3--:R-:W-:Y:S01]  /*2250*/  @!P1 FADD.FTZ R14, R14, R22 ;  /* 0x000000160e0e9221 */ /* 0x008fe20000010000 */
[----:B------:R-:W-:-:S04]  /*2260*/  MOV R22, UR5 ;  /* 0x0000000500167c02 */ /* 0x000fc80008000f00 */
[----:B------:R-:W-:-:S04]  /*2270*/  IADD3 R22, PT, PT, R22, 0x4, RZ ;  /* 0x0000000416167810 */ /* 0x000fc80007ffe0ff */
[----:B------:R-:W-:Y:S01]  /*2280*/  R2UR UR5, R22 ;  /* 0x00000000160572ca */ /* 0x000fe200000e0000 */
[----:B------:R-:W-:Y:S01]  /*2290*/  @!P1 FADD.FTZ R15, R15, R23 ;  /* 0x000000170f0f9221 */ /* 0x000fe20000010000 */
[----:B----4-:R-:W-:-:S03]  /*22a0*/  @!P2 FADD.FTZ R14, R14, R12 ;  /* 0x0000000c0e0ea221 */ /* 0x010fc60000010000 */
[----:B------:R-:W-:-:S10]  /*22b0*/  @!P2 FADD.FTZ R15, R15, R13 ;  /* 0x0000000d0f0fa221 */ /* 0x000fd40000010000 */
.L_x_2197:
        /* <DEDUP_REMOVED lines=21> */
[----:B0-----:R-:W-:Y:S01]  /*2410*/  @!P2 FADD.FTZ R14, R14, R12 ;  /* 0x0000000c0e0ea221 */ /* 0x001fe20000010000 */
[----:B------:R-:W-:-:S05]  /*2420*/  MOV R12, UR5 ;  /* 0x00000005000c7c02 */ /* 0x000fca0008000f00 */
[----:B------:R-:W-:-:S05]  /*2430*/  VIADD R12, R12, 0x2 ;  /* 0x000000020c0c7836 */ /* 0x000fca0000000000 */
[----:B------:R-:W-:Y:S01]  /*2440*/  R2UR UR5, R12 ;  /* 0x000000000c0572ca */ /* 0x000fe200000e0000 */
[----:B------:R-:W-:Y:S01]  /*2450*/  @!P2 FADD.FTZ R15, R15, R13 ;  /* 0x0000000d0f0fa221 */ /* 0x000fe20000010000 */
[----:B---3--:R-:W-:-:S03]  /*2460*/  @!P1 FADD.FTZ R14, R14, R22 ;  /* 0x000000160e0e9221 */ /* 0x008fc60000010000 */
[----:B------:R-:W-:-:S10]  /*2470*/  @!P1 FADD.FTZ R15, R15, R23 ;  /* 0x000000170f0f9221 */ /* 0x000fd40000010000 */
.L_x_2198:
[----:B------:R-:W-:Y:S01]  /*2480*/  MOV R12, UR5 ;  /* 0x00000005000c7c02 */ /* 0x000fe20008000f00 */
[----:B------:R-:W-:Y:S01]  /*2490*/  BSSY.RECONVERGENT B0, `(.L_x_2192) ;  /* 0x000000c000007945 */ /* 0x000fe20003800200 */
[----:B------:R-:W-:Y:S02]  /*24a0*/  LOP3.LUT P2, RZ, R2, 0x1, RZ, 0xc0, !PT ;  /* 0x0000000102ff7812 */ /* 0x000fe4000784c0ff */
        /* <DEDUP_REMOVED lines=8> */
[----:B0-----:R-:W-:Y:S01]  /*2530*/  FADD.FTZ R14, R14, R12 ;  /* 0x0000000c0e0e7221 */ /* 0x001fe20000010000 */
[----:B------:R-:W-:-:S07]  /*2540*/  FADD.FTZ R15, R15, R13 ;  /* 0x0000000d0f0f7221 */ /* 0x000fce0000010000 */
.L_x_2199:
[----:B------:R-:W-:Y:S05]  /*2550*/  BSYNC.RECONVERGENT B0 ;  /* 0x0000000000007941 */ /* 0x000fea0003800200 */
.L_x_2192:
[----:B------:R-:W4:Y:S01]  /*2560*/  S2UR UR18, SR_CgaCtaId ;  /* 0x00000000001279c3 */ /* 0x000f220000008800 */
[----:B------:R-:W0:Y:S01]  /*2570*/  LDCU UR19, c[0x0][0x414] ;  /* 0x00008280ff1377ac */ /* 0x000e220008000800 */
[----:B------:R-:W-:Y:S01]  /*2580*/  MOV R23, UR8 ;  /* 0x0000000800177c02 */ /* 0x000fe20008000f00 */
[----:B------:R-:W-:-:S05]  /*2590*/  UMOV UR5, 0x400 ;  /* 0x0000040000057882 */ /* 0x000fca0000000000 */
[----:B---3--:R-:W3:Y:S01]  /*25a0*/  @P0 LDC.64 R12, c[0x0][0x388] ;  /* 0x0000e200ff0c0b82 */ /* 0x008ee20000000a00 */
[----:B----4-:R-:W-:Y:S01]  /*25b0*/  ULEA UR5, UR18, UR5, 0x18 ;  /* 0x0000000512057291 */ /* 0x010fe2000f8ec0ff */
[----:B---3--:R-:W-:-:S08]  /*25c0*/  @P0 IMAD.WIDE R12, R23, 0x8, R12 ;  /* 0x00000008170c0825 */ /* 0x008fd000078e020c */
[----:B------:R0:W-:Y:S02]  /*25d0*/  @!P3 STS.64 [UR5+0x90], R14 ;  /* 0x0000900eff00b988 */ /* 0x0001e40008000a05 */
[----:B0-----:R-:W-:Y:S01]  /*25e0*/  @P0 FMUL.FTZ R14, R14, UR19 ;  /* 0x000000130e0e0c20 */ /* 0x001fe20008410000 */
[----:B------:R-:W-:-:S05]  /*25f0*/  @P0 FMUL.FTZ R15, R15, UR19 ;  /* 0x000000130f0f0c20 */ /* 0x000fca0008410000 */
[----:B------:R0:W-:Y:S01]  /*2600*/  @P0 STG.E.64 desc[UR24][R12.64], R14 ;  /* 0x0000000e0c000986 */ /* 0x0001e2000c101b18 */
[----:B------:R-:W-:Y:S01]  /*2610*/  BAR.SYNC.DEFER_BLOCKING 0x0 ;  /* 0x0000000000007b1d */ /* 0x000fe20000010000 */
[----:B0-----:R-:W-:-:S05]  /*2620*/  IADD3 R15, PT, PT, R32, UR17, RZ ;  /* 0x00000011200f7c10 */ /* 0x001fca000fffe0ff */
[----:B------:R-:W0:Y:S02]  /*2630*/  LDS.64 R12, [UR5+0x90] ;  /* 0x00009005ff0c7984 */ /* 0x000e240008000a00 */
[----:B0-----:R-:W-:-:S05]  /*2640*/  FMUL.FTZ R22, R12, UR19 ;  /* 0x000000130c167c20 */ /* 0x001fca0008410000 */
        /* <DEDUP_REMOVED lines=9> */
[----:B0-----:R-:W-:-:S05]  /*26e0*/  IMAD.WIDE R12, R15, 0x2, R12 ;  /* 0x000000020f0c7825 */ /* 0x001fca00078e020c */
[----:B------:R-:W3:Y:S03]  /*26f0*/  LDG.E.U16 R14, desc[UR24][R12.64] ;  /* 0x000000180c0e7981 */ /* 0x000ee6000c1e1500 */
[----:B--2---:R-:W-:Y:S02]  /*2700*/  @P1 FADD.FTZ R24, R22, UR18 ;  /* 0x0000001216181e21 */ /* 0x004fe40008010000 */
[----:B------:R0:W2:Y:S02]  /*2710*/  LDG.E.U16 R22, desc[UR24][R12.64+0x2] ;  /* 0x000002180c167981 */ /* 0x0000a4000c1e1500 */
[----:B------:R-:W4:Y:S01]  /*2720*/  @P1 MUFU.RSQ R23, R24 ;  /* 0x0000001800171308 */ /* 0x000f220000001400 */
[----:B0-----:R-:W0:Y:S01]  /*2730*/  LDC.64 R12, c[0x0][0x3a0] ;  /* 0x0000e800ff0c7b82 */ /* 0x001e220000000a00 */
[----:B----4-:R-:W-:Y:S01]  /*2740*/  @P1 R2UR UR18, R23 ;  /* 0x00000000171212ca */ /* 0x010fe200000e0000 */
[----:B0-----:R-:W-:-:S05]  /*2750*/  IMAD.WIDE R12, R15, 0x2, R12 ;  /* 0x000000020f0c7825 */ /* 0x001fca00078e020c */
[----:B------:R-:W4:Y:S04]  /*2760*/  LDG.E.U16 R15, desc[UR24][R12.64] ;  /* 0x000000180c0f7981 */ /* 0x000f28000c1e1500 */
[----:B------:R3:W5:Y:S01]  /*2770*/  LDG.E.U16 R23, desc[UR24][R12.64+0x2] ;  /* 0x000002180c177981 */ /* 0x000762000c1e1500 */
[----:B------:R-:W-:Y:S01]  /*2780*/  BSSY.RECONVERGENT B0, `(.L_x_2200) ;  /* 0x00001dc000007945 */ /* 0x000fe20003800200 */
[----:B------:R-:W-:Y:S01]  /*2790*/  UMOV UR17, 0x3f800000 ;  /* 0x3f80000000117882 */ /* 0x000fe20000000000 */
[----:B------:R-:W-:Y:S01]  /*27a0*/  @UP1 UMOV UR17, UR18 ;  /* 0x0000001200111c82 */ /* 0x000fe20008000000 */
[----:B---3--:R-:W-:Y:S01]  /*27b0*/  IMAD.U32 R12, R14, 0x10000, RZ ;  /* 0x000100000e0c7824 */ /* 0x008fe200078e00ff */
[----:B--2---:R-:W-:Y:S02]  /*27c0*/  SHF.L.U32 R13, R22, 0x10, RZ ;  /* 0x00000010160d7819 */ /* 0x004fe400000006ff */
[----:B----4-:R-:W-:-:S02]  /*27d0*/  SHF.L.U32 R14, R15, 0x10, RZ ;  /* 0x000000100f0e7819 */ /* 0x010fc400000006ff */
[----:B-----5:R-:W-:Y:S01]  /*27e0*/  SHF.L.U32 R15, R23, 0x10, RZ ;  /* 0x00000010170f7819 */ /* 0x020fe200000006ff */
[----:B------:R-:W-:Y:S06]  /*27f0*/  BRA.U UP0, `(.L_x_2201) ;  /* 0x0000000d000c7547 */ /* 0x000fec000b800000 */
        /* <DEDUP_REMOVED lines=13> */
[----:B------:R-:W-:Y:S01]  /*28d0*/  FMUL.FTZ R18, R18, UR17 ;  /* 0x0000001112127c20 */ /* 0x000fe20008410000 */
[----:B------:R-:W-:Y:S02]  /*28e0*/  MOV R23, R9 ;  /* 0x0000000900177202 */ /* 0x000fe40000000f00 */
[----:B------:R-:W-:Y:S01]  /*28f0*/  FFMA.FTZ R21, R12, R21, R14 ;  /* 0x000000150c157223 */ /* 0x000fe2000001000e */
[----:B------:R-:W-:-:S05]  /*2900*/  FFMA.FTZ R18, R13, R18, R15 ;  /* 0x000000120d127223 */ /* 0x000fca000001000f */
[----:B------:R-:W-:Y:S01]  /*2910*/  F2FP.BF16.F32.PACK_AB R18, R18, R21 ;  /* 0x000000151212723e */ /* 0x000fe200000010ff */
[----:B0-----:R-:W-:Y:S02]  /*2920*/  IMAD R21, R35, UR22, RZ ;  /* 0x0000001623157c24 */ /* 0x001fe4000f8e02ff */
[----:B------:R-:W-:-:S04]  /*2930*/  IMAD.WIDE.U32 R22, R0, UR22, R22 ;  /* 0x0000001600167c25 */ /* 0x000fc8000f8e0016 */
[----:B------:R-:W-:Y:S01]  /*2940*/  IMAD R21, R0, UR23, R21 ;  /* 0x0000001700157c24 */ /* 0x000fe2000f8e0215 */
[----:B--2---:R-:W-:-:S04]  /*2950*/  LEA R24, P1, R22, UR18, 0x1 ;  /* 0x0000001216187c11 */ /* 0x004fc8000f8208ff */
[----:B------:R-:W-:-:S04]  /*2960*/  IADD3 R21, PT, PT, R23, R21, RZ ;  /* 0x0000001517157210 */ /* 0x000fc80007ffe0ff */
[----:B-1----:R-:W-:-:S05]  /*2970*/  LEA.HI.X R25, R22, UR19, R21, 0x1, P1 ;  /* 0x0000001316197c11 */ /* 0x002fca00088f0c15 */
[----:B------:R0:W-:Y:S02]  /*2980*/  STG.E desc[UR24][R24.64], R18 ;  /* 0x0000001218007986 */ /* 0x0001e4000c101918 */
.L_x_2203:
[----:B------:R-:W-:Y:S05]  /*2990*/  BSYNC.RECONVERGENT B1 ;  /* 0x0000000000017941 */ /* 0x000fea0003800200 */
.L_x_2202:
[----:B------:R-:W-:Y:S04]  /*29a0*/  BSSY.RECONVERGENT B1, `(.L_x_2204) ;  /* 0x0000014000017945 */ /* 0x000fe80003800200 */
[----:B------:R-:W-:Y:S05]  /*29b0*/  @P2 BRA `(.L_x_2205) ;  /* 0x0000000000482947 */ /* 0x000fea0003800000 */
[----:B------:R-:W0:Y:S01]  /*29c0*/  LDCU.64 UR18, c[0x0][0x3e0] ;  /* 0x00007c00ff1277ac */ /* 0x000e220008000a00 */
[----:B------:R-:W-:Y:S01]  /*29d0*/  MOV R23, R9 ;  /* 0x0000000900177202 */ /* 0x000fe20000000f00 */
[----:B------:R-:W-:Y:S02]  /*29e0*/  IMAD.MOV.U32 R22, RZ, RZ, R6 ;  /* 0x000000ffff167224 */ /* 0x000fe400078e0006 */
[----:B------:R-:W-:Y:S01]  /*29f0*/  FADD.FTZ R26, R26, -UR5 ;  /* 0x800000051a1a7e21 */ /* 0x000fe20008010000 */
[----:B------:R-:W2:Y:S01]  /*2a00*/  LDCU.64 UR22, c[0x0][0x380] ;  /* 0x00007000ff1677ac */ /* 0x000ea20008000a00 */
[----:B0-----:R-:W-:Y:S02]  /*2a10*/  IMAD R18, R34, UR18, RZ ;  /* 0x0000001222127c24 */ /* 0x001fe4000f8e02ff */
[----:B------:R-:W-:-:S04]  /*2a20*/  IMAD.WIDE.U32 R22, R31, UR18, R22 ;  /* 0x000000121f167c25 */ /* 0x000fc8000f8e0016 */
[----:B------:R-:W-:Y:S02]  /*2a30*/  IMAD R21, R31, UR19, R18 ;  /* 0x000000131f157c24 */ /* 0x000fe4000f8e0212 */
[----:B------:R-:W-:Y:S01]  /*2a40*/  FADD.FTZ R18, R3, -UR5 ;  /* 0x8000000503127e21 */ /* 0x000fe20008010000 */
[----:B------:R-:W-:Y:S01]  /*2a50*/  FMUL.FTZ R3, R26, UR17 ;  /* 0x000000111a037c20 */ /* 0x000fe20008410000 */
[----:B--2---:R-:W-:Y:S02]  /*2a60*/  LEA R24, P1, R22, UR22, 0x1 ;  /* 0x0000001616187c11 */ /* 0x004fe4000f8208ff */
[----:B------:R-:W-:Y:S01]  /*2a70*/  FMUL.FTZ R18, R18, UR17 ;  /* 0x0000001112127c20 */ /* 0x000fe20008410000 */
[----:B------:R-:W-:Y:S01]  /*2a80*/  FFMA.FTZ R3, R12, R3, R14 ;  /* 0x000000030c037223 */ /* 0x000fe2000001000e */
[----:B------:R-:W-:Y:S02]  /*2a90*/  IADD3 R21, PT, PT, R23, R21, RZ ;  /* 0x0000001517157210 */ /* 0x000fe40007ffe0ff */
[----:B------:R-:W-:-:S02]  /*2aa0*/  FFMA.FTZ R18, R13, R18, R15 ;  /* 0x000000120d127223 */ /* 0x000fc4000001000f */
[----:B-1----:R-:W-:-:S03]  /*2ab0*/  LEA.HI.X R25, R22, UR23, R21, 0x1, P1 ;  /* 0x0000001716197c11 */ /* 0x002fc600088f0c15 */
[----:B------:R-:W-:-:S05]  /*2ac0*/  F2FP.BF16.F32.PACK_AB R3, R18, R3 ;  /* 0x000000031203723e */ /* 0x000fca00000010ff */
[----:B------:R2:W-:Y:S02]  /*2ad0*/  STG.E desc[UR24][R24.64], R3 ;  /* 0x0000000318007986 */ /* 0x0005e4000c101918 */
.L_x_2205:
[----:B------:R-:W-:Y:S05]  /*2ae0*/  BSYNC.RECONVERGENT B1 ;  /* 0x0000000000017941 */ /* 0x000fea0003800200 */
.L_x_2204:
        /* <DEDUP_REMOVED lines=14> */
[----:B------:R-:W1:Y:S03]  /*2bd0*/  LDCU.64 UR22, c[0x0][0x380] ;  /* 0x00007000ff1677ac */ /* 0x000e660008000a00 */
[----:B------:R-:W-:-:S04]  /*2be0*/  FMUL.FTZ R4, R4, UR17 ;  /* 0x0000001104047c20 */ /* 0x000fc80008410000 */
[----:B------:R-:W-:Y:S01]  /*2bf0*/  FFMA.FTZ R4, R13, R4, R15 ;  /* 0x000000040d047223 */ /* 0x000fe2000001000f */
[----:B0-----:R-:W-:-:S04]  /*2c00*/  IMAD R22, R22, UR18, RZ ;  /* 0x0000001216167c24 */ /* 0x001fc8000f8e02ff */
[----:B------:R-:W-:Y:S01]  /*2c10*/  IMAD R3, R25, UR19, R22 ;  /* 0x0000001319037c24 */ /* 0x000fe2000f8e0216 */
[----:B------:R-:W-:-:S05]  /*2c20*/  MOV R22, R6 ;  /* 0x0000000600167202 */ /* 0x000fca0000000f00 */
[----:B------:R-:W-:-:S04]  /*2c30*/  IMAD.WIDE.U32 R22, R25, UR18, R22 ;  /* 0x0000001219167c25 */ /* 0x000fc8000f8e0016 */
[----:B------:R-:W-:Y:S01]  /*2c40*/  IMAD.IADD R3, R23, 0x1, R3 ;  /* 0x0000000117037824 */ /* 0x000fe200078e0203 */
[----:B-1----:R-:W-:-:S04]  /*2c50*/  LEA R24, P1, R22, UR22, 0x1 ;  /* 0x0000001616187c11 */ /* 0x002fc8000f8208ff */
[----:B------:R-:W-:Y:S01]  /*2c60*/  LEA.HI.X R25, R22, UR23, R3, 0x1, P1 ;  /* 0x0000001716197c11 */ /* 0x000fe200088f0c03 */
[----:B------:R-:W-:-:S04]  /*2c70*/  FMUL.FTZ R3, R28, UR17 ;  /* 0x000000111c037c20 */ /* 0x000fc80008410000 */
[----:B------:R-:W-:-:S05]  /*2c80*/  FFMA.FTZ R3, R12, R3, R14 ;  /* 0x000000030c037223 */ /* 0x000fca000001000e */
[----:B------:R-:W-:-:S05]  /*2c90*/  F2FP.BF16.F32.PACK_AB R3, R4, R3 ;  /* 0x000000030403723e */ /* 0x000fca00000010ff */
[----:B------:R0:W-:Y:S02]  /*2ca0*/  STG.E desc[UR24][R24.64], R3 ;  /* 0x0000000318007986 */ /* 0x0001e4000c101918 */
.L_x_2207:
[----:B------:R-:W-:Y:S05]  /*2cb0*/  BSYNC.RECONVERGENT B1 ;  /* 0x0000000000017941 */ /* 0x000fea0003800200 */
.L_x_2206:
        /* <DEDUP_REMOVED lines=11> */
[----:B------:R-:W-:-:S03]  /*2d70*/  FMUL.FTZ R23, R30, UR17 ;  /* 0x000000111e177c20 */ /* 0x000fc60008410000 */
[----:B------:R-:W-:Y:S01]  /*2d80*/  FFMA.FTZ R25, R13, R22, R15 ;  /* 0x000000160d197223 */ /* 0x000fe2000001000f */
[----:B0-----:R-:W-:Y:S02]  /*2d90*/  IMAD R21, R21, UR18, RZ ;  /* 0x0000001215157c24 */ /* 0x001fe4000f8e02ff */
[----:B------:R-:W-:-:S04]  /*2da0*/  IMAD.WIDE.U32 R4, R18, UR18, R4 ;  /* 0x0000001212047c25 */ /* 0x000fc8000f8e0004 */
[----:B------:R-:W-:Y:S02]  /*2db0*/  IMAD R21, R18, UR19, R21 ;  /* 0x0000001312157c24 */ /* 0x000fe4000f8e0215 */
[----:B------:R-:W-:Y:S01]  /*2dc0*/  FFMA.FTZ R18, R12, R23, R14 ;  /* 0x000000170c127223 */ /* 0x000fe2000001000e */
[C---:B-1----:R-:W-:Y:S02]  /*2dd0*/  LEA R22, P1, R4.reuse, UR22, 0x1 ;  /* 0x0000001604167c11 */ /* 0x042fe4000f8208ff */
[----:B------:R-:W-:Y:S02]  /*2de0*/  IADD3 R21, PT, PT, R5, R21, RZ ;  /* 0x0000001505157210 */ /* 0x000fe40007ffe0ff */
[----:B------:R-:W-:Y:S02]  /*2df0*/  F2FP.BF16.F32.PACK_AB R5, R25, R18 ;  /* 0x000000121905723e */ /* 0x000fe400000010ff */
[----:B------:R-:W-:-:S05]  /*2e00*/  LEA.HI.X R23, R4, UR23, R21, 0x1, P1 ;  /* 0x0000001704177c11 */ /* 0x000fca00088f0c15 */
[----:B------:R0:W-:Y:S02]  /*2e10*/  STG.E desc[UR24][R22.64], R5 ;  /* 0x0000000516007986 */ /* 0x0001e4000c101918 */
.L_x_2209:
[----:B------:R-:W-:Y:S05]  /*2e20*/  BSYNC.RECONVERGENT B1 ;  /* 0x0000000000017941 */ /* 0x000fea0003800200 */
.L_x_2208:
[----:B------:R-:W-:Y:S01]  /*2e30*/  ISETP.GE.U32.AND P2, PT, R26, UR20, PT ;  /* 0x000000141a007c0c */ /* 0x000fe2000bf46070 */
[C---:B------:R-:W-:Y:S01]  /*2e40*/  VIADD R21, R0.reuse, 0x70 ;  /* 0x0000007000157836 */ /* 0x040fe20000000000 */
[----:B0-----:R-:W-:Y:S01]  /*2e50*/  SHF.R.S32.HI R5, RZ, 0x1f, R26 ;  /* 0x0000001fff057819 */ /* 0x001fe2000001141a */
[----:B------:R-:W-:Y:S01]  /*2e60*/  BSSY.RECONVERGENT B1, `(.L_x_2210) ;  /* 0x000001f000017945 */ /* 0x000fe20003800200 */
[----:B------:R-:W-:Y:S02]  /*2e70*/  IADD3 R18, PT, PT, R0, 0x60, RZ ;  /* 0x0000006000127810 */ /* 0x000fe40007ffe0ff */
[----:B------:R-:W-:Y:S02]  /*2e80*/  ISETP.GE.AND.EX P2, PT, R5, UR21, PT, P2 ;  /* 0x0000001505007c0c */ /* 0x000fe4000bf46320 */
[----:B------:R-:W-:Y:S02]  /*2e90*/  ISETP.GE.U32.AND P3, PT, R3, UR20, PT ;  /* 0x0000001403007c0c */ /* 0x000fe4000bf66070 */
[----:B------:R-:W-:-:S02]  /*2ea0*/  ISETP.GE.U32.AND P4, PT, R18, UR20, PT ;  /* 0x0000001412007c0c */ /* 0x000fc4000bf86070 */
[----:B------:R-:W-:Y:S02]  /*2eb0*/  ISETP.GE.U32.AND P1, PT, R21, UR20, PT ;  /* 0x0000001415007c0c */ /* 0x000fe4000bf26070 */
[----:B------:R-:W-:Y:S02]  /*2ec0*/  SHF.R.S32.HI R28, RZ, 0x1f, R3 ;  /* 0x0000001fff1c7819 */ /* 0x000fe40000011403 */
[----:B------:R-:W-:Y:S02]  /*2ed0*/  SHF.R.S32.HI R24, RZ, 0x1f, R18 ;  /* 0x0000001fff187819 */ /* 0x000fe40000011412 */
[----:B------:R-:W-:Y:S02]  /*2ee0*/  SHF.R.S32.HI R25, RZ, 0x1f, R21 ;  /* 0x0000001fff197819 */ /* 0x000fe40000011415 */
[----:B------:R-:W-:Y:S02]  /*2ef0*/  ISETP.GE.AND.EX P3, PT, R28, UR21, PT, P3 ;  /* 0x000000151c007c0c */ /* 0x000fe4000bf66330 */
[----:B------:R-:W-:-:S02]  /*2f00*/  ISETP.GE.AND.EX P4, PT, R24, UR21, PT, P4 ;  /* 0x0000001518007c0c */ /* 0x000fc4000bf86340 */
[----:B------:R-:W-:Y:S01]  /*2f10*/  ISETP.GE.AND.EX P1, PT, R25, UR21, PT, P1 ;  /* 0x0000001519007c0c */ /* 0x000fe2000bf26310 */
[----:B------:R-:W-:-:S12]  /*2f20*/  @P2 BRA `(.L_x_2211) ;  /* 0x0000000000482947 */ /* 0x000fd80003800000 */
[----:B------:R-:W0:Y:S01]  /*2f30*/  LDCU.64 UR18, c[0x0][0x3e0] ;  /* 0x00007c00ff1277ac */ /* 0x000e220008000a00 */
[----:B------:R-:W-:Y:S01]  /*2f40*/  MOV R4, R6 ;  /* 0x0000000600047202 */ /* 0x000fe20000000f00 */
[----:B------:R-:W-:Y:S01]  /*2f50*/  FADD.FTZ R29, R29, -UR5 ;  /* 0x800000051d1d7e21 */ /* 0x000fe20008010000 */
[----:B------:R-:W-:Y:S01]  /*2f60*/  FADD.FTZ R10, R10, -UR5 ;  /* 0x800000050a0a7e21 */ /* 0x000fe20008010000 */
[----:B------:R-:W1:Y:S02]  /*2f70*/  LDCU.64 UR22, c[0x0][0x380] ;  /* 0x00007000ff1677ac */ /* 0x000e640008000a00 */
[----:B------:R-:W-:Y:S01]  /*2f80*/  FMUL.FTZ R29, R29, UR17 ;  /* 0x000000111d1d7c20 */ /* 0x000fe20008410000 */
[----:B------:R-:W-:-:S04]  /*2f90*/  FMUL.FTZ R10, R10, UR17 ;  /* 0x000000110a0a7c20 */ /* 0x000fc80008410000 */
[----:B------:R-:W-:Y:S01]  /*2fa0*/  FFMA.FTZ R10, R13, R10, R15 ;  /* 0x0000000a0d0a7223 */ /* 0x000fe2000001000f */
[----:B0-----:R-:W-:-:S04]  /*2fb0*/  IMAD R5, R5, UR18, RZ ;  /* 0x0000001205057c24 */ /* 0x001fc8000f8e02ff */
[----:B------:R-:W-:Y:S01]  /*2fc0*/  IMAD R22, R26, UR19, R5 ;  /* 0x000000131a167c24 */ /* 0x000fe2000f8e0205 */
[----:B------:R-:W-:-:S03]  /*2fd0*/  MOV R5, R9 ;  /* 0x0000000900057202 */ /* 0x000fc60000000f00 */
[----:B------:R-:W-:-:S05]  /*2fe0*/  IMAD.WIDE.U32 R4, R26, UR18, R4 ;  /* 0x000000121a047c25 */ /* 0x000fca000f8e0004 */
[----:B------:R-:W-:Y:S02]  /*2ff0*/  IADD3 R5, PT, PT, R5, R22, RZ ;  /* 0x0000001605057210 */ /* 0x000fe40007ffe0ff */
[----:B-1----:R-:W-:-:S04]  /*3000*/  LEA R22, P2, R4, UR22, 0x1 ;  /* 0x0000001604167c11 */ /* 0x002fc8000f8408ff */
[----:B------:R-:W-:Y:S01]  /*3010*/  LEA.HI.X R23, R4, UR23, R5, 0x1, P2 ;  /* 0x0000001704177c11 */ /* 0x000fe200090f0c05 */
[----:B------:R-:W-:-:S05]  /*3020*/  FFMA.FTZ R5, R12, R29, R14 ;  /* 0x0000001d0c057223 */ /* 0x000fca000001000e */
[----:B------:R-:W-:-:S05]  /*3030*/  F2FP.BF16.F32.PACK_AB R5, R10, R5 ;  /* 0x000000050a05723e */ /* 0x000fca00000010ff */
[----:B------:R0:W-:Y:S02]  /*3040*/  STG.E desc[UR24][R22.64], R5 ;  /* 0x0000000516007986 */ /* 0x0001e4000c101918 */
.L_x_2211:
[----:B------:R-:W-:Y:S05]  /*3050*/  BSYNC.RECONVERGENT B1 ;  /* 0x0000000000017941 */ /* 0x000fea0003800200 */
.L_x_2210:
        /* <DEDUP_REMOVED lines=10> */
[----:B------:R-:W-:Y:S01]  /*3100*/  FFMA.FTZ R22, R13, R10, R15 ;  /* 0x0000000a0d167223 */ /* 0x000fe2000001000f */
        /* <DEDUP_REMOVED lines=9> */
.L_x_2213:
[----:B------:R-:W-:Y:S05]  /*31a0*/  BSYNC.RECONVERGENT B1 ;  /* 0x0000000000017941 */ /* 0x000fea0003800200 */
.L_x_2212:
[----:B------:R-:W-:Y:S04]  /*31b0*/  BSSY.RECONVERGENT B1, `(.L_x_2214) ;  /* 0x0000014000017945 */ /* 0x000fe80003800200 */
[----:B------:R-:W-:Y:S05]  /*31c0*/  @P4 BRA `(.L_x_2215) ;  /* 0x0000000000484947 */ /* 0x000fea0003800000 */
[----:B------:R-:W2:Y:S01]  /*31d0*/  LDCU.64 UR18, c[0x0][0x3e0] ;  /* 0x00007c00ff1277ac */ /* 0x000ea20008000a00 */
[----:B0-----:R-:W-:Y:S01]  /*31e0*/  MOV R5, R9 ;  /* 0x0000000900057202 */ /* 0x001fe20000000f00 */
[----:B------:R-:W-:Y:S01]  /*31f0*/  FADD.FTZ R20, R20, -UR5 ;  /* 0x8000000514147e21 */ /* 0x000fe20008010000 */
[----:B------:R-:W-:Y:S01]  /*3200*/  FADD.FTZ R16, R16, -UR5 ;  /* 0x8000000510107e21 */ /* 0x000fe20008010000 */
[----:B------:R-:W0:Y:S01]  /*3210*/  LDCU.64 UR22, c[0x0][0x380] ;  /* 0x00007000ff1677ac */ /* 0x000e220008000a00 */
[----:B------:R-:W-:Y:S02]  /*3220*/  IMAD.MOV.U32 R4, RZ, RZ, R6 ;  /* 0x000000ffff047224 */ /* 0x000fe400078e0006 */
[----:B-1----:R-:W-:Y:S01]  /*3230*/  FMUL.FTZ R3, R20, UR17 ;  /* 0x0000001114037c20 */ /* 0x002fe20008410000 */
[----:B------:R-:W-:-:S03]  /*3240*/  FMUL.FTZ R16, R16, UR17 ;  /* 0x0000001110107c20 */ /* 0x000fc60008410000 */
[----:B------:R-:W-:Y:S01]  /*3250*/  FFMA.FTZ R3, R12, R3, R14 ;  /* 0x000000030c037223 */ /* 0x000fe2000001000e */
        /* <DEDUP_REMOVED lines=8> */
[----:B------:R2:W-:Y:S02]  /*32e0*/  STG.E desc[UR24][R10.64], R3 ;  /* 0x000000030a007986 */ /* 0x0005e4000c101918 */
.L_x_2215:
[----:B------:R-:W-:Y:S05]  /*32f0*/  BSYNC.RECONVERGENT B1 ;  /* 0x0000000000017941 */ /* 0x000fea0003800200 */
.L_x_2214:
        /* <DEDUP_REMOVED lines=8> */
[----:B-12---:R-:W-:Y:S01]  /*3380*/  FFMA.FTZ R3, R12, R19, R14 ;  /* 0x000000130c037223 */ /* 0x006fe2000001000e */
[----:B---3--:R-:W-:Y:S02]  /*3390*/  IMAD R8, R25, UR18, RZ ;  /* 0x0000001219087c24 */ /* 0x008fe4000f8e02ff */
[----:B------:R-:W-:-:S04]  /*33a0*/  IMAD.WIDE.U32 R6, R21, UR18, R6 ;  /* 0x0000001215067c25 */ /* 0x000fc8000f8e0006 */
[----:B------:R-:W-:Y:S02]  /*33b0*/  IMAD R21, R21, UR19, R8 ;  /* 0x0000001315157c24 */ /* 0x000fe4000f8e0208 */
[----:B------:R-:W-:Y:S01]  /*33c0*/  FFMA.FTZ R8, R13, R4, R15 ;  /* 0x000000040d087223 */ /* 0x000fe2000001000f */
[----:B----4-:R-:W-:Y:S02]  /*33d0*/  LEA R4, P1, R6, UR20, 0x1 ;  /* 0x0000001406047c11 */ /* 0x010fe4000f8208ff */
[----:B------:R-:W-:Y:S02]  /*33e0*/  IADD3 R21, PT, PT, R7, R21, RZ ;  /* 0x0000001507157210 */ /* 0x000fe40007ffe0ff */
[----:B------:R-:W-:Y:S02]  /*33f0*/  F2FP.BF16.F32.PACK_AB R3, R8, R3 ;  /* 0x000000030803723e */ /* 0x000fe400000010ff */
[----:B0-----:R-:W-:-:S05]  /*3400*/  LEA.HI.X R5, R6, UR21, R21, 0x1, P1 ;  /* 0x0000001506057c11 */ /* 0x001fca00088f0c15 */
[----:B------:R3:W-:Y:S01]  /*3410*/  STG.E desc[UR24][R4.64], R3 ;  /* 0x0000000304007986 */ /* 0x0007e2000c101918 */
[----:B------:R-:W-:Y:S05]  /*3420*/  BRA `(.L_x_2216) ;  /* 0x0000001000447947 */ /* 0x000fea0003800000 */
.L_x_2201:
        /* <DEDUP_REMOVED lines=11> */
[----:B------:R-:W-:Y:S01]  /*34e0*/  FFMA.FTZ R21, R12, R21, R14 ;  /* 0x000000150c157223 */ /* 0x000fe2000001000e */
[----:B------:R-:W-:-:S03]  /*34f0*/  FFMA.FTZ R18, R13, R18, R15 ;  /* 0x000000120d127223 */ /* 0x000fc6000001000f */
[----:B------:R-:W-:Y:S01]  /*3500*/  FMUL.FTZ R23, R21, -1.4426950216293334961 ;  /* 0xbfb8aa3b15177820 */ /* 0x000fe20000410000 */
[----:B------:R-:W-:-:S05]  /*3510*/  FMUL.FTZ R24, R18, -1.4426950216293334961 ;  /* 0xbfb8aa3b12187820 */ /* 0x000fca0000410000 */
[----:B------:R-:W3:Y:S08]  /*3520*/  MUFU.EX2 R23, R23 ;  /* 0x0000001700177308 */ /* 0x000ef00000000800 */
[----:B------:R-:W1:Y:S01]  /*3530*/  MUFU.EX2 R24, R24 ;  /* 0x0000001800187308 */ /* 0x000e620000000800 */
[----:B---3--:R-:W-:Y:S01]  /*3540*/  FADD.FTZ R22, R23, 1 ;  /* 0x3f80000017167421 */ /* 0x008fe20000010000 */
[----:B------:R-:W-:-:S06]  /*3550*/  MOV R23, R9 ;  /* 0x0000000900177202 */ /* 0x000fcc0000000f00 */
[----:B------:R-:W3:Y:S01]  /*3560*/  MUFU.RCP R22, R22 ;  /* 0x0000001600167308 */ /* 0x000ee20000001000 */
[----:B-1----:R-:W-:-:S07]  /*3570*/  FADD.FTZ R25, R24, 1 ;  /* 0x3f80000018197421 */ /* 0x002fce0000010000 */
[----:B------:R-:W1:Y:S01]  /*3580*/  MUFU.RCP R25, R25 ;  /* 0x0000001900197308 */ /* 0x000e620000001000 */
[----:B---3--:R-:W-:Y:S01]  /*3590*/  FMUL.FTZ R21, R21, R22 ;  /* 0x0000001615157220 */ /* 0x008fe20000410000 */
[----:B------:R-:W-:-:S05]  /*35a0*/  MOV R22, R6 ;  /* 0x0000000600167202 */ /* 0x000fca0000000f00 */
[----:B0-----:R-:W-:-:S04]  /*35b0*/  IMAD.WIDE.U32 R22, R0, UR18, R22 ;  /* 0x0000001200167c25 */ /* 0x001fc8000f8e0016 */
[----:B-1----:R-:W-:Y:S01]  /*35c0*/  FMUL.FTZ R18, R18, R25 ;  /* 0x0000001912127220 */ /* 0x002fe20000410000 */
[----:B--2---:R-:W-:-:S04]  /*35d0*/  LEA R24, P2, R22, UR20, 0x1 ;  /* 0x0000001416187c11 */ /* 0x004fc8000f8408ff */
[----:B------:R-:W-:Y:S01]  /*35e0*/  F2FP.BF16.F32.PACK_AB R18, R18, R21 ;  /* 0x000000151212723e */ /* 0x000fe200000010ff */
[----:B------:R-:W-:-:S04]  /*35f0*/  IMAD R21, R35, UR18, RZ ;  /* 0x0000001223157c24 */ /* 0x000fc8000f8e02ff */
[----:B------:R-:W-:-:S04]  /*3600*/  IMAD R21, R0, UR19, R21 ;  /* 0x0000001300157c24 */ /* 0x000fc8000f8e0215 */
[----:B------:R-:W-:-:S05]  /*3610*/  IMAD.IADD R21, R23, 0x1, R21 ;  /* 0x0000000117157824 */ /* 0x000fca00078e0215 */
[----:B------:R-:W-:-:S05]  /*3620*/  LEA.HI.X R25, R22, UR21, R21, 0x1, P2 ;  /* 0x0000001516197c11 */ /* 0x000fca00090f0c15 */
[----:B------:R0:W-:Y:S02]  /*3630*/  STG.E desc[UR24][R24.64], R18 ;  /* 0x0000001218007986 */ /* 0x0001e4000c101918 */
.L_x_2218:
[----:B------:R-:W-:Y:S05]  /*3640*/  BSYNC.RECONVERGENT B1 ;  /* 0x0000000000017941 */ /* 0x000fea0003800200 */
.L_x_2217:
[----:B------:R-:W-:Y:S04]  /*3650*/  BSSY.RECONVERGENT B1, `(.L_x_2219) ;  /* 0x000001e000017945 */ /* 0x000fe80003800200 */
[----:B------:R-:W-:Y:S05]  /*3660*/  @P1 BRA `(.L_x_2220) ;  /* 0x0000000000701947 */ /* 0x000fea0003800000 */
[----:B0-----:R-:W-:Y:S01]  /*3670*/  FADD.FTZ R18, R3, -UR5 ;  /* 0x8000000503127e21 */ /* 0x001fe20008010000 */
        /* <DEDUP_REMOVED lines=10> */
[----:B------:R-:W4:Y:S01]  /*3720*/  MUFU.EX2 R21, R21 ;  /* 0x0000001500157308 */ /* 0x000f220000000800 */
[----:B---3--:R-:W-:Y:S01]  /*3730*/  FADD.FTZ R26, R22, 1 ;  /* 0x3f800000161a7421 */ /* 0x008fe20000010000 */
[----:B------:R-:W-:-:S06]  /*3740*/  MOV R22, R6 ;  /* 0x0000000600167202 */ /* 0x000fcc0000000f00 */
[----:B------:R-:W3:Y:S01]  /*3750*/  MUFU.RCP R23, R26 ;  /* 0x0000001a00177308 */ /* 0x000ee20000001000 */
[----:B----4-:R-:W-:Y:S01]  /*3760*/  FADD.FTZ R24, R21, 1 ;  /* 0x3f80000015187421 */ /* 0x010fe20000010000 */
[----:B0-----:R-:W-:-:S04]  /*3770*/  IMAD R21, R34, UR18, RZ ;  /* 0x0000001222157c24 */ /* 0x001fc8000f8e02ff */
[----:B------:R-:W-:Y:S02]  /*3780*/  IMAD R21, R31, UR19, R21 ;  /* 0x000000131f157c24 */ /* 0x000fe4000f8e0215 */
[----:B------:R-:W0:Y:S01]  /*3790*/  MUFU.RCP R24, R24 ;  /* 0x0000001800187308 */ /* 0x000e220000001000 */
[----:B---3--:R-:W-:Y:S01]  /*37a0*/  FMUL.FTZ R18, R18, R23 ;  /* 0x0000001712127220 */ /* 0x008fe20000410000 */
[----:B------:R-:W-:-:S03]  /*37b0*/  MOV R23, R9 ;  /* 0x0000000900177202 */ /* 0x000fc60000000f00 */
[----:B------:R-:W-:-:S04]  /*37c0*/  IMAD.WIDE.U32 R22, R31, UR18, R22 ;  /* 0x000000121f167c25 */ /* 0x000fc8000f8e0016 */
[----:B0-----:R-:W-:Y:S01]  /*37d0*/  FMUL.FTZ R3, R3, R24 ;  /* 0x0000001803037220 */ /* 0x001fe20000410000 */
[----:B------:R-:W-:Y:S02]  /*37e0*/  IADD3 R21, PT, PT, R23, R21, RZ ;  /* 0x0000001517157210 */ /* 0x000fe40007ffe0ff */
[----:B--2---:R-:W-:Y:S02]  /*37f0*/  LEA R24, P1, R22, UR20, 0x1 ;  /* 0x0000001416187c11 */ /* 0x004fe4000f8208ff */
[----:B------:R-:W-:Y:S02]  /*3800*/  F2FP.BF16.F32.PACK_AB R3, R18, R3 ;  /* 0x000000031203723e */ /* 0x000fe400000010ff */
[----:B-1----:R-:W-:-:S05]  /*3810*/  LEA.HI.X R25, R22, UR21, R21, 0x1, P1 ;  /* 0x0000001516197c11 */ /* 0x002fca00088f0c15 */
[----:B------:R2:W-:Y:S04]  /*3820*/  STG.E desc[UR24][R24.64], R3 ;  /* 0x0000000318007986 */ /* 0x0005e8000c101918 */
.L_x_2220:
[----:B------:R-:W-:Y:S05]  /*3830*/  BSYNC.RECONVERGENT B1 ;  /* 0x0000000000017941 */ /* 0x000fea0003800200 */
.L_x_2219:
        /* <DEDUP_REMOVED lines=12> */
[----:B------:R-:W1:Y:S02]  /*3900*/  LDCU.64 UR18, c[0x0][0x3e0] ;  /* 0x00007c00ff1277ac */ /* 0x000e640008000a00 */
[----:B------:R-:W-:Y:S01]  /*3910*/  FMUL.FTZ R4, R4, UR17 ;  /* 0x0000001104047c20 */ /* 0x000fe20008410000 */
[----:B------:R-:W-:Y:S01]  /*3920*/  FMUL.FTZ R3, R28, UR17 ;  /* 0x000000111c037c20 */ /* 0x000fe20008410000 */
[----:B------:R-:W0:Y:S02]  /*3930*/  LDCU.64 UR20, c[0x0][0x380] ;  /* 0x00007000ff1477ac */ /* 0x000e240008000a00 */
[----:B------:R-:W-:Y:S01]  /*3940*/  FFMA.FTZ R4, R13, R4, R15 ;  /* 0x000000040d047223 */ /* 0x000fe2000001000f */
[----:B------:R-:W-:-:S03]  /*3950*/  FFMA.FTZ R3, R12, R3, R14 ;  /* 0x000000030c037223 */ /* 0x000fc6000001000e */
[----:B------:R-:W-:Y:S01]  /*3960*/  FMUL.FTZ R28, R4, -1.4426950216293334961 ;  /* 0xbfb8aa3b041c7820 */ /* 0x000fe20000410000 */
[----:B------:R-:W-:-:S05]  /*3970*/  FMUL.FTZ R23, R3, -1.4426950216293334961 ;  /* 0xbfb8aa3b03177820 */ /* 0x000fca0000410000 */
[----:B------:R-:W2:Y:S01]  /*3980*/  MUFU.EX2 R28, R28 ;  /* 0x0000001c001c7308 */ /* 0x000ea20000000800 */
[----:B-1----:R-:W-:Y:S01]  /*3990*/  IMAD R25, R22, UR18, RZ ;  /* 0x0000001216197c24 */ /* 0x002fe2000f8e02ff */
[----:B------:R-:W-:-:S03]  /*39a0*/  MOV R22, R6 ;  /* 0x0000000600167202 */ /* 0x000fc60000000f00 */
[----:B------:R-:W-:-:S03]  /*39b0*/  IMAD R25, R24, UR19, R25 ;  /* 0x0000001318197c24 */ /* 0x000fc6000f8e0219 */
[----:B------:R-:W1:Y:S01]  /*39c0*/  MUFU.EX2 R23, R23 ;  /* 0x0000001700177308 */ /* 0x000e620000000800 */
[----:B--2---:R-:W-:Y:S01]  /*39d0*/  FADD.FTZ R28, R28, 1 ;  /* 0x3f8000001c1c7421 */ /* 0x004fe20000010000 */
[----:B-1----:R-:W-:-:S06]  /*39e0*/  FADD.FTZ R26, R23, 1 ;  /* 0x3f800000171a7421 */ /* 0x002fcc0000010000 */
[----:B------:R-:W1:Y:S08]  /*39f0*/  MUFU.RCP R23, R28 ;  /* 0x0000001c00177308 */ /* 0x000e700000001000 */
[----:B------:R-:W2:Y:S01]  /*3a00*/  MUFU.RCP R26, R26 ;  /* 0x0000001a001a7308 */ /* 0x000ea20000001000 */
[----:B-1----:R-:W-:Y:S01]  /*3a10*/  FMUL.FTZ R4, R4, R23 ;  /* 0x0000001704047220 */ /* 0x002fe20000410000 */
[----:B------:R-:W-:-:S02]  /*3a20*/  IMAD.MOV.U32 R23, RZ, RZ, R9 ;  /* 0x000000ffff177224 */ /* 0x000fc400078e0009 */
[----:B------:R-:W-:-:S04]  /*3a30*/  IMAD.WIDE.U32 R22, R24, UR18, R22 ;  /* 0x0000001218167c25 */ /* 0x000fc8000f8e0016 */
[----:B--2---:R-:W-:Y:S01]  /*3a40*/  FMUL.FTZ R3, R3, R26 ;  /* 0x0000001a03037220 */ /* 0x004fe20000410000 */
[----:B------:R-:W-:Y:S02]  /*3a50*/  IADD3 R25, PT, PT, R23, R25, RZ ;  /* 0x0000001917197210 */ /* 0x000fe40007ffe0ff */
[----:B0-----:R-:W-:Y:S02]  /*3a60*/  LEA R24, P1, R22, UR20, 0x1 ;  /* 0x0000001416187c11 */ /* 0x001fe4000f8208ff */
[----:B------:R-:W-:Y:S02]  /*3a70*/  F2FP.BF16.F32.PACK_AB R3, R4, R3 ;  /* 0x000000030403723e */ /* 0x000fe400000010ff */
[----:B------:R-:W-:-:S05]  /*3a80*/  LEA.HI.X R25, R22, UR21, R25, 0x1, P1 ;  /* 0x0000001516197c11 */ /* 0x000fca00088f0c19 */
[----:B------:R0:W-:Y:S04]  /*3a90*/  STG.E desc[UR24][R24.64], R3 ;  /* 0x0000000318007986 */ /* 0x0001e8000c101918 */
.L_x_2222:
[----:B------:R-:W-:Y:S05]  /*3aa0*/  BSYNC.RECONVERGENT B1 ;  /* 0x0000000000017941 */ /* 0x000fea0003800200 */
.L_x_2221:
[----:B------:R-:W-:Y:S01]  /*3ab0*/  BSSY.RECONVERGENT B1, `(.L_x_2223) ;  /* 0x0000020000017945 */ /* 0x000fe20003800200 */
[C---:B------:R-:W-:Y:S02]  /*3ac0*/  IADD3 R26, PT, PT, R0.reuse, 0x40, RZ ;  /* 0x00000040001a7810 */ /* 0x040fe40007ffe0ff */
[----:B0-----:R-:W-:Y:S01]  /*3ad0*/  IADD3 R3, PT, PT, R0, 0x50, RZ ;  /* 0x0000005000037810 */ /* 0x001fe20007ffe0ff */
[----:B------:R-:W-:Y:S06]  /*3ae0*/  @P2 BRA `(.L_x_2224) ;  /* 0x0000000000702947 */ /* 0x000fec0003800000 */
[----:B------:R-:W-:Y:S01]  /*3af0*/  FADD.FTZ R30, R30, -UR5 ;  /* 0x800000051e1e7e21 */ /* 0x000fe20008010000 */
[----:B------:R-:W-:Y:S01]  /*3b00*/  FADD.FTZ R5, R5, -UR5 ;  /* 0x8000000505057e21 */ /* 0x000fe20008010000 */
[----:B------:R-:W0:Y:S02]  /*3b10*/  LDCU.64 UR18, c[0x0][0x3e0] ;  /* 0x00007c00ff1277ac */ /* 0x000e240008000a00 */
[----:B-1----:R-:W-:Y:S01]  /*3b20*/  FMUL.FTZ R25, R30, UR17 ;  /* 0x000000111e197c20 */ /* 0x002fe20008410000 */
[----:B------:R-:W-:Y:S01]  /*3b30*/  FMUL.FTZ R24, R5, UR17 ;  /* 0x0000001105187c20 */ /* 0x000fe20008410000 */
[----:B------:R-:W1:Y:S01]  /*3b40*/  LDCU.64 UR20, c[0x0][0x380] ;  /* 0x00007000ff1477ac */ /* 0x000e620008000a00 */
[----:B------:R-:W-:Y:S01]  /*3b50*/  MOV R5, R9 ;  /* 0x0000000900057202 */ /* 0x000fe20000000f00 */
[----:B------:R-:W-:Y:S01]  /*3b60*/  FFMA.FTZ R25, R12, R25, R14 ;  /* 0x000000190c197223 */ /* 0x000fe2000001000e */
        /* <DEDUP_REMOVED lines=12> */
[----:B------:R-:W-:-:S03]  /*3c30*/  IADD3 R21, PT, PT, R5, R21, RZ ;  /* 0x0000001505157210 */ /* 0x000fc60007ffe0ff */
[----:B------:R-:W0:Y:S01]  /*3c40*/  MUFU.RCP R23, R30 ;  /* 0x0000001e00177308 */ /* 0x000e220000001000 */
[----:B--2---:R-:W-:Y:S01]  /*3c50*/  FMUL.FTZ R25, R25, R22 ;  /* 0x0000001619197220 */ /* 0x004fe20000410000 */
[----:B-1----:R-:W-:Y:S01]  /*3c60*/  LEA R22, P1, R4, UR20, 0x1 ;  /* 0x0000001404167c11 */ /* 0x002fe2000f8208ff */
[----:B0-----:R-:W-:-:S03]  /*3c70*/  FMUL.FTZ R24, R24, R23 ;  /* 0x0000001718187220 */ /* 0x001fc60000410000 */
[----:B------:R-:W-:Y:S02]  /*3c80*/  LEA.HI.X R23, R4, UR21, R21, 0x1, P1 ;  /* 0x0000001504177c11 */ /* 0x000fe400088f0c15 */
[----:B------:R-:W-:-:S05]  /*3c90*/  F2FP.BF16.F32.PACK_AB R25, R24, R25 ;  /* 0x000000191819723e */ /* 0x000fca00000010ff */
[----:B------:R0:W-:Y:S02]  /*3ca0*/  STG.E desc[UR24][R22.64], R25 ;  /* 0x0000001916007986 */ /* 0x0001e4000c101918 */
.L_x_2224:
[----:B------:R-:W-:Y:S05]  /*3cb0*/  BSYNC.RECONVERGENT B1 ;  /* 0x0000000000017941 */ /* 0x000fea0003800200 */
.L_x_2223:
[----:B------:R-:W-:Y:S01]  /*3cc0*/  ISETP.GE.U32.AND P2, PT, R26, UR22, PT ;  /* 0x000000161a007c0c */ /* 0x000fe2000bf46070 */
[C---:B------:R-:W-:Y:S01]  /*3cd0*/  VIADD R18, R0.reuse, 0x60 ;  /* 0x0000006000127836 */ /* 0x040fe20000000000 */
[----:B------:R-:W-:Y:S01]  /*3ce0*/  SHF.R.S32.HI R4, RZ, 0x1f, R26 ;  /* 0x0000001fff047819 */ /* 0x000fe2000001141a */
        /* <DEDUP_REMOVED lines=8> */
[----:B01----:R-:W-:Y:S02]  /*3d70*/  SHF.R.S32.HI R25, RZ, 0x1f, R21 ;  /* 0x0000001fff197819 */ /* 0x003fe40000011415 */
[----:B------:R-:W-:Y:S02]  /*3d80*/  ISETP.GE.AND.EX P3, PT, R28, UR23, PT, P3 ;  /* 0x000000171c007c0c */ /* 0x000fe4000bf66330 */
[----:B------:R-:W-:-:S02]  /*3d90*/  ISETP.GE.AND.EX P4, PT, R24, UR23, PT, P4 ;  /* 0x0000001718007c0c */ /* 0x000fc4000bf86340 */
[----:B------:R-:W-:Y:S01]  /*3da0*/  ISETP.GE.AND.EX P1, PT, R25, UR23, PT, P1 ;  /* 0x0000001719007c0c */ /* 0x000fe2000bf26310 */
[----:B------:R-:W-:-:S12]  /*3db0*/  @P2 BRA `(.L_x_2226) ;  /* 0x0000000000702947 */ /* 0x000fd80003800000 */
[----:B------:R-:W-:Y:S01]  /*3dc0*/  FADD.FTZ R29, R29, -UR5 ;  /* 0x800000051d1d7e21 */ /* 0x000fe20008010000 */
[----:B------:R-:W-:Y:S01]  /*3dd0*/  FADD.FTZ R10, R10, -UR5 ;  /* 0x800000050a0a7e21 */ /* 0x000fe20008010000 */
[----:B------:R-:W0:Y:S02]  /*3de0*/  LDCU.64 UR18, c[0x0][0x3e0] ;  /* 0x00007c00ff1277ac */ /* 0x000e240008000a00 */
[----:B------:R-:W-:Y:S01]  /*3df0*/  FMUL.FTZ R5, R29, UR17 ;  /* 0x000000111d057c20 */ /* 0x000fe20008410000 */
[----:B------:R-:W-:Y:S01]  /*3e00*/  FMUL.FTZ R10, R10, UR17 ;  /* 0x000000110a0a7c20 */ /* 0x000fe20008410000 */
[----:B------:R-:W1:Y:S02]  /*3e10*/  LDCU.64 UR20, c[0x0][0x380] ;  /* 0x00007000ff1477ac */ /* 0x000e640008000a00 */
[----:B------:R-:W-:Y:S01]  /*3e20*/  FFMA.FTZ R5, R12, R5, R14 ;  /* 0x000000050c057223 */ /* 0x000fe2000001000e */
[----:B------:R-:W-:-:S03]  /*3e30*/  FFMA.FTZ R29, R13, R10, R15 ;  /* 0x0000000a0d1d7223 */ /* 0x000fc6000001000f */
[----:B------:R-:W-:Y:S01]  /*3e40*/  FMUL.FTZ R23, R5, -1.4426950216293334961 ;  /* 0xbfb8aa3b05177820 */ /* 0x000fe20000410000 */
[----:B------:R-:W-:-:S05]  /*3e50*/  FMUL.FTZ R30, R29, -1.4426950216293334961 ;  /* 0xbfb8aa3b1d1e7820 */ /* 0x000fca0000410000 */
[----:B------:R-:W2:Y:S08]  /*3e60*/  MUFU.EX2 R23, R23 ;  /* 0x0000001700177308 */ /* 0x000eb00000000800 */
[----:B------:R-:W3:Y:S01]  /*3e70*/  MUFU.EX2 R30, R30 ;  /* 0x0000001e001e7308 */ /* 0x000ee20000000800 */
[----:B--2---:R-:W-:Y:S01]  /*3e80*/  FADD.FTZ R22, R23, 1 ;  /* 0x3f80000017167421 */ /* 0x004fe20000010000 */
[----:B0-----:R-:W-:Y:S01]  /*3e90*/  IMAD R23, R4, UR18, RZ ;  /* 0x0000001204177c24 */ /* 0x001fe2000f8e02ff */
[----:B------:R-:W-:-:S05]  /*3ea0*/  MOV R4, R6 ;  /* 0x0000000600047202 */ /* 0x000fca0000000f00 */
[----:B------:R-:W0:Y:S01]  /*3eb0*/  MUFU.RCP R22, R22 ;  /* 0x0000001600167308 */ /* 0x000e220000001000 */
[----:B---3--:R-:W-:Y:S01]  /*3ec0*/  FADD.FTZ R30, R30, 1 ;  /* 0x3f8000001e1e7421 */ /* 0x008fe20000010000 */
[----:B0-----:R-:W-:Y:S01]  /*3ed0*/  FMUL.FTZ R10, R5, R22 ;  /* 0x00000016050a7220 */ /* 0x001fe20000410000 */
[----:B------:R-:W-:-:S05]  /*3ee0*/  IMAD R22, R26, UR19, R23 ;  /* 0x000000131a167c24 */ /* 0x000fca000f8e0217 */
[----:B------:R-:W0:Y:S02]  /*3ef0*/  MUFU.RCP R5, R30 ;  /* 0x0000001e00057308 */ /* 0x000e240000001000 */
[----:B0-----:R-:W-:Y:S01]  /*3f00*/  FMUL.FTZ R29, R29, R5 ;  /* 0x000000051d1d7220 */ /* 0x001fe20000410000 */
[----:B------:R-:W-:-:S04]  /*3f10*/  MOV R5, R9 ;  /* 0x0000000900057202 */ /* 0x000fc80000000f00 */
[----:B------:R-:W-:Y:S01]  /*3f20*/  F2FP.BF16.F32.PACK_AB R29, R29, R10 ;  /* 0x0000000a1d1d723e */ /* 0x000fe200000010ff */
[----:B------:R-:W-:-:S05]  /*3f30*/  IMAD.WIDE.U32 R4, R26, UR18, R4 ;  /* 0x000000121a047c25 */ /* 0x000fca000f8e0004 */
[----:B------:R-:W-:Y:S02]  /*3f40*/  IADD3 R5, PT, PT, R5, R22, RZ ;  /* 0x0000001605057210 */ /* 0x000fe40007ffe0ff */
[----:B-1----:R-:W-:-:S04]  /*3f50*/  LEA R22, P2, R4, UR20, 0x1 ;  /* 0x0000001404167c11 */ /* 0x002fc8000f8408ff */
[----:B------:R-:W-:-:S05]  /*3f60*/  LEA.HI.X R23, R4, UR21, R5, 0x1, P2 ;  /* 0x0000001504177c11 */ /* 0x000fca00090f0c05 */
[----:B------:R0:W-:Y:S04]  /*3f70*/  STG.E desc[UR24][R22.64], R29 ;  /* 0x0000001d16007986 */ /* 0x0001e8000c101918 */
.L_x_2226:
[----:B------:R-:W-:Y:S05]  /*3f80*/  BSYNC.RECONVERGENT B1 ;  /* 0x0000000000017941 */ /* 0x000fea0003800200 */
.L_x_2225:
[----:B------:R-:W-:Y:S04]  /*3f90*/  BSSY.RECONVERGENT B1, `(.L_x_2227) ;  /* 0x000001e000017945 */ /* 0x000fe80003800200 */
[----:B------:R-:W-:Y:S05]  /*3fa0*/  @P3 BRA `(.L_x_2228) ;  /* 0x0000000000703947 */ /* 0x000fea0003800000 */
[----:B------:R-:W-:Y:S01]  /*3fb0*/  FADD.FTZ R27, R27, -UR5 ;  /* 0x800000051b1b7e21 */ /* 0x000fe20008010000 */
[----:B------:R-:W-:Y:S01]  /*3fc0*/  FADD.FTZ R4, R11, -UR5 ;  /* 0x800000050b047e21 */ /* 0x000fe20008010000 */
[----:B------:R-:W1:Y:S01]  /*3fd0*/  LDCU.64 UR18, c[0x0][0x3e0] ;  /* 0x00007c00ff1277ac */ /* 0x000e620008000a00 */
[----:B------:R-:W-:Y:S01]  /*3fe0*/  MOV R5, R9 ;  /* 0x0000000900057202 */ /* 0x000fe20000000f00 */
[----:B------:R-:W-:Y:S01]  /*3ff0*/  FMUL.FTZ R27, R27, UR17 ;  /* 0x000000111b1b7c20 */ /* 0x000fe20008410000 */
[----:B------:R-:W-:Y:S01]  /*4000*/  FMUL.FTZ R10, R4, UR17 ;  /* 0x00000011040a7c20 */ /* 0x000fe20008410000 */
[----:B------:R-:W2:Y:S02]  /*4010*/  LDCU.64 UR20, c[0x0][0x380] ;  /* 0x00007000ff1477ac */ /* 0x000ea40008000a00 */
[----:B------:R-:W-:Y:S01]  /*4020*/  FFMA.FTZ R11, R12, R27, R14 ;  /* 0x0000001b0c0b7223 */ /* 0x000fe2000001000e */
[----:B------:R-:W-:-:S03]  /*4030*/  FFMA.FTZ R10, R13, R10, R15 ;  /* 0x0000000a0d0a7223 */ /* 0x000fc6000001000f */
[----:B------:R-:W-:Y:S01]  /*4040*/  FMUL.FTZ R4, R11, -1.4426950216293334961 ;  /* 0xbfb8aa3b0b047820 */ /* 0x000fe20000410000 */
[----:B------:R-:W-:-:S05]  /*4050*/  FMUL.FTZ R26, R10, -1.4426950216293334961 ;  /* 0xbfb8aa3b0a1a7820 */ /* 0x000fca0000410000 */
[----:B------:R-:W0:Y:S01]  /*4060*/  MUFU.EX2 R4, R4 ;  /* 0x0000000400047308 */ /* 0x000e220000000800 */
[----:B-1----:R-:W-:-:S04]  /*4070*/  IMAD R28, R28, UR18, RZ ;  /* 0x000000121c1c7c24 */ /* 0x002fc8000f8e02ff */
[----:B------:R-:W-:-:S03]  /*4080*/  IMAD R27, R3, UR19, R28 ;  /* 0x00000013031b7c24 */ /* 0x000fc6000f8e021c */
[----:B------:R-:W1:Y:S01]  /*4090*/  MUFU.EX2 R26, R26 ;  /* 0x0000001a001a7308 */ /* 0x000e620000000800 */
[----:B0-----:R-:W-:Y:S01]  /*40a0*/  FADD.FTZ R22, R4, 1 ;  /* 0x3f80000004167421 */ /* 0x001fe20000010000 */
[----:B------:R-:W-:-:S06]  /*40b0*/  MOV R4, R6 ;  /* 0x0000000600047202 */ /* 0x000fcc0000000f00 */
[----:B------:R-:W0:Y:S01]  /*40c0*/  MUFU.RCP R22, R22 ;  /* 0x0000001600167308 */ /* 0x000e220000001000 */
[----:B------:R-:W-:-:S04]  /*40d0*/  IMAD.WIDE.U32 R4, R3, UR18, R4 ;  /* 0x0000001203047c25 */ /* 0x000fc8000f8e0004 */
[----:B-1----:R-:W-:Y:S01]  /*40e0*/  FADD.FTZ R23, R26, 1 ;  /* 0x3f8000001a177421 */ /* 0x002fe20000010000 */
[----:B------:R-:W-:-:S05]  /*40f0*/  IMAD.IADD R27, R5, 0x1, R27 ;  /* 0x00000001051b7824 */ /* 0x000fca00078e021b */
[----:B------:R-:W1:Y:S01]  /*4100*/  MUFU.RCP R23, R23 ;  /* 0x0000001700177308 */ /* 0x000e620000001000 */
[----:B0-----:R-:W-:Y:S01]  /*4110*/  FMUL.FTZ R3, R11, R22 ;  /* 0x000000160b037220 */ /* 0x001fe20000410000 */
[----:B-1----:R-:W-:Y:S01]  /*4120*/  FMUL.FTZ R26, R10, R23 ;  /* 0x000000170a1a7220 */ /* 0x002fe20000410000 */
[----:B--2---:R-:W-:-:S04]  /*4130*/  LEA R10, P2, R4, UR20, 0x1 ;  /* 0x00000014040a7c11 */ /* 0x004fc8000f8408ff */
[----:B------:R-:W-:Y:S02]  /*4140*/  LEA.HI.X R11, R4, UR21, R27, 0x1, P2 ;  /* 0x00000015040b7c11 */ /* 0x000fe400090f0c1b */
[----:B------:R-:W-:-:S05]  /*4150*/  F2FP.BF16.F32.PACK_AB R3, R26, R3 ;  /* 0x000000031a03723e */ /* 0x000fca00000010ff */
[----:B------:R1:W-:Y:S02]  /*4160*/  STG.E desc[UR24][R10.64], R3 ;  /* 0x000000030a007986 */ /* 0x0003e4000c101918 */
.L_x_2228:
[----:B------:R-:W-:Y:S05]  /*4170*/  BSYNC.RECONVERGENT B1 ;  /* 0x0000000000017941 */ /* 0x000fea0003800200 */
.L_x_2227:
[----:B------:R-:W-:Y:S04]  /*4180*/  BSSY.RECONVERGENT B1, `(.L_x_2229) ;  /* 0x000001e000017945 */ /* 0x000fe80003800200 */
[----:B------:R-:W-:Y:S05]  /*4190*/  @P4 BRA `(.L_x_2230) ;  /* 0x0000000000704947 */ /* 0x000fea0003800000 */
[----:B------:R-:W-:Y:S01]  /*41a0*/  FADD.FTZ R20, R20, -UR5 ;  /* 0x8000000514147e21 */ /* 0x000fe20008010000 */
[----:B------:R-:W-:Y:S01]  /*41b0*/  FADD.FTZ R16, R16, -UR5 ;  /* 0x8000000510107e21 */ /* 0x000fe20008010000 */
[----:B------:R-:W0:Y:S01]  /*41c0*/  LDCU.64 UR18, c[0x0][0x3e0] ;  /* 0x00007c00ff1277ac */ /* 0x000e220008000a00 */
[----:B------:R-:W-:Y:S01]  /*41d0*/  MOV R5, R9 ;  /* 0x0000000900057202 */ /* 0x000fe20000000f00 */
[----:B-1----:R-:W-:Y:S01]  /*41e0*/  FMUL.FTZ R3, R20, UR17 ;  /* 0x0000001114037c20 */ /* 0x002fe20008410000 */
[----:B------:R-:W-:Y:S01]  /*41f0*/  FMUL.FTZ R16, R16, UR17 ;  /* 0x0000001110107c20 */ /* 0x000fe20008410000 */
[----:B------:R-:W1:Y:S02]  /*4200*/  LDCU.64 UR20, c[0x0][0x380] ;  /* 0x00007000ff1477ac */ /* 0x000e640008000a00 */
        /* <DEDUP_REMOVED lines=16> */
[----:B-1----:R-:W-:-:S04]  /*4310*/  LEA R10, P2, R4, UR20, 0x1 ;  /* 0x00000014040a7c11 */ /* 0x002fc8000f8408ff */
[----:B------:R-:W-:Y:S01]  /*4320*/  LEA.HI.X R11, R4, UR21, R23, 0x1, P2 ;  /* 0x00000015040b7c11 */ /* 0x000fe200090f0c17 */
[----:B0-----:R-:W-:-:S05]  /*4330*/  FMUL.FTZ R3, R3, R22 ;  /* 0x0000001603037220 */ /* 0x001fca0000410000 */
[----:B------:R-:W-:-:S05]  /*4340*/  F2FP.BF16.F32.PACK_AB R3, R3, R18 ;  /* 0x000000120303723e */ /* 0x000fca00000010ff */
[----:B------:R2:W-:Y:S02]  /*4350*/  STG.E desc[UR24][R10.64], R3 ;  /* 0x000000030a007986 */ /* 0x0005e4000c101918 */
.L_x_2230:
[----:B------:R-:W-:Y:S05]  /*4360*/  BSYNC.RECONVERGENT B1 ;  /* 0x0000000000017941 */ /* 0x000fea0003800200 */
.L_x_2229:
[----:B------:R-:W-:Y:S05]  /*4370*/  @P1 BRA `(.L_x_2216) ;  /* 0x0000000000701947 */ /* 0x000fea0003800000 */
[----:B------:R-:W-:Y:S01]  /*4380*/  FADD.FTZ R19, R19, -UR5 ;  /* 0x8000000513137e21 */ /* 0x000fe20008010000 */
[----:B------:R-:W-:Y:S01]  /*4390*/  FADD.FTZ R17, R17, -UR5 ;  /* 0x8000000511117e21 */ /* 0x000fe20008010000 */
[----:B------:R-:W3:Y:S01]  /*43a0*/  LDCU.64 UR18, c[0x0][0x3e0] ;  /* 0x00007c00ff1277ac */ /* 0x000ee20008000a00 */
[----:B------:R-:W-:Y:S01]  /*43b0*/  MOV R5, R9 ;  /* 0x0000000900057202 */ /* 0x000fe20000000f00 */
[----:B------:R-:W-:Y:S01]  /*43c0*/  FMUL.FTZ R19, R19, UR17 ;  /* 0x0000001113137c20 */ /* 0x000fe20008410000 */
[----:B------:R-:W-:Y:S01]  /*43d0*/  FMUL.FTZ R4, R17, UR17 ;  /* 0x0000001111047c20 */ /* 0x000fe20008410000 */
[----:B------:R-:W4:Y:S02]  /*43e0*/  LDCU.64 UR20, c[0x0][0x380] ;  /* 0x00007000ff1477ac */ /* 0x000f240008000a00 */
[----:B------:R-:W-:Y:S01]  /*43f0*/  FFMA.FTZ R19, R12, R19, R14 ;  /* 0x000000130c137223 */ /* 0x000fe2000001000e */
[----:B------:R-:W-:Y:S01]  /*4400*/  FFMA.FTZ R13, R13, R4, R15 ;  /* 0x000000040d0d7223 */ /* 0x000fe2000001000f */
[----:B------:R-:W-:-:S02]  /*4410*/  MOV R4, R6 ;  /* 0x0000000600047202 */ /* 0x000fc40000000f00 */
[----:B-12---:R-:W-:Y:S01]  /*4420*/  FMUL.FTZ R3, R19, -1.4426950216293334961 ;  /* 0xbfb8aa3b13037820 */ /* 0x006fe20000410000 */
[----:B------:R-:W-:-:S05]  /*4430*/  FMUL.FTZ R7, R13, -1.4426950216293334961 ;  /* 0xbfb8aa3b0d077820 */ /* 0x000fca0000410000 */
[----:B------:R-:W1:Y:S01]  /*4440*/  MUFU.EX2 R3, R3 ;  /* 0x0000000300037308 */ /* 0x000e620000000800 */
[----:B---3--:R-:W-:Y:S02]  /*4450*/  IMAD R12, R25, UR18, RZ ;  /* 0x00000012190c7c24 */ /* 0x008fe4000f8e02ff */
[----:B------:R-:W-:-:S05]  /*4460*/  IMAD.WIDE.U32 R4, R21, UR18, R4 ;  /* 0x0000001215047c25 */ /* 0x000fca000f8e0004 */
[----:B------:R-:W2:Y:S01]  /*4470*/  MUFU.EX2 R7, R7 ;  /* 0x0000000700077308 */ /* 0x000ea20000000800 */
[----:B------:R-:W-:Y:S01]  /*4480*/  IMAD R21, R21, UR19, R12 ;  /* 0x0000001315157c24 */ /* 0x000fe2000f8e020c */
[----:B----4-:R-:W-:-:S04]  /*4490*/  LEA R6, P1, R4, UR20, 0x1 ;  /* 0x0000001404067c11 */ /* 0x010fc8000f8208ff */
[----:B------:R-:W-:Y:S01]  /*44a0*/  IADD3 R21, PT, PT, R5, R21, RZ ;  /* 0x0000001505157210 */ /* 0x000fe20007ffe0ff */
[----:B-1----:R-:W-:-:S06]  /*44b0*/  FADD.FTZ R8, R3, 1 ;  /* 0x3f80000003087421 */ /* 0x002fcc0000010000 */
[----:B------:R-:W1:Y:S01]  /*44c0*/  MUFU.RCP R8, R8 ;  /* 0x0000000800087308 */ /* 0x000e620000001000 */
[----:B--2---:R-:W-:Y:S01]  /*44d0*/  FADD.FTZ R10, R7, 1 ;  /* 0x3f800000070a7421 */ /* 0x004fe20000010000 */
[----:B------:R-:W-:-:S06]  /*44e0*/  LEA.HI.X R7, R4, UR21, R21, 0x1, P1 ;  /* 0x0000001504077c11 */ /* 0x000fcc00088f0c15 */
[----:B------:R-:W2:Y:S01]  /*44f0*/  MUFU.RCP R10, R10 ;  /* 0x0000000a000a7308 */ /* 0x000ea20000001000 */
[----:B-1----:R-:W-:Y:S01]  /*4500*/  FMUL.FTZ R3, R19, R8 ;  /* 0x0000000813037220 */ /* 0x002fe20000410000 */
[----:B--2---:R-:W-:-:S05]  /*4510*/  FMUL.FTZ R12, R13, R10 ;  /* 0x0000000a0d0c7220 */ /* 0x004fca0000410000 */
[----:B------:R-:W-:-:S05]  /*4520*/  F2FP.BF16.F32.PACK_AB R3, R12, R3 ;  /* 0x000000030c03723e */ /* 0x000fca00000010ff */
[----:B------:R4:W-:Y:S02]  /*4530*/  STG.E desc[UR24][R6.64], R3 ;  /* 0x0000000306007986 */ /* 0x0009e4000c101918 */
.L_x_2216:
[----:B------:R-:W-:Y:S05]  /*4540*/  BSYNC.RECONVERGENT B0 ;  /* 0x0000000000007941 */ /* 0x000fea0003800200 */
.L_x_2200:
[----:B------:R-:W-:Y:S02]  /*4550*/  UIADD3 UR8, UPT, UPT, UR30, UR8, URZ ;  /* 0x000000081e087290 */ /* 0x000fe4000fffe0ff */
[----:B------:R-:W-:Y:S02]  /*4560*/  UIADD3 UR4, UPT, UPT, UR4, 0x1, URZ ;  /* 0x0000000104047890 */ /* 0x000fe4000fffe0ff */
[----:B------:R-:W-:-:S09]  /*4570*/  UISETP.GE.AND UP1, UPT, UR8, UR7, UPT ;  /* 0x000000070800728c */ /* 0x000fd2000bf26270 */
[----:B------:R-:W-:Y:S05]  /*4580*/  BRA.U !UP1, `(.L_x_2231) ;  /* 0xffffffbd09687547 */ /* 0x000fea000b83ffff */
[----:B------:R-:W-:Y:S05]  /*4590*/  EXIT ;  /* 0x000000000000794d */ /* 0x000fea0003800000 */
.L_x_2232:
        /* <DEDUP_REMOVED lines=14> */
.L_x_4537:


//--------------------- .text._Z35group_norm_nhwc_fwd_one_pass_kernelI11Bf16IOBf16WLi256ELi60ELi480EEv26Group_norm_nhwc_fwd_params --------------------------
	.section	.text._Z35group_norm_nhwc_fwd_one_pass_kernelI11Bf16IOBf16WLi256ELi60ELi480EEv26Group_norm_nhwc_fwd_params,"ax",@progbits
	.align	128
        .global         _Z35group_norm_nhwc_fwd_one_pass_kernelI11Bf16IOBf16WLi256ELi60ELi480EEv26Group_norm_nhwc_fwd_params
        .type           _Z35group_norm_nhwc_fwd_one_pass_kernelI11Bf16IOBf16WLi256ELi60ELi480EEv26Group_norm_nhwc_fwd_params,@function
        .size           _Z35group_norm_nhwc_fwd_one_pass_kernelI11Bf16IOBf16WLi256ELi60ELi480EEv26Group_norm_nhwc_fwd_params,(.L_x_4538 - _Z35group_norm_nhwc_fwd_one_pass_kernelI11Bf16IOBf16WLi256ELi60ELi480EEv26Group_norm_nhwc_fwd_params)
        .other          _Z35group_norm_nhwc_fwd_one_pass_kernelI11Bf16IOBf16WLi256ELi60ELi480EEv26Group_norm_nhwc_fwd_params,@"STO_CUDA_ENTRY STV_DEFAULT"
_Z35group_norm_nhwc_fwd_one_pass_kernelI11Bf16IOBf16WLi256ELi60ELi480EEv26Group_norm_nhwc_fwd_params:
.text._Z35group_norm_nhwc_fwd_one_pass_kernelI11Bf16IOBf16WLi256ELi60ELi480EEv26Group_norm_nhwc_fwd_params:
        /* <DEDUP_REMOVED lines=21> */
[----:B------:R-:W-:Y:S02]  /*0150*/  SHF.R.U32.HI R3, RZ, 0x10, R0 ;  /* 0x00000010ff037819 */ /* 0x000fe40000011600 */
[----:B------:R-:W3:Y:S02]  /*0160*/  LDC R0, c[0x0][0x370] ;  /* 0x0000dc00ff007b82 */ /* 0x000ee40000000800 */
        /* <DEDUP_REMOVED lines=37> */
[----:B0-23--:R-:W-:-:S07]  /*03c0*/  SHF.L.U32 R14, R14, 0x1, RZ ;  /* 0x000000010e0e7819 */ /* 0x00dfce00000006ff */
.L_x_2308:
[----:B0-----:R-:W0:Y:S01]  /*03d0*/  LDC R43, c[0x0][0x3f8] ;  /* 0x0000fe00ff2b7b82 */ /* 0x001e220000000800 */
[----:B-1----:R-:W1:Y:S01]  /*03e0*/  LDCU.64 UR4, c[0x0][0x3e8] ;  /* 0x00007d00ff0477ac */ /* 0x002e620008000a00 */
[----:B------:R-:W-:Y:S01]  /*03f0*/  LOP3.LUT R103, R14, 0xffff, RZ, 0xc0, !PT ;  /* 0x0000ffff0e677812 */ /* 0x000fe200078ec0ff */
[----:B--2---:R-:W2:Y:S01]  /*0400*/  LDCU.64 UR8, c[0x0][0x3f0] ;  /* 0x00007e00ff0877ac */ /* 0x004ea20008000a00 */
[----:B-1----:R-:W-:Y:S02]  /*0410*/  ISETP.GE.U32.AND P4, PT, R92, UR4, PT ;  /* 0x000000045c007c0c */ /* 0x002fe4000bf86070 */
[----:B------:R-:W-:Y:S02]  /*0420*/  ISETP.GE.U32.AND P5, PT, R90, UR4, PT ;  /* 0x000000045a007c0c */ /* 0x000fe4000bfa6070 */
[----:B------:R-:W-:Y:S02]  /*0430*/  ISETP.GE.AND.EX P4, PT, R15, UR5, PT, P4 ;  /* 0x000000050f007c0c */ /* 0x000fe4000bf86340 */
[----:B0--34-:R-:W-:-:S02]  /*0440*/  IABS R39, R43 ;  /* 0x0000002b00277213 */ /* 0x019fc40000000000 */
        /* <DEDUP_REMOVED lines=182> */
[C---:B------:R-:W-:Y:S01]  /*0fb0*/  @!P4 IMAD R49, R74.reuse, R39, R22 ;  /* 0x000000274a31c224 */ /* 0x040fe200078e0216 */
        /* <DEDUP_REMOVED lines=47> */
[----:B-1----:R-:W-:Y:S01]  /*12b0*/  @!P1 LEA R38, P5, R52, R38, 0x1 ;  /* 0x0000002634269211 */ /* 0x002fe200078a08ff */
        /* <DEDUP_REMOVED lines=8> */
[----:B------:R-:W-:Y:S01]  /*1340*/  @!P4 IMAD R51, R13, R37, R18 ;  /* 0x000000250d33c224 */ /* 0x000fe200078e0212 */
        /* <DEDUP_REMOVED lines=178> */
.L_x_2234:
[----:B------:R-:W-:Y:S05]  /*1e70*/  BSYNC.RECONVERGENT B0 ;  /* 0x0000000000007941 */ /* 0x000fea0003800200 */
.L_x_2233:
        /* <DEDUP_REMOVED lines=44> */
.L_x_2236:
[----:B------:R-:W-:Y:S05]  /*2140*/  BSYNC.RECONVERGENT B0 ;  /* 0x0000000000007941 */ /* 0x000fea0003800200 */
.L_x_2235:
[----:B------:R-:W-:Y:S05]  /*2150*/  @!P1 BRA `(.L_x_2237) ;  /* 0x0000000800989947 */ /* 0x000fea0003800000 */
[----:B------:R-:W4:Y:S01]  /*2160*/  LDC.64 R44, c[0x0][0x3b8] ;  /* 0x0000ee00ff2c7b82 */ /* 0x000f220000000a00 */
[----:B------:R-:W-:Y:S02]  /*2170*/  LOP3.LUT R38, R4, 0x1, RZ, 0xc0, !PT ;  /* 0x0000000104267812 */ /* 0x000fe400078ec0ff */
[----:B------:R-:W-:-:S03]  /*2180*/  ISETP.GE.U32.AND P4, PT, R0, 0x8, PT ;  /* 0x000000080000780c */ /* 0x000fc60003f86070 */
[----:B------:R-:W-:-:S04]  /*2190*/  IMAD R37, R38, R7, RZ ;  /* 0x0000000726257224 */ /* 0x000fc800078e02ff */
[----:B------:R-:W-:-:S05]  /*21a0*/  IMAD R37, R37, R0, RZ ;  /* 0x0000000025257224 */ /* 0x000fca00078e02ff */
[----:B------:R-:W-:-:S05]  /*21b0*/  SHF.L.U32 R37, R37, 0x1, RZ ;  /* 0x0000000125257819 */ /* 0x000fca00000006ff */
[----:B----4-:R-:W-:Y:S01]  /*21c0*/  IMAD.WIDE R44, R37, 0x4, R44 ;  /* 0x00000004252c7825 */ /* 0x010fe200078e022c */
[----:B------:R-:W-:Y:S06]  /*21d0*/  @P2 BRA `(.L_x_2238) ;  /* 0x0000000000502947 */ /* 0x000fec0003800000 */
[----:B---3--:R-:W3:Y:S01]  /*21e0*/  LDC.64 R36, c[0x0][0x3b0] ;  /* 0x0000ec00ff247b82 */ /* 0x008ee20000000a00 */
        /* <DEDUP_REMOVED lines=14> */
.L_x_2239:
[----:B----4-:R-:W3:Y:S04]  /*22d0*/  LDG.E.STRONG.GPU R38, desc[UR6][R36.64] ;  /* 0x0000000624267981 */ /* 0x010ee8000c1ef900 */
[----:B---3--:R-:W-:Y:S01]  /*22e0*/  CCTL.IVALL ;  /* 0x00000000ff00798f */ /* 0x008fe20002000000 */
[----:B------:R-:W-:Y:S05]  /*22f0*/  YIELD ;  /* 0x0000000000007946 */ /* 0x000fea0003800000 */
[----:B------:R-:W-:-:S13]  /*2300*/  ISETP.NE.AND P1, PT, R38, R43, PT ;  /* 0x0000002b2600720c */ /* 0x000fda0003f25270 */
[----:B------:R-:W-:Y:S05]  /*2310*/  @P1 BRA `(.L_x_2239) ;  /* 0xfffffffc00ec1947 */ /* 0x000fea000383ffff */
.L_x_2238:
        /* <DEDUP_REMOVED lines=13> */
[----:B------:R-:W-:Y:S01]  /*23f0*/  UMOV UR4, URZ ;  /* 0x000000ff00047c82 */ /* 0x000fe20008000000 */
[----:B------:R-:W-:-:S07]  /*2400*/  LOP3.LUT R55, R0, 0x7ffffff8, RZ, 0xc0, !PT ;  /* 0x7ffffff800377812 */ /* 0x000fce00078ec0ff */
.L_x_2241:
[----:B------:R-:W-:Y:S01]  /*2410*/  UIADD3 UR5, UPT, UPT, UR4, 0x1, URZ ;  /* 0x0000000104057890 */ /* 0x000fe2000fffe0ff */
[----:B------:R-:W-:Y:S01]  /*2420*/  ISETP.EQ.OR P5, PT, R53, RZ, P2 ;  /* 0x000000ff3500720c */ /* 0x000fe200017a2670 */
[----:B------:R-:W-:-:S04]  /*2430*/  UIADD3 UR8, UPT, UPT, UR4, 0x2, URZ ;  /* 0x0000000204087890 */ /* 0x000fc8000fffe0ff */
[C---:B------:R-:W-:Y:S01]  /*2440*/  ISETP.EQ.OR P6, PT, R6.reuse, UR5, P2 ;  /* 0x0000000506007c0c */ /* 0x040fe200097c2670 */
[----:B------:R-:W-:Y:S01]  /*2450*/  UIADD3 UR5, UPT, UPT, UR4, 0x3, URZ ;  /* 0x0000000304057890 */ /* 0x000fe2000fffe0ff */
[----:B------:R-:W-:-:S05]  /*2460*/  ISETP.EQ.OR P1, PT, R6, UR8, P2 ;  /* 0x0000000806007c0c */ /* 0x000fca0009722670 */
[----:B------:R-:W-:Y:S01]  /*2470*/  ISETP.EQ.OR P4, PT, R6, UR5, P2 ;  /* 0x0000000506007c0c */ /* 0x000fe20009782670 */
[----:B---34-:R-:W-:-:S05]  /*2480*/  @!P5 IMAD.WIDE.U32 R36, R54, 0x8, R44 ;  /* 0x000000083624d825 */ /* 0x018fca00078e002c */
[--C-:B------:R-:W-:Y:S01]  /*2490*/  @!P6 IMAD.WIDE.U32 R38, R52, 0x8, R44.reuse ;  /* 0x000000083426e825 */ /* 0x100fe200078e002c */
[----:B------:R-:W0:Y:S03]  /*24a0*/  @!P5 LDG.E.64 R36, desc[UR6][R36.64] ;  /* 0x000000062424d981 */ /* 0x000e26000c1e1b00 */
[--C-:B-1----:R-:W-:Y:S02]  /*24b0*/  @!P1 IMAD.WIDE.U32 R40, R46, 0x8, R44.reuse ;  /* 0x000000082e289825 */ /* 0x102fe400078e002c */
[----:B------:R-:W3:Y:S02]  /*24c0*/  @!P6 LDG.E.64 R38, desc[UR6][R38.64] ;  /* 0x000000062626e981 */ /* 0x000ee4000c1e1b00 */
[----:B--2---:R-:W-:Y:S02]  /*24d0*/  @!P4 IMAD.WIDE.U32 R42, R50, 0x8, R44 ;  /* 0x00000008322ac825 */ /* 0x004fe400078e002c */
[----:B------:R-:W2:Y:S04]  /*24e0*/  @!P1 LDG.E.64 R40, desc[UR6][R40.64] ;  /* 0x0000000628289981 */ /* 0x000ea8000c1e1b00 */
[----:B------:R-:W4:Y:S01]  /*24f0*/  @!P4 LDG.E.64 R42, desc[UR6][R42.64] ;  /* 0x000000062a2ac981 */ /* 0x000f22000c1e1b00 */
[----:B------:R-:W-:-:S02]  /*2500*/  UIADD3 UR5, UPT, UPT, UR4, 0x4, URZ ;  /* 0x0000000404057890 */ /* 0x000fc4000fffe0ff */
[----:B------:R-:W-:Y:S01]  /*2510*/  UIADD3 UR8, UPT, UPT, UR4, 0x5, URZ ;  /* 0x0000000504087890 */ /* 0x000fe2000fffe0ff */
[----:B0-----:R-:W-:Y:S01]  /*2520*/  @!P5 FADD.FTZ R56, R56, R36 ;  /* 0x000000243838d221 */ /* 0x001fe20000010000 */
[----:B------:R-:W-:Y:S02]  /*2530*/  @!P5 FADD.FTZ R57, R57, R37 ;  /* 0x000000253939d221 */ /* 0x000fe40000010000 */
[----:B------:R-:W-:Y:S01]  /*2540*/  ISETP.EQ.OR P5, PT, R6, UR5, P2 ;  /* 0x0000000506007c0c */ /* 0x000fe200097a2670 */
[----:B------:R-:W-:Y:S01]  /*2550*/  UIADD3 UR5, UPT, UPT, UR4, 0x6, URZ ;  /* 0x0000000604057890 */ /* 0x000fe2000fffe0ff */
[----:B---3--:R-:W-:Y:S01]  /*2560*/  @!P6 FADD.FTZ R56, R56, R38 ;  /* 0x000000263838e221 */ /* 0x008fe20000010000 */
[----:B------:R-:W-:Y:S01]  /*2570*/  @!P6 FADD.FTZ R57, R57, R39 ;  /* 0x000000273939e221 */ /* 0x000fe20000010000 */
[----:B------:R-:W-:Y:S01]  /*2580*/  ISETP.EQ.OR P6, PT, R6, UR8, P2 ;  /* 0x0000000806007c0c */ /* 0x000fe200097c2670 */
[----:B------:R-:W-:Y:S01]  /*2590*/  UIADD3 UR8, UPT, UPT, UR4, 0x7, URZ ;  /* 0x0000000704087890 */ /* 0x000fe2000fffe0ff */
[----:B--2---:R-:W-:Y:S01]  /*25a0*/  @!P1 FADD.FTZ R56, R56, R40 ;  /* 0x0000002838389221 */ /* 0x004fe20000010000 */
        /* <DEDUP_REMOVED lines=34> */
.L_x_2240:
[----:B------:R-:W-:-:S13]  /*27d0*/  LOP3.LUT P1, RZ, R0, 0x7, RZ, 0xc0, !PT ;  /* 0x0000000700ff7812 */ /* 0x000fda000782c0ff */
[----:B------:R-:W-:Y:S05]  /*27e0*/  @!P1 BRA `(.L_x_2237) ;  /* 0x0000000000f49947 */ /* 0x000fea0003800000 */
[C---:B---34-:R-:W-:Y:S02]  /*27f0*/  LOP3.LUT R36, R0.reuse, 0x7, RZ, 0xc0, !PT ;  /* 0x0000000700247812 */ /* 0x058fe400078ec0ff */
[----:B--2---:R-:W-:Y:S02]  /*2800*/  LOP3.LUT P1, R42, R0, 0x3, RZ, 0xc0, !PT ;  /* 0x00000003002a7812 */ /* 0x004fe4000782c0ff */
        /* <DEDUP_REMOVED lines=8> */
[----:B-1----:R-:W-:Y:S02]  /*2890*/  IADD3 R41, PT, PT, R43, 0x2, RZ ;  /* 0x000000022b297810 */ /* 0x002fe40007ffe0ff */
[-C--:B------:R-:W-:Y:S02]  /*28a0*/  ISETP.EQ.OR P5, PT, R39, R6.reuse, P2 ;  /* 0x000000062700720c */ /* 0x080fe400017a2670 */
[----:B------:R-:W-:Y:S02]  /*28b0*/  IADD3 R47, PT, PT, R43, 0x3, RZ ;  /* 0x000000032b2f7810 */ /* 0x000fe40007ffe0ff */
[----:B------:R-:W-:-:S09]  /*28c0*/  ISETP.EQ.OR P4, PT, R41, R6, P2 ;  /* 0x000000062900720c */ /* 0x000fd20001782670 */
[----:B------:R-:W-:-:S04]  /*28d0*/  @!P5 IMAD R39, R39, R7, R8 ;  /* 0x000000072727d224 */ /* 0x000fc800078e0208 */
[----:B------:R-:W-:Y:S02]  /*28e0*/  @!P4 IMAD R41, R41, R7, R8 ;  /* 0x000000072929c224 */ /* 0x000fe400078e0208 */
        /* <DEDUP_REMOVED lines=17> */
.L_x_2242:
        /* <DEDUP_REMOVED lines=18> */
.L_x_2243:
        /* <DEDUP_REMOVED lines=9> */
.L_x_2244:
[----:B------:R-:W-:Y:S05]  /*2bb0*/  BSYNC.RECONVERGENT B0 ;  /* 0x0000000000007941 */ /* 0x000fea0003800200 */
.L_x_2237:
[----:B------:R-:W5:Y:S01]  /*2bc0*/  S2UR UR5, SR_CgaCtaId ;  /* 0x00000000000579c3 */ /* 0x000f620000008800 */
[----:B------:R-:W0:Y:S01]  /*2bd0*/  LDCU UR8, c[0x0][0x414] ;  /* 0x00008280ff0877ac */ /* 0x000e220008000800 */
[----:B------:R-:W-:Y:S01]  /*2be0*/  LOP3.LUT R45, R14, 0xffff, RZ, 0xc0, !PT ;  /* 0x0000ffff0e2d7812 */ /* 0x000fe200078ec0ff */
[----:B------:R-:W-:-:S03]  /*2bf0*/  UMOV UR4, 0x400 ;  /* 0x0000040000047882 */ /* 0x000fc60000000000 */
[----:B------:R-:W-:Y:S02]  /*2c00*/  IADD3 R45, PT, PT, R96, R45, RZ ;  /* 0x0000002d602d7210 */ /* 0x000fe40007ffe0ff */
[----:B---34-:R-:W2:Y:S08]  /*2c10*/  @P0 LDC.64 R36, c[0x0][0x388] ;  /* 0x0000e200ff240b82 */ /* 0x018eb00000000a00 */
[----:B-1----:R-:W1:Y:S01]  /*2c20*/  LDC.64 R40, c[0x0][0x398] ;  /* 0x0000e600ff287b82 */ /* 0x002e620000000a00 */
[----:B-----5:R-:W-:-:S07]  /*2c30*/  ULEA UR4, UR5, UR4, 0x18 ;  /* 0x0000000405047291 */ /* 0x020fce000f8ec0ff */
[----:B------:R-:W3:Y:S01]  /*2c40*/  LDC.64 R38, c[0x0][0x3a0] ;  /* 0x0000e800ff267b82 */ /* 0x000ee20000000a00 */
[----:B--2---:R-:W-:-:S04]  /*2c50*/  @P0 IMAD.WIDE R42, R2, 0x8, R36 ;  /* 0x00000008022a0825 */ /* 0x004fc800078e0224 */
[----:B0-----:R-:W-:Y:S01]  /*2c60*/  @P0 FMUL.FTZ R36, R56, UR8 ;  /* 0x0000000838240c20 */ /* 0x001fe20008410000 */
[----:B------:R-:W-:Y:S01]  /*2c70*/  @P0 FMUL.FTZ R37, R57, UR8 ;  /* 0x0000000839250c20 */ /* 0x000fe20008410000 */
[----:B------:R-:W-:Y:S04]  /*2c80*/  @!P2 STS.64 [UR4+0x90], R56 ;  /* 0x00009038ff00a988 */ /* 0x000fe80008000a04 */
[----:B------:R-:W-:Y:S01]  /*2c90*/  @P0 STG.E.64 desc[UR6][R42.64], R36 ;  /* 0x000000242a000986 */ /* 0x000fe2000c101b06 */
[C---:B-1----:R-:W-:Y:S01]  /*2ca0*/  IMAD.WIDE R40, R45.reuse, 0x2, R40 ;  /* 0x000000022d287825 */ /* 0x042fe200078e0228 */
[----:B------:R-:W-:Y:S03]  /*2cb0*/  BAR.SYNC.DEFER_BLOCKING 0x0 ;  /* 0x0000000000007b1d */ /* 0x000fe60000010000 */
[----:B---3--:R-:W-:-:S03]  /*2cc0*/  IMAD.WIDE R44, R45, 0x2, R38 ;  /* 0x000000022d2c7825 */ /* 0x008fc600078e0226 */
[----:B------:R-:W2:Y:S04]  /*2cd0*/  LDG.E.U16 R47, desc[UR6][R40.64] ;  /* 0x00000006282f7981 */ /* 0x000ea8000c1e1500 */
[----:B------:R0:W3:Y:S04]  /*2ce0*/  LDG.E.U16 R48, desc[UR6][R40.64+0x2] ;  /* 0x0000020628307981 */ /* 0x0000e8000c1e1500 */
[----:B------:R-:W4:Y:S04]  /*2cf0*/  LDG.E.U16 R49, desc[UR6][R44.64] ;  /* 0x000000062c317981 */ /* 0x000f28000c1e1500 */
[----:B------:R4:W5:Y:S01]  /*2d00*/  LDG.E.U16 R50, desc[UR6][R44.64+0x2] ;  /* 0x000002062c327981 */ /* 0x000962000c1e1500 */
[----:B------:R-:W-:Y:S01]  /*2d10*/  BSSY.RECONVERGENT B0, `(.L_x_2245) ;  /* 0x000038c000007945 */ /* 0x000fe20003800200 */
[----:B0-----:R-:W-:-:S02]  /*2d20*/  HFMA2 R40, -RZ, RZ, 1.875, 0 ;  /* 0x3f800000ff287431 */ /* 0x001fc400000001ff */
[----:B------:R-:W0:Y:S01]  /*2d30*/  LDS.64 R38, [UR4+0x90] ;  /* 0x00009004ff267984 */ /* 0x000e220008000a00 */
[----:B------:R-:W1:Y:S02]  /*2d40*/  LDCU.U8 UR4, c[0x0][0x3fc] ;  /* 0x00007f80ff0477ac */ /* 0x000e640008000000 */
[----:B-1----:R-:W-:Y:S01]  /*2d50*/  UISETP.NE.AND UP0, UPT, UR4, URZ, UPT ;  /* 0x000000ff0400728c */ /* 0x002fe2000bf05270 */
[----:B0-----:R-:W-:-:S04]  /*2d60*/  FMUL.FTZ R46, R38, UR8 ;  /* 0x00000008262e7c20 */ /* 0x001fc80008410000 */
[----:B------:R-:W-:-:S04]  /*2d70*/  FMUL.FTZ R38, R46, R46 ;  /* 0x0000002e2e267220 */ /* 0x000fc80000410000 */
[----:B------:R-:W-:-:S05]  /*2d80*/  FFMA.FTZ R38, R39, UR8, -R38 ;  /* 0x0000000827267c23 */ /* 0x000fca0008010826 */
[----:B------:R-:W-:-:S13]  /*2d90*/  FSETP.GTU.FTZ.AND P1, PT, R38, RZ, PT ;  /* 0x000000ff2600720b */ /* 0x000fda0003f3c000 */
[----:B------:R-:W0:Y:S02]  /*2da0*/  @P1 LDC R37, c[0x0][0x3a8] ;  /* 0x0000ea00ff251b82 */ /* 0x000e240000000800 */
[----:B0-----:R-:W-:-:S04]  /*2db0*/  @P1 FADD.FTZ R38, R38, R37 ;  /* 0x0000002526261221 */ /* 0x001fc80000010000 */
[----:B------:R0:W1:Y:S01]  /*2dc0*/  @P1 MUFU.RSQ R40, R38 ;  /* 0x0000002600281308 */ /* 0x0000620000001400 */
[----:B--2---:R-:W-:Y:S02]  /*2dd0*/  SHF.L.U32 R41, R47, 0x10, RZ ;  /* 0x000000102f297819 */ /* 0x004fe400000006ff */
[----:B---3--:R-:W-:Y:S02]  /*2de0*/  SHF.L.U32 R42, R48, 0x10, RZ ;  /* 0x00000010302a7819 */ /* 0x008fe400000006ff */
[----:B----4-:R-:W-:Y:S02]  /*2df0*/  SHF.L.U32 R44, R49, 0x10, RZ ;  /* 0x00000010312c7819 */ /* 0x010fe400000006ff */
[----:B-----5:R-:W-:Y:S01]  /*2e00*/  SHF.L.U32 R43, R50, 0x10, RZ ;  /* 0x00000010322b7819 */ /* 0x020fe200000006ff */
[----:B01----:R-:W-:Y:S06]  /*2e10*/  BRA.U UP0, `(.L_x_2246) ;  /* 0x0000001500bc7547 */ /* 0x003fec000b800000 */
[----:B------:R-:W0:Y:S01]  /*2e20*/  LDCU.64 UR8, c[0x0][0x3e8] ;  /* 0x00007d00ff0877ac */ /* 0x000e220008000a00 */
[----:B------:R-:W-:Y:S01]  /*2e30*/  BSSY.RECONVERGENT B1, `(.L_x_2247) ;  /* 0x000001a000017945 */ /* 0x000fe20003800200 */
[----:B0-----:R-:W-:Y:S02]  /*2e40*/  ISETP.GE.U32.AND P1, PT, R94, UR8, PT ;  /* 0x000000085e007c0c */ /* 0x001fe4000bf26070 */
[----:B------:R-:W-:Y:S02]  /*2e50*/  ISETP.GE.U32.AND P2, PT, R92, UR8, PT ;  /* 0x000000085c007c0c */ /* 0x000fe4000bf46070 */
[----:B------:R-:W-:Y:S02]  /*2e60*/  ISETP.GE.AND.EX P1, PT, R3, UR9, PT, P1 ;  /* 0x0000000903007c0c */ /* 0x000fe4000bf26310 */
[----:B------:R-:W-:Y:S02]  /*2e70*/  ISETP.GE.U32.AND P5, PT, R90, UR8, PT ;  /* 0x000000085a007c0c */ /* 0x000fe4000bfa6070 */
[----:B------:R-:W-:-:S02]  /*2e80*/  ISETP.GE.U32.AND P6, PT, R88, UR8, PT ;  /* 0x0000000858007c0c */ /* 0x000fc4000bfc6070 */
[----:B------:R-:W-:-:S07]  /*2e90*/  ISETP.GE.AND.EX P2, PT, R15, UR9, PT, P2 ;  /* 0x000000090f007c0c */ /* 0x000fce000bf46320 */
[----:B------:R-:W-:Y:S06]  /*2ea0*/  @P1 BRA `(.L_x_2248) ;  /* 0x0000000000481947 */ /* 0x000fec0003800000 */
        /* <DEDUP_REMOVED lines=18> */
.L_x_2248:
[----:B------:R-:W-:Y:S05]  /*2fd0*/  BSYNC.RECONVERGENT B1 ;  /* 0x0000000000017941 */ /* 0x000fea0003800200 */
.L_x_2247:
[----:B------:R-:W-:Y:S04]  /*2fe0*/  BSSY.RECONVERGENT B1, `(.L_x_2249) ;  /* 0x0000014000017945 */ /* 0x000fe80003800200 */
[----:B------:R-:W-:Y:S05]  /*2ff0*/  @P2 BRA `(.L_x_2250) ;  /* 0x0000000000482947 */ /* 0x000fea0003800000 */
[----:B------:R-:W1:Y:S01]  /*3000*/  LDCU.64 UR4, c[0x0][0x3e0] ;  /* 0x00007c00ff0477ac */ /* 0x000e620008000a00 */
[----:B------:R-:W-:Y:S01]  /*3010*/  MOV R36, R102 ;  /* 0x0000006600247202 */ /* 0x000fe20000000f00 */
[--C-:B0-----:R-:W-:Y:S01]  /*3020*/  FADD.FTZ R39, R16, -R46.reuse ;  /* 0x8000002e10277221 */ /* 0x101fe20000010000 */
[----:B------:R-:W-:Y:S01]  /*3030*/  MOV R37, R101 ;  /* 0x0000006500257202 */ /* 0x000fe20000000f00 */
[----:B------:R-:W0:Y:S01]  /*3040*/  LDCU.64 UR10, c[0x0][0x380] ;  /* 0x00007000ff0a77ac */ /* 0x000e220008000a00 */
[----:B------:R-:W-:Y:S01]  /*3050*/  FADD.FTZ R69, R69, -R46 ;  /* 0x8000002e45457221 */ /* 0x000fe20000010000 */
[----:B------:R-:W-:-:S03]  /*3060*/  FMUL.FTZ R39, R39, R40 ;  /* 0x0000002827277220 */ /* 0x000fc60000410000 */
[----:B------:R-:W-:Y:S01]  /*3070*/  FMUL.FTZ R69, R69, R40 ;  /* 0x0000002845457220 */ /* 0x000fe20000410000 */
[----:B------:R-:W-:-:S03]  /*3080*/  FFMA.FTZ R16, R41, R39, R44 ;  /* 0x0000002729107223 */ /* 0x000fc6000001002c */
[----:B------:R-:W-:Y:S01]  /*3090*/  FFMA.FTZ R69, R42, R69, R43 ;  /* 0x000000452a457223 */ /* 0x000fe2000001002b */
[----:B-1----:R-:W-:Y:S02]  /*30a0*/  IMAD R45, R15, UR4, RZ ;  /* 0x000000040f2d7c24 */ /* 0x002fe4000f8e02ff */
[----:B------:R-:W-:-:S04]  /*30b0*/  IMAD.WIDE.U32 R36, R92, UR4, R36 ;  /* 0x000000045c247c25 */ /* 0x000fc8000f8e0024 */
[----:B------:R-:W-:Y:S01]  /*30c0*/  IMAD R45, R92, UR5, R45 ;  /* 0x000000055c2d7c24 */ /* 0x000fe2000f8e022d */
[----:B0-----:R-:W-:-:S04]  /*30d0*/  LEA R38, P1, R36, UR10, 0x1 ;  /* 0x0000000a24267c11 */ /* 0x001fc8000f8208ff */
[----:B------:R-:W-:Y:S02]  /*30e0*/  IADD3 R45, PT, PT, R37, R45, RZ ;  /* 0x0000002d252d7210 */ /* 0x000fe40007ffe0ff */
[----:B------:R-:W-:Y:S02]  /*30f0*/  F2FP.BF16.F32.PACK_AB R37, R69, R16 ;  /* 0x000000104525723e */ /* 0x000fe400000010ff */
[----:B------:R-:W-:-:S05]  /*3100*/  LEA.HI.X R39, R36, UR11, R45, 0x1, P1 ;  /* 0x0000000b24277c11 */ /* 0x000fca00088f0c2d */
[----:B------:R1:W-:Y:S02]  /*3110*/  STG.E desc[UR6][R38.64], R37 ;  /* 0x0000002526007986 */ /* 0x0003e4000c101906 */
.L_x_2250:
[----:B------:R-:W-:Y:S05]  /*3120*/  BSYNC.RECONVERGENT B1 ;  /* 0x0000000000017941 */ /* 0x000fea0003800200 */
.L_x_2249:
        /* <DEDUP_REMOVED lines=10> */
[----:B------:R-:W2:Y:S01]  /*31d0*/  LDCU.64 UR4, c[0x0][0x3e0] ;  /* 0x00007c00ff0477ac */ /* 0x000ea20008000a00 */
[----:B------:R-:W-:Y:S01]  /*31e0*/  MOV R36, R102 ;  /* 0x0000006600247202 */ /* 0x000fe20000000f00 */
[--C-:B01----:R-:W-:Y:S01]  /*31f0*/  FADD.FTZ R39, R20, -R46.reuse ;  /* 0x8000002e14277221 */ /* 0x103fe20000010000 */
[----:B------:R-:W-:Y:S01]  /*3200*/  MOV R37, R101 ;  /* 0x0000006500257202 */ /* 0x000fe20000000f00 */
[----:B------:R-:W0:Y:S01]  /*3210*/  LDCU.64 UR10, c[0x0][0x380] ;  /* 0x00007000ff0a77ac */ /* 0x000e220008000a00 */
[----:B------:R-:W-:Y:S01]  /*3220*/  FADD.FTZ R73, R73, -R46 ;  /* 0x8000002e49497221 */ /* 0x000fe20000010000 */
[----:B------:R-:W-:-:S03]  /*3230*/  FMUL.FTZ R39, R39, R40 ;  /* 0x0000002827277220 */ /* 0x000fc60000410000 */
[----:B------:R-:W-:Y:S01]  /*3240*/  FMUL.FTZ R73, R73, R40 ;  /* 0x0000002849497220 */ /* 0x000fe20000410000 */
[----:B------:R-:W-:-:S03]  /*3250*/  FFMA.FTZ R16, R41, R39, R44 ;  /* 0x0000002729107223 */ /* 0x000fc6000001002c */
        /* <DEDUP_REMOVED lines=9> */
.L_x_2252:
[----:B------:R-:W-:Y:S05]  /*32f0*/  BSYNC.RECONVERGENT B1 ;  /* 0x0000000000017941 */ /* 0x000fea0003800200 */
.L_x_2251:
[----:B------:R-:W-:Y:S04]  /*3300*/  BSSY.RECONVERGENT B1, `(.L_x_2253) ;  /* 0x0000014000017945 */ /* 0x000fe80003800200 */
[----:B------:R-:W-:Y:S05]  /*3310*/  @P6 BRA `(.L_x_2254) ;  /* 0x0000000000486947 */ /* 0x000fea0003800000 */
[----:B------:R-:W3:Y:S01]  /*3320*/  LDCU.64 UR4, c[0x0][0x3e0] ;  /* 0x00007c00ff0477ac */ /* 0x000ee20008000a00 */
[----:B------:R-:W-:Y:S01]  /*3330*/  MOV R36, R102 ;  /* 0x0000006600247202 */ /* 0x000fe20000000f00 */
[--C-:B------:R-:W-:Y:S01]  /*3340*/  FADD.FTZ R75, R75, -R46.reuse ;  /* 0x8000002e4b4b7221 */ /* 0x100fe20000010000 */
[----:B012---:R-:W-:Y:S01]  /*3350*/  MOV R37, R101 ;  /* 0x0000006500257202 */ /* 0x007fe20000000f00 */
[----:B------:R-:W0:Y:S01]  /*3360*/  LDCU.64 UR10, c[0x0][0x380] ;  /* 0x00007000ff0a77ac */ /* 0x000e220008000a00 */
[----:B------:R-:W-:Y:S01]  /*3370*/  FADD.FTZ R39, R22, -R46 ;  /* 0x8000002e16277221 */ /* 0x000fe20000010000 */
[----:B------:R-:W-:-:S03]  /*3380*/  FMUL.FTZ R75, R75, R40 ;  /* 0x000000284b4b7220 */ /* 0x000fc60000410000 */
[----:B------:R-:W-:Y:S01]  /*3390*/  FMUL.FTZ R39, R39, R40 ;  /* 0x0000002827277220 */ /* 0x000fe20000410000 */
[----:B------:R-:W-:-:S03]  /*33a0*/  FFMA.FTZ R75, R41, R75, R44 ;  /* 0x0000004b294b7223 */ /* 0x000fc6000001002c */
        /* <DEDUP_REMOVED lines=9> */
.L_x_2254:
[----:B------:R-:W-:Y:S05]  /*3440*/  BSYNC.RECONVERGENT B1 ;  /* 0x0000000000017941 */ /* 0x000fea0003800200 */
.L_x_2253:
[----:B------:R-:W-:Y:S04]  /*3450*/  BSSY.RECONVERGENT B1, `(.L_x_2255) ;  /* 0x0000014000017945 */ /* 0x000fe80003800200 */
[----:B------:R-:W-:Y:S05]  /*3460*/  @P1 BRA `(.L_x_2256) ;  /* 0x0000000000481947 */ /* 0x000fea0003800000 */
[----:B------:R-:W4:Y:S01]  /*3470*/  LDCU.64 UR4, c[0x0][0x3e0] ;  /* 0x00007c00ff0477ac */ /* 0x000f220008000a00 */
[----:B------:R-:W-:Y:S01]  /*3480*/  MOV R36, R102 ;  /* 0x0000006600247202 */ /* 0x000fe20000000f00 */
[--C-:B------:R-:W-:Y:S01]  /*3490*/  FADD.FTZ R77, R77, -R46.reuse ;  /* 0x8000002e4d4d7221 */ /* 0x100fe20000010000 */
[----:B0123--:R-:W-:Y:S01]  /*34a0*/  MOV R37, R101 ;  /* 0x0000006500257202 */ /* 0x00ffe20000000f00 */
[----:B------:R-:W0:Y:S01]  /*34b0*/  LDCU.64 UR10, c[0x0][0x380] ;  /* 0x00007000ff0a77ac */ /* 0x000e220008000a00 */
[----:B------:R-:W-:Y:S01]  /*34c0*/  FADD.FTZ R39, R24, -R46 ;  /* 0x8000002e18277221 */ /* 0x000fe20000010000 */
[----:B------:R-:W-:-:S03]  /*34d0*/  FMUL.FTZ R77, R77, R40 ;  /* 0x000000284d4d7220 */ /* 0x000fc60000410000 */
[----:B------:R-:W-:Y:S01]  /*34e0*/  FMUL.FTZ R39, R39, R40 ;  /* 0x0000002827277220 */ /* 0x000fe20000410000 */
[----:B------:R-:W-:-:S03]  /*34f0*/  FFMA.FTZ R77, R41, R77, R44 ;  /* 0x0000004d294d7223 */ /* 0x000fc6000001002c */
        /* <DEDUP_REMOVED lines=9> */
.L_x_2256:
[----:B------:R-:W-:Y:S05]  /*3590*/  BSYNC.RECONVERGENT B1 ;  /* 0x0000000000017941 */ /* 0x000fea0003800200 */
.L_x_2255:
[----:B------:R-:W-:Y:S04]  /*35a0*/  BSSY.RECONVERGENT B1, `(.L_x_2257) ;  /* 0x0000014000017945 */ /* 0x000fe80003800200 */
[----:B------:R-:W-:Y:S05]  /*35b0*/  @P2 BRA `(.L_x_2258) ;  /* 0x0000000000482947 */ /* 0x000fea0003800000 */
[----:B------:R-:W5:Y:S01]  /*35c0*/  LDCU.64 UR4, c[0x0][0x3e0] ;  /* 0x00007c00ff0477ac */ /* 0x000f620008000a00 */
[----:B------:R-:W-:Y:S01]  /*35d0*/  MOV R36, R102 ;  /* 0x0000006600247202 */ /* 0x000fe20000000f00 */
[--C-:B01234-:R-:W-:Y:S01]  /*35e0*/  FADD.FTZ R39, R26, -R46.reuse ;  /* 0x8000002e1a277221 */ /* 0x11ffe20000010000 */
[----:B------:R-:W-:Y:S01]  /*35f0*/  MOV R37, R101 ;  /* 0x0000006500257202 */ /* 0x000fe20000000f00 */
[----:B------:R-:W0:Y:S01]  /*3600*/  LDCU.64 UR10, c[0x0][0x380] ;  /* 0x00007000ff0a77ac */ /* 0x000e220008000a00 */
[----:B------:R-:W-:Y:S01]  /*3610*/  FADD.FTZ R79, R79, -R46 ;  /* 0x8000002e4f4f7221 */ /* 0x000fe20000010000 */
[----:B------:R-:W-:-:S03]  /*3620*/  FMUL.FTZ R39, R39, R40 ;  /* 0x0000002827277220 */ /* 0x000fc60000410000 */
[----:B------:R-:W-:Y:S01]  /*3630*/  FMUL.FTZ R79, R79, R40 ;  /* 0x000000284f4f7220 */ /* 0x000fe20000410000 */
[----:B------:R-:W-:-:S03]  /*3640*/  FFMA.FTZ R16, R41, R39, R44 ;  /* 0x0000002729107223 */ /* 0x000fc6000001002c */
[----:B------:R-:W-:Y:S01]  /*3650*/  FFMA.FTZ R79, R42, R79, R43 ;  /* 0x0000004f2a4f7223 */ /* 0x000fe2000001002b */
[----:B-----5:R-:W-:Y:S02]  /*3660*/  IMAD R45, R23, UR4, RZ ;  /* 0x00000004172d7c24 */ /* 0x020fe4000f8e02ff */
[----:B------:R-:W-:-:S04]  /*3670*/  IMAD.WIDE.U32 R36, R84, UR4, R36 ;  /* 0x0000000454247c25 */ /* 0x000fc8000f8e0024 */
[----:B------:R-:W-:Y:S01]  /*3680*/  IMAD R45, R84, UR5, R45 ;  /* 0x00000005542d7c24 */ /* 0x000fe2000f8e022d */
[----:B0-----:R-:W-:-:S04]  /*3690*/  LEA R38, P1, R36, UR10, 0x1 ;  /* 0x0000000a24267c11 */ /* 0x001fc8000f8208ff */
[----:B------:R-:W-:Y:S02]  /*36a0*/  IADD3 R45, PT, PT, R37, R45, RZ ;  /* 0x0000002d252d7210 */ /* 0x000fe40007ffe0ff */
[----:B------:R-:W-:Y:S02]  /*36b0*/  F2FP.BF16.F32.PACK_AB R37, R79, R16 ;  /* 0x000000104f25723e */ /* 0x000fe400000010ff */
[----:B------:R-:W-:-:S05]  /*36c0*/  LEA.HI.X R39, R36, UR11, R45, 0x1, P1 ;  /* 0x0000000b24277c11 */ /* 0x000fca00088f0c2d */
[----:B------:R0:W-:Y:S02]  /*36d0*/  STG.E desc[UR6][R38.64], R37 ;  /* 0x0000002526007986 */ /* 0x0001e4000c101906 */
.L_x_2258:
[----:B------:R-:W-:Y:S05]  /*36e0*/  BSYNC.RECONVERGENT B1 ;  /* 0x0000000000017941 */ /* 0x000fea0003800200 */
.L_x_2257:
        /* <DEDUP_REMOVED lines=28> */
.L_x_2260:
[----:B------:R-:W-:Y:S05]  /*38b0*/  BSYNC.RECONVERGENT B1 ;  /* 0x0000000000017941 */ /* 0x000fea0003800200 */
.L_x_2259:
        /* <DEDUP_REMOVED lines=20> */
.L_x_2262:
[----:B------:R-:W-:Y:S05]  /*3a00*/  BSYNC.RECONVERGENT B1 ;  /* 0x0000000000017941 */ /* 0x000fea0003800200 */
.L_x_2261:
        /* <DEDUP_REMOVED lines=20> */
.L_x_2264:
[----:B------:R-:W-:Y:S05]  /*3b50*/  BSYNC.RECONVERGENT B1 ;  /* 0x0000000000017941 */ /* 0x000fea0003800200 */
.L_x_2263:
        /* <DEDUP_REMOVED lines=20> */
.L_x_2266:
[----:B------:R-:W-:Y:S05]  /*3ca0*/  BSYNC.RECONVERGENT B1 ;  /* 0x0000000000017941 */ /* 0x000fea0003800200 */
.L_x_2265:
        /* <DEDUP_REMOVED lines=12> */
[----:B------:R-:W5:Y:S01]  /*3d70*/  LDCU.64 UR4, c[0x0][0x3e0] ;  /* 0x00007c00ff0477ac */ /* 0x000f620008000a00 */
[----:B------:R-:W-:Y:S01]  /*3d80*/  MOV R36, R102 ;  /* 0x0000006600247202 */ /* 0x000fe20000000f00 */
[--C-:B------:R-:W-:Y:S01]  /*3d90*/  FADD.FTZ R89, R89, -R46.reuse ;  /* 0x8000002e59597221 */ /* 0x100fe20000010000 */
[----:B01234-:R-:W-:Y:S01]  /*3da0*/  MOV R37, R101 ;  /* 0x0000006500257202 */ /* 0x01ffe20000000f00 */
        /* <DEDUP_REMOVED lines=14> */
.L_x_2268:
[----:B------:R-:W-:Y:S05]  /*3e90*/  BSYNC.RECONVERGENT B1 ;  /* 0x0000000000017941 */ /* 0x000fea0003800200 */
.L_x_2267:
[----:B------:R-:W-:Y:S04]  /*3ea0*/  BSSY.RECONVERGENT B1, `(.L_x_2269) ;  /* 0x0000014000017945 */ /* 0x000fe80003800200 */
[----:B------:R-:W-:Y:S05]  /*3eb0*/  @P5 BRA `(.L_x_2270) ;  /* 0x0000000000485947 */ /* 0x000fea0003800000 */
        /* <DEDUP_REMOVED lines=18> */
.L_x_2270:
[----:B------:R-:W-:Y:S05]  /*3fe0*/  BSYNC.RECONVERGENT B1 ;  /* 0x0000000000017941 */ /* 0x000fea0003800200 */
.L_x_2269:
        /* <DEDUP_REMOVED lines=20> */
.L_x_2272:
[----:B------:R-:W-:Y:S05]  /*4130*/  BSYNC.RECONVERGENT B1 ;  /* 0x0000000000017941 */ /* 0x000fea0003800200 */
.L_x_2271:
[----:B------:R-:W-:Y:S04]  /*4140*/  BSSY.RECONVERGENT B1, `(.L_x_2273) ;  /* 0x0000014000017945 */ /* 0x000fe80003800200 */
[----:B------:R-:W-:Y:S05]  /*4150*/  @P2 BRA `(.L_x_2274) ;  /* 0x0000000000482947 */ /* 0x000fea0003800000 */
[----:B------:R-:W5:Y:S01]  /*4160*/  LDCU.64 UR4, c[0x0][0x3e0] ;  /* 0x00007c00ff0477ac */ /* 0x000f620008000a00 */
[--C-:B01234-:R-:W-:Y:S01]  /*4170*/  FADD.FTZ R39, R66, -R46.reuse ;  /* 0x8000002e42277221 */ /* 0x11ffe20000010000 */
[----:B------:R-:W-:Y:S01]  /*4180*/  MOV R36, R102 ;  /* 0x0000006600247202 */ /* 0x000fe20000000f00 */
[----:B------:R-:W-:Y:S01]  /*4190*/  FADD.FTZ R95, R95, -R46 ;  /* 0x8000002e5f5f7221 */ /* 0x000fe20000010000 */
[----:B------:R-:W0:Y:S01]  /*41a0*/  LDCU.64 UR10, c[0x0][0x380] ;  /* 0x00007000ff0a77ac */ /* 0x000e220008000a00 */
[----:B------:R-:W-:Y:S01]  /*41b0*/  MOV R37, R101 ;  /* 0x0000006500257202 */ /* 0x000fe20000000f00 */
[-C--:B------:R-:W-:Y:S01]  /*41c0*/  FMUL.FTZ R16, R39, R40.reuse ;  /* 0x0000002827107220 */ /* 0x080fe20000410000 */
[----:B------:R-:W-:-:S03]  /*41d0*/  FMUL.FTZ R95, R95, R40 ;  /* 0x000000285f5f7220 */ /* 0x000fc60000410000 */
[----:B------:R-:W-:Y:S01]  /*41e0*/  FFMA.FTZ R16, R42, R16, R43 ;  /* 0x000000102a107223 */ /* 0x000fe2000001002b */
        /* <DEDUP_REMOVED lines=9> */
.L_x_2274:
[----:B------:R-:W-:Y:S05]  /*4280*/  BSYNC.RECONVERGENT B1 ;  /* 0x0000000000017941 */ /* 0x000fea0003800200 */
.L_x_2273:
        /* <DEDUP_REMOVED lines=20> */
.L_x_2276:
[----:B------:R-:W-:Y:S05]  /*43d0*/  BSYNC.RECONVERGENT B1 ;  /* 0x0000000000017941 */ /* 0x000fea0003800200 */
.L_x_2275:
[----:B------:R-:W-:Y:S05]  /*43e0*/  @P4 BRA `(.L_x_2277) ;  /* 0x0000002000784947 */ /* 0x000fea0003800000 */
[----:B------:R-:W5:Y:S01]  /*43f0*/  LDCU.64 UR4, c[0x0][0x3e0] ;  /* 0x00007c00ff0477ac */ /* 0x000f620008000a00 */
[----:B------:R-:W-:Y:S01]  /*4400*/  MOV R100, R102 ;  /* 0x0000006600647202 */ /* 0x000fe20000000f00 */
[--C-:B------:R-:W-:Y:S01]  /*4410*/  FADD.FTZ R99, R99, -R46.reuse ;  /* 0x8000002e63637221 */ /* 0x100fe20000010000 */
[----:B01234-:R-:W-:Y:S01]  /*4420*/  FADD.FTZ R37, R70, -R46 ;  /* 0x8000002e46257221 */ /* 0x01ffe20000010000 */
[----:B------:R-:W0:Y:S02]  /*4430*/  LDCU.64 UR8, c[0x0][0x380] ;  /* 0x00007000ff0877ac */ /* 0x000e240008000a00 */
[-C--:B------:R-:W-:Y:S01]  /*4440*/  FMUL.FTZ R99, R99, R40.reuse ;  /* 0x0000002863637220 */ /* 0x080fe20000410000 */
[----:B------:R-:W-:-:S03]  /*4450*/  FMUL.FTZ R37, R37, R40 ;  /* 0x0000002825257220 */ /* 0x000fc60000410000 */
[----:B------:R-:W-:Y:S01]  /*4460*/  FFMA.FTZ R39, R41, R99, R44 ;  /* 0x0000006329277223 */ /* 0x000fe2000001002c */
[----:B------:R-:W-:-:S05]  /*4470*/  FFMA.FTZ R42, R42, R37, R43 ;  /* 0x000000252a2a7223 */ /* 0x000fca000001002b */
[----:B------:R-:W-:Y:S01]  /*4480*/  F2FP.BF16.F32.PACK_AB R39, R42, R39 ;  /* 0x000000272a27723e */ /* 0x000fe200000010ff */
[----:B-----5:R-:W-:Y:S02]  /*4490*/  IMAD R16, R67, UR4, RZ ;  /* 0x0000000443107c24 */ /* 0x020fe4000f8e02ff */
[----:B------:R-:W-:-:S04]  /*44a0*/  IMAD.WIDE.U32 R100, R13, UR4, R100 ;  /* 0x000000040d647c25 */ /* 0x000fc8000f8e0064 */
[----:B------:R-:W-:Y:S01]  /*44b0*/  IMAD R45, R13, UR5, R16 ;  /* 0x000000050d2d7c24 */ /* 0x000fe2000f8e0210 */
[----:B0-----:R-:W-:-:S04]  /*44c0*/  LEA R36, P1, R100, UR8, 0x1 ;  /* 0x0000000864247c11 */ /* 0x001fc8000f8208ff */
[----:B------:R-:W-:-:S04]  /*44d0*/  IADD3 R45, PT, PT, R101, R45, RZ ;  /* 0x0000002d652d7210 */ /* 0x000fc80007ffe0ff */
[----:B------:R-:W-:-:S05]  /*44e0*/  LEA.HI.X R37, R100, UR9, R45, 0x1, P1 ;  /* 0x0000000964257c11 */ /* 0x000fca00088f0c2d */
[----:B------:R0:W-:Y:S01]  /*44f0*/  STG.E desc[UR6][R36.64], R39 ;  /* 0x0000002724007986 */ /* 0x0001e2000c101906 */
[----:B------:R-:W-:Y:S05]  /*4500*/  BRA `(.L_x_2277) ;  /* 0x0000002000307947 */ /* 0x000fea0003800000 */
.L_x_2246:
[----:B------:R-:W0:Y:S01]  /*4510*/  LDCU.64 UR10, c[0x0][0x3e8] ;  /* 0x00007d00ff0a77ac */ /* 0x000e220008000a00 */
[----:B------:R-:W-:Y:S01]  /*4520*/  BSSY.RECONVERGENT B1, `(.L_x_2278) ;  /* 0x0000022000017945 */ /* 0x000fe20003800200 */
[----:B0-----:R-:W-:Y:S02]  /*4530*/  ISETP.GE.U32.AND P4, PT, R92, UR10, PT ;  /* 0x0000000a5c007c0c */ /* 0x001fe4000bf86070 */
[----:B------:R-:W-:Y:S02]  /*4540*/  ISETP.GE.U32.AND P2, PT, R90, UR10, PT ;  /* 0x0000000a5a007c0c */ /* 0x000fe4000bf46070 */
[----:B------:R-:W-:Y:S02]  /*4550*/  ISETP.GE.U32.AND P1, PT, R88, UR10, PT ;  /* 0x0000000a58007c0c */ /* 0x000fe4000bf26070 */
[----:B------:R-:W-:Y:S01]  /*4560*/  ISETP.GE.AND.EX P4, PT, R15, UR11, PT, P4 ;  /* 0x0000000b0f007c0c */ /* 0x000fe2000bf86340 */
[----:B------:R-:W-:-:S12]  /*4570*/  @P3 BRA `(.L_x_2279) ;  /* 0x0000000000703947 */ /* 0x000fd80003800000 */
[--C-:B------:R-:W-:Y:S01]  /*4580*/  FADD.FTZ R71, R71, -R46.reuse ;  /* 0x8000002e47477221 */ /* 0x100fe20000010000 */
[----:B------:R-:W-:Y:S01]  /*4590*/  FADD.FTZ R37, R18, -R46 ;  /* 0x8000002e12257221 */ /* 0x000fe20000010000 */
[----:B------:R-:W0:Y:S01]  /*45a0*/  LDCU.64 UR4, c[0x0][0x3e0] ;  /* 0x00007c00ff0477ac */ /* 0x000e220008000a00 */
[----:B------:R-:W-:Y:S01]  /*45b0*/  MOV R38, R102 ;  /* 0x0000006600267202 */ /* 0x000fe20000000f00 */
[-C--:B------:R-:W-:Y:S01]  /*45c0*/  FMUL.FTZ R71, R71, R40.reuse ;  /* 0x0000002847477220 */ /* 0x080fe20000410000 */
[----:B------:R-:W-:Y:S01]  /*45d0*/  FMUL.FTZ R37, R37, R40 ;  /* 0x0000002825257220 */ /* 0x000fe20000410000 */
[----:B------:R-:W1:Y:S01]  /*45e0*/  LDCU.64 UR8, c[0x0][0x380] ;  /* 0x00007000ff0877ac */ /* 0x000e620008000a00 */
[----:B------:R-:W-:Y:S01]  /*45f0*/  MOV R39, R101 ;  /* 0x0000006500277202 */ /* 0x000fe20000000f00 */
[----:B------:R-:W-:Y:S01]  /*4600*/  FFMA.FTZ R48, R41, R71, R44 ;  /* 0x0000004729307223 */ /* 0x000fe2000001002c */
        /* <DEDUP_REMOVED lines=19> */
.L_x_2279:
[----:B------:R-:W-:Y:S05]  /*4740*/  BSYNC.RECONVERGENT B1 ;  /* 0x0000000000017941 */ /* 0x000fea0003800200 */
.L_x_2278:
[----:B------:R-:W-:Y:S04]  /*4750*/  BSSY.RECONVERGENT B1, `(.L_x_2280) ;  /* 0x000001e000017945 */ /* 0x000fe80003800200 */
[----:B------:R-:W-:Y:S05]  /*4760*/  @P4 BRA `(.L_x_2281) ;  /* 0x0000000000704947 */ /* 0x000fea0003800000 */
[--C-:B0-----:R-:W-:Y:S01]  /*4770*/  FADD.FTZ R37, R16, -R46.reuse ;  /* 0x8000002e10257221 */ /* 0x101fe20000010000 */
        /* <DEDUP_REMOVED lines=27> */
.L_x_2281:
[----:B------:R-:W-:Y:S05]  /*4930*/  BSYNC.RECONVERGENT B1 ;  /* 0x0000000000017941 */ /* 0x000fea0003800200 */
.L_x_2280:
        /* <DEDUP_REMOVED lines=10> */
[--C-:B01----:R-:W-:Y:S01]  /*49e0*/  FADD.FTZ R37, R20, -R46.reuse ;  /* 0x8000002e14257221 */ /* 0x103fe20000010000 */
        /* <DEDUP_REMOVED lines=19> */
[----:B0-----:R-:W-:-:S07]  /*4b20*/  FADD.FTZ R45, R20, 1 ;  /* 0x3f800000142d7421 */ /* 0x001fce0000010000 */
[----:B------:R-:W0:Y:S01]  /*4b30*/  MUFU.RCP R45, R45 ;  /* 0x0000002d002d7308 */ /* 0x000e220000001000 */
[----:B--2---:R-:W-:Y:S01]  /*4b40*/  FMUL.FTZ R16, R37, R18 ;  /* 0x0000001225107220 */ /* 0x004fe20000410000 */
[----:B0-----:R-:W-:Y:S01]  /*4b50*/  FMUL.FTZ R47, R36, R45 ;  /* 0x0000002d242f7220 */ /* 0x001fe20000410000 */
[----:B-1----:R-:W-:-:S04]  /*4b60*/  LEA R36, P2, R38, UR8, 0x1 ;  /* 0x0000000826247c11 */ /* 0x002fc8000f8408ff */
[----:B------:R-:W-:Y:S02]  /*4b70*/  LEA.HI.X R37, R38, UR9, R49, 0x1, P2 ;  /* 0x0000000926257c11 */ /* 0x000fe400090f0c31 */
[----:B------:R-:W-:-:S05]  /*4b80*/  F2FP.BF16.F32.PACK_AB R47, R47, R16 ;  /* 0x000000102f2f723e */ /* 0x000fca00000010ff */
[----:B------:R2:W-:Y:S02]  /*4b90*/  STG.E desc[UR6][R36.64], R47 ;  /* 0x0000002f24007986 */ /* 0x0005e4000c101906 */
.L_x_2283:
[----:B------:R-:W-:Y:S05]  /*4ba0*/  BSYNC.RECONVERGENT B1 ;  /* 0x0000000000017941 */ /* 0x000fea0003800200 */
.L_x_2282:
[----:B------:R-:W-:Y:S04]  /*4bb0*/  BSSY.RECONVERGENT B1, `(.L_x_2284) ;  /* 0x000001e000017945 */ /* 0x000fe80003800200 */
[----:B------:R-:W-:Y:S05]  /*4bc0*/  @P1 BRA `(.L_x_2285) ;  /* 0x0000000000701947 */ /* 0x000fea0003800000 */
[--C-:B------:R-:W-:Y:S01]  /*4bd0*/  FADD.FTZ R75, R75, -R46.reuse ;  /* 0x8000002e4b4b7221 */ /* 0x100fe20000010000 */
[----:B012---:R-:W-:Y:S01]  /*4be0*/  FADD.FTZ R37, R22, -R46 ;  /* 0x8000002e16257221 */ /* 0x007fe20000010000 */
        /* <DEDUP_REMOVED lines=17> */
[----:B--2---:R-:W-:-:S06]  /*4d00*/  FADD.FTZ R18, R16, 1 ;  /* 0x3f80000010127421 */ /* 0x004fcc0000010000 */
[----:B------:R-:W1:Y:S01]  /*4d10*/  MUFU.RCP R18, R18 ;  /* 0x0000001200127308 */ /* 0x000e620000001000 */
[----:B0-----:R-:W-:-:S07]  /*4d20*/  FADD.FTZ R22, R20, 1 ;  /* 0x3f80000014167421 */ /* 0x001fce0000010000 */
[----:B------:R-:W0:Y:S01]  /*4d30*/  MUFU.RCP R22, R22 ;  /* 0x0000001600167308 */ /* 0x000e220000001000 */
[----:B-1----:R-:W-:Y:S01]  /*4d40*/  FMUL.FTZ R16, R75, R18 ;  /* 0x000000124b107220 */ /* 0x002fe20000410000 */
[----:B0-----:R-:W-:Y:S01]  /*4d50*/  FMUL.FTZ R45, R37, R22 ;  /* 0x00000016252d7220 */ /* 0x001fe20000410000 */
[----:B------:R-:W-:-:S04]  /*4d60*/  LEA.HI.X R37, R38, UR9, R47, 0x1, P1 ;  /* 0x0000000926257c11 */ /* 0x000fc800088f0c2f */
[----:B------:R-:W-:-:S05]  /*4d70*/  F2FP.BF16.F32.PACK_AB R45, R45, R16 ;  /* 0x000000102d2d723e */ /* 0x000fca00000010ff */
[----:B------:R3:W-:Y:S02]  /*4d80*/  STG.E desc[UR6][R36.64], R45 ;  /* 0x0000002d24007986 */ /* 0x0007e4000c101906 */
.L_x_2285:
[----:B------:R-:W-:Y:S05]  /*4d90*/  BSYNC.RECONVERGENT B1 ;  /* 0x0000000000017941 */ /* 0x000fea0003800200 */
.L_x_2284:
[----:B------:R-:W-:Y:S04]  /*4da0*/  BSSY.RECONVERGENT B1, `(.L_x_2286) ;  /* 0x000001e000017945 */ /* 0x000fe80003800200 */
[----:B------:R-:W-:Y:S05]  /*4db0*/  @P5 BRA `(.L_x_2287) ;  /* 0x0000000000705947 */ /* 0x000fea0003800000 */
[--C-:B------:R-:W-:Y:S01]  /*4dc0*/  FADD.FTZ R77, R77, -R46.reuse ;  /* 0x8000002e4d4d7221 */ /* 0x100fe20000010000 */
[----:B0123--:R-:W-:Y:S01]  /*4dd0*/  FADD.FTZ R37, R24, -R46 ;  /* 0x8000002e18257221 */ /* 0x00ffe20000010000 */
        /* <DEDUP_REMOVED lines=26> */
.L_x_2287:
[----:B------:R-:W-:Y:S05]  /*4f80*/  BSYNC.RECONVERGENT B1 ;  /* 0x0000000000017941 */ /* 0x000fea0003800200 */
.L_x_2286:
[----:B------:R-:W-:Y:S04]  /*4f90*/  BSSY.RECONVERGENT B1, `(.L_x_2288) ;  /* 0x000001e000017945 */ /* 0x000fe80003800200 */
[----:B------:R-:W-:Y:S05]  /*4fa0*/  @P6 BRA `(.L_x_2289) ;  /* 0x0000000000706947 */ /* 0x000fea0003800000 */
[--C-:B01234-:R-:W-:Y:S01]  /*4fb0*/  FADD.FTZ R37, R26, -R46.reuse ;  /* 0x8000002e1a257221 */ /* 0x11ffe20000010000 */
        /* <DEDUP_REMOVED lines=27> */
.L_x_2289:
[----:B------:R-:W-:Y:S05]  /*5170*/  BSYNC.RECONVERGENT B1 ;  /* 0x0000000000017941 */ /* 0x000fea0003800200 */
.L_x_2288:
        /* <DEDUP_REMOVED lines=38> */
.L_x_2291:
[----:B------:R-:W-:Y:S05]  /*53e0*/  BSYNC.RECONVERGENT B1 ;  /* 0x0000000000017941 */ /* 0x000fea0003800200 */
.L_x_2290:
        /* <DEDUP_REMOVED lines=30> */
.L_x_2293:
[----:B------:R-:W-:Y:S05]  /*55d0*/  BSYNC.RECONVERGENT B1 ;  /* 0x0000000000017941 */ /* 0x000fea0003800200 */
.L_x_2292:
        /* <DEDUP_REMOVED lines=30> */
.L_x_2295:
[----:B------:R-:W-:Y:S05]  /*57c0*/  BSYNC.RECONVERGENT B1 ;  /* 0x0000000000017941 */ /* 0x000fea0003800200 */
.L_x_2294:
        /* <DEDUP_REMOVED lines=30> */
.L_x_2297:
[----:B------:R-:W-:Y:S05]  /*59b0*/  BSYNC.RECONVERGENT B1 ;  /* 0x0000000000017941 */ /* 0x000fea0003800200 */
.L_x_2296:
        /* <DEDUP_REMOVED lines=13> */
[----:B01234-:R-:W-:Y:S01]  /*5a90*/  FADD.FTZ R37, R60, -R46 ;  /* 0x8000002e3c257221 */ /* 0x01ffe20000010000 */
[----:B------:R-:W0:Y:S01]  /*5aa0*/  LDCU.64 UR4, c[0x0][0x3e0] ;  /* 0x00007c00ff0477ac */ /* 0x000e220008000a00 */
[----:B------:R-:W-:Y:S01]  /*5ab0*/  MOV R36, R102 ;  /* 0x0000006600247202 */ /* 0x000fe20000000f00 */
[-C--:B------:R-:W-:Y:S01]  /*5ac0*/  FMUL.FTZ R89, R89, R40.reuse ;  /* 0x0000002859597220 */ /* 0x080fe20000410000 */
[----:B------:R-:W-:Y:S01]  /*5ad0*/  FMUL.FTZ R37, R37, R40 ;  /* 0x0000002825257220 */ /* 0x000fe20000410000 */
[----:B------:R-:W1:Y:S02]  /*5ae0*/  LDCU.64 UR8, c[0x0][0x380] ;  /* 0x00007000ff0877ac */ /* 0x000e640008000a00 */
[----:B------:R-:W-:Y:S01]  /*5af0*/  FFMA.FTZ R89, R41, R89, R44 ;  /* 0x0000005929597223 */ /* 0x000fe2000001002c */
        /* <DEDUP_REMOVED lines=11> */
[----:B--2---:R-:W-:-:S03]  /*5bb0*/  FADD.FTZ R18, R16, 1 ;  /* 0x3f80000010127421 */ /* 0x004fc60000010000 */
[----:B------:R-:W-:-:S03]  /*5bc0*/  LEA.HI.X R39, R36, UR9, R39, 0x1, P1 ;  /* 0x0000000924277c11 */ /* 0x000fc600088f0c27 */
[----:B------:R-:W1:Y:S01]  /*5bd0*/  MUFU.RCP R18, R18 ;  /* 0x0000001200127308 */ /* 0x000e620000001000 */
[----:B0-----:R-:W-:-:S07]  /*5be0*/  FADD.FTZ R22, R20, 1 ;  /* 0x3f80000014167421 */ /* 0x001fce0000010000 */
[----:B------:R-:W0:Y:S01]  /*5bf0*/  MUFU.RCP R22, R22 ;  /* 0x0000001600167308 */ /* 0x000e220000001000 */
[----:B-1----:R-:W-:Y:S01]  /*5c00*/  FMUL.FTZ R16, R89, R18 ;  /* 0x0000001259107220 */ /* 0x002fe20000410000 */
[----:B0-----:R-:W-:-:S05]  /*5c10*/  FMUL.FTZ R45, R45, R22 ;  /* 0x000000162d2d7220 */ /* 0x001fca0000410000 */
[----:B------:R-:W-:-:S05]  /*5c20*/  F2FP.BF16.F32.PACK_AB R45, R45, R16 ;  /* 0x000000102d2d723e */ /* 0x000fca00000010ff */
[----:B------:R0:W-:Y:S02]  /*5c30*/  STG.E desc[UR6][R38.64], R45 ;  /* 0x0000002d26007986 */ /* 0x0001e4000c101906 */
.L_x_2299:
[----:B------:R-:W-:Y:S05]  /*5c40*/  BSYNC.RECONVERGENT B1 ;  /* 0x0000000000017941 */ /* 0x000fea0003800200 */
.L_x_2298:
[----:B------:R-:W-:Y:S04]  /*5c50*/  BSSY.RECONVERGENT B1, `(.L_x_2300) ;  /* 0x000001e000017945 */ /* 0x000fe80003800200 */
[----:B------:R-:W-:Y:S05]  /*5c60*/  @P2 BRA `(.L_x_2301) ;  /* 0x0000000000702947 */ /* 0x000fea0003800000 */
        /* <DEDUP_REMOVED lines=28> */
.L_x_2301:
[----:B------:R-:W-:Y:S05]  /*5e30*/  BSYNC.RECONVERGENT B1 ;  /* 0x0000000000017941 */ /* 0x000fea0003800200 */
.L_x_2300:
        /* <DEDUP_REMOVED lines=30> */
.L_x_2303:
[----:B------:R-:W-:Y:S05]  /*6020*/  BSYNC.RECONVERGENT B1 ;  /* 0x0000000000017941 */ /* 0x000fea0003800200 */
.L_x_2302:
        /* <DEDUP_REMOVED lines=30> */
.L_x_2305:
[----:B------:R-:W-:Y:S05]  /*6210*/  BSYNC.RECONVERGENT B1 ;  /* 0x0000000000017941 */ /* 0x000fea0003800200 */
.L_x_2304:
        /* <DEDUP_REMOVED lines=30> */
.L_x_2307:
[----:B------:R-:W-:Y:S05]  /*6400*/  BSYNC.RECONVERGENT B1 ;  /* 0x0000000000017941 */ /* 0x000fea0003800200 */
.L_x_2306:
        /* <DEDUP_REMOVED lines=28> */
.L_x_2277:
[----:B------:R-:W-:Y:S05]  /*65d0*/  BSYNC.RECONVERGENT B0 ;  /* 0x0000000000007941 */ /* 0x000fea0003800200 */
.L_x_2245:
[----:B------:R-:W5:Y:S01]  /*65e0*/  LDCU UR4, c[0x0][0x3f8] ;  /* 0x00007f00ff0477ac */ /* 0x000f620008000800 */
[----:B------:R-:W-:Y:S02]  /*65f0*/  IADD3 R2, PT, PT, R7, R2, RZ ;  /* 0x0000000207027210 */ /* 0x000fe40007ffe0ff */
[----:B------:R-:W-:Y:S01]  /*6600*/  IADD3 R4, PT, PT, R4, 0x1, RZ ;  /* 0x0000000104047810 */ /* 0x000fe20007ffe0ff */
[----:B------:R-:W5:Y:S02]  /*6610*/  LDCU UR5, c[0x0][0x3c8] ;  /* 0x00007900ff0577ac */ /* 0x000f640008000800 */
[----:B-----5:R-:W-:-:S06]  /*6620*/  UIMAD UR4, UR4, UR5, URZ ;  /* 0x00000005040472a4 */ /* 0x020fcc000f8e02ff */
[----:B------:R-:W-:-:S13]  /*6630*/  ISETP.GE.AND P1, PT, R2, UR4, PT ;  /* 0x0000000402007c0c */ /* 0x000fda000bf26270 */
[----:B------:R-:W-:Y:S05]  /*6640*/  @!P1 BRA `(.L_x_2308) ;  /* 0xffffff9c00609947 */ /* 0x000fea000383ffff */
[----:B------:R-:W-:Y:S05]  /*6650*/  EXIT ;  /* 0x000000000000794d */ /* 0x000fea0003800000 */
.L_x_2309:
        /* <DEDUP_REMOVED lines=10> */
.L_x_4538:


//--------------------- .text._Z35group_norm_nhwc_fwd_one_pass_kernelI11Bf16IOBf16WLi512ELi60ELi480EEv26Group_norm_nhwc_fwd_params --------------------------
	.section	.text._Z35group_norm_nhwc_fwd_one_pass_kernelI11Bf16IOBf16WLi512ELi60ELi480EEv26Group_norm_nhwc_fwd_params,"ax",@progbits
	.align	128
        .global         _Z35group_norm_nhwc_fwd_one_pass_kernelI11Bf16IOBf16WLi512ELi60ELi480EEv26Group_norm_nhwc_fwd_params
        .type           _Z35group_norm_nhwc_fwd_one_pass_kernelI11Bf16IOBf16WLi512ELi60ELi480EEv26Group_norm_nhwc_fwd_params,@function
        .size           _Z35group_norm_nhwc_fwd_one_pass_kernelI11Bf16IOBf16WLi512ELi60ELi480EEv26Group_norm_nhwc_fwd_params,(.L_x_4539 - _Z35group_norm_nhwc_fwd_one_pass_kernelI11Bf16IOBf16WLi512ELi60ELi480EEv26Group_norm_nhwc_fwd_params)
        .other          _Z35group_norm_nhwc_fwd_one_pass_kernelI11Bf16IOBf16WLi512ELi60ELi480EEv26Group_norm_nhwc_fwd_params,@"STO_CUDA_ENTRY STV_DEFAULT"
_Z35group_norm_nhwc_fwd_one_pass_kernelI11Bf16IOBf16WLi512ELi60ELi480EEv26Group_norm_nhwc_fwd_params:
.text._Z35group_norm_nhwc_fwd_one_pass_kernelI11Bf16IOBf16WLi512ELi60ELi480EEv26Group_norm_nhwc_fwd_params:
        /* <DEDUP_REMOVED lines=47> */
.L_x_2449:
[----:B0-----:R-:W0:Y:S01]  /*02f0*/  LDC R6, c[0x0][0x3f8] ;  /* 0x0000fe00ff067b82 */ /* 0x001e220000000800 */
[----:B-1----:R-:W1:Y:S01]  /*0300*/  LDCU UR8, c[0x0][0x404] ;  /* 0x00008080ff0877ac */ /* 0x002e620008000800 */
[----:B------:R-:W-:Y:S02]  /*0310*/  LOP3.LUT R114, R92, 0xffff, RZ, 0xc0, !PT ;  /* 0x0000ffff5c727812 */ /* 0x000fe400078ec0ff */
[----:B------:R-:W-:Y:S01]  /*0320*/  MOV R85, RZ ;  /* 0x000000ff00557202 */ /* 0x000fe20000000f00 */
[----:B--2---:R-:W2:Y:S01]  /*0330*/  LDCU.64 UR4, c[0x0][0x3e8] ;  /* 0x00007d00ff0477ac */ /* 0x004ea20008000a00 */
[----:B-1----:R-:W-:Y:S01]  /*0340*/  IMAD R31, R105, UR8, R112 ;  /* 0x00000008691f7c24 */ /* 0x002fe2000f8e0270 */
[----:B------:R-:W1:Y:S01]  /*0350*/  LDCU.64 UR8, c[0x0][0x3f0] ;  /* 0x00007e00ff0877ac */ /* 0x000e620008000a00 */
[----:B0--34-:R-:W-:Y:S02]  /*0360*/  IABS R5, R6 ;  /* 0x0000000600057213 */ /* 0x019fe40000000000 */
[----:B------:R-:W-:-:S02]  /*0370*/  ISETP.NE.AND P3, PT, R6, RZ, PT ;  /* 0x000000ff0600720c */ /* 0x000fc40003f65270 */
[----:B------:R-:W0:Y:S01]  /*0380*/  I2F.RP R0, R5 ;  /* 0x0000000500007306 */ /* 0x000e220000209400 */
[C---:B------:R-:W-:Y:S02]  /*0390*/  IADD3 R17, PT, PT, R31.reuse, 0x20, RZ ;  /* 0x000000201f117810 */ /* 0x040fe40007ffe0ff */
[----:B------:R-:W-:Y:S02]  /*03a0*/  IADD3 R19, PT, PT, R31, 0x40, RZ ;  /* 0x000000401f137810 */ /* 0x000fe40007ffe0ff */
[----:B--2---:R-:W-:Y:S02]  /*03b0*/  ISETP.GE.U32.AND P5, PT, R17, UR4, PT ;  /* 0x0000000411007c0c */ /* 0x004fe4000bfa6070 */
[----:B------:R-:W-:Y:S02]  /*03c0*/  SHF.R.S32.HI R15, RZ, 0x1f, R17 ;  /* 0x0000001fff0f7819 */ /* 0x000fe40000011411 */
[----:B------:R-:W-:Y:S02]  /*03d0*/  SHF.R.S32.HI R27, RZ, 0x1f, R19 ;  /* 0x0000001fff1b7819 */ /* 0x000fe40000011413 */
[----:B------:R-:W-:-:S02]  /*03e0*/  ISETP.GE.AND.EX P5, PT, R15, UR5, PT, P5 ;  /* 0x000000050f007c0c */ /* 0x000fc4000bfa6350 */
[----:B------:R-:W-:Y:S01]  /*03f0*/  IADD3 R21, PT, PT, R31, 0x50, RZ ;  /* 0x000000501f157810 */ /* 0x000fe20007ffe0ff */
[----:B0-----:R-:W0:Y:S03]  /*0400*/  MUFU.RCP R0, R0 ;  /* 0x0000000000007308 */ /* 0x001e260000001000 */
[----:B------:R-:W-:Y:S02]  /*0410*/  SHF.R.S32.HI R29, RZ, 0x1f, R21 ;  /* 0x0000001fff1d7819 */ /* 0x000fe40000011415 */
[----:B0-----:R-:W-:-:S04]  /*0420*/  IADD3 R2, PT, PT, R0, 0xffffffe, RZ ;  /* 0x0ffffffe00027810 */ /* 0x001fc80007ffe0ff */
[----:B------:R0:W2:Y:S02]  /*0430*/  F2I.FTZ.U32.TRUNC.NTZ R3, R2 ;  /* 0x0000000200037305 */ /* 0x0000a4000021f000 */
[----:B0-----:R-:W-:Y:S02]  /*0440*/  MOV R2, RZ ;  /* 0x000000ff00027202 */ /* 0x001fe40000000f00 */
[----:B--2---:R-:W-:-:S05]  /*0450*/  IADD3 R4, PT, PT, RZ, -R3, RZ ;  /* 0x80000003ff047210 */ /* 0x004fca0007ffe0ff */
[----:B------:R-:W-:Y:S01]  /*0460*/  IMAD R7, R4, R5, RZ ;  /* 0x0000000504077224 */ /* 0x000fe200078e02ff */
[----:B------:R-:W-:-:S03]  /*0470*/  IABS R4, R109 ;  /* 0x0000006d00047213 */ /* 0x000fc60000000000 */
[----:B------:R-:W-:Y:S01]  /*0480*/  IMAD.HI.U32 R3, R3, R7, R2 ;  /* 0x0000000703037227 */ /* 0x000fe200078e0002 */
[----:B------:R-:W-:-:S05]  /*0490*/  SHF.R.S32.HI R7, RZ, 0x1f, R31 ;  /* 0x0000001fff077819 */ /* 0x000fca000001141f */
        /* <DEDUP_REMOVED lines=8> */
[----:B------:R-:W-:Y:S02]  /*0520*/  IADD3 R5, PT, PT, R31, 0x10, RZ ;  /* 0x000000101f057810 */ /* 0x000fe40007ffe0ff */
[----:B------:R-:W-:-:S02]  /*0530*/  ISETP.GE.AND P4, PT, R0, RZ, PT ;  /* 0x000000ff0000720c */ /* 0x000fc40003f86270 */
[----:B------:R-:W-:Y:S02]  /*0540*/  ISETP.GE.U32.AND P2, PT, R5, UR4, PT ;  /* 0x0000000405007c0c */ /* 0x000fe4000bf46070 */
[----:B------:R-:W-:-:S03]  /*0550*/  SHF.R.S32.HI R9, RZ, 0x1f, R5 ;  /* 0x0000001fff097819 */ /* 0x000fc60000011405 */
[----:B------:R-:W-:Y:S02]  /*0560*/  @P1 IADD3 R3, PT, PT, R3, 0x1, RZ ;  /* 0x0000000103031810 */ /* 0x000fe40007ffe0ff */
[----:B------:R-:W-:Y:S02]  /*0570*/  ISETP.GE.U32.AND P1, PT, R31, UR4, PT ;  /* 0x000000041f007c0c */ /* 0x000fe4000bf26070 */
[----:B------:R-:W-:Y:S02]  /*0580*/  ISETP.GE.AND.EX P2, PT, R9, UR5, PT, P2 ;  /* 0x0000000509007c0c */ /* 0x000fe4000bf46320 */
[----:B------:R-:W-:Y:S02]  /*0590*/  ISETP.GE.AND.EX P1, PT, R7, UR5, PT, P1 ;  /* 0x0000000507007c0c */ /* 0x000fe4000bf26310 */
[----:B------:R-:W-:Y:S02]  /*05a0*/  @!P4 IADD3 R3, PT, PT, -R3, RZ, RZ ;  /* 0x000000ff0303c210 */ /* 0x000fe40007ffe1ff */
[----:B------:R-:W-:-:S02]  /*05b0*/  @!P3 LOP3.LUT R3, RZ, R6, RZ, 0x33, !PT ;  /* 0x00000006ff03b212 */ /* 0x000fc400078e33ff */
[----:B------:R-:W-:Y:S02]  /*05c0*/  ISETP.GE.U32.AND P4, PT, R21, UR4, PT ;  /* 0x0000000415007c0c */ /* 0x000fe4000bf86070 */
[----:B------:R-:W-:Y:S02]  /*05d0*/  IADD3 R0, PT, PT, -R3, RZ, RZ ;  /* 0x000000ff03007210 */ /* 0x000fe40007ffe1ff */
[----:B------:R-:W-:Y:S01]  /*05e0*/  ISETP.GE.AND.EX P4, PT, R29, UR5, PT, P4 ;  /* 0x000000051d007c0c */ /* 0x000fe2000bf86340 */
[----:B------:R-:W0:Y:S02]  /*05f0*/  @!P2 LDC.64 R22, c[0x0][0x3e0] ;  /* 0x0000f800ff16ab82 */ /* 0x000e240000000a00 */
[----:B------:R-:W-:Y:S01]  /*0600*/  IMAD R111, R6, R0, R109 ;  /* 0x00000000066f7224 */ /* 0x000fe200078e026d */
[----:B------:R-:W-:-:S03]  /*0610*/  SHF.R.S32.HI R0, RZ, 0x1f, R3 ;  /* 0x0000001fff007819 */ /* 0x000fc60000011403 */
[----:B------:R-:W-:Y:S02]  /*0620*/  IMAD R111, R111, 0x3c, RZ ;  /* 0x0000003c6f6f7824 */ /* 0x000fe400078e02ff */
[----:B------:R-:W2:Y:S01]  /*0630*/  @!P1 LDC.64 R10, c[0x0][0x3e0] ;  /* 0x0000f800ff0a9b82 */ /* 0x000ea20000000a00 */
[----:B-1----:R-:W-:Y:S02]  /*0640*/  IMAD R0, R0, UR8, RZ ;  /* 0x0000000800007c24 */ /* 0x002fe4000f8e02ff */
[----:B------:R-:W-:Y:S02]  /*0650*/  IADD3 R114, P3, PT, R111, R114, RZ ;  /* 0x000000726f727210 */ /* 0x000fe40007f7e0ff */
[----:B------:R-:W-:Y:S02]  /*0660*/  IMAD R117, R3, UR9, R0 ;  /* 0x0000000903757c24 */ /* 0x000fe4000f8e0200 */
[----:B------:R-:W-:Y:S01]  /*0670*/  LEA.HI.X.SX32 R115, R111, RZ, 0x1, P3 ;  /* 0x000000ff6f737211 */ /* 0x000fe200018f0eff */
[----:B------:R-:W1:Y:S01]  /*0680*/  @!P1 LDC.64 R24, c[0x0][0x390] ;  /* 0x0000e400ff189b82 */ /* 0x000e620000000a00 */
[----:B------:R-:W-:Y:S01]  /*0690*/  ISETP.GE.U32.AND P3, PT, R19, UR4, PT ;  /* 0x0000000413007c0c */ /* 0x000fe2000bf66070 */
[----:B------:R-:W-:-:S03]  /*06a0*/  IMAD.WIDE.U32 R114, R3, UR8, R114 ;  /* 0x0000000803727c25 */ /* 0x000fc6000f8e0072 */
[----:B------:R-:W-:-:S03]  /*06b0*/  ISETP.GE.AND.EX P3, PT, R27, UR5, PT, P3 ;  /* 0x000000051b007c0c */ /* 0x000fc6000bf66330 */
[----:B------:R-:W3:Y:S01]  /*06c0*/  @!P2 LDC.64 R32, c[0x0][0x390] ;  /* 0x0000e400ff20ab82 */ /* 0x000ee20000000a00 */
[----:B------:R-:W-:Y:S02]  /*06d0*/  IADD3 R117, PT, PT, R115, R117, RZ ;  /* 0x0000007573757210 */ /* 0x000fe40007ffe0ff */
[-C--:B------:R-:W-:Y:S02]  /*06e0*/  @!P1 MOV R116, R114.reuse ;  /* 0x0000007200749202 */ /* 0x080fe40000000f00 */
[----:B------:R-:W-:Y:S02]  /*06f0*/  @!P2 MOV R12, R114 ;  /* 0x00000072000ca202 */ /* 0x000fe40000000f00 */
[----:B------:R-:W-:Y:S01]  /*0700*/  @!P2 MOV R13, R117 ;  /* 0x00000075000da202 */ /* 0x000fe20000000f00 */
[-C--:B--2---:R-:W-:Y:S02]  /*0710*/  @!P1 IMAD R0, R7, R10.reuse, RZ ;  /* 0x0000000a07009224 */ /* 0x084fe400078e02ff */
[----:B------:R-:W2:Y:S01]  /*0720*/  @!P5 LDC.64 R6, c[0x0][0x3e0] ;  /* 0x0000f800ff06db82 */ /* 0x000ea20000000a00 */
[----:B------:R-:W-:-:S04]  /*0730*/  @!P1 IMAD.WIDE.U32 R2, R31, R10, R116 ;  /* 0x0000000a1f029225 */ /* 0x000fc800078e0074 */
[----:B------:R-:W-:Y:S01]  /*0740*/  @!P1 IMAD R11, R31, R11, R0 ;  /* 0x0000000b1f0b9224 */ /* 0x000fe200078e0200 */
[----:B-1----:R-:W-:Y:S01]  /*0750*/  @!P1 LEA R8, P6, R2, R24, 0x1 ;  /* 0x0000001802089211 */ /* 0x002fe200078c08ff */
[-C--:B0-----:R-:W-:Y:S02]  /*0760*/  @!P2 IMAD R0, R9, R22.reuse, RZ ;  /* 0x000000160900a224 */ /* 0x081fe400078e02ff */
[----:B------:R-:W-:-:S04]  /*0770*/  @!P2 IMAD.WIDE.U32 R12, R5, R22, R12 ;  /* 0x00000016050ca225 */ /* 0x000fc800078e000c */
[----:B------:R-:W-:Y:S01]  /*0780*/  @!P2 IMAD R23, R5, R23, R0 ;  /* 0x000000170517a224 */ /* 0x000fe200078e0200 */
[----:B------:R-:W-:Y:S01]  /*0790*/  @!P1 IADD3 R0, PT, PT, R3, R11, RZ ;  /* 0x0000000b03009210 */ /* 0x000fe20007ffe0ff */
[----:B------:R-:W0:Y:S03]  /*07a0*/  @!P3 LDC.64 R4, c[0x0][0x3e0] ;  /* 0x0000f800ff04bb82 */ /* 0x000e260000000a00 */
[----:B------:R-:W-:Y:S02]  /*07b0*/  @!P1 LEA.HI.X R9, R2, R25, R0, 0x1, P6 ;  /* 0x0000001902099211 */ /* 0x000fe400030f0c00 */
[----:B------:R-:W-:Y:S02]  /*07c0*/  @!P2 IADD3 R0, PT, PT, R13, R23, RZ ;  /* 0x000000170d00a210 */ /* 0x000fe40007ffe0ff */
[----:B---3--:R-:W-:Y:S01]  /*07d0*/  @!P2 LEA R14, P6, R12, R32, 0x1 ;  /* 0x000000200c0ea211 */ /* 0x008fe200078c08ff */
[----:B------:R-:W1:Y:S01]  /*07e0*/  @!P5 LDC.64 R10, c[0x0][0x390] ;  /* 0x0000e400ff0adb82 */ /* 0x000e620000000a00 */
[----:B--2---:R-:W-:Y:S01]  /*07f0*/  @!P5 IMAD R2, R15, R6, RZ ;  /* 0x000000060f02d224 */ /* 0x004fe200078e02ff */
[----:B------:R2:W3:Y:S01]  /*0800*/  @!P1 LDG.E R85, desc[UR6][R8.64] ;  /* 0x0000000608559981 */ /* 0x0004e2000c1e1900 */
[----:B------:R-:W-:-:S02]  /*0810*/  IADD3 R23, PT, PT, R31, 0x60, RZ ;  /* 0x000000601f177810 */ /* 0x000fc40007ffe0ff */
[----:B------:R-:W-:Y:S01]  /*0820*/  @!P5 IMAD R13, R17, R7, R2 ;  /* 0x00000007110dd224 */ /* 0x000fe200078e0202 */
[----:B------:R-:W-:Y:S02]  /*0830*/  MOV R83, RZ ;  /* 0x000000ff00537202 */ /* 0x000fe40000000f00 */
[----:B------:R-:W4:Y:S01]  /*0840*/  @!P4 LDC.64 R2, c[0x0][0x3e0] ;  /* 0x0000f800ff02cb82 */ /* 0x000f220000000a00 */
[----:B------:R-:W-:Y:S02]  /*0850*/  @!P2 LEA.HI.X R15, R12, R33, R0, 0x1, P6 ;  /* 0x000000210c0fa211 */ /* 0x000fe400030f0c00 */
[----:B------:R-:W-:Y:S02]  /*0860*/  ISETP.GE.U32.AND P1, PT, R23, UR4, PT ;  /* 0x0000000417007c0c */ /* 0x000fe4000bf26070 */
[----:B--2---:R-:W-:Y:S01]  /*0870*/  @!P5 MOV R8, R114 ;  /* 0x000000720008d202 */ /* 0x004fe20000000f00 */
[----:B------:R2:W5:Y:S01]  /*0880*/  @!P2 LDG.E R83, desc[UR6][R14.64] ;  /* 0x000000060e53a981 */ /* 0x000562000c1e1900 */
[----:B------:R-:W-:-:S02]  /*0890*/  @!P5 MOV R9, R117 ;  /* 0x000000750009d202 */ /* 0x000fc40000000f00 */
[----:B------:R-:W-:Y:S01]  /*08a0*/  SHF.R.S32.HI R33, RZ, 0x1f, R23 ;  /* 0x0000001fff217819 */ /* 0x000fe20000011417 */
[----:B------:R-:W-:Y:S01]  /*08b0*/  @!P5 IMAD.WIDE.U32 R6, R17, R6, R8 ;  /* 0x000000061106d225 */ /* 0x000fe200078e0008 */
[----:B------:R-:W-:Y:S02]  /*08c0*/  IADD3 R25, PT, PT, R31, 0x80, RZ ;  /* 0x000000801f197810 */ /* 0x000fe40007ffe0ff */
[----:B------:R-:W4:Y:S01]  /*08d0*/  @!P3 LDC.64 R8, c[0x0][0x390] ;  /* 0x0000e400ff08bb82 */ /* 0x000f220000000a00 */
[----:B------:R-:W-:Y:S02]  /*08e0*/  ISETP.GE.AND.EX P1, PT, R33, UR5, PT, P1 ;  /* 0x0000000521007c0c */ /* 0x000fe4000bf26310 */
[----:B------:R-:W-:Y:S02]  /*08f0*/  @!P5 IADD3 R0, PT, PT, R7, R13, RZ ;  /* 0x0000000d0700d210 */ /* 0x000fe40007ffe0ff */
[----:B-1----:R-:W-:Y:S02]  /*0900*/  @!P5 LEA R12, P6, R6, R10, 0x1 ;  /* 0x0000000a060cd211 */ /* 0x002fe400078c08ff */
[----:B------:R-:W-:-:S02]  /*0910*/  ISETP.GE.U32.AND P2, PT, R25, UR4, PT ;  /* 0x0000000419007c0c */ /* 0x000fc4000bf46070 */
[----:B------:R-:W-:Y:S02]  /*0920*/  SHF.R.S32.HI R35, RZ, 0x1f, R25 ;  /* 0x0000001fff237819 */ /* 0x000fe40000011419 */
[----:B------:R-:W-:Y:S02]  /*0930*/  @!P5 LEA.HI.X R13, R6, R11, R0, 0x1, P6 ;  /* 0x0000000b060dd211 */ /* 0x000fe400030f0c00 */
[----:B------:R-:W1:Y:S01]  /*0940*/  @!P4 LDC.64 R10, c[0x0][0x390] ;  /* 0x0000e400ff0acb82 */ /* 0x000e620000000a00 */
[----:B------:R-:W-:Y:S01]  /*0950*/  ISETP.GE.AND.EX P2, PT, R35, UR5, PT, P2 ;  /* 0x0000000523007c0c */ /* 0x000fe2000bf46320 */
[----:B0-----:R-:W-:Y:S01]  /*0960*/  @!P3 IMAD R0, R27, R4, RZ ;  /* 0x000000041b00b224 */ /* 0x001fe200078e02ff */
[----:B------:R-:W-:-:S03]  /*0970*/  MOV R30, RZ ;  /* 0x000000ff001e7202 */ /* 0x000fc60000000f00 */
[----:B------:R-:W-:Y:S01]  /*0980*/  @!P3 IMAD R27, R19, R5, R0 ;  /* 0x00000005131bb224 */ /* 0x000fe200078e0200 */
[----:B--2---:R-:W-:Y:S01]  /*0990*/  @!P3 MOV R14, R114 ;  /* 0x00000072000eb202 */ /* 0x004fe20000000f00 */
[----:B----4-:R-:W-:Y:S01]  /*09a0*/  @!P4 IMAD R0, R29, R2, RZ ;  /* 0x000000021d00c224 */ /* 0x010fe200078e02ff */
[----:B------:R-:W-:Y:S01]  /*09b0*/  IADD3 R29, PT, PT, R31, 0xa0, RZ ;  /* 0x000000a01f1d7810 */ /* 0x000fe20007ffe0ff */
[----:B------:R-:W0:Y:S01]  /*09c0*/  @!P1 LDC.64 R6, c[0x0][0x3e0] ;  /* 0x0000f800ff069b82 */ /* 0x000e220000000a00 */
[-C--:B------:R-:W-:Y:S01]  /*09d0*/  @!P3 MOV R15, R117.reuse ;  /* 0x00000075000fb202 */ /* 0x080fe20000000f00 */
[----:B------:R2:W4:Y:S01]  /*09e0*/  @!P5 LDG.E R30, desc[UR6][R12.64] ;  /* 0x000000060c1ed981 */ /* 0x000522000c1e1900 */
[----:B------:R-:W-:Y:S02]  /*09f0*/  ISETP.GE.U32.AND P5, PT, R29, UR4, PT ;  /* 0x000000041d007c0c */ /* 0x000fe4000bfa6070 */
[----:B------:R-:W-:Y:S01]  /*0a00*/  SHF.R.S32.HI R37, RZ, 0x1f, R29 ;  /* 0x0000001fff257819 */ /* 0x000fe2000001141d */
[----:B------:R-:W-:Y:S01]  /*0a10*/  @!P3 IMAD.WIDE.U32 R14, R19, R4, R14 ;  /* 0x00000004130eb225 */ /* 0x000fe200078e000e */
[----:B------:R-:W-:Y:S01]  /*0a20*/  @!P4 MOV R16, R114 ;  /* 0x000000720010c202 */ /* 0x000fe20000000f00 */
[----:B------:R-:W0:Y:S01]  /*0a30*/  @!P2 LDC.64 R4, c[0x0][0x3e0] ;  /* 0x0000f800ff04ab82 */ /* 0x000e220000000a00 */
[----:B------:R-:W-:Y:S01]  /*0a40*/  @!P4 MOV R17, R117 ;  /* 0x000000750011c202 */ /* 0x000fe20000000f00 */
[----:B------:R-:W-:Y:S01]  /*0a50*/  @!P4 IMAD R19, R21, R3, R0 ;  /* 0x000000031513c224 */ /* 0x000fe200078e0200 */
[----:B------:R-:W-:-:S02]  /*0a60*/  ISETP.GE.AND.EX P5, PT, R37, UR5, PT, P5 ;  /* 0x0000000525007c0c */ /* 0x000fc4000bfa6350 */
[----:B------:R-:W-:Y:S01]  /*0a70*/  @!P3 IADD3 R0, PT, PT, R15, R27, RZ ;  /* 0x0000001b0f00b210 */ /* 0x000fe20007ffe0ff */
[----:B------:R-:W-:Y:S01]  /*0a80*/  @!P4 IMAD.WIDE.U32 R2, R21, R2, R16 ;  /* 0x000000021502c225 */ /* 0x000fe200078e0010 */
[----:B--2---:R-:W-:-:S04]  /*0a90*/  @!P3 LEA R12, P6, R14, R8, 0x1 ;  /* 0x000000080e0cb211 */ /* 0x004fc800078c08ff */
[----:B------:R-:W-:Y:S02]  /*0aa0*/  @!P3 LEA.HI.X R13, R14, R9, R0, 0x1, P6 ;  /* 0x000000090e0db211 */ /* 0x000fe400030f0c00 */
[----:B------:R-:W-:Y:S01]  /*0ab0*/  @!P4 IADD3 R0, PT, PT, R3, R19, RZ ;  /* 0x000000130300c210 */ /* 0x000fe20007ffe0ff */
[----:B------:R-:W2:Y:S01]  /*0ac0*/  @!P1 LDC.64 R8, c[0x0][0x390] ;  /* 0x0000e400ff089b82 */ /* 0x000ea20000000a00 */
[----:B-1----:R-:W-:-:S04]  /*0ad0*/  @!P4 LEA R14, P6, R2, R10, 0x1 ;  /* 0x0000000a020ec211 */ /* 0x002fc800078c08ff */
[----:B------:R-:W-:-:S03]  /*0ae0*/  @!P4 LEA.HI.X R15, R2, R11, R0, 0x1, P6 ;  /* 0x0000000b020fc211 */ /* 0x000fc600030f0c00 */
[----:B------:R-:W1:Y:S01]  /*0af0*/  @!P2 LDC.64 R10, c[0x0][0x390] ;  /* 0x0000e400ff0aab82 */ /* 0x000e620000000a00 */
[----:B------:R-:W-:Y:S01]  /*0b00*/  @!P1 MOV R16, R114 ;  /* 0x0000007200109202 */ /* 0x000fe20000000f00 */
[----:B0-----:R-:W-:Y:S01]  /*0b10*/  @!P1 IMAD R0, R33, R6, RZ ;  /* 0x0000000621009224 */ /* 0x001fe200078e02ff */
[----:B------:R-:W-:-:S05]  /*0b20*/  @!P1 MOV R17, R117 ;  /* 0x0000007500119202 */ /* 0x000fca0000000f00 */
[----:B------:R-:W0:Y:S01]  /*0b30*/  @!P5 LDC.64 R2, c[0x0][0x3e0] ;  /* 0x0000f800ff02db82 */ /* 0x000e220000000a00 */
[----:B------:R-:W-:Y:S01]  /*0b40*/  MOV R28, RZ ;  /* 0x000000ff001c7202 */ /* 0x000fe20000000f00 */
[----:B------:R-:W-:Y:S01]  /*0b50*/  @!P1 IMAD R39, R23, R7, R0 ;  /* 0x0000000717279224 */ /* 0x000fe200078e0200 */
[----:B------:R-:W-:Y:S01]  /*0b60*/  IADD3 R19, PT, PT, R31, 0xb0, RZ ;  /* 0x000000b01f137810 */ /* 0x000fe20007ffe0ff */
[----:B------:R-:W-:Y:S01]  /*0b70*/  @!P1 IMAD.WIDE.U32 R16, R23, R6, R16 ;  /* 0x0000000617109225 */ /* 0x000fe200078e0010 */
[----:B------:R-:W-:Y:S02]  /*0b80*/  @!P2 MOV R6, R114 ;  /* 0x000000720006a202 */ /* 0x000fe40000000f00 */
[----:B------:R-:W-:Y:S02]  /*0b90*/  CS2R R26, SRZ ;  /* 0x00000000001a7805 */ /* 0x000fe4000001ff00 */
[----:B------:R-:W-:Y:S01]  /*0ba0*/  @!P2 MOV R7, R117 ;  /* 0x000000750007a202 */ /* 0x000fe20000000f00 */
[----:B------:R-:W-:Y:S01]  /*0bb0*/  @!P2 IMAD R0, R35, R4, RZ ;  /* 0x000000042300a224 */ /* 0x000fe200078e02ff */
[----:B------:R2:W4:Y:S01]  /*0bc0*/  @!P3 LDG.E R28, desc[UR6][R12.64] ;  /* 0x000000060c1cb981 */ /* 0x000522000c1e1900 */
[----:B------:R-:W-:-:S02]  /*0bd0*/  IADD3 R21, PT, PT, R31, 0xd0, RZ ;  /* 0x000000d01f157810 */ /* 0x000fc40007ffe0ff */
[----:B------:R-:W-:Y:S01]  /*0be0*/  ISETP.GE.U32.AND P3, PT, R19, UR4, PT ;  /* 0x0000000413007c0c */ /* 0x000fe2000bf66070 */
[C---:B------:R-:W-:Y:S01]  /*0bf0*/  @!P2 IMAD R23, R25.reuse, R5, R0 ;  /* 0x000000051917a224 */ /* 0x040fe200078e0200 */
[----:B------:R-:W-:Y:S01]  /*0c00*/  SHF.R.S32.HI R33, RZ, 0x1f, R19 ;  /* 0x0000001fff217819 */ /* 0x000fe20000011413 */
[----:B------:R-:W-:Y:S01]  /*0c10*/  @!P2 IMAD.WIDE.U32 R4, R25, R4, R6 ;  /* 0x000000041904a225 */ /* 0x000fe200078e0006 */
[----:B------:R1:W4:Y:S01]  /*0c20*/  @!P4 LDG.E R27, desc[UR6][R14.64] ;  /* 0x000000060e1bc981 */ /* 0x000322000c1e1900 */
[----:B------:R-:W0:Y:S01]  /*0c30*/  @!P5 LDC.64 R6, c[0x0][0x390] ;  /* 0x0000e400ff06db82 */ /* 0x000e220000000a00 */
[----:B------:R-:W-:Y:S02]  /*0c40*/  ISETP.GE.U32.AND P4, PT, R21, UR4, PT ;  /* 0x0000000415007c0c */ /* 0x000fe4000bf86070 */
[----:B------:R-:W-:Y:S02]  /*0c50*/  SHF.R.S32.HI R35, RZ, 0x1f, R21 ;  /* 0x0000001fff237819 */ /* 0x000fe40000011415 */
[----:B------:R-:W-:-:S02]  /*0c60*/  ISETP.GE.AND.EX P3, PT, R33, UR5, PT, P3 ;  /* 0x0000000521007c0c */ /* 0x000fc4000bf66330 */
[----:B------:R-:W-:Y:S02]  /*0c70*/  @!P1 IADD3 R0, PT, PT, R17, R39, RZ ;  /* 0x0000002711009210 */ /* 0x000fe40007ffe0ff */
[C---:B--2---:R-:W-:Y:S02]  /*0c80*/  @!P1 LEA R12, P6, R16.reuse, R8, 0x1 ;  /* 0x00000008100c9211 */ /* 0x044fe400078c08ff */
[----:B------:R-:W-:Y:S02]  /*0c90*/  ISETP.GE.AND.EX P4, PT, R35, UR5, PT, P4 ;  /* 0x0000000523007c0c */ /* 0x000fe4000bf86340 */
[----:B------:R-:W-:Y:S02]  /*0ca0*/  @!P1 LEA.HI.X R13, R16, R9, R0, 0x1, P6 ;  /* 0x00000009100d9211 */ /* 0x000fe400030f0c00 */
[C---:B-1----:R-:W-:Y:S01]  /*0cb0*/  @!P2 LEA R14, P6, R4.reuse, R10, 0x1 ;  /* 0x0000000a040ea211 */ /* 0x042fe200078c08ff */
[----:B0-----:R-:W-:Y:S01]  /*0cc0*/  @!P5 IMAD R10, R37, R2, RZ ;  /* 0x00000002250ad224 */ /* 0x001fe200078e02ff */
[----:B------:R-:W-:Y:S01]  /*0cd0*/  @!P2 IADD3 R0, PT, PT, R5, R23, RZ ;  /* 0x000000170500a210 */ /* 0x000fe20007ffe0ff */
[----:B------:R-:W0:Y:S02]  /*0ce0*/  @!P3 LDC.64 R8, c[0x0][0x3e0] ;  /* 0x0000f800ff08bb82 */ /* 0x000e240000000a00 */
[----:B------:R-:W-:Y:S01]  /*0cf0*/  @!P5 IMAD R17, R29, R3, R10 ;  /* 0x000000031d11d224 */ /* 0x000fe200078e020a */
[----:B------:R-:W-:-:S02]  /*0d00*/  @!P2 LEA.HI.X R15, R4, R11, R0, 0x1, P6 ;  /* 0x0000000b040fa211 */ /* 0x000fc400030f0c00 */
[----:B------:R-:W-:Y:S02]  /*0d10*/  @!P5 MOV R10, R114 ;  /* 0x00000072000ad202 */ /* 0x000fe40000000f00 */
[----:B------:R-:W-:Y:S01]  /*0d20*/  @!P5 MOV R11, R117 ;  /* 0x00000075000bd202 */ /* 0x000fe20000000f00 */
[----:B------:R-:W1:Y:S01]  /*0d30*/  @!P4 LDC.64 R4, c[0x0][0x3e0] ;  /* 0x0000f800ff04cb82 */ /* 0x000e620000000a00 */
[----:B------:R-:W-:Y:S02]  /*0d40*/  MOV R24, RZ ;  /* 0x000000ff00187202 */ /* 0x000fe40000000f00 */
[----:B------:R-:W-:Y:S01]  /*0d50*/  IADD3 R23, PT, PT, R31, 0xe0, RZ ;  /* 0x000000e01f177810 */ /* 0x000fe20007ffe0ff */
[----:B------:R-:W-:Y:S01]  /*0d60*/  @!P5 IMAD.WIDE.U32 R2, R29, R2, R10 ;  /* 0x000000021d02d225 */ /* 0x000fe200078e000a */
[----:B------:R-:W-:Y:S02]  /*0d70*/  MOV R20, RZ ;  /* 0x000000ff00147202 */ /* 0x000fe40000000f00 */
[----:B------:R2:W4:Y:S01]  /*0d80*/  @!P1 LDG.E R24, desc[UR6][R12.64] ;  /* 0x000000060c189981 */ /* 0x000522000c1e1900 */
[----:B------:R-:W-:Y:S01]  /*0d90*/  ISETP.GE.U32.AND P1, PT, R23, UR4, PT ;  /* 0x0000000417007c0c */ /* 0x000fe2000bf26070 */
[----:B------:R-:W1:Y:S01]  /*0da0*/  @!P3 LDC.64 R10, c[0x0][0x390] ;  /* 0x0000e400ff0abb82 */ /* 0x000e620000000a00 */
[----:B------:R-:W-:Y:S01]  /*0db0*/  SHF.R.S32.HI R37, RZ, 0x1f, R23 ;  /* 0x0000001fff257819 */ /* 0x000fe20000011417 */
[----:B------:R0:W4:Y:S01]  /*0dc0*/  @!P2 LDG.E R20, desc[UR6][R14.64] ;  /* 0x000000060e14a981 */ /* 0x000122000c1e1900 */
[----:B------:R-:W-:-:S02]  /*0dd0*/  @!P5 IADD3 R0, PT, PT, R3, R17, RZ ;  /* 0x000000110300d210 */ /* 0x000fc40007ffe0ff */
[----:B------:R-:W-:Y:S02]  /*0de0*/  IADD3 R29, PT, PT, R31, 0xf0, RZ ;  /* 0x000000f01f1d7810 */ /* 0x000fe40007ffe0ff */
[C---:B--2---:R-:W-:Y:S02]  /*0df0*/  @!P5 LEA R12, P6, R2.reuse, R6, 0x1 ;  /* 0x00000006020cd211 */ /* 0x044fe400078c08ff */
[----:B------:R-:W-:Y:S02]  /*0e00*/  ISETP.GE.AND.EX P1, PT, R37, UR5, PT, P1 ;  /* 0x0000000525007c0c */ /* 0x000fe4000bf26310 */
[----:B------:R-:W-:Y:S02]  /*0e10*/  @!P5 LEA.HI.X R13, R2, R7, R0, 0x1, P6 ;  /* 0x00000007020dd211 */ /* 0x000fe400030f0c00 */
[----:B------:R-:W-:Y:S01]  /*0e20*/  ISETP.GE.U32.AND P2, PT, R29, UR4, PT ;  /* 0x000000041d007c0c */ /* 0x000fe2000bf46070 */
[----:B------:R-:W2:Y:S01]  /*0e30*/  @!P4 LDC.64 R6, c[0x0][0x390] ;  /* 0x0000e400ff06cb82 */ /* 0x000ea20000000a00 */
[----:B------:R-:W-:-:S04]  /*0e40*/  SHF.R.S32.HI R39, RZ, 0x1f, R29 ;  /* 0x0000001fff277819 */ /* 0x000fc8000001141d */
[----:B------:R-:W-:Y:S02]  /*0e50*/  ISETP.GE.AND.EX P2, PT, R39, UR5, PT, P2 ;  /* 0x0000000527007c0c */ /* 0x000fe4000bf46320 */
[----:B------:R-:W-:Y:S01]  /*0e60*/  MOV R18, RZ ;  /* 0x000000ff00127202 */ /* 0x000fe20000000f00 */
[----:B0-----:R-:W-:Y:S01]  /*0e70*/  @!P3 IMAD R0, R33, R8, RZ ;  /* 0x000000082100b224 */ /* 0x001fe200078e02ff */
[----:B------:R-:W-:Y:S01]  /*0e80*/  @!P3 MOV R14, R114 ;  /* 0x00000072000eb202 */ /* 0x000fe20000000f00 */
[----:B------:R-:W0:Y:S01]  /*0e90*/  @!P1 LDC.64 R2, c[0x0][0x3e0] ;  /* 0x0000f800ff029b82 */ /* 0x000e220000000a00 */
[----:B------:R-:W-:Y:S01]  /*0ea0*/  @!P3 MOV R15, R117 ;  /* 0x00000075000fb202 */ /* 0x000fe20000000f00 */
[----:B-1----:R-:W-:Y:S01]  /*0eb0*/  @!P4 IMAD R16, R35, R4, RZ ;  /* 0x000000042310c224 */ /* 0x002fe200078e02ff */
[----:B------:R1:W4:Y:S01]  /*0ec0*/  @!P5 LDG.E R18, desc[UR6][R12.64] ;  /* 0x000000060c12d981 */ /* 0x000322000c1e1900 */
[C---:B------:R-:W-:Y:S02]  /*0ed0*/  @!P3 IMAD R17, R19.reuse, R9, R0 ;  /* 0x000000091311b224 */ /* 0x040fe400078e0200 */
[----:B------:R-:W-:Y:S01]  /*0ee0*/  @!P3 IMAD.WIDE.U32 R14, R19, R8, R14 ;  /* 0x00000008130eb225 */ /* 0x000fe200078e000e */
[----:B------:R-:W-:Y:S01]  /*0ef0*/  IADD3 R19, PT, PT, R31, 0x100, RZ ;  /* 0x000001001f137810 */ /* 0x000fe20007ffe0ff */
[----:B------:R-:W0:Y:S01]  /*0f00*/  @!P2 LDC.64 R8, c[0x0][0x3e0] ;  /* 0x0000f800ff08ab82 */ /* 0x000e220000000a00 */
[----:B-1----:R-:W-:-:S02]  /*0f10*/  @!P4 MOV R12, R114 ;  /* 0x00000072000cc202 */ /* 0x002fc40000000f00 */
[----:B------:R-:W-:Y:S01]  /*0f20*/  @!P4 MOV R13, R117 ;  /* 0x00000075000dc202 */ /* 0x000fe20000000f00 */
[----:B------:R-:W-:Y:S01]  /*0f30*/  @!P4 IMAD R25, R21, R5, R16 ;  /* 0x000000051519c224 */ /* 0x000fe200078e0210 */
[----:B------:R-:W-:Y:S02]  /*0f40*/  @!P3 IADD3 R0, PT, PT, R15, R17, RZ ;  /* 0x000000110f00b210 */ /* 0x000fe40007ffe0ff */
[C---:B------:R-:W-:Y:S01]  /*0f50*/  @!P3 LEA R16, P6, R14.reuse, R10, 0x1 ;  /* 0x0000000a0e10b211 */ /* 0x040fe200078c08ff */
[----:B------:R-:W-:Y:S01]  /*0f60*/  @!P4 IMAD.WIDE.U32 R4, R21, R4, R12 ;  /* 0x000000041504c225 */ /* 0x000fe200078e000c */
[----:B------:R-:W-:Y:S01]  /*0f70*/  ISETP.GE.U32.AND P5, PT, R19, UR4, PT ;  /* 0x0000000413007c0c */ /* 0x000fe2000bfa6070 */
[----:B------:R-:W1:Y:S01]  /*0f80*/  @!P2 LDC.64 R12, c[0x0][0x390] ;  /* 0x0000e400ff0cab82 */ /* 0x000e620000000a00 */
[----:B------:R-:W-:Y:S02]  /*0f90*/  SHF.R.S32.HI R15, RZ, 0x1f, R19 ;  /* 0x0000001fff0f7819 */ /* 0x000fe40000011413 */
[----:B------:R-:W-:-:S02]  /*0fa0*/  @!P3 LEA.HI.X R17, R14, R11, R0, 0x1, P6 ;  /* 0x0000000b0e11b211 */ /* 0x000fc400030f0c00 */
[----:B------:R-:W-:Y:S02]  /*0fb0*/  ISETP.GE.AND.EX P5, PT, R15, UR5, PT, P5 ;  /* 0x000000050f007c0c */ /* 0x000fe4000bfa6350 */
[----:B------:R-:W-:Y:S01]  /*0fc0*/  @!P4 IADD3 R0, PT, PT, R5, R25, RZ ;  /* 0x000000190500c210 */ /* 0x000fe20007ffe0ff */
[----:B------:R-:W1:Y:S01]  /*0fd0*/  @!P1 LDC.64 R10, c[0x0][0x390] ;  /* 0x0000e400ff0a9b82 */ /* 0x000e620000000a00 */
[C---:B--2---:R-:W-:Y:S02]  /*0fe0*/  @!P4 LEA R6, P6, R4.reuse, R6, 0x1 ;  /* 0x000000060406c211 */ /* 0x044fe400078c08ff */
[----:B------:R-:W-:Y:S02]  /*0ff0*/  MOV R25, RZ ;  /* 0x000000ff00197202 */ /* 0x000fe40000000f00 */
[----:B------:R-:W-:Y:S01]  /*1000*/  @!P4 LEA.HI.X R7, R4, R7, R0, 0x1, P6 ;  /* 0x000000070407c211 */ /* 0x000fe200030f0c00 */
[----:B0-----:R-:W-:Y:S01]  /*1010*/  @!P1 IMAD R0, R37, R2, RZ ;  /* 0x0000000225009224 */ /* 0x001fe200078e02ff */
[----:B------:R-:W-:-:S03]  /*1020*/  IADD3 R33, PT, PT, R31, 0x110, RZ ;  /* 0x000001101f217810 */ /* 0x000fc60007ffe0ff */
[----:B------:R0:W2:Y:S01]  /*1030*/  @!P4 LDG.E R25, desc[UR6][R6.64] ;  /* 0x000000060619c981 */ /* 0x0000a2000c1e1900 */
[----:B------:R-:W3:Y:S01]  /*1040*/  @!P5 LDC.64 R4, c[0x0][0x3e0] ;  /* 0x0000f800ff04db82 */ /* 0x000ee20000000a00 */
[----:B------:R-:W-:Y:S01]  /*1050*/  @!P1 IMAD R35, R23, R3, R0 ;  /* 0x0000000317239224 */ /* 0x000fe200078e0200 */
[----:B------:R-:W-:Y:S02]  /*1060*/  ISETP.GE.U32.AND P4, PT, R33, UR4, PT ;  /* 0x0000000421007c0c */ /* 0x000fe4000bf86070 */
[----:B0-----:R-:W-:Y:S02]  /*1070*/  @!P1 MOV R6, R114 ;  /* 0x0000007200069202 */ /* 0x001fe40000000f00 */
[----:B------:R-:W-:Y:S01]  /*1080*/  @!P1 MOV R7, R117 ;  /* 0x0000007500079202 */ /* 0x000fe20000000f00 */
[----:B------:R-:W-:Y:S01]  /*1090*/  @!P2 IMAD R0, R39, R8, RZ ;  /* 0x000000082700a224 */ /* 0x000fe200078e02ff */
[----:B------:R-:W-:Y:S01]  /*10a0*/  MOV R21, RZ ;  /* 0x000000ff00157202 */ /* 0x000fe20000000f00 */
[----:B------:R-:W-:Y:S01]  /*10b0*/  @!P1 IMAD.WIDE.U32 R2, R23, R2, R6 ;  /* 0x0000000217029225 */ /* 0x000fe200078e0006 */
[----:B------:R-:W-:-:S02]  /*10c0*/  SHF.R.S32.HI R23, RZ, 0x1f, R33 ;  /* 0x0000001fff177819 */ /* 0x000fc40000011421 */
[----:B------:R-:W-:Y:S01]  /*10d0*/  @!P2 MOV R6, R114 ;  /* 0x000000720006a202 */ /* 0x000fe20000000f00 */
[----:B------:R-:W-:Y:S01]  /*10e0*/  @!P2 IMAD R37, R29, R9, R0 ;  /* 0x000000091d25a224 */ /* 0x000fe200078e0200 */
[----:B------:R-:W-:Y:S01]  /*10f0*/  @!P2 MOV R7, R117 ;  /* 0x000000750007a202 */ /* 0x000fe20000000f00 */
[----:B------:R0:W2:Y:S01]  /*1100*/  @!P3 LDG.E R21, desc[UR6][R16.64] ;  /* 0x000000061015b981 */ /* 0x0000a2000c1e1900 */
[----:B------:R-:W-:Y:S01]  /*1110*/  ISETP.GE.AND.EX P4, PT, R23, UR5, PT, P4 ;  /* 0x0000000517007c0c */ /* 0x000fe2000bf86340 */
[----:B------:R-:W-:Y:S01]  /*1120*/  @!P2 IMAD.WIDE.U32 R8, R29, R8, R6 ;  /* 0x000000081d08a225 */ /* 0x000fe200078e0006 */
[----:B------:R-:W-:Y:S02]  /*1130*/  @!P1 IADD3 R3, PT, PT, R3, R35, RZ ;  /* 0x0000002303039210 */ /* 0x000fe40007ffe0ff */
[----:B------:R-:W5:Y:S01]  /*1140*/  @!P5 LDC.64 R6, c[0x0][0x390] ;  /* 0x0000e400ff06db82 */ /* 0x000f620000000a00 */
[----:B-1----:R-:W-:Y:S02]  /*1150*/  @!P1 LEA R10, P3, R2, R10, 0x1 ;  /* 0x0000000a020a9211 */ /* 0x002fe400078608ff */
[----:B------:R-:W-:-:S02]  /*1160*/  IADD3 R29, PT, PT, R31, 0x120, RZ ;  /* 0x000001201f1d7810 */ /* 0x000fc40007ffe0ff */
[----:B------:R-:W-:Y:S02]  /*1170*/  @!P2 IADD3 R0, PT, PT, R9, R37, RZ ;  /* 0x000000250900a210 */ /* 0x000fe40007ffe0ff */
[----:B------:R-:W-:Y:S02]  /*1180*/  @!P2 LEA R12, P6, R8, R12, 0x1 ;  /* 0x0000000c080ca211 */ /* 0x000fe400078c08ff */
[----:B------:R-:W-:Y:S02]  /*1190*/  @!P1 LEA.HI.X R11, R2, R11, R3, 0x1, P3 ;  /* 0x0000000b020b9211 */ /* 0x000fe400018f0c03 */
[----:B------:R-:W-:Y:S02]  /*11a0*/  ISETP.GE.U32.AND P3, PT, R29, UR4, PT ;  /* 0x000000041d007c0c */ /* 0x000fe4000bf66070 */
[----:B0-----:R-:W-:Y:S01]  /*11b0*/  SHF.R.S32.HI R17, RZ, 0x1f, R29 ;  /* 0x0000001fff117819 */ /* 0x001fe2000001141d */
[----:B------:R-:W2:Y:S01]  /*11c0*/  @!P1 LDG.E R26, desc[UR6][R10.64] ;  /* 0x000000060a1a9981 */ /* 0x000ea2000c1e1900 */
[----:B------:R-:W-:-:S02]  /*11d0*/  @!P2 LEA.HI.X R13, R8, R13, R0, 0x1, P6 ;  /* 0x0000000d080da211 */ /* 0x000fc400030f0c00 */
[----:B------:R-:W0:Y:S01]  /*11e0*/  @!P4 LDC.64 R8, c[0x0][0x3e0] ;  /* 0x0000f800ff08cb82 */ /* 0x000e220000000a00 */
[----:B------:R-:W-:Y:S01]  /*11f0*/  ISETP.GE.AND.EX P3, PT, R17, UR5, PT, P3 ;  /* 0x0000000511007c0c */ /* 0x000fe2000bf66330 */
[----:B---3--:R-:W-:Y:S01]  /*1200*/  @!P5 IMAD R0, R15, R4, RZ ;  /* 0x000000040f00d224 */ /* 0x008fe200078e02ff */
[----:B------:R-:W-:Y:S02]  /*1210*/  MOV R49, RZ ;  /* 0x000000ff00317202 */ /* 0x000fe40000000f00 */
[----:B------:R-:W-:Y:S02]  /*1220*/  @!P5 MOV R2, R114 ;  /* 0x000000720002d202 */ /* 0x000fe40000000f00 */
[----:B------:R-:W-:Y:S01]  /*1230*/  @!P5 MOV R3, R117 ;  /* 0x000000750003d202 */ /* 0x000fe20000000f00 */
[----:B------:R-:W-:Y:S01]  /*1240*/  @!P5 IMAD R37, R19, R5, R0 ;  /* 0x000000051325d224 */ /* 0x000fe200078e0200 */
[----:B------:R-:W-:Y:S01]  /*1250*/  IADD3 R35, PT, PT, R31, 0x130, RZ ;  /* 0x000001301f237810 */ /* 0x000fe20007ffe0ff */
[----:B------:R1:W3:Y:S01]  /*1260*/  @!P2 LDG.E R49, desc[UR6][R12.64] ;  /* 0x000000060c31a981 */ /* 0x0002e2000c1e1900 */
[----:B------:R-:W1:Y:S01]  /*1270*/  @!P4 LDC.64 R14, c[0x0][0x390] ;  /* 0x0000e400ff0ecb82 */ /* 0x000e620000000a00 */
[----:B------:R-:W-:Y:S01]  /*1280*/  @!P5 IMAD.WIDE.U32 R4, R19, R4, R2 ;  /* 0x000000041304d225 */ /* 0x000fe200078e0002 */
[----:B------:R-:W-:-:S02]  /*1290*/  ISETP.GE.U32.AND P2, PT, R35, UR4, PT ;  /* 0x0000000423007c0c */ /* 0x000fc4000bf46070 */
[----:B------:R-:W-:Y:S02]  /*12a0*/  SHF.R.S32.HI R39, RZ, 0x1f, R35 ;  /* 0x0000001fff277819 */ /* 0x000fe40000011423 */
[----:B------:R-:W-:Y:S02]  /*12b0*/  IADD3 R19, PT, PT, R31, 0x140, RZ ;  /* 0x000001401f137810 */ /* 0x000fe40007ffe0ff */
[----:B------:R-:W1:Y:S01]  /*12c0*/  @!P3 LDC.64 R2, c[0x0][0x3e0] ;  /* 0x0000f800ff02bb82 */ /* 0x000e620000000a00 */
[----:B------:R-:W-:Y:S02]  /*12d0*/  @!P5 IADD3 R0, PT, PT, R5, R37, RZ ;  /* 0x000000250500d210 */ /* 0x000fe40007ffe0ff */
[----:B-----5:R-:W-:Y:S02]  /*12e0*/  @!P5 LEA R6, P6, R4, R6, 0x1 ;  /* 0x000000060406d211 */ /* 0x020fe400078c08ff */
[----:B------:R-:W-:Y:S02]  /*12f0*/  ISETP.GE.AND.EX P2, PT, R39, UR5, PT, P2 ;  /* 0x0000000527007c0c */ /* 0x000fe4000bf46320 */
[----:B------:R-:W-:-:S02]  /*1300*/  ISETP.GE.U32.AND P1, PT, R19, UR4, PT ;  /* 0x0000000413007c0c */ /* 0x000fc4000bf26070 */
[----:B------:R-:W-:Y:S02]  /*1310*/  SHF.R.S32.HI R41, RZ, 0x1f, R19 ;  /* 0x0000001fff297819 */ /* 0x000fe40000011413 */
[----:B------:R-:W-:Y:S02]  /*1320*/  MOV R51, RZ ;  /* 0x000000ff00337202 */ /* 0x000fe40000000f00 */
[----:B------:R-:W-:Y:S02]  /*1330*/  @!P5 LEA.HI.X R7, R4, R7, R0, 0x1, P6 ;  /* 0x000000070407d211 */ /* 0x000fe400030f0c00 */
[----:B------:R-:W-:Y:S01]  /*1340*/  ISETP.GE.AND.EX P1, PT, R41, UR5, PT, P1 ;  /* 0x0000000529007c0c */ /* 0x000fe2000bf26310 */
[----:B0-----:R-:W-:Y:S01]  /*1350*/  @!P4 IMAD R0, R23, R8, RZ ;  /* 0x000000081700c224 */ /* 0x001fe200078e02ff */
[----:B------:R-:W0:Y:S01]  /*1360*/  @!P3 LDC.64 R4, c[0x0][0x390] ;  /* 0x0000e400ff04bb82 */ /* 0x000e220000000a00 */
[----:B------:R5:W3:Y:S02]  /*1370*/  @!P5 LDG.E R51, desc[UR6][R6.64] ;  /* 0x000000060633d981 */ /* 0x000ae4000c1e1900 */
[----:B------:R-:W-:Y:S01]  /*1380*/  @!P4 IMAD R23, R33, R9, R0 ;  /* 0x000000092117c224 */ /* 0x000fe200078e0200 */
[----:B------:R-:W-:-:S04]  /*1390*/  IADD3 R37, PT, PT, R31, 0x150, RZ ;  /* 0x000001501f257810 */ /* 0x000fc80007ffe0ff */
[----:B-1----:R-:W1:Y:S01]  /*13a0*/  @!P2 LDC.64 R12, c[0x0][0x3e0] ;  /* 0x0000f800ff0cab82 */ /* 0x002e620000000a00 */
[----:B-----5:R-:W-:Y:S02]  /*13b0*/  @!P4 MOV R6, R114 ;  /* 0x000000720006c202 */ /* 0x020fe40000000f00 */
[----:B------:R-:W-:-:S05]  /*13c0*/  @!P4 MOV R7, R117 ;  /* 0x000000750007c202 */ /* 0x000fca0000000f00 */
[----:B------:R-:W5:Y:S01]  /*13d0*/  @!P1 LDC.64 R10, c[0x0][0x3e0] ;  /* 0x0000f800ff0a9b82 */ /* 0x000f620000000a00 */
[----:B------:R-:W-:Y:S01]  /*13e0*/  @!P4 IMAD.WIDE.U32 R8, R33, R8, R6 ;  /* 0x000000082108c225 */ /* 0x000fe200078e0006 */
[----:B------:R-:W-:Y:S02]  /*13f0*/  ISETP.GE.U32.AND P5, PT, R37, UR4, PT ;  /* 0x0000000425007c0c */ /* 0x000fe4000bfa6070 */
[----:B------:R-:W-:Y:S02]  /*1400*/  SHF.R.S32.HI R33, RZ, 0x1f, R37 ;  /* 0x0000001fff217819 */ /* 0x000fe40000011425 */
[----:B------:R-:W-:Y:S02]  /*1410*/  @!P4 IADD3 R0, PT, PT, R9, R23, RZ ;  /* 0x000000170900c210 */ /* 0x000fe40007ffe0ff */
[----:B------:R-:W-:Y:S01]  /*1420*/  @!P4 LEA R16, P6, R8, R14, 0x1 ;  /* 0x0000000e0810c211 */ /* 0x000fe200078c08ff */
[----:B------:R-:W-:Y:S01]  /*1430*/  @!P3 IMAD R6, R17, R2, RZ ;  /* 0x000000021106b224 */ /* 0x000fe200078e02ff */
[----:B------:R-:W-:-:S02]  /*1440*/  ISETP.GE.AND.EX P5, PT, R33, UR5, PT, P5 ;  /* 0x0000000521007c0c */ /* 0x000fc4000bfa6350 */
[----:B------:R-:W-:Y:S02]  /*1450*/  @!P4 LEA.HI.X R17, R8, R15, R0, 0x1, P6 ;  /* 0x0000000f0811c211 */ /* 0x000fe400030f0c00 */
[----:B------:R-:W5:Y:S01]  /*1460*/  @!P2 LDC.64 R8, c[0x0][0x390] ;  /* 0x0000e400ff08ab82 */ /* 0x000f620000000a00 */
[----:B------:R-:W-:Y:S02]  /*1470*/  ISETP.GE.U32.AND P6, PT, R110, UR4, PT ;  /* 0x000000046e007c0c */ /* 0x000fe4000bfc6070 */
[----:B------:R-:W-:Y:S02]  /*1480*/  @!P3 MOV R22, R114 ;  /* 0x000000720016b202 */ /* 0x000fe40000000f00 */
[----:B------:R-:W-:Y:S01]  /*1490*/  @!P3 MOV R23, R117 ;  /* 0x000000750017b202 */ /* 0x000fe20000000f00 */
[----:B------:R-:W-:Y:S01]  /*14a0*/  @!P3 IMAD R15, R29, R3, R6 ;  /* 0x000000031d0fb224 */ /* 0x000fe200078e0206 */
[----:B------:R-:W-:Y:S02]  /*14b0*/  MOV R53, RZ ;  /* 0x000000ff00357202 */ /* 0x000fe40000000f00 */
[----:B------:R-:W-:Y:S01]  /*14c0*/  ISETP.GE.AND.EX P6, PT, R103, UR5, PT, P6 ;  /* 0x0000000567007c0c */ /* 0x000fe2000bfc6360 */
[----:B------:R-:W-:Y:S01]  /*14d0*/  @!P3 IMAD.WIDE.U32 R22, R29, R2, R22 ;  /* 0x000000021d16b225 */ /* 0x000fe200078e0016 */
[----:B------:R-:W5:Y:S02]  /*14e0*/  @!P5 LDC.64 R6, c[0x0][0x3e0] ;  /* 0x0000f800ff06db82 */ /* 0x000f640000000a00 */
[----:B------:R0:W3:Y:S06]  /*14f0*/  @!P4 LDG.E R53, desc[UR6][R16.64] ;  /* 0x000000061035c981 */ /* 0x0000ec000c1e1900 */
[----:B------:R-:W5:Y:S01]  /*1500*/  @!P1 LDC.64 R2, c[0x0][0x390] ;  /* 0x0000e400ff029b82 */ /* 0x000f620000000a00 */
[----:B------:R-:W-:Y:S01]  /*1510*/  @!P3 IADD3 R0, PT, PT, R23, R15, RZ ;  /* 0x0000000f1700b210 */ /* 0x000fe20007ffe0ff */
[----:B-1----:R-:W-:Y:S01]  /*1520*/  @!P2 IMAD R32, R39, R12, RZ ;  /* 0x0000000c2720a224 */ /* 0x002fe200078e02ff */
[----:B0-----:R-:W-:-:S02]  /*1530*/  @!P3 LEA R14, P4, R22, R4, 0x1 ;  /* 0x00000004160eb211 */ /* 0x001fc400078808ff */
[----:B------:R-:W-:Y:S02]  /*1540*/  @!P2 MOV R16, R114 ;  /* 0x000000720010a202 */ /* 0x000fe40000000f00 */
[----:B------:R-:W-:Y:S01]  /*1550*/  @!P2 MOV R17, R117 ;  /* 0x000000750011a202 */ /* 0x000fe20000000f00 */
[----:B------:R-:W-:Y:S01]  /*1560*/  @!P2 IMAD R23, R35, R13, R32 ;  /* 0x0000000d2317a224 */ /* 0x000fe200078e0220 */
[----:B------:R-:W-:Y:S01]  /*1570*/  @!P3 LEA.HI.X R15, R22, R5, R0, 0x1, P4 ;  /* 0x00000005160fb211 */ /* 0x000fe200020f0c00 */
[----:B-----5:R-:W-:Y:S01]  /*1580*/  @!P1 IMAD R0, R41, R10, RZ ;  /* 0x0000000a29009224 */ /* 0x020fe200078e02ff */
[----:B------:R-:W0:Y:S01]  /*1590*/  @!P6 LDC.64 R4, c[0x0][0x3e0] ;  /* 0x0000f800ff04eb82 */ /* 0x000e220000000a00 */
[----:B------:R-:W-:Y:S01]  /*15a0*/  @!P2 IMAD.WIDE.U32 R16, R35, R12, R16 ;  /* 0x0000000c2310a225 */ /* 0x000fe200078e0010 */
[----:B------:R-:W-:Y:S02]  /*15b0*/  @!P1 MOV R12, R114 ;  /* 0x00000072000c9202 */ /* 0x000fe40000000f00 */
[----:B------:R-:W-:Y:S01]  /*15c0*/  @!P1 MOV R13, R117 ;  /* 0x00000075000d9202 */ /* 0x000fe20000000f00 */
[----:B------:R-:W-:Y:S01]  /*15d0*/  @!P1 IMAD R29, R19, R11, R0 ;  /* 0x0000000b131d9224 */ /* 0x000fe200078e0200 */
[----:B------:R-:W-:-:S02]  /*15e0*/  MOV R54, RZ ;  /* 0x000000ff00367202 */ /* 0x000fc40000000f00 */
[----:B------:R-:W-:Y:S01]  /*15f0*/  @!P2 IADD3 R0, PT, PT, R17, R23, RZ ;  /* 0x000000171100a210 */ /* 0x000fe20007ffe0ff */
[----:B------:R-:W-:Y:S01]  /*1600*/  @!P1 IMAD.WIDE.U32 R12, R19, R10, R12 ;  /* 0x0000000a130c9225 */ /* 0x000fe200078e000c */
[C---:B------:R-:W-:Y:S01]  /*1610*/  @!P2 LEA R22, P4, R16.reuse, R8, 0x1 ;  /* 0x000000081016a211 */ /* 0x040fe200078808ff */
[----:B------:R-:W1:Y:S01]  /*1620*/  @!P5 LDC.64 R10, c[0x0][0x390] ;  /* 0x0000e400ff0adb82 */ /* 0x000e620000000a00 */
[----:B------:R5:W3:Y:S02]  /*1630*/  @!P3 LDG.E R54, desc[UR6][R14.64] ;  /* 0x000000060e36b981 */ /* 0x000ae4000c1e1900 */
[----:B------:R-:W-:Y:S02]  /*1640*/  @!P2 LEA.HI.X R23, R16, R9, R0, 0x1, P4 ;  /* 0x000000091017a211 */ /* 0x000fe400020f0c00 */
[----:B------:R-:W-:-:S03]  /*1650*/  @!P1 IADD3 R0, PT, PT, R13, R29, RZ ;  /* 0x0000001d0d009210 */ /* 0x000fc60007ffe0ff */
[----:B------:R-:W1:Y:S01]  /*1660*/  @!P6 LDC.64 R8, c[0x0][0x390] ;  /* 0x0000e400ff08eb82 */ /* 0x000e620000000a00 */
[C---:B------:R-:W-:Y:S01]  /*1670*/  @!P1 LEA R2, P3, R12.reuse, R2, 0x1 ;  /* 0x000000020c029211 */ /* 0x040fe200078608ff */
[----:B------:R-:W-:Y:S01]  /*1680*/  @!P5 IMAD R16, R33, R6, RZ ;  /* 0x000000062110d224 */ /* 0x000fe200078e02ff */
[----:B------:R-:W-:Y:S02]  /*1690*/  @!P5 MOV R13, R117 ;  /* 0x00000075000dd202 */ /* 0x000fe40000000f00 */
[----:B------:R-:W-:Y:S02]  /*16a0*/  @!P1 LEA.HI.X R3, R12, R3, R0, 0x1, P3 ;  /* 0x000000030c039211 */ /* 0x000fe400018f0c00 */
[----:B------:R-:W-:Y:S02]  /*16b0*/  @!P5 MOV R12, R114 ;  /* 0x00000072000cd202 */ /* 0x000fe40000000f00 */
[----:B------:R-:W-:Y:S01]  /*16c0*/  IADD3 R19, PT, PT, R31, 0x180, RZ ;  /* 0x000001801f137810 */ /* 0x000fe20007ffe0ff */
[C---:B------:R-:W-:Y:S01]  /*16d0*/  @!P5 IMAD R17, R37.reuse, R7, R16 ;  /* 0x000000072511d224 */ /* 0x040fe200078e0210 */
[----:B------:R-:W-:Y:S01]  /*16e0*/  MOV R57, RZ ;  /* 0x000000ff00397202 */ /* 0x000fe20000000f00 */
[----:B------:R-:W-:Y:S01]  /*16f0*/  @!P5 IMAD.WIDE.U32 R12, R37, R6, R12 ;  /* 0x00000006250cd225 */ /* 0x000fe200078e000c */
[----:B------:R-:W-:-:S02]  /*1700*/  @!P6 MOV R6, R114 ;  /* 0x000000720006e202 */ /* 0x000fc40000000f00 */
[----:B------:R-:W-:Y:S01]  /*1710*/  @!P6 MOV R7, R117 ;  /* 0x000000750007e202 */ /* 0x000fe20000000f00 */
[-C--:B0-----:R-:W-:Y:S01]  /*1720*/  @!P6 IMAD R0, R103, R4.reuse, RZ ;  /* 0x000000046700e224 */ /* 0x081fe200078e02ff */
[----:B------:R-:W-:Y:S01]  /*1730*/  ISETP.GE.U32.AND P3, PT, R19, UR4, PT ;  /* 0x0000000413007c0c */ /* 0x000fe2000bf66070 */
[----:B------:R-:W3:Y:S01]  /*1740*/  @!P2 LDG.E R57, desc[UR6][R22.64] ;  /* 0x000000061639a981 */ /* 0x000ee2000c1e1900 */
[----:B------:R-:W-:Y:S01]  /*1750*/  SHF.R.S32.HI R33, RZ, 0x1f, R19 ;  /* 0x0000001fff217819 */ /* 0x000fe20000011413 */
[----:B-----5:R-:W-:Y:S01]  /*1760*/  @!P6 IMAD R15, R110, R5, R0 ;  /* 0x000000056e0fe224 */ /* 0x020fe200078e0200 */
[----:B------:R-:W-:Y:S01]  /*1770*/  ISETP.GE.U32.AND P2, PT, R108, UR4, PT ;  /* 0x000000046c007c0c */ /* 0x000fe2000bf46070 */
[----:B------:R-:W-:Y:S01]  /*1780*/  @!P6 IMAD.WIDE.U32 R4, R110, R4, R6 ;  /* 0x000000046e04e225 */ /* 0x000fe200078e0006 */
[----:B------:R-:W-:Y:S02]  /*1790*/  ISETP.GE.AND.EX P3, PT, R33, UR5, PT, P3 ;  /* 0x0000000521007c0c */ /* 0x000fe4000bf66330 */
[----:B------:R-:W-:-:S02]  /*17a0*/  @!P5 IADD3 R0, PT, PT, R13, R17, RZ ;  /* 0x000000110d00d210 */ /* 0x000fc40007ffe0ff */
[C---:B-1----:R-:W-:Y:S02]  /*17b0*/  @!P5 LEA R6, P4, R12.reuse, R10, 0x1 ;  /* 0x0000000a0c06d211 */ /* 0x042fe400078808ff */
[----:B------:R-:W-:Y:S02]  /*17c0*/  ISETP.GE.AND.EX P2, PT, R101, UR5, PT, P2 ;  /* 0x0000000565007c0c */ /* 0x000fe4000bf46320 */
[----:B------:R-:W-:Y:S02]  /*17d0*/  @!P5 LEA.HI.X R7, R12, R11, R0, 0x1, P4 ;  /* 0x0000000b0c07d211 */ /* 0x000fe400020f0c00 */
[----:B------:R-:W-:Y:S02]  /*17e0*/  @!P6 IADD3 R0, PT, PT, R5, R15, RZ ;  /* 0x0000000f0500e210 */ /* 0x000fe40007ffe0ff */
[C---:B------:R-:W-:Y:S01]  /*17f0*/  @!P6 LEA R16, P4, R4.reuse, R8, 0x1 ;  /* 0x000000080410e211 */ /* 0x040fe200078808ff */
[----:B------:R-:W0:Y:S03]  /*1800*/  @!P3 LDC.64 R14, c[0x0][0x3e0] ;  /* 0x0000f800ff0ebb82 */ /* 0x000e260000000a00 */
[----:B------:R-:W-:-:S02]  /*1810*/  @!P6 LEA.HI.X R17, R4, R9, R0, 0x1, P4 ;  /* 0x000000090411e211 */ /* 0x000fc400020f0c00 */
[----:B------:R-:W-:-:S03]  /*1820*/  ISETP.GE.U32.AND P4, PT, R106, UR4, PT ;  /* 0x000000046a007c0c */ /* 0x000fc6000bf86070 */
[----:B------:R-:W1:Y:S01]  /*1830*/  @!P2 LDC.64 R12, c[0x0][0x3e0] ;  /* 0x0000f800ff0cab82 */ /* 0x000e620000000a00 */
[----:B------:R-:W-:-:S07]  /*1840*/  ISETP.GE.AND.EX P4, PT, R99, UR5, PT, P4 ;  /* 0x0000000563007c0c */ /* 0x000fce000bf86340 */
[----:B------:R-:W5:Y:S01]  /*1850*/  @!P3 LDC.64 R8, c[0x0][0x390] ;  /* 0x0000e400ff08bb82 */ /* 0x000f620000000a00 */
[----:B------:R-:W-:Y:S02]  /*1860*/  MOV R29, RZ ;  /* 0x000000ff001d7202 */ /* 0x000fe40000000f00 */
[----:B------:R-:W-:-:S04]  /*1870*/  MOV R60, RZ ;  /* 0x000000ff003c7202 */ /* 0x000fc80000000f00 */
[----:B------:R4:W2:Y:S01]  /*1880*/  @!P6 LDG.E R29, desc[UR6][R16.64] ;  /* 0x00000006101de981 */ /* 0x0008a2000c1e1900 */
[----:B------:R-:W5:Y:S08]  /*1890*/  @!P4 LDC.64 R4, c[0x0][0x3e0] ;  /* 0x0000f800ff04cb82 */ /* 0x000f700000000a00 */
[----:B------:R-:W5:Y:S01]  /*18a0*/  @!P2 LDC.64 R10, c[0x0][0x390] ;  /* 0x0000e400ff0aab82 */ /* 0x000f620000000a00 */
[----:B----4-:R-:W-:Y:S01]  /*18b0*/  @!P3 MOV R16, R114 ;  /* 0x000000720010b202 */ /* 0x010fe20000000f00 */
[-C--:B0-----:R-:W-:Y:S01]  /*18c0*/  @!P3 IMAD R22, R33, R14.reuse, RZ ;  /* 0x0000000e2116b224 */ /* 0x081fe200078e02ff */
[----:B------:R-:W-:Y:S01]  /*18d0*/  @!P3 MOV R17, R117 ;  /* 0x000000750011b202 */ /* 0x000fe20000000f00 */
[----:B------:R0:W4:Y:S01]  /*18e0*/  @!P5 LDG.E R60, desc[UR6][R6.64] ;  /* 0x00000006063cd981 */ /* 0x000122000c1e1900 */
[----:B------:R-:W-:Y:S01]  /*18f0*/  MOV R59, RZ ;  /* 0x000000ff003b7202 */ /* 0x000fe20000000f00 */
[C---:B------:R-:W-:Y:S01]  /*1900*/  @!P3 IMAD R23, R19.reuse, R15, R22 ;  /* 0x0000000f1317b224 */ /* 0x040fe200078e0216 */
[----:B------:R-:W-:Y:S01]  /*1910*/  ISETP.GE.U32.AND P6, PT, R104, UR4, PT ;  /* 0x0000000468007c0c */ /* 0x000fe2000bfc6070 */
[----:B------:R-:W-:Y:S01]  /*1920*/  @!P3 IMAD.WIDE.U32 R16, R19, R14, R16 ;  /* 0x0000000e1310b225 */ /* 0x000fe200078e0010 */
[----:B------:R-:W-:-:S02]  /*1930*/  @!P2 MOV R14, R114 ;  /* 0x00000072000ea202 */ /* 0x000fc40000000f00 */
[----:B------:R-:W-:Y:S01]  /*1940*/  @!P2 MOV R15, R117 ;  /* 0x00000075000fa202 */ /* 0x000fe20000000f00 */
[-C--:B-1----:R-:W-:Y:S01]  /*1950*/  @!P2 IMAD R0, R101, R12.reuse, RZ ;  /* 0x0000000c6500a224 */ /* 0x082fe200078e02ff */
[----:B0-----:R-:W0:Y:S01]  /*1960*/  @!P4 LDC.64 R6, c[0x0][0x390] ;  /* 0x0000e400ff06cb82 */ /* 0x001e220000000a00 */
[----:B------:R-:W-:Y:S01]  /*1970*/  ISETP.GE.AND.EX P6, PT, R97, UR5, PT, P6 ;  /* 0x0000000561007c0c */ /* 0x000fe2000bfc6360 */
[----:B------:R5:W4:Y:S01]  /*1980*/  @!P1 LDG.E R59, desc[UR6][R2.64] ;  /* 0x00000006023b9981 */ /* 0x000b22000c1e1900 */
[C---:B------:R-:W-:Y:S01]  /*1990*/  @!P2 IMAD R13, R108.reuse, R13, R0 ;  /* 0x0000000d6c0da224 */ /* 0x040fe200078e0200 */
[----:B------:R-:W-:Y:S01]  /*19a0*/  @!P3 IADD3 R0, PT, PT, R17, R23, RZ ;  /* 0x000000171100b210 */ /* 0x000fe20007ffe0ff */
[----:B------:R-:W-:Y:S01]  /*19b0*/  @!P2 IMAD.WIDE.U32 R14, R108, R12, R14 ;  /* 0x0000000c6c0ea225 */ /* 0x000fe200078e000e */
[----:B------:R-:W-:Y:S02]  /*19c0*/  IADD3 R33, PT, PT, R31, 0x1a0, RZ ;  /* 0x000001a01f217810 */ /* 0x000fe40007ffe0ff */
[----:B-----5:R-:W-:Y:S01]  /*19d0*/  @!P3 LEA R2, P1, R16, R8, 0x1 ;  /* 0x000000081002b211 */ /* 0x020fe200078208ff */
[----:B------:R-:W-:-:S03]  /*19e0*/  @!P4 IMAD R8, R99, R4, RZ ;  /* 0x000000046308c224 */ /* 0x000fc600078e02ff */
[----:B------:R-:W-:Y:S02]  /*19f0*/  @!P3 LEA.HI.X R3, R16, R9, R0, 0x1, P1 ;  /* 0x000000091003b211 */ /* 0x000fe400008f0c00 */
[----:B------:R-:W-:Y:S02]  /*1a00*/  @!P2 IADD3 R0, PT, PT, R15, R13, RZ ;  /* 0x0000000d0f00a210 */ /* 0x000fe40007ffe0ff */
[----:B------:R-:W-:Y:S02]  /*1a10*/  @!P2 LEA R12, P1, R14, R10, 0x1 ;  /* 0x0000000a0e0ca211 */ /* 0x000fe400078208ff */
[----:B------:R-:W-:Y:S02]  /*1a20*/  ISETP.GE.U32.AND P5, PT, R33, UR4, PT ;  /* 0x0000000421007c0c */ /* 0x000fe4000bfa6070 */
[----:B------:R-:W-:Y:S01]  /*1a30*/  SHF.R.S32.HI R23, RZ, 0x1f, R33 ;  /* 0x0000001fff177819 */ /* 0x000fe20000011421 */
[----:B------:R-:W-:Y:S01]  /*1a40*/  @!P4 IMAD R15, R106, R5, R8 ;  /* 0x000000056a0fc224 */ /* 0x000fe200078e0208 */
[----:B------:R-:W-:Y:S01]  /*1a50*/  @!P2 LEA.HI.X R13, R14, R11, R0, 0x1, P1 ;  /* 0x0000000b0e0da211 */ /* 0x000fe200008f0c00 */
[----:B------:R-:W1:Y:S01]  /*1a60*/  @!P6 LDC.64 R8, c[0x0][0x3e0] ;  /* 0x0000f800ff08eb82 */ /* 0x000e620000000a00 */
[----:B------:R-:W-:-:S02]  /*1a70*/  @!P4 MOV R10, R114 ;  /* 0x00000072000ac202 */ /* 0x000fc40000000f00 */
[----:B------:R-:W-:Y:S02]  /*1a80*/  @!P4 MOV R11, R117 ;  /* 0x00000075000bc202 */ /* 0x000fe40000000f00 */
[----:B------:R-:W-:Y:S01]  /*1a90*/  ISETP.GE.AND.EX P5, PT, R23, UR5, PT, P5 ;  /* 0x0000000517007c0c */ /* 0x000fe2000bfa6350 */
[----:B------:R-:W-:-:S03]  /*1aa0*/  @!P4 IMAD.WIDE.U32 R4, R106, R4, R10 ;  /* 0x000000046a04c225 */ /* 0x000fc600078e000a */
[----:B------:R-:W5:Y:S02]  /*1ab0*/  @!P6 LDC.64 R10, c[0x0][0x390] ;  /* 0x0000e400ff0aeb82 */ /* 0x000f640000000a00 */
[----:B------:R-:W-:Y:S02]  /*1ac0*/  @!P4 IADD3 R0, PT, PT, R5, R15, RZ ;  /* 0x0000000f0500c210 */ /* 0x000fe40007ffe0ff */
[C---:B0-----:R-:W-:Y:S02]  /*1ad0*/  @!P4 LEA R14, P1, R4.reuse, R6, 0x1 ;  /* 0x00000006040ec211 */ /* 0x041fe400078208ff */
[----:B------:R-:W-:Y:S02]  /*1ae0*/  IADD3 R35, PT, PT, R31, 0x1c0, RZ ;  /* 0x000001c01f237810 */ /* 0x000fe40007ffe0ff */
[----:B------:R-:W-:Y:S02]  /*1af0*/  @!P4 LEA.HI.X R15, R4, R7, R0, 0x1, P1 ;  /* 0x00000007040fc211 */ /* 0x000fe400008f0c00 */
[----:B------:R-:W0:Y:S01]  /*1b00*/  @!P5 LDC.64 R6, c[0x0][0x3e0] ;  /* 0x0000f800ff06db82 */ /* 0x000e220000000a00 */
[----:B------:R-:W-:-:S02]  /*1b10*/  ISETP.GE.U32.AND P1, PT, R35, UR4, PT ;  /* 0x0000000423007c0c */ /* 0x000fc4000bf26070 */
[----:B------:R-:W-:Y:S02]  /*1b20*/  SHF.R.S32.HI R37, RZ, 0x1f, R35 ;  /* 0x0000001fff257819 */ /* 0x000fe40000011423 */
[----:B------:R-:W-:Y:S02]  /*1b30*/  MOV R22, RZ ;  /* 0x000000ff00167202 */ /* 0x000fe40000000f00 */
[----:B------:R-:W-:Y:S01]  /*1b40*/  ISETP.GE.AND.EX P1, PT, R37, UR5, PT, P1 ;  /* 0x0000000525007c0c */ /* 0x000fe2000bf26310 */
[----:B-1----:R-:W-:Y:S01]  /*1b50*/  @!P6 IMAD R0, R97, R8, RZ ;  /* 0x000000086100e224 */ /* 0x002fe200078e02ff */
[----:B------:R-:W-:Y:S02]  /*1b60*/  @!P6 MOV R16, R114 ;  /* 0x000000720010e202 */ /* 0x000fe40000000f00 */
[----:B------:R-:W-:Y:S01]  /*1b70*/  @!P6 MOV R17, R117 ;  /* 0x000000750011e202 */ /* 0x000fe20000000f00 */
[----:B------:R1:W3:Y:S01]  /*1b80*/  @!P2 LDG.E R22, desc[UR6][R12.64] ;  /* 0x000000060c16a981 */ /* 0x0002e2000c1e1900 */
[----:B------:R-:W-:Y:S01]  /*1b90*/  MOV R19, RZ ;  /* 0x000000ff00137202 */ /* 0x000fe20000000f00 */
[----:B------:R-:W-:-:S05]  /*1ba0*/  @!P6 IMAD.WIDE.U32 R16, R104, R8, R16 ;  /* 0x000000086810e225 */ /* 0x000fca00078e0010 */
[----:B------:R0:W4:Y:S01]  /*1bb0*/  @!P4 LDG.E R19, desc[UR6][R14.64] ;  /* 0x000000060e13c981 */ /* 0x000122000c1e1900 */
[----:B------:R-:W0:Y:S01]  /*1bc0*/  @!P1 LDC.64 R4, c[0x0][0x3e0] ;  /* 0x0000f800ff049b82 */ /* 0x000e220000000a00 */
[----:B-1----:R-:W-:Y:S01]  /*1bd0*/  @!P6 IMAD R13, R104, R9, R0 ;  /* 0x00000009680de224 */ /* 0x002fe200078e0200 */
[----:B-----5:R-:W-:-:S04]  /*1be0*/  @!P6 LEA R12, P4, R16, R10, 0x1 ;  /* 0x0000000a100ce211 */ /* 0x020fc800078808ff */
[----:B------:R-:W-:Y:S02]  /*1bf0*/  @!P6 IADD3 R0, PT, PT, R17, R13, RZ ;  /* 0x0000000d1100e210 */ /* 0x000fe40007ffe0ff */
[----:B------:R-:W1:Y:S02]  /*1c00*/  @!P5 LDC.64 R8, c[0x0][0x390] ;  /* 0x0000e400ff08db82 */ /* 0x000e640000000a00 */
[----:B------:R-:W-:Y:S01]  /*1c10*/  @!P6 LEA.HI.X R13, R16, R11, R0, 0x1, P4 ;  /* 0x0000000b100de211 */ /* 0x000fe200020f0c00 */
[----:B0-----:R-:W-:Y:S01]  /*1c20*/  @!P5 IMAD R0, R23, R6, RZ ;  /* 0x000000061700d224 */ /* 0x001fe200078e02ff */
[----:B------:R-:W-:Y:S02]  /*1c30*/  MOV R23, RZ ;  /* 0x000000ff00177202 */ /* 0x000fe40000000f00 */
[----:B------:R-:W-:Y:S02]  /*1c40*/  ISETP.GE.U32.AND P4, PT, R102, UR4, PT ;  /* 0x0000000466007c0c */ /* 0x000fe4000bf86070 */
[----:B------:R-:W0:Y:S02]  /*1c50*/  @!P1 LDC.64 R10, c[0x0][0x390] ;  /* 0x0000e400ff0a9b82 */ /* 0x000e240000000a00 */
[----:B------:R5:W4:Y:S01]  /*1c60*/  @!P6 LDG.E R23, desc[UR6][R12.64] ;  /* 0x000000060c17e981 */ /* 0x000b22000c1e1900 */
[----:B------:R-:W-:Y:S01]  /*1c70*/  ISETP.GE.AND.EX P4, PT, R95, UR5, PT, P4 ;  /* 0x000000055f007c0c */ /* 0x000fe2000bf86340 */
[----:B------:R-:W-:Y:S01]  /*1c80*/  @!P5 IMAD R15, R33, R7, R0 ;  /* 0x00000007210fd224 */ /* 0x000fe200078e0200 */
[----:B------:R-:W-:-:S06]  /*1c90*/  MOV R66, RZ ;  /* 0x000000ff00427202 */ /* 0x000fcc0000000f00 */
[----:B------:R5:W4:Y:S02]  /*1ca0*/  @!P3 LDG.E R66, desc[UR6][R2.64] ;  /* 0x000000060242b981 */ /* 0x000b24000c1e1900 */
[----:B-----5:R-:W-:Y:S02]  /*1cb0*/  @!P5 MOV R12, R114 ;  /* 0x00000072000cd202 */ /* 0x020fe40000000f00 */
[----:B------:R-:W-:-:S03]  /*1cc0*/  @!P5 MOV R13, R117 ;  /* 0x00000075000dd202 */ /* 0x000fc60000000f00 */
[----:B------:R-:W-:Y:S01]  /*1cd0*/  @!P5 IMAD.WIDE.U32 R6, R33, R6, R12 ;  /* 0x000000062106d225 */ /* 0x000fe200078e000c */
[----:B------:R-:W-:Y:S02]  /*1ce0*/  @!P1 MOV R2, R114 ;  /* 0x0000007200029202 */ /* 0x000fe40000000f00 */
[----:B------:R-:W5:Y:S01]  /*1cf0*/  @!P4 LDC.64 R12, c[0x0][0x3e0] ;  /* 0x0000f800ff0ccb82 */ /* 0x000f620000000a00 */
[----:B------:R-:W-:Y:S02]  /*1d00*/  @!P1 MOV R3, R117 ;  /* 0x0000007500039202 */ /* 0x000fe40000000f00 */
[C---:B-1----:R-:W-:Y:S01]  /*1d10*/  @!P5 LEA R14, P3, R6.reuse, R8, 0x1 ;  /* 0x00000008060ed211 */ /* 0x042fe200078608ff */
[-C--:B------:R-:W-:Y:S01]  /*1d20*/  @!P1 IMAD R8, R37, R4.reuse, RZ ;  /* 0x0000000425089224 */ /* 0x080fe200078e02ff */
[----:B------:R-:W-:Y:S02]  /*1d30*/  @!P5 IADD3 R0, PT, PT, R7, R15, RZ ;  /* 0x0000000f0700d210 */ /* 0x000fe40007ffe0ff */
[----:B------:R-:W-:Y:S01]  /*1d40*/  MOV R71, RZ ;  /* 0x000000ff00477202 */ /* 0x000fe20000000f00 */
[C---:B------:R-:W-:Y:S01]  /*1d50*/  @!P1 IMAD R7, R35.reuse, R5, R8 ;  /* 0x0000000523079224 */ /* 0x040fe200078e0208 */
[----:B------:R-:W-:Y:S01]  /*1d60*/  @!P5 LEA.HI.X R15, R6, R9, R0, 0x1, P3 ;  /* 0x00000009060fd211 */ /* 0x000fe200018f0c00 */
[----:B------:R-:W-:Y:S01]  /*1d70*/  @!P1 IMAD.WIDE.U32 R4, R35, R4, R2 ;  /* 0x0000000423049225 */ /* 0x000fe200078e0002 */
[----:B------:R-:W-:Y:S01]  /*1d80*/  ISETP.GE.U32.AND P3, PT, R100, UR4, PT ;  /* 0x0000000464007c0c */ /* 0x000fe2000bf66070 */
[----:B------:R-:W1:Y:S02]  /*1d90*/  @!P4 LDC.64 R8, c[0x0][0x390] ;  /* 0x0000e400ff08cb82 */ /* 0x000e640000000a00 */
[----:B------:R1:W4:Y:S01]  /*1da0*/  @!P5 LDG.E R71, desc[UR6][R14.64] ;  /* 0x000000060e47d981 */ /* 0x000322000c1e1900 */
[----:B------:R-:W-:-:S02]  /*1db0*/  @!P1 IADD3 R0, PT, PT, R5, R7, RZ ;  /* 0x0000000705009210 */ /* 0x000fc40007ffe0ff */
[C---:B0-----:R-:W-:Y:S02]  /*1dc0*/  @!P1 LEA R10, P5, R4.reuse, R10, 0x1 ;  /* 0x0000000a040a9211 */ /* 0x041fe400078a08ff */
[----:B------:R-:W-:Y:S02]  /*1dd0*/  ISETP.GE.AND.EX P3, PT, R93, UR5, PT, P3 ;  /* 0x000000055d007c0c */ /* 0x000fe4000bf66330 */
[----:B------:R-:W-:Y:S02]  /*1de0*/  @!P1 LEA.HI.X R11, R4, R11, R0, 0x1, P5 ;  /* 0x0000000b040b9211 */ /* 0x000fe400028f0c00 */
[----:B------:R-:W-:-:S04]  /*1df0*/  ISETP.GE.U32.AND P5, PT, R98, UR4, PT ;  /* 0x0000000462007c0c */ /* 0x000fc8000bfa6070 */
[----:B------:R-:W-:Y:S01]  /*1e00*/  ISETP.GE.AND.EX P5, PT, R91, UR5, PT, P5 ;  /* 0x000000055b007c0c */ /* 0x000fe2000bfa6350 */
[----:B-----5:R-:W-:Y:S01]  /*1e10*/  @!P4 IMAD R0, R95, R12, RZ ;  /* 0x0000000c5f00c224 */ /* 0x020fe200078e02ff */
[----:B------:R-:W-:Y:S02]  /*1e20*/  @!P4 MOV R2, R114 ;  /* 0x000000720002c202 */ /* 0x000fe40000000f00 */
[----:B------:R-:W-:Y:S01]  /*1e30*/  @!P4 MOV R3, R117 ;  /* 0x000000750003c202 */ /* 0x000fe20000000f00 */
[----:B------:R-:W0:Y:S01]  /*1e40*/  @!P3 LDC.64 R6, c[0x0][0x3e0] ;  /* 0x0000f800ff06bb82 */ /* 0x000e220000000a00 */
[C---:B------:R-:W-:Y:S02]  /*1e50*/  @!P4 IMAD R17, R102.reuse, R13, R0 ;  /* 0x0000000d6611c224 */ /* 0x040fe400078e0200 */
[----:B------:R-:W-:-:S05]  /*1e60*/  @!P4 IMAD.WIDE.U32 R12, R102, R12, R2 ;  /* 0x0000000c660cc225 */ /* 0x000fca00078e0002 */
[----:B------:R-:W5:Y:S01]  /*1e70*/  @!P5 LDC.64 R2, c[0x0][0x3e0] ;  /* 0x0000f800ff02db82 */ /* 0x000f620000000a00 */
[----:B------:R-:W-:Y:S02]  /*1e80*/  MOV R74, RZ ;  /* 0x000000ff004a7202 */ /* 0x000fe40000000f00 */
[----:B------:R-:W-:-:S05]  /*1e90*/  @!P4 IADD3 R0, PT, PT, R13, R17, RZ ;  /* 0x000000110d00c210 */ /* 0x000fca0007ffe0ff */
[----:B------:R-:W5:Y:S01]  /*1ea0*/  @!P3 LDC.64 R4, c[0x0][0x390] ;  /* 0x0000e400ff04bb82 */ /* 0x000f620000000a00 */
[----:B------:R0:W4:Y:S01]  /*1eb0*/  @!P1 LDG.E R74, desc[UR6][R10.64] ;  /* 0x000000060a4a9981 */ /* 0x000122000c1e1900 */
[----:B-1----:R-:W-:Y:S02]  /*1ec0*/  @!P4 LEA R8, P6, R12, R8, 0x1 ;  /* 0x000000080c08c211 */ /* 0x002fe400078c08ff */
[----:B------:R-:W-:Y:S02]  /*1ed0*/  ISETP.GE.U32.AND P1, PT, R96, UR4, PT ;  /* 0x0000000460007c0c */ /* 0x000fe4000bf26070 */
[----:B------:R-:W-:Y:S02]  /*1ee0*/  MOV R62, RZ ;  /* 0x000000ff003e7202 */ /* 0x000fe40000000f00 */
[----:B------:R-:W-:Y:S01]  /*1ef0*/  @!P4 LEA.HI.X R9, R12, R9, R0, 0x1, P6 ;  /* 0x000000090c09c211 */ /* 0x000fe200030f0c00 */
[----:B0-----:R-:W-:Y:S01]  /*1f00*/  @!P3 IMAD R13, R93, R6, RZ ;  /* 0x000000065d0db224 */ /* 0x001fe200078e02ff */
[----:B------:R-:W-:Y:S01]  /*1f10*/  ISETP.GE.AND.EX P1, PT, R89, UR5, PT, P1 ;  /* 0x0000000559007c0c */ /* 0x000fe2000bf26310 */
[----:B------:R-:W0:Y:S01]  /*1f20*/  @!P5 LDC.64 R14, c[0x0][0x390] ;  /* 0x0000e400ff0edb82 */ /* 0x000e220000000a00 */
[----:B------:R-:W-:-:S02]  /*1f30*/  @!P3 MOV R10, R114 ;  /* 0x00000072000ab202 */ /* 0x000fc40000000f00 */
[----:B------:R-:W-:Y:S02]  /*1f40*/  @!P3 MOV R11, R117 ;  /* 0x00000075000bb202 */ /* 0x000fe40000000f00 */
[----:B------:R-:W-:Y:S01]  /*1f50*/  IADD3 R33, PT, PT, R31, 0x1d0, RZ ;  /* 0x000001d01f217810 */ /* 0x000fe20007ffe0ff */
[C---:B------:R-:W-:Y:S01]  /*1f60*/  @!P3 IMAD R7, R100.reuse, R7, R13 ;  /* 0x000000076407b224 */ /* 0x040fe200078e020d */
[----:B------:R1:W4:Y:S01]  /*1f70*/  @!P4 LDG.E R62, desc[UR6][R8.64] ;  /* 0x00000006083ec981 */ /* 0x000322000c1e1900 */
[----:B------:R-:W-:Y:S01]  /*1f80*/  @!P3 IMAD.WIDE.U32 R10, R100, R6, R10 ;  /* 0x00000006640ab225 */ /* 0x000fe200078e000a */
[----:B------:R-:W-:Y:S02]  /*1f90*/  ISETP.GE.U32.AND P4, PT, R33, UR4, PT ;  /* 0x0000000421007c0c */ /* 0x000fe4000bf86070 */
[----:B------:R-:W-:Y:S01]  /*1fa0*/  SHF.R.S32.HI R35, RZ, 0x1f, R33 ;  /* 0x0000001fff237819 */ /* 0x000fe20000011421 */
[----:B-----5:R-:W-:Y:S01]  /*1fb0*/  @!P5 IMAD R6, R91, R2, RZ ;  /* 0x000000025b06d224 */ /* 0x020fe200078e02ff */
[----:B------:R-:W-:Y:S01]  /*1fc0*/  @!P3 IADD3 R0, PT, PT, R11, R7, RZ ;  /* 0x000000070b00b210 */ /* 0x000fe20007ffe0ff */
[----:B------:R-:W5:Y:S01]  /*1fd0*/  @!P1 LDC.64 R16, c[0x0][0x3e0] ;  /* 0x0000f800ff109b82 */ /* 0x000f620000000a00 */
[----:B------:R-:W-:Y:S01]  /*1fe0*/  ISETP.GE.AND.EX P4, PT, R35, UR5, PT, P4 ;  /* 0x0000000523007c0c */ /* 0x000fe2000bf86340 */
[----:B------:R-:W-:Y:S01]  /*1ff0*/  @!P5 IMAD R11, R98, R3, R6 ;  /* 0x00000003620bd224 */ /* 0x000fe200078e0206 */
[----:B------:R-:W-:-:S02]  /*2000*/  @!P5 MOV R6, R114 ;  /* 0x000000720006d202 */ /* 0x000fc40000000f00 */
[----:B------:R-:W-:Y:S02]  /*2010*/  @!P5 MOV R7, R117 ;  /* 0x000000750007d202 */ /* 0x000fe40000000f00 */
[----:B------:R-:W-:Y:S01]  /*2020*/  @!P3 LEA R4, P6, R10, R4, 0x1 ;  /* 0x000000040a04b211 */ /* 0x000fe200078c08ff */
[----:B------:R-:W2:Y:S01]  /*2030*/  @!P1 LDC.64 R12, c[0x0][0x390] ;  /* 0x0000e400ff0c9b82 */ /* 0x000ea20000000a00 */
[----:B------:R-:W-:Y:S01]  /*2040*/  @!P5 IMAD.WIDE.U32 R2, R98, R2, R6 ;  /* 0x000000026202d225 */ /* 0x000fe200078e0006 */
[----:B------:R-:W-:Y:S02]  /*2050*/  MOV R64, RZ ;  /* 0x000000ff00407202 */ /* 0x000fe40000000f00 */
[----:B------:R-:W-:Y:S02]  /*2060*/  @!P3 LEA.HI.X R5, R10, R5, R0, 0x1, P6 ;  /* 0x000000050a05b211 */ /* 0x000fe400030f0c00 */
[----:B------:R-:W-:Y:S02]  /*2070*/  IADD3 R31, PT, PT, R31, 0x1e0, RZ ;  /* 0x000001e01f1f7810 */ /* 0x000fe40007ffe0ff */
[----:B------:R-:W2:Y:S01]  /*2080*/  @!P4 LDC.64 R6, c[0x0][0x390] ;  /* 0x0000e400ff06cb82 */ /* 0x000ea20000000a00 */
[----:B------:R-:W-:Y:S01]  /*2090*/  @!P5 IADD3 R0, PT, PT, R3, R11, RZ ;  /* 0x0000000b0300d210 */ /* 0x000fe20007ffe0ff */
[----:B------:R2:W4:Y:S01]  /*20a0*/  @!P3 LDG.E R64, desc[UR6][R4.64] ;  /* 0x000000060440b981 */ /* 0x000522000c1e1900 */
[----:B------:R-:W-:-:S02]  /*20b0*/  ISETP.GE.U32.AND P6, PT, R31, UR4, PT ;  /* 0x000000041f007c0c */ /* 0x000fc4000bfc6070 */
[----:B------:R-:W-:-:S03]  /*20c0*/  SHF.R.S32.HI R37, RZ, 0x1f, R31 ;  /* 0x0000001fff257819 */ /* 0x000fc6000001141f */
[----:B------:R-:W2:Y:S01]  /*20d0*/  @!P4 LDC.64 R10, c[0x0][0x3e0] ;  /* 0x0000f800ff0acb82 */ /* 0x000ea20000000a00 */
[C---:B0-----:R-:W-:Y:S02]  /*20e0*/  @!P5 LEA R14, P3, R2.reuse, R14, 0x1 ;  /* 0x0000000e020ed211 */ /* 0x041fe400078608ff */
[----:B------:R-:W-:Y:S02]  /*20f0*/  ISETP.GE.AND.EX P6, PT, R37, UR5, PT, P6 ;  /* 0x0000000525007c0c */ /* 0x000fe4000bfc6360 */
[----:B------:R-:W-:Y:S02]  /*2100*/  @!P5 LEA.HI.X R15, R2, R15, R0, 0x1, P3 ;  /* 0x0000000f020fd211 */ /* 0x000fe400018f0c00 */
[----:B------:R-:W-:Y:S01]  /*2110*/  ISETP.GE.U32.AND P3, PT, R94, UR4, PT ;  /* 0x000000045e007c0c */ /* 0x000fe2000bf66070 */
[----:B-----5:R-:W-:Y:S01]  /*2120*/  @!P1 IMAD R0, R89, R16, RZ ;  /* 0x0000001059009224 */ /* 0x020fe200078e02ff */
[----:B------:R-:W-:Y:S02]  /*2130*/  @!P1 MOV R2, R114 ;  /* 0x0000007200029202 */ /* 0x000fe40000000f00 */
[----:B------:R-:W-:-:S02]  /*2140*/  ISETP.GE.AND.EX P3, PT, R87, UR5, PT, P3 ;  /* 0x0000000557007c0c */ /* 0x000fc4000bf66330 */
[----:B------:R-:W-:Y:S01]  /*2150*/  @!P1 MOV R3, R117 ;  /* 0x0000007500039202 */ /* 0x000fe20000000f00 */
[C---:B------:R-:W-:Y:S01]  /*2160*/  @!P1 IMAD R39, R96.reuse, R17, R0 ;  /* 0x0000001160279224 */ /* 0x040fe200078e0200 */
[----:B------:R-:W-:Y:S01]  /*2170*/  MOV R68, RZ ;  /* 0x000000ff00447202 */ /* 0x000fe20000000f00 */
[----:B-1----:R-:W0:Y:S01]  /*2180*/  @!P6 LDC.64 R8, c[0x0][0x3e0] ;  /* 0x0000f800ff08eb82 */ /* 0x002e220000000a00 */
[----:B------:R-:W-:-:S04]  /*2190*/  @!P1 IMAD.WIDE.U32 R16, R96, R16, R2 ;  /* 0x0000001060109225 */ /* 0x000fc800078e0002 */
[----:B------:R0:W5:Y:S01]  /*21a0*/  @!P5 LDG.E R68, desc[UR6][R14.64] ;  /* 0x000000060e44d981 */ /* 0x000162000c1e1900 */
[----:B------:R-:W-:Y:S01]  /*21b0*/  @!P1 IADD3 R0, PT, PT, R17, R39, RZ ;  /* 0x0000002711009210 */ /* 0x000fe20007ffe0ff */
[----:B--2---:R-:W-:Y:S01]  /*21c0*/  @!P4 IMAD R2, R35, R10, RZ ;  /* 0x0000000a2302c224 */ /* 0x004fe200078e02ff */
[C---:B------:R-:W-:Y:S01]  /*21d0*/  @!P1 LEA R12, P5, R16.reuse, R12, 0x1 ;  /* 0x0000000c100c9211 */ /* 0x040fe200078a08ff */
[----:B------:R-:W1:Y:S01]  /*21e0*/  @!P3 LDC.64 R4, c[0x0][0x3e0] ;  /* 0x0000f800ff04bb82 */ /* 0x000e620000000a00 */
[----:B------:R-:W-:Y:S01]  /*21f0*/  @!P4 MOV R17, R117 ;  /* 0x000000750011c202 */ /* 0x000fe20000000f00 */
[----:B------:R-:W-:Y:S01]  /*2200*/  @!P4 IMAD R35, R33, R11, R2 ;  /* 0x0000000b2123c224 */ /* 0x000fe200078e0202 */
[----:B------:R-:W-:Y:S02]  /*2210*/  @!P1 LEA.HI.X R13, R16, R13, R0, 0x1, P5 ;  /* 0x0000000d100d9211 */ /* 0x000fe400028f0c00 */
[----:B------:R-:W-:-:S03]  /*2220*/  @!P4 MOV R16, R114 ;  /* 0x000000720010c202 */ /* 0x000fc60000000f00 */
[----:B------:R-:W2:Y:S02]  /*2230*/  @!P6 LDC.64 R2, c[0x0][0x390] ;  /* 0x0000e400ff02eb82 */ /* 0x000ea40000000a00 */
[----:B------:R-:W-:Y:S01]  /*2240*/  @!P4 IMAD.WIDE.U32 R16, R33, R10, R16 ;  /* 0x0000000a2110c225 */ /* 0x000fe200078e0010 */
[----:B------:R-:W-:-:S05]  /*2250*/  MOV R73, RZ ;  /* 0x000000ff00497202 */ /* 0x000fca0000000f00 */
[----:B------:R-:W3:Y:S01]  /*2260*/  @!P3 LDC.64 R10, c[0x0][0x390] ;  /* 0x0000e400ff0abb82 */ /* 0x000ee20000000a00 */
[----:B------:R0:W5:Y:S02]  /*2270*/  @!P1 LDG.E R73, desc[UR6][R12.64] ;  /* 0x000000060c499981 */ /* 0x000164000c1e1900 */
[----:B0-----:R-:W-:Y:S01]  /*2280*/  @!P6 IMAD R14, R37, R8, RZ ;  /* 0x00000008250ee224 */ /* 0x001fe200078e02ff */
[----:B------:R-:W-:Y:S02]  /*2290*/  @!P4 IADD3 R0, PT, PT, R17, R35, RZ ;  /* 0x000000231100c210 */ /* 0x000fe40007ffe0ff */
[----:B------:R-:W-:Y:S01]  /*22a0*/  @!P4 LEA R6, P1, R16, R6, 0x1 ;  /* 0x000000061006c211 */ /* 0x000fe200078208ff */
[----:B------:R-:W-:Y:S01]  /*22b0*/  @!P6 IMAD R15, R31, R9, R14 ;  /* 0x000000091f0fe224 */ /* 0x000fe200078e020e */
[----:B------:R-:W-:Y:S02]  /*22c0*/  @!P6 MOV R12, R114 ;  /* 0x00000072000ce202 */ /* 0x000fe40000000f00 */
[----:B------:R-:W-:-:S02]  /*22d0*/  @!P6 MOV R13, R117 ;  /* 0x00000075000de202 */ /* 0x000fc40000000f00 */
[----:B------:R-:W-:Y:S01]  /*22e0*/  @!P4 LEA.HI.X R7, R16, R7, R0, 0x1, P1 ;  /* 0x000000071007c211 */ /* 0x000fe200008f0c00 */
[----:B-1----:R-:W-:Y:S02]  /*22f0*/  @!P3 IMAD R0, R87, R4, RZ ;  /* 0x000000045700b224 */ /* 0x002fe400078e02ff */
[----:B------:R-:W-:Y:S01]  /*2300*/  @!P6 IMAD.WIDE.U32 R8, R31, R8, R12 ;  /* 0x000000081f08e225 */ /* 0x000fe200078e000c */
[----:B------:R-:W-:Y:S02]  /*2310*/  @!P3 MOV R12, R114 ;  /* 0x00000072000cb202 */ /* 0x000fe40000000f00 */
[----:B------:R-:W-:Y:S01]  /*2320*/  @!P3 MOV R13, R117 ;  /* 0x00000075000db202 */ /* 0x000fe20000000f00 */
[C---:B------:R-:W-:Y:S01]  /*2330*/  @!P3 IMAD R17, R94.reuse, R5, R0 ;  /* 0x000000055e11b224 */ /* 0x040fe200078e0200 */
[----:B------:R-:W-:Y:S02]  /*2340*/  MOV R77, RZ ;  /* 0x000000ff004d7202 */ /* 0x000fe40000000f00 */
[----:B------:R-:W-:Y:S01]  /*2350*/  @!P6 IADD3 R0, PT, PT, R9, R15, RZ ;  /* 0x0000000f0900e210 */ /* 0x000fe20007ffe0ff */
[----:B------:R-:W-:Y:S01]  /*2360*/  @!P3 IMAD.WIDE.U32 R4, R94, R4, R12 ;  /* 0x000000045e04b225 */ /* 0x000fe200078e000c */
[----:B--2---:R-:W-:-:S02]  /*2370*/  @!P6 LEA R2, P1, R8, R2, 0x1 ;  /* 0x000000020802e211 */ /* 0x004fc400078208ff */
[----:B------:R-:W-:Y:S01]  /*2380*/  MOV R79, RZ ;  /* 0x000000ff004f7202 */ /* 0x000fe20000000f00 */
[----:B------:R0:W2:Y:S01]  /*2390*/  @!P4 LDG.E R77, desc[UR6][R6.64] ;  /* 0x00000006064dc981 */ /* 0x0000a2000c1e1900 */
[----:B------:R-:W-:Y:S02]  /*23a0*/  @!P6 LEA.HI.X R3, R8, R3, R0, 0x1, P1 ;  /* 0x000000030803e211 */ /* 0x000fe400008f0c00 */
[----:B------:R-:W-:Y:S02]  /*23b0*/  @!P3 IADD3 R0, PT, PT, R5, R17, RZ ;  /* 0x000000110500b210 */ /* 0x000fe40007ffe0ff */
[C---:B---3--:R-:W-:Y:S01]  /*23c0*/  @!P3 LEA R10, P1, R4.reuse, R10, 0x1 ;  /* 0x0000000a040ab211 */ /* 0x048fe200078208ff */
[----:B------:R1:W3:Y:S01]  /*23d0*/  @!P6 LDG.E R79, desc[UR6][R2.64] ;  /* 0x00000006024fe981 */ /* 0x0002e2000c1e1900 */
[----:B------:R-:W-:Y:S02]  /*23e0*/  MOV R81, RZ ;  /* 0x000000ff00517202 */ /* 0x000fe40000000f00 */
[----:B------:R-:W-:-:S05]  /*23f0*/  @!P3 LEA.HI.X R11, R4, R11, R0, 0x1, P1 ;  /* 0x0000000b040bb211 */ /* 0x000fca00008f0c00 */
[----:B------:R1:W3:Y:S01]  /*2400*/  @!P3 LDG.E R81, desc[UR6][R10.64] ;  /* 0x000000060a51b981 */ /* 0x0002e2000c1e1900 */
[C---:B------:R-:W-:Y:S02]  /*2410*/  PRMT R82, R85.reuse, 0x7632, R82 ;  /* 0x0000763255527816 */ /* 0x040fe40000000052 */
[----:B------:R-:W-:Y:S02]  /*2420*/  SHF.L.U32 R85, R85, 0x10, RZ ;  /* 0x0000001055557819 */ /* 0x000fe400000006ff */
[----:B------:R-:W-:Y:S02]  /*2430*/  SHF.L.U32 R82, R82, 0x10, RZ ;  /* 0x0000001052527819 */ /* 0x000fe400000006ff */
[----:B------:R-:W-:-:S03]  /*2440*/  PRMT R0, R83, 0x7632, R0 ;  /* 0x0000763253007816 */ /* 0x000fc60000000000 */
[----:B0-----:R-:W-:Y:S01]  /*2450*/  FMUL.FTZ R6, R82, R82 ;  /* 0x0000005252067220 */ /* 0x001fe20000410000 */
[----:B------:R-:W-:Y:S01]  /*2460*/  SHF.L.U32 R0, R0, 0x10, RZ ;  /* 0x0000001000007819 */ /* 0x000fe200000006ff */
[----:B-1----:R-:W-:Y:S01]  /*2470*/  FADD.FTZ R3, R85, R82 ;  /* 0x0000005255037221 */ /* 0x002fe20000010000 */
[----:B------:R-:W-:Y:S02]  /*2480*/  SHF.L.U32 R83, R83, 0x10, RZ ;  /* 0x0000001053537819 */ /* 0x000fe400000006ff */
[----:B------:R-:W-:Y:S01]  /*2490*/  PRMT R4, R30, 0x7632, R4 ;  /* 0x000076321e047816 */ /* 0x000fe20000000004 */
[----:B------:R-:W-:Y:S01]  /*24a0*/  FFMA.FTZ R7, R85, R85, R6 ;  /* 0x0000005555077223 */ /* 0x000fe20000010006 */
[----:B------:R-:W-:Y:S01]  /*24b0*/  FADD.FTZ R6, RZ, R3 ;  /* 0x00000003ff067221 */ /* 0x000fe20000010000 */
[----:B------:R-:W-:Y:S01]  /*24c0*/  FMUL.FTZ R8, R0, R0 ;  /* 0x0000000000087220 */ /* 0x000fe20000410000 */
[----:B------:R-:W-:Y:S01]  /*24d0*/  SHF.L.U32 R3, R4, 0x10, RZ ;  /* 0x0000001004037819 */ /* 0x000fe200000006ff */
[----:B------:R-:W-:Y:S01]  /*24e0*/  FADD.FTZ R9, R83, R0 ;  /* 0x0000000053097221 */ /* 0x000fe20000010000 */
[----:B------:R-:W-:Y:S01]  /*24f0*/  PRMT R5, R29, 0x7632, R5 ;  /* 0x000076321d057816 */ /* 0x000fe20000000005 */
[----:B------:R-:W-:Y:S01]  /*2500*/  FFMA.FTZ R8, R83, R83, R8 ;  /* 0x0000005353087223 */ /* 0x000fe20000010008 */
[----:B------:R-:W-:Y:S01]  /*2510*/  SHF.L.U32 R2, R30, 0x10, RZ ;  /* 0x000000101e027819 */ /* 0x000fe200000006ff */
[----:B------:R-:W-:Y:S01]  /*2520*/  FADD.FTZ R7, RZ, R7 ;  /* 0x00000007ff077221 */ /* 0x000fe20000010000 */
[----:B------:R-:W-:Y:S01]  /*2530*/  FADD.FTZ R9, R6, R9 ;  /* 0x0000000906097221 */ /* 0x000fe20000010000 */
[----:B------:R-:W-:Y:S01]  /*2540*/  SHF.L.U32 R4, R5, 0x10, RZ ;  /* 0x0000001005047819 */ /* 0x000fe200000006ff */
[----:B------:R-:W-:Y:S01]  /*2550*/  FMUL.FTZ R11, R3, R3 ;  /* 0x00000003030b7220 */ /* 0x000fe20000410000 */
[----:B------:R-:W-:Y:S01]  /*2560*/  PRMT R6, R28, 0x7632, R6 ;  /* 0x000076321c067816 */ /* 0x000fe20000000006 */
[----:B------:R-:W-:Y:S01]  /*2570*/  FADD.FTZ R7, R7, R8 ;  /* 0x0000000807077221 */ /* 0x000fe20000010000 */
        /* <DEDUP_REMOVED lines=14> */
[C---:B------:R-:W-:Y:S01]  /*2660*/  FFMA.FTZ R11, R7.reuse, R7, R14 ;  /* 0x00000007070b7223 */ /* 0x040fe2000001000e */
[----:B------:R-:W-:-:S02]  /*2670*/  FADD.FTZ R12, R7, R6 ;  /* 0x00000006070c7221 */ /* 0x000fc40000010000 */
[----:B------:R-:W-:Y:S01]  /*2680*/  SHF.L.U32 R8, R8, 0x10, RZ ;  /* 0x0000001008087819 */ /* 0x000fe200000006ff */
[--C-:B------:R-:W-:Y:S01]  /*2690*/  FADD.FTZ R14, R10, R11.reuse ;  /* 0x0000000b0a0e7221 */ /* 0x100fe20000010000 */
[----:B------:R-:W-:Y:S01]  /*26a0*/  PRMT R11, R24, 0x7632, R11 ;  /* 0x00007632180b7816 */ /* 0x000fe2000000000b */
[----:B------:R-:W-:Y:S01]  /*26b0*/  FADD.FTZ R13, R9, R12 ;  /* 0x0000000c090d7221 */ /* 0x000fe20000010000 */
[----:B------:R-:W-:Y:S01]  /*26c0*/  SHF.L.U32 R9, R27, 0x10, RZ ;  /* 0x000000101b097819 */ /* 0x000fe200000006ff */
[----:B------:R-:W-:Y:S01]  /*26d0*/  FMUL.FTZ R28, R8, R8 ;  /* 0x00000008081c7220 */ /* 0x000fe20000410000 */
[----:B------:R-:W-:Y:S02]  /*26e0*/  SHF.L.U32 R11, R11, 0x10, RZ ;  /* 0x000000100b0b7819 */ /* 0x000fe400000006ff */
[----:B------:R-:W-:Y:S01]  /*26f0*/  SHF.L.U32 R10, R24, 0x10, RZ ;  /* 0x00000010180a7819 */ /* 0x000fe200000006ff */
[C---:B------:R-:W-:Y:S01]  /*2700*/  FADD.FTZ R16, R9.reuse, R8 ;  /* 0x0000000809107221 */ /* 0x040fe20000010000 */
[----:B------:R-:W-:Y:S01]  /*2710*/  FFMA.FTZ R15, R9, R9, R28 ;  /* 0x00000009090f7223 */ /* 0x000fe2000001001c */
[----:B------:R-:W-:-:S02]  /*2720*/  FMUL.FTZ R27, R11, R11 ;  /* 0x0000000b0b1b7220 */ /* 0x000fc40000410000 */
[----:B------:R-:W-:Y:S01]  /*2730*/  FADD.FTZ R16, R13, R16 ;  /* 0x000000100d107221 */ /* 0x000fe20000010000 */
[----:B------:R-:W-:Y:S01]  /*2740*/  FADD.FTZ R15, R14, R15 ;  /* 0x0000000f0e0f7221 */ /* 0x000fe20000010000 */
[----:B------:R-:W-:Y:S01]  /*2750*/  PRMT R14, R20, 0x7632, R14 ;  /* 0x00007632140e7816 */ /* 0x000fe2000000000e */
[----:B------:R-:W-:Y:S01]  /*2760*/  FADD.FTZ R17, R10, R11 ;  /* 0x0000000b0a117221 */ /* 0x000fe20000010000 */
[C---:B------:R-:W-:Y:S02]  /*2770*/  PRMT R12, R22.reuse, 0x7632, R12 ;  /* 0x00007632160c7816 */ /* 0x040fe4000000000c */
[----:B------:R-:W-:Y:S01]  /*2780*/  SHF.L.U32 R13, R22, 0x10, RZ ;  /* 0x00000010160d7819 */ /* 0x000fe200000006ff */
[----:B------:R-:W-:Y:S01]  /*2790*/  FFMA.FTZ R22, R10, R10, R27 ;  /* 0x0000000a0a167223 */ /* 0x000fe2000001001b */
[----:B------:R-:W-:Y:S01]  /*27a0*/  SHF.L.U32 R12, R12, 0x10, RZ ;  /* 0x000000100c0c7819 */ /* 0x000fe200000006ff */
[----:B------:R-:W-:Y:S01]  /*27b0*/  FADD.FTZ R16, R16, R17 ;  /* 0x0000001110107221 */ /* 0x000fe20000010000 */
[----:B------:R-:W-:Y:S01]  /*27c0*/  SHF.L.U32 R14, R14, 0x10, RZ ;  /* 0x000000100e0e7819 */ /* 0x000fe200000006ff */
[----:B------:R-:W-:Y:S01]  /*27d0*/  FADD.FTZ R22, R15, R22 ;  /* 0x000000160f167221 */ /* 0x000fe20000010000 */
[----:B------:R-:W-:Y:S01]  /*27e0*/  SHF.L.U32 R15, R20, 0x10, RZ ;  /* 0x00000010140f7819 */ /* 0x000fe200000006ff */
[----:B------:R-:W-:Y:S01]  /*27f0*/  FMUL.FTZ R24, R12, R12 ;  /* 0x0000000c0c187220 */ /* 0x000fe20000410000 */
[----:B------:R-:W-:-:S03]  /*2800*/  FADD.FTZ R17, R13, R12 ;  /* 0x0000000c0d117221 */ /* 0x000fc60000010000 */
[----:B------:R-:W-:Y:S01]  /*2810*/  FFMA.FTZ R27, R13, R13, R24 ;  /* 0x0000000d0d1b7223 */ /* 0x000fe20000010018 */
[----:B------:R-:W-:Y:S01]  /*2820*/  FMUL.FTZ R24, R14, R14 ;  /* 0x0000000e0e187220 */ /* 0x000fe20000410000 */
[----:B------:R-:W-:Y:S01]  /*2830*/  FADD.FTZ R17, R16, R17 ;  /* 0x0000001110117221 */ /* 0x000fe20000010000 */
[----:B------:R-:W-:Y:S01]  /*2840*/  FADD.FTZ R20, R15, R14 ;  /* 0x0000000e0f147221 */ /* 0x000fe20000010000 */
[----:B----4-:R-:W-:Y:S01]  /*2850*/  PRMT R16, R19, 0x7632, R16 ;  /* 0x0000763213107816 */ /* 0x010fe20000000010 */
[----:B------:R-:W-:Y:S01]  /*2860*/  FADD.FTZ R22, R22, R27 ;  /* 0x0000001b16167221 */ /* 0x000fe20000010000 */
[----:B------:R-:W-:Y:S01]  /*2870*/  FFMA.FTZ R27, R15, R15, R24 ;  /* 0x0000000f0f1b7223 */ /* 0x000fe20000010018 */
[----:B------:R-:W-:Y:S01]  /*2880*/  FADD.FTZ R24, R17, R20 ;  /* 0x0000001411187221 */ /* 0x000fe20000010000 */
[----:B------:R-:W-:Y:S02]  /*2890*/  SHF.L.U32 R16, R16, 0x10, RZ ;  /* 0x0000001010107819 */ /* 0x000fe400000006ff */
[----:B------:R-:W-:-:S02]  /*28a0*/  SHF.L.U32 R17, R19, 0x10, RZ ;  /* 0x0000001013117819 */ /* 0x000fc400000006ff */
[----:B------:R-:W-:Y:S01]  /*28b0*/  PRMT R19, R18, 0x7632, R19 ;  /* 0x0000763212137816 */ /* 0x000fe20000000013 */
[----:B------:R-:W-:Y:S01]  /*28c0*/  FADD.FTZ R22, R22, R27 ;  /* 0x0000001b16167221 */ /* 0x000fe20000010000 */
[----:B------:R-:W-:Y:S01]  /*28d0*/  SHF.L.U32 R18, R18, 0x10, RZ ;  /* 0x0000001012127819 */ /* 0x000fe200000006ff */
[----:B------:R-:W-:Y:S01]  /*28e0*/  FADD.FTZ R27, R17, R16 ;  /* 0x00000010111b7221 */ /* 0x000fe20000010000 */
[----:B------:R-:W-:Y:S01]  /*28f0*/  SHF.L.U32 R19, R19, 0x10, RZ ;  /* 0x0000001013137819 */ /* 0x000fe200000006ff */
[----:B------:R-:W-:Y:S01]  /*2900*/  FMUL.FTZ R28, R16, R16 ;  /* 0x00000010101c7220 */ /* 0x000fe20000410000 */
[C---:B------:R-:W-:Y:S01]  /*2910*/  PRMT R20, R21.reuse, 0x7632, R20 ;  /* 0x0000763215147816 */ /* 0x040fe20000000014 */
[----:B------:R-:W-:Y:S01]  /*2920*/  FADD.FTZ R24, R24, R27 ;  /* 0x0000001b18187221 */ /* 0x000fe20000010000 */
[----:B------:R-:W-:Y:S01]  /*2930*/  SHF.L.U32 R21, R21, 0x10, RZ ;  /* 0x0000001015157819 */ /* 0x000fe200000006ff */
[----:B------:R-:W-:Y:S01]  /*2940*/  FFMA.FTZ R29, R17, R17, R28 ;  /* 0x00000011111d7223 */ /* 0x000fe2000001001c */
[----:B------:R-:W-:Y:S01]  /*2950*/  SHF.L.U32 R20, R20, 0x10, RZ ;  /* 0x0000001014147819 */ /* 0x000fe200000006ff */
[----:B------:R-:W-:Y:S01]  /*2960*/  FADD.FTZ R27, R18, R19 ;  /* 0x00000013121b7221 */ /* 0x000fe20000010000 */
[----:B------:R-:W-:Y:S01]  /*2970*/  FMUL.FTZ R31, R19, R19 ;  /* 0x00000013131f7220 */ /* 0x000fe20000410000 */
[----:B------:R-:W-:Y:S01]  /*2980*/  FADD.FTZ R29, R22, R29 ;  /* 0x0000001d161d7221 */ /* 0x000fe20000010000 */
[----:B------:R-:W-:Y:S01]  /*2990*/  PRMT R22, R23, 0x7632, R22 ;  /* 0x0000763217167816 */ /* 0x000fe20000000016 */
[----:B------:R-:W-:Y:S01]  /*29a0*/  FADD.FTZ R24, R24, R27 ;  /* 0x0000001b18187221 */ /* 0x000fe20000010000 */
[----:B------:R-:W-:Y:S01]  /*29b0*/  FADD.FTZ R27, R21, R20 ;  /* 0x00000014151b7221 */ /* 0x000fe20000010000 */
[----:B------:R-:W-:Y:S01]  /*29c0*/  FFMA.FTZ R28, R18, R18, R31 ;  /* 0x00000012121c7223 */ /* 0x000fe2000001001f */
[----:B------:R-:W-:Y:S01]  /*29d0*/  FMUL.FTZ R30, R20, R20 ;  /* 0x00000014141e7220 */ /* 0x000fe20000410000 */
[----:B------:R-:W-:Y:S01]  /*29e0*/  SHF.L.U32 R22, R22, 0x10, RZ ;  /* 0x0000001016167819 */ /* 0x000fe200000006ff */
[----:B------:R-:W-:Y:S01]  /*29f0*/  FADD.FTZ R27, R24, R27 ;  /* 0x0000001b181b7221 */ /* 0x000fe20000010000 */
[----:B------:R-:W-:-:S02]  /*2a00*/  SHF.L.U32 R23, R23, 0x10, RZ ;  /* 0x0000001017177819 */ /* 0x000fc400000006ff */
[----:B------:R-:W-:Y:S01]  /*2a10*/  PRMT R24, R25, 0x7632, R24 ;  /* 0x0000763219187816 */ /* 0x000fe20000000018 */
[----:B------:R-:W-:Y:S01]  /*2a20*/  FADD.FTZ R28, R29, R28 ;  /* 0x0000001c1d1c7221 */ /* 0x000fe20000010000 */
[----:B------:R-:W-:Y:S01]  /*2a30*/  FFMA.FTZ R29, R21, R21, R30 ;  /* 0x00000015151d7223 */ /* 0x000fe2000001001e */
[----:B------:R-:W-:Y:S01]  /*2a40*/  FMUL.FTZ R32, R22, R22 ;  /* 0x0000001616207220 */ /* 0x000fe20000410000 */
[C---:B------:R-:W-:Y:S01]  /*2a50*/  FADD.FTZ R30, R23.reuse, R22 ;  /* 0x00000016171e7221 */ /* 0x040fe20000010000 */
[----:B------:R-:W-:Y:S01]  /*2a60*/  SHF.L.U32 R24, R24, 0x10, RZ ;  /* 0x0000001018187819 */ /* 0x000fe200000006ff */
[----:B------:R-:W-:Y:S01]  /*2a70*/  FADD.FTZ R28, R28, R29 ;  /* 0x0000001d1c1c7221 */ /* 0x000fe20000010000 */
[----:B------:R-:W-:Y:S01]  /*2a80*/  FFMA.FTZ R29, R23, R23, R32 ;  /* 0x00000017171d7223 */ /* 0x000fe20000010020 */
[----:B------:R-:W-:Y:S01]  /*2a90*/  FADD.FTZ R30, R27, R30 ;  /* 0x0000001e1b1e7221 */ /* 0x000fe20000010000 */
[----:B------:R-:W-:Y:S01]  /*2aa0*/  SHF.L.U32 R25, R25, 0x10, RZ ;  /* 0x0000001019197819 */ /* 0x000fe200000006ff */
[----:B------:R-:W-:Y:S01]  /*2ab0*/  FMUL.FTZ R32, R24, R24 ;  /* 0x0000001818207220 */ /* 0x000fe20000410000 */
[----:B------:R-:W-:Y:S01]  /*2ac0*/  PRMT R27, R26, 0x7632, R27 ;  /* 0x000076321a1b7816 */ /* 0x000fe2000000001b */
[----:B------:R-:W-:Y:S01]  /*2ad0*/  FADD.FTZ R28, R28, R29 ;  /* 0x0000001d1c1c7221 */ /* 0x000fe20000010000 */
[----:B------:R-:W-:Y:S01]  /*2ae0*/  PRMT R48, R49, 0x7632, R48 ;  /* 0x0000763231307816 */ /* 0x000fe20000000030 */
[----:B------:R-:W-:Y:S01]  /*2af0*/  FFMA.FTZ R31, R25, R25, R32 ;  /* 0x00000019191f7223 */ /* 0x000fe20000010020 */
[----:B------:R-:W-:-:S02]  /*2b00*/  SHF.L.U32 R27, R27, 0x10, RZ ;  /* 0x000000101b1b7819 */ /* 0x000fc400000006ff */
[----:B------:R-:W-:Y:S01]  /*2b10*/  SHF.L.U32 R26, R26, 0x10, RZ ;  /* 0x000000101a1a7819 */ /* 0x000fe200000006ff */
[----:B------:R-:W-:Y:S01]  /*2b20*/  FADD.FTZ R28, R28, R31 ;  /* 0x0000001f1c1c7221 */ /* 0x000fe20000010000 */
[----:B------:R-:W-:Y:S01]  /*2b30*/  SHF.L.U32 R48, R48, 0x10, RZ ;  /* 0x0000001030307819 */ /* 0x000fe200000006ff */
[----:B------:R-:W-:Y:S01]  /*2b40*/  FMUL.FTZ R31, R27, R27 ;  /* 0x0000001b1b1f7220 */ /* 0x000fe20000410000 */
[----:B------:R-:W-:Y:S02]  /*2b50*/  PRMT R50, R51, 0x7632, R50 ;  /* 0x0000763233327816 */ /* 0x000fe40000000032 */
[----:B------:R-:W-:Y:S01]  /*2b60*/  SHF.L.U32 R49, R49, 0x10, RZ ;  /* 0x0000001031317819 */ /* 0x000fe200000006ff */
[----:B------:R-:W-:Y:S01]  /*2b70*/  FFMA.FTZ R31, R26, R26, R31 ;  /* 0x0000001a1a1f7223 */ /* 0x000fe2000001001f */
[----:B------:R-:W-:Y:S01]  /*2b80*/  FMUL.FTZ R32, R48, R48 ;  /* 0x0000003030207220 */ /* 0x000fe20000410000 */
[----:B------:R-:W-:Y:S02]  /*2b90*/  SHF.L.U32 R50, R50, 0x10, RZ ;  /* 0x0000001032327819 */ /* 0x000fe400000006ff */
[----:B------:R-:W-:Y:S01]  /*2ba0*/  PRMT R52, R53, 0x7632, R52 ;  /* 0x0000763235347816 */ /* 0x000fe20000000034 */
[----:B------:R-:W-:Y:S01]  /*2bb0*/  FADD.FTZ R28, R28, R31 ;  /* 0x0000001f1c1c7221 */ /* 0x000fe20000010000 */
[----:B------:R-:W-:Y:S01]  /*2bc0*/  FADD.FTZ R29, R25, R24 ;  /* 0x00000018191d7221 */ /* 0x000fe20000010000 */
[----:B------:R-:W-:Y:S01]  /*2bd0*/  FFMA.FTZ R31, R49, R49, R32 ;  /* 0x00000031311f7223 */ /* 0x000fe20000010020 */
[----:B------:R-:W-:Y:S01]  /*2be0*/  SHF.L.U32 R51, R51, 0x10, RZ ;  /* 0x0000001033337819 */ /* 0x000fe200000006ff */
[----:B------:R-:W-:Y:S01]  /*2bf0*/  FMUL.FTZ R32, R50, R50 ;  /* 0x0000003232207220 */ /* 0x000fe20000410000 */
[----:B------:R-:W-:Y:S01]  /*2c00*/  SHF.L.U32 R52, R52, 0x10, RZ ;  /* 0x0000001034347819 */ /* 0x000fe200000006ff */
[----:B------:R-:W-:Y:S01]  /*2c10*/  FADD.FTZ R29, R30, R29 ;  /* 0x0000001d1e1d7221 */ /* 0x000fe20000010000 */
[----:B------:R-:W-:Y:S01]  /*2c20*/  FADD.FTZ R28, R28, R31 ;  /* 0x0000001f1c1c7221 */ /* 0x000fe20000010000 */
        /* <DEDUP_REMOVED lines=8> */
[----:B------:R-:W-:Y:S01]  /*2cb0*/  FFMA.FTZ R31, R53, R53, R32 ;  /* 0x00000035351f7223 */ /* 0x000fe20000010020 */
[----:B------:R-:W-:-:S02]  /*2cc0*/  SHF.L.U32 R55, R55, 0x10, RZ ;  /* 0x0000001037377819 */ /* 0x000fc400000006ff */
[----:B------:R-:W-:Y:S01]  /*2cd0*/  PRMT R56, R57, 0x7632, R56 ;  /* 0x0000763239387816 */ /* 0x000fe20000000038 */
[----:B------:R-:W-:Y:S01]  /*2ce0*/  FADD.FTZ R29, R29, R30 ;  /* 0x0000001e1d1d7221 */ /* 0x000fe20000010000 */
[----:B------:R-:W-:Y:S01]  /*2cf0*/  SHF.L.U32 R54, R54, 0x10, RZ ;  /* 0x0000001036367819 */ /* 0x000fe200000006ff */
[----:B------:R-:W-:Y:S01]  /*2d00*/  FADD.FTZ R28, R28, R31 ;  /* 0x0000001f1c1c7221 */ /* 0x000fe20000010000 */
[----:B------:R-:W-:Y:S01]  /*2d10*/  FADD.FTZ R30, R51, R50 ;  /* 0x00000032331e7221 */ /* 0x000fe20000010000 */
[----:B------:R-:W-:Y:S01]  /*2d20*/  SHF.L.U32 R56, R56, 0x10, RZ ;  /* 0x0000001038387819 */ /* 0x000fe200000006ff */
[----:B------:R-:W-:Y:S01]  /*2d30*/  FMUL.FTZ R31, R55, R55 ;  /* 0x00000037371f7220 */ /* 0x000fe20000410000 */
[----:B------:R-:W-:Y:S01]  /*2d40*/  PRMT R58, R59, 0x7632, R58 ;  /* 0x000076323b3a7816 */ /* 0x000fe2000000003a */
[----:B------:R-:W-:Y:S01]  /*2d50*/  FADD.FTZ R29, R29, R30 ;  /* 0x0000001e1d1d7221 */ /* 0x000fe20000010000 */
[----:B------:R-:W-:Y:S01]  /*2d60*/  SHF.L.U32 R57, R57, 0x10, RZ ;  /* 0x0000001039397819 */ /* 0x000fe200000006ff */
[----:B------:R-:W-:Y:S01]  /*2d70*/  FFMA.FTZ R31, R54, R54, R31 ;  /* 0x00000036361f7223 */ /* 0x000fe2000001001f */
[----:B------:R-:W-:Y:S01]  /*2d80*/  FADD.FTZ R30, R53, R52 ;  /* 0x00000034351e7221 */ /* 0x000fe20000010000 */
[----:B------:R-:W-:Y:S01]  /*2d90*/  FMUL.FTZ R32, R56, R56 ;  /* 0x0000003838207220 */ /* 0x000fe20000410000 */
[----:B------:R-:W-:Y:S01]  /*2da0*/  SHF.L.U32 R58, R58, 0x10, RZ ;  /* 0x000000103a3a7819 */ /* 0x000fe200000006ff */
[----:B------:R-:W-:Y:S01]  /*2db0*/  FADD.FTZ R28, R28, R31 ;  /* 0x0000001f1c1c7221 */ /* 0x000fe20000010000 */
[----:B------:R-:W-:Y:S01]  /*2dc0*/  FADD.FTZ R29, R29, R30 ;  /* 0x0000001e1d1d7221 */ /* 0x000fe20000010000 */
[----:B------:R-:W-:Y:S01]  /*2dd0*/  FFMA.FTZ R31, R57, R57, R32 ;  /* 0x00000039391f7223 */ /* 0x000fe20000010020 */
[----:B------:R-:W-:Y:S01]  /*2de0*/  SHF.L.U32 R59, R59, 0x10, RZ ;  /* 0x000000103b3b7819 */ /* 0x000fe200000006ff */
[----:B------:R-:W-:Y:S01]  /*2df0*/  FADD.FTZ R30, R54, R55 ;  /* 0x00000037361e7221 */ /* 0x000fe20000010000 */
[----:B------:R-:W-:Y:S01]  /*2e00*/  FMUL.FTZ R32, R58, R58 ;  /* 0x0000003a3a207220 */ /* 0x000fe20000410000 */
[----:B------:R-:W-:Y:S01]  /*2e10*/  PRMT R61, R60, 0x7632, R61 ;  /* 0x000076323c3d7816 */ /* 0x000fe2000000003d */
[----:B------:R-:W-:Y:S01]  /*2e20*/  FADD.FTZ R28, R28, R31 ;  /* 0x0000001f1c1c7221 */ /* 0x000fe20000010000 */
[----:B------:R-:W-:Y:S01]  /*2e30*/  FADD.FTZ R29, R29, R30 ;  /* 0x0000001e1d1d7221 */ /* 0x000fe20000010000 */
[----:B------:R-:W-:Y:S01]  /*2e40*/  FFMA.FTZ R31, R59, R59, R32 ;  /* 0x0000003b3b1f7223 */ /* 0x000fe20000010020 */
[----:B------:R-:W-:Y:S01]  /*2e50*/  SHF.L.U32 R61, R61, 0x10, RZ ;  /* 0x000000103d3d7819 */ /* 0x000fe200000006ff */
[----:B------:R-:W-:Y:S01]  /*2e60*/  FADD.FTZ R30, R57, R56 ;  /* 0x00000038391e7221 */ /* 0x000fe20000010000 */
[----:B------:R-:W-:Y:S01]  /*2e70*/  PRMT R63, R62, 0x7632, R63 ;  /* 0x000076323e3f7816 */ /* 0x000fe2000000003f */
[----:B------:R-:W-:Y:S01]  /*2e80*/  FADD.FTZ R28, R28, R31 ;  /* 0x0000001f1c1c7221 */ /* 0x000fe20000010000 */
[----:B------:R-:W-:Y:S01]  /*2e90*/  SHF.L.U32 R60, R60, 0x10, RZ ;  /* 0x000000103c3c7819 */ /* 0x000fe200000006ff */
[----:B------:R-:W-:Y:S01]  /*2ea0*/  FADD.FTZ R29, R29, R30 ;  /* 0x0000001e1d1d7221 */ /* 0x000fe20000010000 */
[----:B------:R-:W-:Y:S01]  /*2eb0*/  SHF.L.U32 R63, R63, 0x10, RZ ;  /* 0x000000103f3f7819 */ /* 0x000fe200000006ff */
[----:B------:R-:W-:Y:S01]  /*2ec0*/  FMUL.FTZ R31, R61, R61 ;  /* 0x0000003d3d1f7220 */ /* 0x000fe20000410000 */
[----:B------:R-:W-:Y:S01]  /*2ed0*/  FADD.FTZ R30, R59, R58 ;  /* 0x0000003a3b1e7221 */ /* 0x000fe20000010000 */
[----:B------:R-:W-:-:S02]  /*2ee0*/  SHF.L.U32 R62, R62, 0x10, RZ ;  /* 0x000000103e3e7819 */ /* 0x000fc400000006ff */
[----:B------:R-:W-:Y:S01]  /*2ef0*/  FFMA.FTZ R31, R60, R60, R31 ;  /* 0x0000003c3c1f7223 */ /* 0x000fe2000001001f */
[----:B------:R-:W-:Y:S01]  /*2f00*/  FADD.FTZ R29, R29, R30 ;  /* 0x0000001e1d1d7221 */ /* 0x000fe20000010000 */
[----:B------:R-:W-:Y:S01]  /*2f10*/  FMUL.FTZ R33, R63, R63 ;  /* 0x0000003f3f217220 */ /* 0x000fe20000410000 */
[----:B------:R-:W-:Y:S01]  /*2f20*/  PRMT R65, R64, 0x7632, R65 ;  /* 0x0000763240417816 */ /* 0x000fe20000000041 */
[----:B------:R-:W-:Y:S01]  /*2f30*/  FADD.FTZ R30, R60, R61 ;  /* 0x0000003d3c1e7221 */ /* 0x000fe20000010000 */
[----:B------:R-:W-:Y:S02]  /*2f40*/  PRMT R67, R66, 0x7632, R67 ;  /* 0x0000763242437816 */ /* 0x000fe40000000043 */
[----:B------:R-:W-:Y:S01]  /*2f50*/  SHF.L.U32 R65, R65, 0x10, RZ ;  /* 0x0000001041417819 */ /* 0x000fe200000006ff */
[----:B------:R-:W-:Y:S01]  /*2f60*/  FADD.FTZ R28, R28, R31 ;  /* 0x0000001f1c1c7221 */ /* 0x000fe20000010000 */
[----:B------:R-:W-:Y:S01]  /*2f70*/  SHF.L.U32 R64, R64, 0x10, RZ ;  /* 0x0000001040407819 */ /* 0x000fe200000006ff */
[C---:B------:R-:W-:Y:S01]  /*2f80*/  FFMA.FTZ R33, R62.reuse, R62, R33 ;  /* 0x0000003e3e217223 */ /* 0x040fe20000010021 */
[----:B------:R-:W-:Y:S01]  /*2f90*/  SHF.L.U32 R67, R67, 0x10, RZ ;  /* 0x0000001043437819 */ /* 0x000fe200000006ff */
[----:B------:R-:W-:Y:S01]  /*2fa0*/  FMUL.FTZ R31, R65, R65 ;  /* 0x00000041411f7220 */ /* 0x000fe20000410000 */
[----:B------:R-:W-:Y:S01]  /*2fb0*/  FADD.FTZ R29, R29, R30 ;  /* 0x0000001e1d1d7221 */ /* 0x000fe20000010000 */
[----:B------:R-:W-:Y:S01]  /*2fc0*/  FADD.FTZ R30, R62, R63 ;  /* 0x0000003f3e1e7221 */ /* 0x000fe20000010000 */
[----:B------:R-:W-:Y:S01]  /*2fd0*/  FADD.FTZ R28, R28, R33 ;  /* 0x000000211c1c7221 */ /* 0x000fe20000010000 */
[----:B------:R-:W-:Y:S01]  /*2fe0*/  SHF.L.U32 R66, R66, 0x10, RZ ;  /* 0x0000001042427819 */ /* 0x000fe200000006ff */
[C---:B------:R-:W-:Y:S01]  /*2ff0*/  FFMA.FTZ R31, R64.reuse, R64, R31 ;  /* 0x00000040401f7223 */ /* 0x040fe2000001001f */
[----:B------:R-:W-:Y:S01]  /*3000*/  PRMT R70, R71, 0x7632, R70 ;  /* 0x0000763247467816 */ /* 0x000fe20000000046 */
[----:B------:R-:W-:Y:S01]  /*3010*/  FMUL.FTZ R33, R67, R67 ;  /* 0x0000004343217220 */ /* 0x000fe20000410000 */
[----:B------:R-:W-:Y:S01]  /*3020*/  FADD.FTZ R29, R29, R30 ;  /* 0x0000001e1d1d7221 */ /* 0x000fe20000010000 */
[----:B------:R-:W-:Y:S01]  /*3030*/  FADD.FTZ R30, R64, R65 ;  /* 0x00000041401e7221 */ /* 0x000fe20000010000 */
[----:B------:R-:W-:Y:S01]  /*3040*/  FADD.FTZ R28, R28, R31 ;  /* 0x0000001f1c1c7221 */ /* 0x000fe20000010000 */
[----:B-----5:R-:W-:-:S04]  /*3050*/  PRMT R69, R68, 0x7632, R69 ;  /* 0x0000763244457816 */ /* 0x020fc80000000045 */
[----:B------:R-:W-:Y:S01]  /*3060*/  SHF.L.U32 R69, R69, 0x10, RZ ;  /* 0x0000001045457819 */ /* 0x000fe200000006ff */
[----:B------:R-:W-:Y:S01]  /*3070*/  FFMA.FTZ R33, R66, R66, R33 ;  /* 0x0000004242217223 */ /* 0x000fe20000010021 */
[----:B------:R-:W-:Y:S02]  /*3080*/  SHF.L.U32 R68, R68, 0x10, RZ ;  /* 0x0000001044447819 */ /* 0x000fe400000006ff */
        /* <DEDUP_REMOVED lines=9> */
[----:B------:R-:W-:Y:S01]  /*3120*/  PRMT R72, R73, 0x7632, R72 ;  /* 0x0000763249487816 */ /* 0x000fe20000000048 */
[----:B------:R-:W-:-:S03]  /*3130*/  FADD.FTZ R30, R68, R69 ;  /* 0x00000045441e7221 */ /* 0x000fc60000010000 */
[----:B------:R-:W-:Y:S01]  /*3140*/  SHF.L.U32 R72, R72, 0x10, RZ ;  /* 0x0000001048487819 */ /* 0x000fe200000006ff */
[----:B------:R-:W-:Y:S01]  /*3150*/  FADD.FTZ R28, R28, R31 ;  /* 0x0000001f1c1c7221 */ /* 0x000fe20000010000 */
[----:B------:R-:W-:Y:S01]  /*3160*/  FFMA.FTZ R31, R71, R71, R32 ;  /* 0x00000047471f7223 */ /* 0x000fe20000010020 */
[----:B------:R-:W-:Y:S02]  /*3170*/  SHF.L.U32 R73, R73, 0x10, RZ ;  /* 0x0000001049497819 */ /* 0x000fe400000006ff */
[----:B------:R-:W-:Y:S01]  /*3180*/  PRMT R75, R74, 0x7632, R75 ;  /* 0x000076324a4b7816 */ /* 0x000fe2000000004b */
[----:B------:R-:W-:Y:S01]  /*3190*/  FMUL.FTZ R32, R72, R72 ;  /* 0x0000004848207220 */ /* 0x000fe20000410000 */
[----:B------:R-:W-:Y:S01]  /*31a0*/  FADD.FTZ R29, R29, R30 ;  /* 0x0000001e1d1d7221 */ /* 0x000fe20000010000 */
[----:B------:R-:W-:Y:S01]  /*31b0*/  FADD.FTZ R30, R71, R70 ;  /* 0x00000046471e7221 */ /* 0x000fe20000010000 */
[----:B------:R-:W-:Y:S01]  /*31c0*/  FADD.FTZ R28, R28, R31 ;  /* 0x0000001f1c1c7221 */ /* 0x000fe20000010000 */
[----:B------:R-:W-:Y:S01]  /*31d0*/  SHF.L.U32 R75, R75, 0x10, RZ ;  /* 0x000000104b4b7819 */ /* 0x000fe200000006ff */
[----:B------:R-:W-:Y:S01]  /*31e0*/  FFMA.FTZ R31, R73, R73, R32 ;  /* 0x00000049491f7223 */ /* 0x000fe20000010020 */
[----:B------:R-:W-:Y:S01]  /*31f0*/  FADD.FTZ R29, R29, R30 ;  /* 0x0000001e1d1d7221 */ /* 0x000fe20000010000 */
[----:B------:R-:W-:Y:S01]  /*3200*/  SHF.L.U32 R74, R74, 0x10, RZ ;  /* 0x000000104a4a7819 */ /* 0x000fe200000006ff */
[----:B------:R-:W-:Y:S01]  /*3210*/  FADD.FTZ R30, R73, R72 ;  /* 0x00000048491e7221 */ /* 0x000fe20000010000 */
[----:B------:R-:W-:Y:S01]  /*3220*/  FADD.FTZ R28, R28, R31 ;  /* 0x0000001f1c1c7221 */ /* 0x000fe20000010000 */
[----:B------:R-:W-:-:S02]  /*3230*/  FMUL.FTZ R31, R75, R75 ;  /* 0x0000004b4b1f7220 */ /* 0x000fc40000410000 */
[----:B------:R-:W-:Y:S01]  /*3240*/  FADD.FTZ R29, R29, R30 ;  /* 0x0000001e1d1d7221 */ /* 0x000fe20000010000 */
[----:B--2---:R-:W-:-:S04]  /*3250*/  PRMT R76, R77, 0x7632, R76 ;  /* 0x000076324d4c7816 */ /* 0x004fc8000000004c */
[----:B------:R-:W-:Y:S02]  /*3260*/  SHF.L.U32 R76, R76, 0x10, RZ ;  /* 0x000000104c4c7819 */ /* 0x000fe400000006ff */
[----:B---3--:R-:W-:Y:S01]  /*3270*/  PRMT R78, R79, 0x7632, R78 ;  /* 0x000076324f4e7816 */ /* 0x008fe2000000004e */
[C---:B------:R-:W-:Y:S01]  /*3280*/  FADD.FTZ R30, R74.reuse, R75 ;  /* 0x0000004b4a1e7221 */ /* 0x040fe20000010000 */
[----:B------:R-:W-:Y:S01]  /*3290*/  SHF.L.U32 R77, R77, 0x10, RZ ;  /* 0x000000104d4d7819 */ /* 0x000fe200000006ff */
[----:B------:R-:W-:Y:S01]  /*32a0*/  FFMA.FTZ R31, R74, R74, R31 ;  /* 0x0000004a4a1f7223 */ /* 0x000fe2000001001f */
[----:B------:R-:W-:Y:S01]  /*32b0*/  FMUL.FTZ R32, R76, R76 ;  /* 0x0000004c4c207220 */ /* 0x000fe20000410000 */
[----:B------:R-:W-:Y:S01]  /*32c0*/  SHF.L.U32 R78, R78, 0x10, RZ ;  /* 0x000000104e4e7819 */ /* 0x000fe200000006ff */
[----:B------:R-:W-:Y:S01]  /*32d0*/  FADD.FTZ R29, R29, R30 ;  /* 0x0000001e1d1d7221 */ /* 0x000fe20000010000 */
[----:B------:R-:W-:Y:S01]  /*32e0*/  PRMT R80, R81, 0x7632, R80 ;  /* 0x0000763251507816 */ /* 0x000fe20000000050 */
[----:B------:R-:W-:Y:S01]  /*32f0*/  FADD.FTZ R28, R28, R31 ;  /* 0x0000001f1c1c7221 */ /* 0x000fe20000010000 */
        /* <DEDUP_REMOVED lines=55> */
.L_x_2311:
[----:B------:R-:W-:Y:S05]  /*3670*/  BSYNC.RECONVERGENT B0 ;  /* 0x0000000000007941 */ /* 0x000fea0003800200 */
.L_x_2310:
[----:B------:R-:W-:Y:S06]  /*3680*/  BAR.SYNC.DEFER_BLOCKING 0x0 ;  /* 0x0000000000007b1d */ /* 0x000fec0000010000 */
[----:B------:R-:W-:Y:S04]  /*3690*/  BSSY.RECONVERGENT B0, `(.L_x_2312) ;  /* 0x0000029000007945 */ /* 0x000fe80003800200 */
[----:B------:R-:W-:Y:S05]  /*36a0*/  @P3 BRA `(.L_x_2313) ;  /* 0x00000000009c3947 */ /* 0x000fea0003800000 */
[----:B------:R-:W4:Y:S01]  /*36b0*/  S2UR UR5, SR_CgaCtaId ;  /* 0x00000000000579c3 */ /* 0x000f220000008800 */
[----:B------:R-:W-:Y:S02]  /*36c0*/  UMOV UR4, 0x400 ;  /* 0x0000040000047882 */ /* 0x000fe40000000000 */
[----:B----4-:R-:W-:-:S09]  /*36d0*/  ULEA UR4, UR5, UR4, 0x18 ;  /* 0x0000000405047291 */ /* 0x010fd2000f8ec0ff */
[----:B-1----:R-:W1:Y:S04]  /*36e0*/  LDS.64 R34, [UR4+0x18] ;  /* 0x00001804ff227984 */ /* 0x002e680008000a00 */
[----:B------:R-:W4:Y:S04]  /*36f0*/  LDS.128 R44, [UR4+0x20] ;  /* 0x00002004ff2c7984 */ /* 0x000f280008000c00 */
[----:B---3--:R-:W3:Y:S04]  /*3700*/  LDS.128 R28, [UR4+0x30] ;  /* 0x00003004ff1c7984 */ /* 0x008ee80008000c00 */
[----:B------:R-:W5:Y:S04]  /*3710*/  LDS.128 R40, [UR4+0x40] ;  /* 0x00004004ff287984 */ /* 0x000f680008000c00 */
[----:B--2---:R-:W2:Y:S01]  /*3720*/  LDS.128 R36, [UR4+0x50] ;  /* 0x00005004ff247984 */ /* 0x004ea20008000c00 */
[----:B-1----:R-:W-:Y:S01]  /*3730*/  FADD.FTZ R113, R32, R34 ;  /* 0x0000002220717221 */ /* 0x002fe20000010000 */
[----:B0-----:R-:W-:-:S03]  /*3740*/  FADD.FTZ R32, R33, R35 ;  /* 0x0000002321207221 */ /* 0x001fc60000010000 */
[----:B----4-:R-:W-:Y:S01]  /*3750*/  FADD.FTZ R113, R113, R44 ;  /* 0x0000002c71717221 */ /* 0x010fe20000010000 */
[----:B------:R-:W-:Y:S02]  /*3760*/  FADD.FTZ R44, R32, R45 ;  /* 0x0000002d202c7221 */ /* 0x000fe40000010000 */
[----:B------:R-:W0:Y:S01]  /*3770*/  LDS.128 R32, [UR4+0x60] ;  /* 0x00006004ff207984 */ /* 0x000e220008000c00 */
[----:B------:R-:W-:Y:S01]  /*3780*/  FADD.FTZ R113, R113, R46 ;  /* 0x0000002e71717221 */ /* 0x000fe20000010000 */
[----:B------:R-:W-:Y:S02]  /*3790*/  FADD.FTZ R118, R44, R47 ;  /* 0x0000002f2c767221 */ /* 0x000fe40000010000 */
[----:B------:R-:W1:Y:S01]  /*37a0*/  LDS.128 R44, [UR4+0x70] ;  /* 0x00007004ff2c7984 */ /* 0x000e620008000c00 */
        /* <DEDUP_REMOVED lines=21> */
[----:B---3--:R-:W-:Y:S01]  /*3900*/  FADD.FTZ R32, R113, R28 ;  /* 0x0000001c71207221 */ /* 0x008fe20000010000 */
[----:B------:R-:W-:-:S07]  /*3910*/  FADD.FTZ R33, R118, R29 ;  /* 0x0000001d76217221 */ /* 0x000fce0000010000 */
.L_x_2313:
[----:B------:R-:W-:Y:S05]  /*3920*/  BSYNC.RECONVERGENT B0 ;  /* 0x0000000000007941 */ /* 0x000fea0003800200 */
.L_x_2312:
        /* <DEDUP_REMOVED lines=14> */
[----:B-1----:R-:W-:Y:S02]  /*3a10*/  IMAD R35, R105, R86, R107 ;  /* 0x0000005669237224 */ /* 0x002fe400078e026b */
[----:B---3--:R-:W-:-:S04]  /*3a20*/  IMAD.WIDE.U32 R28, R31, 0x4, R28 ;  /* 0x000000041f1c7825 */ /* 0x008fc800078e001c */
        /* <DEDUP_REMOVED lines=10> */
[----:B---3--:R-:W-:Y:S05]  /*3ad0*/  @!P1 BRA `(.L_x_2315) ;  /* 0x0000000000149947 */ /* 0x008fea0003800000 */
.L_x_2316:
[----:B------:R-:W3:Y:S04]  /*3ae0*/  LDG.E.STRONG.GPU R30, desc[UR6][R28.64] ;  /* 0x000000061c1e7981 */ /* 0x000ee8000c1ef900 */
[----:B---3--:R-:W-:Y:S01]  /*3af0*/  CCTL.IVALL ;  /* 0x00000000ff00798f */ /* 0x008fe20002000000 */
[----:B------:R-:W-:Y:S05]  /*3b00*/  YIELD ;  /* 0x0000000000007946 */ /* 0x000fea0003800000 */
[----:B------:R-:W-:-:S13]  /*3b10*/  ISETP.NE.AND P1, PT, R30, R37, PT ;  /* 0x000000251e00720c */ /* 0x000fda0003f25270 */
[----:B------:R-:W-:Y:S05]  /*3b20*/  @P1 BRA `(.L_x_2316) ;  /* 0xfffffffc00ec1947 */ /* 0x000fea000383ffff */
.L_x_2315:
        /* <DEDUP_REMOVED lines=16> */
.L_x_2318:
        /* <DEDUP_REMOVED lines=10> */
[--C-:B-1----:R-:W-:Y:S02]  /*3cd0*/  @!P5 IMAD.WIDE.U32 R34, R119, 0x8, R38.reuse ;  /* 0x000000087722d825 */ /* 0x102fe400078e0026 */
[----:B------:R-:W3:Y:S02]  /*3ce0*/  @!P6 LDG.E.64 R30, desc[UR6][R30.64] ;  /* 0x000000061e1ee981 */ /* 0x000ee4000c1e1b00 */
[----:B--2---:R-:W-:Y:S02]  /*3cf0*/  @!P4 IMAD.WIDE.U32 R36, R41, 0x8, R38 ;  /* 0x000000082924c825 */ /* 0x004fe400078e0026 */
[----:B------:R-:W2:Y:S04]  /*3d00*/  @!P5 LDG.E.64 R34, desc[UR6][R34.64] ;  /* 0x000000062222d981 */ /* 0x000ea8000c1e1b00 */
        /* <DEDUP_REMOVED lines=8> */
[----:B---3--:R-:W-:Y:S01]  /*3d90*/  @!P6 FADD.FTZ R32, R32, R30 ;  /* 0x0000001e2020e221 */ /* 0x008fe20000010000 */
[----:B------:R-:W-:Y:S01]  /*3da0*/  @!P6 FADD.FTZ R33, R33, R31 ;  /* 0x0000001f2121e221 */ /* 0x000fe20000010000 */
[----:B------:R-:W-:Y:S02]  /*3db0*/  ISETP.EQ.OR P6, PT, R105, UR8, P3 ;  /* 0x0000000869007c0c */ /* 0x000fe40009fc2670 */
[----:B--2---:R-:W-:Y:S01]  /*3dc0*/  @!P5 FADD.FTZ R32, R32, R34 ;  /* 0x000000222020d221 */ /* 0x004fe20000010000 */
        /* <DEDUP_REMOVED lines=36> */
.L_x_2317:
        /* <DEDUP_REMOVED lines=20> */
[-C--:B-1----:R-:W-:Y:S02]  /*4150*/  @!P5 IMAD R35, R30, R86.reuse, R107 ;  /* 0x000000561e23d224 */ /* 0x082fe400078e026b */
[----:B------:R-:W-:Y:S01]  /*4160*/  @!P4 IMAD.WIDE.U32 R30, R31, 0x8, R38 ;  /* 0x000000081f1ec825 */ /* 0x000fe200078e0026 */
[----:B------:R-:W0:Y:S03]  /*4170*/  @!P1 LDG.E.64 R28, desc[UR6][R28.64] ;  /* 0x000000061c1c9981 */ /* 0x000e26000c1e1b00 */
[----:B------:R-:W-:Y:S02]  /*4180*/  @!P6 IMAD R37, R34, R86, R107 ;  /* 0x000000562225e224 */ /* 0x000fe400078e026b */
[--C-:B------:R-:W-:Y:S01]  /*4190*/  @!P5 IMAD.WIDE.U32 R34, R35, 0x8, R38.reuse ;  /* 0x000000082322d825 */ /* 0x100fe200078e0026 */
[----:B------:R-:W3:Y:S03]  /*41a0*/  @!P4 LDG.E.64 R30, desc[UR6][R30.64] ;  /* 0x000000061e1ec981 */ /* 0x000ee6000c1e1b00 */
[----:B--2---:R-:W-:-:S02]  /*41b0*/  @!P6 IMAD.WIDE.U32 R36, R37, 0x8, R38 ;  /* 0x000000082524e825 */ /* 0x004fc400078e0026 */
[----:B------:R-:W2:Y:S04]  /*41c0*/  @!P5 LDG.E.64 R34, desc[UR6][R34.64] ;  /* 0x000000062222d981 */ /* 0x000ea8000c1e1b00 */
[----:B------:R-:W4:Y:S01]  /*41d0*/  @!P6 LDG.E.64 R36, desc[UR6][R36.64] ;  /* 0x000000062424e981 */ /* 0x000f22000c1e1b00 */
[----:B------:R-:W-:Y:S01]  /*41e0*/  IADD3 R40, PT, PT, R40, 0x4, RZ ;  /* 0x0000000428287810 */ /* 0x000fe20007ffe0ff */
        /* <DEDUP_REMOVED lines=8> */
.L_x_2319:
        /* <DEDUP_REMOVED lines=19> */
.L_x_2320:
        /* <DEDUP_REMOVED lines=9> */
.L_x_2321:
[----:B------:R-:W-:Y:S05]  /*4430*/  BSYNC.RECONVERGENT B0 ;  /* 0x0000000000007941 */ /* 0x000fea0003800200 */
.L_x_2314:
[----:B------:R-:W4:Y:S01]  /*4440*/  S2UR UR5, SR_CgaCtaId ;  /* 0x00000000000579c3 */ /* 0x000f220000008800 */
[----:B------:R-:W5:Y:S01]  /*4450*/  LDCU UR8, c[0x0][0x414] ;  /* 0x00008280ff0877ac */ /* 0x000f620008000800 */
[----:B--2---:R-:W-:Y:S01]  /*4460*/  LOP3.LUT R36, R92, 0xffff, RZ, 0xc0, !PT ;  /* 0x0000ffff5c247812 */ /* 0x004fe200078ec0ff */
[----:B------:R-:W-:-:S03]  /*4470*/  UMOV UR4, 0x400 ;  /* 0x0000040000047882 */ /* 0x000fc60000000000 */
[----:B------:R-:W-:Y:S02]  /*4480*/  IADD3 R41, PT, PT, R111, R36, RZ ;  /* 0x000000246f297210 */ /* 0x000fe40007ffe0ff */
[----:B---3--:R-:W2:Y:S08]  /*4490*/  @P0 LDC.64 R28, c[0x0][0x388] ;  /* 0x0000e200ff1c0b82 */ /* 0x008eb00000000a00 */
[----:B-1----:R-:W1:Y:S01]  /*44a0*/  LDC.64 R34, c[0x0][0x398] ;  /* 0x0000e600ff227b82 */ /* 0x002e620000000a00 */
[----:B----4-:R-:W-:-:S07]  /*44b0*/  ULEA UR4, UR5, UR4, 0x18 ;  /* 0x0000000405047291 */ /* 0x010fce000f8ec0ff */
[----:B------:R-:W3:Y:S01]  /*44c0*/  LDC.64 R30, c[0x0][0x3a0] ;  /* 0x0000e800ff1e7b82 */ /* 0x000ee20000000a00 */
[----:B------:R-:W4:Y:S01]  /*44d0*/  LDCU UR5, c[0x0][0x404] ;  /* 0x00008080ff0577ac */ /* 0x000f220008000800 */
[----:B--2---:R-:W-:-:S04]  /*44e0*/  @P0 IMAD.WIDE R36, R109, 0x8, R28 ;  /* 0x000000086d240825 */ /* 0x004fc800078e021c */
[----:B-----5:R-:W-:Y:S01]  /*44f0*/  @P0 FMUL.FTZ R28, R32, UR8 ;  /* 0x00000008201c0c20 */ /* 0x020fe20008410000 */
[----:B------:R-:W-:Y:S01]  /*4500*/  @P0 FMUL.FTZ R29, R33, UR8 ;  /* 0x00000008211d0c20 */ /* 0x000fe20008410000 */
[----:B------:R0:W-:Y:S04]  /*4510*/  @!P3 STS.64 [UR4+0x90], R32 ;  /* 0x00009020ff00b988 */ /* 0x0001e80008000a04 */
[----:B------:R2:W-:Y:S01]  /*4520*/  @P0 STG.E.64 desc[UR6][R36.64], R28 ;  /* 0x0000001c24000986 */ /* 0x0005e2000c101b06 */
[C---:B-1----:R-:W-:Y:S01]  /*4530*/  IMAD.WIDE R38, R41.reuse, 0x2, R34 ;  /* 0x0000000229267825 */ /* 0x042fe200078e0222 */
[----:B------:R-:W-:Y:S03]  /*4540*/  BAR.SYNC.DEFER_BLOCKING 0x0 ;  /* 0x0000000000007b1d */ /* 0x000fe60000010000 */
[----:B---3--:R-:W-:-:S03]  /*4550*/  IMAD.WIDE R40, R41, 0x2, R30 ;  /* 0x0000000229287825 */ /* 0x008fc600078e021e */
[----:B------:R-:W3:Y:S04]  /*4560*/  LDG.E.U16 R43, desc[UR6][R38.64] ;  /* 0x00000006262b7981 */ /* 0x000ee8000c1e1500 */
[----:B------:R1:W5:Y:S04]  /*4570*/  LDG.E.U16 R44, desc[UR6][R38.64+0x2] ;  /* 0x00000206262c7981 */ /* 0x000368000c1e1500 */
[----:B------:R-:W5:Y:S04]  /*4580*/  LDG.E.U16 R46, desc[UR6][R40.64] ;  /* 0x00000006282e7981 */ /* 0x000f68000c1e1500 */
[----:B------:R1:W5:Y:S01]  /*4590*/  LDG.E.U16 R45, desc[UR6][R40.64+0x2] ;  /* 0x00000206282d7981 */ /* 0x000362000c1e1500 */
[----:B0-----:R-:W-:-:S02]  /*45a0*/  HFMA2 R32, -RZ, RZ, 1.875, 0 ;  /* 0x3f800000ff207431 */ /* 0x001fc400000001ff */
[----:B----4-:R-:W-:Y:S01]  /*45b0*/  IMAD R33, R105, UR5, R112 ;  /* 0x0000000569217c24 */ /* 0x010fe2000f8e0270 */
[----:B------:R-:W-:Y:S01]  /*45c0*/  BSSY.RECONVERGENT B0, `(.L_x_2322) ;  /* 0x000075d000007945 */ /* 0x000fe20003800200 */
[----:B------:R-:W0:Y:S01]  /*45d0*/  LDS.64 R30, [UR4+0x90] ;  /* 0x00009004ff1e7984 */ /* 0x000e220008000a00 */
[----:B------:R-:W4:Y:S02]  /*45e0*/  LDCU.U8 UR4, c[0x0][0x3fc] ;  /* 0x00007f80ff0477ac */ /* 0x000f240008000000 */
[C---:B------:R-:W-:Y:S02]  /*45f0*/  IADD3 R35, PT, PT, R33.reuse, 0x80, RZ ;  /* 0x0000008021237810 */ /* 0x040fe40007ffe0ff */
[C---:B--2---:R-:W-:Y:S02]  /*4600*/  IADD3 R36, PT, PT, R33.reuse, 0x140, RZ ;  /* 0x0000014021247810 */ /* 0x044fe40007ffe0ff */
[C---:B------:R-:W-:Y:S02]  /*4610*/  IADD3 R37, PT, PT, R33.reuse, 0x1a0, RZ ;  /* 0x000001a021257810 */ /* 0x040fe40007ffe0ff */
[----:B-1----:R-:W-:-:S02]  /*4620*/  IADD3 R38, PT, PT, R33, 0x1d0, RZ ;  /* 0x000001d021267810 */ /* 0x002fc40007ffe0ff */
[----:B------:R-:W-:Y:S02]  /*4630*/  SHF.R.S32.HI R39, RZ, 0x1f, R35 ;  /* 0x0000001fff277819 */ /* 0x000fe40000011423 */
[----:B------:R-:W-:Y:S02]  /*4640*/  SHF.R.S32.HI R40, RZ, 0x1f, R36 ;  /* 0x0000001fff287819 */ /* 0x000fe40000011424 */
[----:B------:R-:W-:Y:S02]  /*4650*/  SHF.R.S32.HI R41, RZ, 0x1f, R37 ;  /* 0x0000001fff297819 */ /* 0x000fe40000011425 */
[----:B------:R-:W-:Y:S01]  /*4660*/  SHF.R.S32.HI R42, RZ, 0x1f, R38 ;  /* 0x0000001fff2a7819 */ /* 0x000fe20000011426 */
[----:B----4-:R-:W-:Y:S01]  /*4670*/  UISETP.NE.AND UP0, UPT, UR4, URZ, UPT ;  /* 0x000000ff0400728c */ /* 0x010fe2000bf05270 */
[----:B0-----:R-:W-:-:S04]  /*4680*/  FMUL.FTZ R34, R30, UR8 ;  /* 0x000000081e227c20 */ /* 0x001fc80008410000 */
[----:B------:R-:W-:-:S04]  /*4690*/  FMUL.FTZ R30, R34, R34 ;  /* 0x00000022221e7220 */ /* 0x000fc80000410000 */
[----:B------:R-:W-:-:S05]  /*46a0*/  FFMA.FTZ R30, R31, UR8, -R30 ;  /* 0x000000081f1e7c23 */ /* 0x000fca000801081e */
[----:B------:R-:W-:-:S13]  /*46b0*/  FSETP.GTU.FTZ.AND P1, PT, R30, RZ, PT ;  /* 0x000000ff1e00720b */ /* 0x000fda0003f3c000 */
[----:B------:R-:W0:Y:S02]  /*46c0*/  @P1 LDC R29, c[0x0][0x3a8] ;  /* 0x0000ea00ff1d1b82 */ /* 0x000e240000000800 */
[----:B0-----:R-:W-:-:S04]  /*46d0*/  @P1 FADD.FTZ R30, R30, R29 ;  /* 0x0000001d1e1e1221 */ /* 0x001fc80000010000 */
[----:B------:R0:W1:Y:S01]  /*46e0*/  @P1 MUFU.RSQ R32, R30 ;  /* 0x0000001e00201308 */ /* 0x0000620000001400 */
[----:B---3--:R-:W-:Y:S02]  /*46f0*/  SHF.L.U32 R43, R43, 0x10, RZ ;  /* 0x000000102b2b7819 */ /* 0x008fe400000006ff */
[----:B-----5:R-:W-:Y:S02]  /*4700*/  SHF.L.U32 R44, R44, 0x10, RZ ;  /* 0x000000102c2c7819 */ /* 0x020fe400000006ff */
[----:B------:R-:W-:Y:S02]  /*4710*/  SHF.L.U32 R46, R46, 0x10, RZ ;  /* 0x000000102e2e7819 */ /* 0x000fe400000006ff */
[----:B------:R-:W-:Y:S01]  /*4720*/  SHF.L.U32 R45, R45, 0x10, RZ ;  /* 0x000000102d2d7819 */ /* 0x000fe200000006ff */
[----:B01----:R-:W-:Y:S06]  /*4730*/  BRA.U UP0, `(.L_x_2323) ;  /* 0x0000003100107547 */ /* 0x003fec000b800000 */
[----:B------:R-:W0:Y:S01]  /*4740*/  LDCU.64 UR4, c[0x0][0x3e8] ;  /* 0x00007d00ff0477ac */ /* 0x000e220008000a00 */
[----:B------:R-:W-:Y:S01]  /*4750*/  SHF.R.S32.HI R28, RZ, 0x1f, R33 ;  /* 0x0000001fff1c7819 */ /* 0x000fe20000011421 */
[----:B------:R-:W-:Y:S01]  /*4760*/  BSSY.RECONVERGENT B1, `(.L_x_2324) ;  /* 0x000001c000017945 */ /* 0x000fe20003800200 */
[C---:B------:R-:W-:Y:S02]  /*4770*/  IADD3 R113, PT, PT, R33.reuse, 0x10, RZ ;  /* 0x0000001021717810 */ /* 0x040fe40007ffe0ff */
[C---:B------:R-:W-:Y:S02]  /*4780*/  IADD3 R111, PT, PT, R33.reuse, 0x20, RZ ;  /* 0x00000020216f7810 */ /* 0x040fe40007ffe0ff */
[----:B------:R-:W-:Y:S02]  /*4790*/  SHF.R.S32.HI R118, RZ, 0x1f, R113 ;  /* 0x0000001fff767819 */ /* 0x000fe40000011471 */
[C---:B------:R-:W-:Y:S02]  /*47a0*/  IADD3 R47, PT, PT, R33.reuse, 0x40, RZ ;  /* 0x00000040212f7810 */ /* 0x040fe40007ffe0ff */
[----:B0-----:R-:W-:-:S02]  /*47b0*/  ISETP.GE.U32.AND P1, PT, R33, UR4, PT ;  /* 0x0000000421007c0c */ /* 0x001fc4000bf26070 */
[----:B------:R-:W-:Y:S02]  /*47c0*/  ISETP.GE.U32.AND P2, PT, R113, UR4, PT ;  /* 0x0000000471007c0c */ /* 0x000fe4000bf46070 */
[----:B------:R-:W-:Y:S02]  /*47d0*/  ISETP.GE.AND.EX P1, PT, R28, UR5, PT, P1 ;  /* 0x000000051c007c0c */ /* 0x000fe4000bf26310 */
[----:B------:R-:W-:-:S11]  /*47e0*/  ISETP.GE.AND.EX P2, PT, R118, UR5, PT, P2 ;  /* 0x0000000576007c0c */ /* 0x000fd6000bf46320 */
[----:B------:R-:W-:Y:S05]  /*47f0*/  @P1 BRA `(.L_x_2325) ;  /* 0x0000000000481947 */ /* 0x000fea0003800000 */
[----:B------:R-:W0:Y:S01]  /*4800*/  LDCU.64 UR10, c[0x0][0x3e0] ;  /* 0x00007c00ff0a77ac */ /* 0x000e220008000a00 */
[----:B------:R-:W-:Y:S01]  /*4810*/  MOV R29, R117 ;  /* 0x00000075001d7202 */ /* 0x000fe20000000f00 */
[----:B------:R-:W-:Y:S01]  /*4820*/  FADD.FTZ R85, R85, -R34 ;  /* 0x8000002255557221 */ /* 0x000fe20000010000 */
[----:B------:R-:W1:Y:S03]  /*4830*/  LDCU.64 UR8, c[0x0][0x380] ;  /* 0x00007000ff0877ac */ /* 0x000e660008000a00 */
[----:B------:R-:W-:-:S04]  /*4840*/  FMUL.FTZ R85, R85, R32 ;  /* 0x0000002055557220 */ /* 0x000fc80000410000 */
[----:B------:R-:W-:Y:S01]  /*4850*/  FFMA.FTZ R85, R43, R85, R46 ;  /* 0x000000552b557223 */ /* 0x000fe2000001002e */
[----:B0-----:R-:W-:Y:S01]  /*4860*/  IMAD R30, R28, UR10, RZ ;  /* 0x0000000a1c1e7c24 */ /* 0x001fe2000f8e02ff */
[----:B------:R-:W-:-:S03]  /*4870*/  MOV R28, R114 ;  /* 0x00000072001c7202 */ /* 0x000fc60000000f00 */
[C---:B------:R-:W-:Y:S02]  /*4880*/  IMAD R31, R33.reuse, UR11, R30 ;  /* 0x0000000b211f7c24 */ /* 0x040fe4000f8e021e */
[----:B------:R-:W-:-:S05]  /*4890*/  IMAD.WIDE.U32 R28, R33, UR10, R28 ;  /* 0x0000000a211c7c25 */ /* 0x000fca000f8e001c */
[----:B------:R-:W-:Y:S01]  /*48a0*/  IADD3 R31, PT, PT, R29, R31, RZ ;  /* 0x0000001f1d1f7210 */ /* 0x000fe20007ffe0ff */
[----:B------:R-:W-:Y:S01]  /*48b0*/  FADD.FTZ R29, R82, -R34 ;  /* 0x80000022521d7221 */ /* 0x000fe20000010000 */
[----:B-1----:R-:W-:-:S03]  /*48c0*/  LEA R30, P1, R28, UR8, 0x1 ;  /* 0x000000081c1e7c11 */ /* 0x002fc6000f8208ff */
[----:B------:R-:W-:Y:S01]  /*48d0*/  FMUL.FTZ R29, R29, R32 ;  /* 0x000000201d1d7220 */ /* 0x000fe20000410000 */
[----:B------:R-:W-:-:S03]  /*48e0*/  LEA.HI.X R31, R28, UR9, R31, 0x1, P1 ;  /* 0x000000091c1f7c11 */ /* 0x000fc600088f0c1f */
[----:B------:R-:W-:-:S05]  /*48f0*/  FFMA.FTZ R28, R44, R29, R45 ;  /* 0x0000001d2c1c7223 */ /* 0x000fca000001002d */
[----:B------:R-:W-:-:S05]  /*4900*/  F2FP.BF16.F32.PACK_AB R29, R28, R85 ;  /* 0x000000551c1d723e */ /* 0x000fca00000010ff */
[----:B------:R0:W-:Y:S02]  /*4910*/  STG.E desc[UR6][R30.64], R29 ;  /* 0x0000001d1e007986 */ /* 0x0001e4000c101906 */
.L_x_2325:
[----:B------:R-:W-:Y:S05]  /*4920*/  BSYNC.RECONVERGENT B1 ;  /* 0x0000000000017941 */ /* 0x000fea0003800200 */
.L_x_2324:
[----:B------:R-:W-:Y:S04]  /*4930*/  BSSY.RECONVERGENT B1, `(.L_x_2326) ;  /* 0x0000014000017945 */ /* 0x000fe80003800200 */
[----:B------:R-:W-:Y:S05]  /*4940*/  @P2 BRA `(.L_x_2327) ;  /* 0x0000000000482947 */ /* 0x000fea0003800000 */
[----:B------:R-:W1:Y:S01]  /*4950*/  LDCU.64 UR8, c[0x0][0x3e0] ;  /* 0x00007c00ff0877ac */ /* 0x000e620008000a00 */
[----:B------:R-:W-:Y:S01]  /*4960*/  MOV R28, R114 ;  /* 0x00000072001c7202 */ /* 0x000fe20000000f00 */
[--C-:B------:R-:W-:Y:S01]  /*4970*/  FADD.FTZ R83, R83, -R34.reuse ;  /* 0x8000002253537221 */ /* 0x100fe20000010000 */
[----:B0-----:R-:W-:Y:S01]  /*4980*/  MOV R29, R117 ;  /* 0x00000075001d7202 */ /* 0x001fe20000000f00 */
        /* <DEDUP_REMOVED lines=14> */
.L_x_2327:
[----:B------:R-:W-:Y:S05]  /*4a70*/  BSYNC.RECONVERGENT B1 ;  /* 0x0000000000017941 */ /* 0x000fea0003800200 */
.L_x_2326:
[----:B------:R-:W-:Y:S01]  /*4a80*/  ISETP.GE.U32.AND P5, PT, R111, UR4, PT ;  /* 0x000000046f007c0c */ /* 0x000fe2000bfa6070 */
[----:B------:R-:W-:Y:S01]  /*4a90*/  BSSY.RECONVERGENT B1, `(.L_x_2328) ;  /* 0x0000025000017945 */ /* 0x000fe20003800200 */
[----:B------:R-:W-:Y:S02]  /*4aa0*/  SHF.R.S32.HI R28, RZ, 0x1f, R111 ;  /* 0x0000001fff1c7819 */ /* 0x000fe4000001146f */
[C---:B------:R-:W-:Y:S02]  /*4ab0*/  IADD3 R0, PT, PT, R33.reuse, 0x50, RZ ;  /* 0x0000005021007810 */ /* 0x040fe40007ffe0ff */
[----:B------:R-:W-:Y:S02]  /*4ac0*/  ISETP.GE.AND.EX P5, PT, R28, UR5, PT, P5 ;  /* 0x000000051c007c0c */ /* 0x000fe4000bfa6350 */
[----:B01----:R-:W-:Y:S02]  /*4ad0*/  IADD3 R30, PT, PT, R33, 0x60, RZ ;  /* 0x00000060211e7810 */ /* 0x003fe40007ffe0ff */
        /* <DEDUP_REMOVED lines=8> */
[----:B------:R-:W-:Y:S02]  /*4b60*/  ISETP.GE.AND.EX P2, PT, R103, UR5, PT, P2 ;  /* 0x0000000567007c0c */ /* 0x000fe4000bf46320 */
[----:B------:R-:W-:Y:S02]  /*4b70*/  ISETP.GE.AND.EX P1, PT, R83, UR5, PT, P1 ;  /* 0x0000000553007c0c */ /* 0x000fe4000bf26310 */
[----:B------:R-:W-:Y:S02]  /*4b80*/  ISETP.GE.AND.EX P6, PT, R31, UR5, PT, P6 ;  /* 0x000000051f007c0c */ /* 0x000fe4000bfc6360 */
[----:B------:R-:W-:Y:S02]  /*4b90*/  ISETP.GE.AND.EX P3, PT, R82, UR5, PT, P3 ;  /* 0x0000000552007c0c */ /* 0x000fe4000bf66330 */
[----:B------:R-:W-:Y:S01]  /*4ba0*/  ISETP.GE.AND.EX P4, PT, R101, UR5, PT, P4 ;  /* 0x0000000565007c0c */ /* 0x000fe2000bf86340 */
[----:B------:R-:W-:-:S12]  /*4bb0*/  @P5 BRA `(.L_x_2329) ;  /* 0x0000000000485947 */ /* 0x000fd80003800000 */
[----:B------:R-:W0:Y:S01]  /*4bc0*/  LDCU.64 UR8, c[0x0][0x3e0] ;  /* 0x00007c00ff0877ac */ /* 0x000e220008000a00 */
[--C-:B------:R-:W-:Y:S01]  /*4bd0*/  FADD.FTZ R29, R2, -R34.reuse ;  /* 0x80000022021d7221 */ /* 0x100fe20000010000 */
[----:B------:R-:W-:Y:S01]  /*4be0*/  FADD.FTZ R85, R3, -R34 ;  /* 0x8000002203557221 */ /* 0x000fe20000010000 */
[----:B------:R-:W-:Y:S01]  /*4bf0*/  MOV R2, R114 ;  /* 0x0000007200027202 */ /* 0x000fe20000000f00 */
[----:B------:R-:W1:Y:S01]  /*4c00*/  LDCU.64 UR10, c[0x0][0x380] ;  /* 0x00007000ff0a77ac */ /* 0x000e620008000a00 */
[----:B------:R-:W-:Y:S01]  /*4c10*/  MOV R3, R117 ;  /* 0x0000007500037202 */ /* 0x000fe20000000f00 */
[-C--:B------:R-:W-:Y:S01]  /*4c20*/  FMUL.FTZ R29, R29, R32.reuse ;  /* 0x000000201d1d7220 */ /* 0x080fe20000410000 */
[----:B------:R-:W-:-:S04]  /*4c30*/  FMUL.FTZ R85, R85, R32 ;  /* 0x0000002055557220 */ /* 0x000fc80000410000 */
[----:B------:R-:W-:Y:S01]  /*4c40*/  FFMA.FTZ R118, R44, R85, R45 ;  /* 0x000000552c767223 */ /* 0x000fe2000001002d */
        /* <DEDUP_REMOVED lines=9> */
.L_x_2329:
[----:B------:R-:W-:Y:S05]  /*4ce0*/  BSYNC.RECONVERGENT B1 ;  /* 0x0000000000017941 */ /* 0x000fea0003800200 */
.L_x_2328:
[----:B------:R-:W-:Y:S01]  /*4cf0*/  BSSY.RECONVERGENT B1, `(.L_x_2330) ;  /* 0x0000016000017945 */ /* 0x000fe20003800200 */
[C---:B0-----:R-:W-:Y:S02]  /*4d00*/  IADD3 R28, PT, PT, R33.reuse, 0xa0, RZ ;  /* 0x000000a0211c7810 */ /* 0x041fe40007ffe0ff */
[----:B------:R-:W-:Y:S01]  /*4d10*/  IADD3 R29, PT, PT, R33, 0xb0, RZ ;  /* 0x000000b0211d7810 */ /* 0x000fe20007ffe0ff */
        /* <DEDUP_REMOVED lines=19> */
.L_x_2331:
[----:B------:R-:W-:Y:S05]  /*4e50*/  BSYNC.RECONVERGENT B1 ;  /* 0x0000000000017941 */ /* 0x000fea0003800200 */
.L_x_2330:
        /* <DEDUP_REMOVED lines=20> */
.L_x_2333:
[----:B------:R-:W-:Y:S05]  /*4fa0*/  BSYNC.RECONVERGENT B1 ;  /* 0x0000000000017941 */ /* 0x000fea0003800200 */
.L_x_2332:
[----:B------:R-:W-:Y:S04]  /*4fb0*/  BSSY.RECONVERGENT B1, `(.L_x_2334) ;  /* 0x0000014000017945 */ /* 0x000fe80003800200 */
[----:B------:R-:W-:Y:S05]  /*4fc0*/  @P6 BRA `(.L_x_2335) ;  /* 0x0000000000486947 */ /* 0x000fea0003800000 */
[----:B------:R-:W2:Y:S01]  /*4fd0*/  LDCU.64 UR8, c[0x0][0x3e0] ;  /* 0x00007c00ff0877ac */ /* 0x000ea20008000a00 */
[----:B------:R-:W-:Y:S01]  /*4fe0*/  MOV R2, R114 ;  /* 0x0000007200027202 */ /* 0x000fe20000000f00 */
[--C-:B------:R-:W-:Y:S01]  /*4ff0*/  FADD.FTZ R9, R9, -R34.reuse ;  /* 0x8000002209097221 */ /* 0x100fe20000010000 */
[----:B01----:R-:W-:Y:S01]  /*5000*/  MOV R3, R117 ;  /* 0x0000007500037202 */ /* 0x003fe20000000f00 */
[----:B------:R-:W0:Y:S01]  /*5010*/  LDCU.64 UR10, c[0x0][0x380] ;  /* 0x00007000ff0a77ac */ /* 0x000e220008000a00 */
[----:B------:R-:W-:Y:S01]  /*5020*/  FADD.FTZ R5, R8, -R34 ;  /* 0x8000002208057221 */ /* 0x000fe20000010000 */
[----:B------:R-:W-:-:S03]  /*5030*/  FMUL.FTZ R9, R9, R32 ;  /* 0x0000002009097220 */ /* 0x000fc60000410000 */
[----:B------:R-:W-:Y:S01]  /*5040*/  FMUL.FTZ R5, R5, R32 ;  /* 0x0000002005057220 */ /* 0x000fe20000410000 */
[----:B------:R-:W-:Y:S01]  /*5050*/  FFMA.FTZ R9, R43, R9, R46 ;  /* 0x000000092b097223 */ /* 0x000fe2000001002e */
        /* <DEDUP_REMOVED lines=9> */
.L_x_2335:
[----:B------:R-:W-:Y:S05]  /*50f0*/  BSYNC.RECONVERGENT B1 ;  /* 0x0000000000017941 */ /* 0x000fea0003800200 */
.L_x_2334:
[----:B------:R-:W-:Y:S04]  /*5100*/  BSSY.RECONVERGENT B1, `(.L_x_2336) ;  /* 0x0000014000017945 */ /* 0x000fe80003800200 */
[----:B------:R-:W-:Y:S05]  /*5110*/  @P3 BRA `(.L_x_2337) ;  /* 0x0000000000483947 */ /* 0x000fea0003800000 */
[----:B------:R-:W3:Y:S01]  /*5120*/  LDCU.64 UR8, c[0x0][0x3e0] ;  /* 0x00007c00ff0877ac */ /* 0x000ee20008000a00 */
[----:B------:R-:W-:Y:S01]  /*5130*/  MOV R2, R114 ;  /* 0x0000007200027202 */ /* 0x000fe20000000f00 */
[--C-:B012---:R-:W-:Y:S01]  /*5140*/  FADD.FTZ R5, R10, -R34.reuse ;  /* 0x800000220a057221 */ /* 0x107fe20000010000 */
[----:B------:R-:W-:Y:S01]  /*5150*/  MOV R3, R117 ;  /* 0x0000007500037202 */ /* 0x000fe20000000f00 */
        /* <DEDUP_REMOVED lines=14> */
.L_x_2337:
[----:B------:R-:W-:Y:S05]  /*5240*/  BSYNC.RECONVERGENT B1 ;  /* 0x0000000000017941 */ /* 0x000fea0003800200 */
.L_x_2336:
        /* <DEDUP_REMOVED lines=20> */
.L_x_2339:
[----:B------:R-:W-:Y:S05]  /*5390*/  BSYNC.RECONVERGENT B1 ;  /* 0x0000000000017941 */ /* 0x000fea0003800200 */
.L_x_2338:
        /* <DEDUP_REMOVED lines=38> */
.L_x_2341:
[----:B------:R-:W-:Y:S05]  /*5600*/  BSYNC.RECONVERGENT B1 ;  /* 0x0000000000017941 */ /* 0x000fea0003800200 */
.L_x_2340:
        /* <DEDUP_REMOVED lines=20> */
.L_x_2343:
[----:B------:R-:W-:Y:S05]  /*5750*/  BSYNC.RECONVERGENT B1 ;  /* 0x0000000000017941 */ /* 0x000fea0003800200 */
.L_x_2342:
        /* <DEDUP_REMOVED lines=9> */
[----:B------:R-:W-:-:S04]  /*57f0*/  FMUL.FTZ R19, R19, R32 ;  /* 0x0000002013137220 */ /* 0x000fc80000410000 */
[----:B------:R-:W-:Y:S01]  /*5800*/  FFMA.FTZ R19, R44, R19, R45 ;  /* 0x000000132c137223 */ /* 0x000fe2000001002d */
[----:B-----5:R-:W-:Y:S02]  /*5810*/  IMAD R11, R10, UR8, RZ ;  /* 0x000000080a0b7c24 */ /* 0x020fe4000f8e02ff */
[----:B------:R-:W-:Y:S01]  /*5820*/  FFMA.FTZ R10, R43, R5, R46 ;  /* 0x000000052b0a7223 */ /* 0x000fe2000001002e */
[----:B------:R-:W-:-:S04]  /*5830*/  IMAD.WIDE.U32 R2, R28, UR8, R2 ;  /* 0x000000081c027c25 */ /* 0x000fc8000f8e0002 */
[----:B------:R-:W-:Y:S01]  /*5840*/  IMAD R11, R28, UR9, R11 ;  /* 0x000000091c0b7c24 */ /* 0x000fe2000f8e020b */
[----:B0-----:R-:W-:-:S04]  /*5850*/  LEA R4, P1, R2, UR10, 0x1 ;  /* 0x0000000a02047c11 */ /* 0x001fc8000f8208ff */
[----:B------:R-:W-:Y:S02]  /*5860*/  IADD3 R11, PT, PT, R3, R11, RZ ;  /* 0x0000000b030b7210 */ /* 0x000fe40007ffe0ff */
[----:B------:R-:W-:Y:S02]  /*5870*/  F2FP.BF16.F32.PACK_AB R3, R19, R10 ;  /* 0x0000000a1303723e */ /* 0x000fe400000010ff */
[----:B------:R-:W-:-:S05]  /*5880*/  LEA.HI.X R5, R2, UR11, R11, 0x1, P1 ;  /* 0x0000000b02057c11 */ /* 0x000fca00088f0c0b */
[----:B------:R0:W-:Y:S02]  /*5890*/  STG.E desc[UR6][R4.64], R3 ;  /* 0x0000000304007986 */ /* 0x0001e4000c101906 */
.L_x_2345:
[----:B------:R-:W-:Y:S05]  /*58a0*/  BSYNC.RECONVERGENT B1 ;  /* 0x0000000000017941 */ /* 0x000fea0003800200 */
.L_x_2344:
        /* <DEDUP_REMOVED lines=20> */
.L_x_2347:
[----:B------:R-:W-:Y:S05]  /*59f0*/  BSYNC.RECONVERGENT B1 ;  /* 0x0000000000017941 */ /* 0x000fea0003800200 */
.L_x_2346:
        /* <DEDUP_REMOVED lines=20> */
.L_x_2349:
[----:B------:R-:W-:Y:S05]  /*5b40*/  BSYNC.RECONVERGENT B1 ;  /* 0x0000000000017941 */ /* 0x000fea0003800200 */
.L_x_2348:
        /* <DEDUP_REMOVED lines=10> */
[----:B------:R-:W-:Y:S01]  /*5bf0*/  FFMA.FTZ R25, R43, R25, R46 ;  /* 0x000000192b197223 */ /* 0x000fe2000001002e */
[----:B-----5:R-:W-:Y:S02]  /*5c00*/  IMAD R9, R6, UR8, RZ ;  /* 0x0000000806097c24 */ /* 0x020fe4000f8e02ff */
        /* <DEDUP_REMOVED lines=8> */
.L_x_2351:
[----:B------:R-:W-:Y:S05]  /*5c90*/  BSYNC.RECONVERGENT B1 ;  /* 0x0000000000017941 */ /* 0x000fea0003800200 */
.L_x_2350:
[----:B------:R-:W-:Y:S01]  /*5ca0*/  ISETP.GE.U32.AND P5, PT, R7, UR4, PT ;  /* 0x0000000407007c0c */ /* 0x000fe2000bfa6070 */
[----:B------:R-:W-:Y:S01]  /*5cb0*/  BSSY.RECONVERGENT B1, `(.L_x_2352) ;  /* 0x000002b000017945 */ /* 0x000fe20003800200 */
[----:B01234-:R-:W-:Y:S02]  /*5cc0*/  SHF.R.S32.HI R4, RZ, 0x1f, R7 ;  /* 0x0000001fff047819 */ /* 0x01ffe40000011407 */
        /* <DEDUP_REMOVED lines=9> */
[----:B------:R-:W-:-:S02]  /*5d60*/  ISETP.GE.U32.AND P4, PT, R9, UR4, PT ;  /* 0x0000000409007c0c */ /* 0x000fc4000bf86070 */
        /* <DEDUP_REMOVED lines=31> */
.L_x_2353:
[----:B------:R-:W-:Y:S05]  /*5f60*/  BSYNC.RECONVERGENT B1 ;  /* 0x0000000000017941 */ /* 0x000fea0003800200 */
.L_x_2352:
        /* <DEDUP_REMOVED lines=10> */
[----:B------:R-:W-:Y:S01]  /*6010*/  FFMA.FTZ R49, R43, R49, R46 ;  /* 0x000000312b317223 */ /* 0x000fe2000001002e */
[----:B-1----:R-:W-:Y:S02]  /*6020*/  IMAD R19, R19, UR8, RZ ;  /* 0x0000000813137c24 */ /* 0x002fe4000f8e02ff */
        /* <DEDUP_REMOVED lines=8> */
.L_x_2355:
[----:B------:R-:W-:Y:S05]  /*60b0*/  BSYNC.RECONVERGENT B1 ;  /* 0x0000000000017941 */ /* 0x000fea0003800200 */
.L_x_2354:
        /* <DEDUP_REMOVED lines=20> */
.L_x_2357:
[----:B------:R-:W-:Y:S05]  /*6200*/  BSYNC.RECONVERGENT B1 ;  /* 0x0000000000017941 */ /* 0x000fea0003800200 */
.L_x_2356:
        /* <DEDUP_REMOVED lines=20> */
.L_x_2359:
[----:B------:R-:W-:Y:S05]  /*6350*/  BSYNC.RECONVERGENT B1 ;  /* 0x0000000000017941 */ /* 0x000fea0003800200 */
.L_x_2358:
[----:B------:R-:W-:Y:S04]  /*6360*/  BSSY.RECONVERGENT B1, `(.L_x_2360) ;  /* 0x0000014000017945 */ /* 0x000fe80003800200 */
[----:B------:R-:W-:Y:S05]  /*6370*/  @P3 BRA `(.L_x_2361) ;  /* 0x0000000000483947 */ /* 0x000fea0003800000 */
[----:B------:R-:W4:Y:S01]  /*6380*/  LDCU.64 UR8, c[0x0][0x3e0] ;  /* 0x00007c00ff0877ac */ /* 0x000f220008000a00 */
[----:B------:R-:W-:Y:S01]  /*6390*/  MOV R2, R114 ;  /* 0x0000007200027202 */ /* 0x000fe20000000f00 */
[--C-:B0123--:R-:W-:Y:S01]  /*63a0*/  FADD.FTZ R5, R54, -R34.reuse ;  /* 0x8000002236057221 */ /* 0x10ffe20000010000 */
[----:B------:R-:W-:Y:S01]  /*63b0*/  MOV R3, R117 ;  /* 0x0000007500037202 */ /* 0x000fe20000000f00 */
        /* <DEDUP_REMOVED lines=14> */
.L_x_2361:
[----:B------:R-:W-:Y:S05]  /*64a0*/  BSYNC.RECONVERGENT B1 ;  /* 0x0000000000017941 */ /* 0x000fea0003800200 */
.L_x_2360:
        /* <DEDUP_REMOVED lines=20> */
.L_x_2363:
[----:B------:R-:W-:Y:S05]  /*65f0*/  BSYNC.RECONVERGENT B1 ;  /* 0x0000000000017941 */ /* 0x000fea0003800200 */
.L_x_2362:
[----:B------:R-:W-:Y:S01]  /*6600*/  ISETP.GE.U32.AND P5, PT, R36, UR4, PT ;  /* 0x0000000424007c0c */ /* 0x000fe2000bfa6070 */
[----:B------:R-:W-:Y:S01]  /*6610*/  BSSY.RECONVERGENT B1, `(.L_x_2364) ;  /* 0x0000023000017945 */ /* 0x000fe20003800200 */
[----:B------:R-:W-:Y:S02]  /*6620*/  ISETP.GE.U32.AND P2, PT, R0, UR4, PT ;  /* 0x0000000400007c0c */ /* 0x000fe4000bf46070 */
[----:B------:R-:W-:Y:S02]  /*6630*/  ISETP.GE.AND.EX P5, PT, R40, UR5, PT, P5 ;  /* 0x0000000528007c0c */ /* 0x000fe4000bfa6350 */
[----:B------:R-:W-:Y:S02]  /*6640*/  ISETP.GE.U32.AND P1, PT, R102, UR4, PT ;  /* 0x0000000466007c0c */ /* 0x000fe4000bf26070 */
[----:B------:R-:W-:Y:S02]  /*6650*/  ISETP.GE.U32.AND P6, PT, R100, UR4, PT ;  /* 0x0000000464007c0c */ /* 0x000fe4000bfc6070 */
[----:B------:R-:W-:-:S02]  /*6660*/  ISETP.GE.U32.AND P3, PT, R6, UR4, PT ;  /* 0x0000000406007c0c */ /* 0x000fc4000bf66070 */
[----:B------:R-:W-:Y:S02]  /*6670*/  SHF.R.S32.HI R11, RZ, 0x1f, R0 ;  /* 0x0000001fff0b7819 */ /* 0x000fe40000011400 */
[----:B------:R-:W-:Y:S02]  /*6680*/  ISETP.GE.U32.AND P4, PT, R98, UR4, PT ;  /* 0x0000000462007c0c */ /* 0x000fe4000bf86070 */
[----:B------:R-:W-:Y:S02]  /*6690*/  SHF.R.S32.HI R8, RZ, 0x1f, R6 ;  /* 0x0000001fff087819 */ /* 0x000fe40000011406 */
[----:B------:R-:W-:Y:S02]  /*66a0*/  IADD3 R7, PT, PT, R33, 0x1c0, RZ ;  /* 0x000001c021077810 */ /* 0x000fe40007ffe0ff */
[----:B------:R-:W-:Y:S02]  /*66b0*/  ISETP.GE.AND.EX P2, PT, R11, UR5, PT, P2 ;  /* 0x000000050b007c0c */ /* 0x000fe4000bf46320 */
[----:B------:R-:W-:-:S02]  /*66c0*/  ISETP.GE.AND.EX P1, PT, R95, UR5, PT, P1 ;  /* 0x000000055f007c0c */ /* 0x000fc4000bf26310 */
[----:B------:R-:W-:Y:S02]  /*66d0*/  ISETP.GE.AND.EX P6, PT, R93, UR5, PT, P6 ;  /* 0x000000055d007c0c */ /* 0x000fe4000bfc6360 */
[----:B------:R-:W-:Y:S02]  /*66e0*/  ISETP.GE.AND.EX P3, PT, R8, UR5, PT, P3 ;  /* 0x0000000508007c0c */ /* 0x000fe4000bf66330 */
[----:B------:R-:W-:Y:S02]  /*66f0*/  ISETP.GE.AND.EX P4, PT, R91, UR5, PT, P4 ;  /* 0x000000055b007c0c */ /* 0x000fe4000bf86340 */
[----:B------:R-:W-:Y:S01]  /*6700*/  IADD3 R33, PT, PT, R33, 0x1e0, RZ ;  /* 0x000001e021217810 */ /* 0x000fe20007ffe0ff */
[----:B------:R-:W-:Y:S10]  /*6710*/  @P5 BRA `(.L_x_2365) ;  /* 0x0000000000485947 */ /* 0x000ff40003800000 */
        /* <DEDUP_REMOVED lines=18> */
.L_x_2365:
[----:B------:R-:W-:Y:S05]  /*6840*/  BSYNC.RECONVERGENT B1 ;  /* 0x0000000000017941 */ /* 0x000fea0003800200 */
.L_x_2364:
        /* <DEDUP_REMOVED lines=20> */
.L_x_2367:
[----:B------:R-:W-:Y:S05]  /*6990*/  BSYNC.RECONVERGENT B1 ;  /* 0x0000000000017941 */ /* 0x000fea0003800200 */
.L_x_2366:
        /* <DEDUP_REMOVED lines=20> */
.L_x_2369:
[----:B------:R-:W-:Y:S05]  /*6ae0*/  BSYNC.RECONVERGENT B1 ;  /* 0x0000000000017941 */ /* 0x000fea0003800200 */
.L_x_2368:
        /* <DEDUP_REMOVED lines=20> */
.L_x_2371:
[----:B------:R-:W-:Y:S05]  /*6c30*/  BSYNC.RECONVERGENT B1 ;  /* 0x0000000000017941 */ /* 0x000fea0003800200 */
.L_x_2370:
        /* <DEDUP_REMOVED lines=20> */
.L_x_2373:
[----:B------:R-:W-:Y:S05]  /*6d80*/  BSYNC.RECONVERGENT B1 ;  /* 0x0000000000017941 */ /* 0x000fea0003800200 */
.L_x_2372:
        /* <DEDUP_REMOVED lines=20> */
.L_x_2375:
[----:B------:R-:W-:Y:S05]  /*6ed0*/  BSYNC.RECONVERGENT B1 ;  /* 0x0000000000017941 */ /* 0x000fea0003800200 */
.L_x_2374:
[----:B------:R-:W-:Y:S01]  /*6ee0*/  ISETP.GE.U32.AND P5, PT, R37, UR4, PT ;  /* 0x0000000425007c0c */ /* 0x000fe2000bfa6070 */
        /* <DEDUP_REMOVED lines=8> */
[----:B------:R-:W-:Y:S02]  /*6f70*/  SHF.R.S32.HI R10, RZ, 0x1f, R33 ;  /* 0x0000001fff0a7819 */ /* 0x000fe40000011421 */
[----:B------:R-:W-:Y:S02]  /*6f80*/  ISETP.GE.AND.EX P2, PT, R89, UR5, PT, P2 ;  /* 0x0000000559007c0c */ /* 0x000fe4000bf46320 */
[----:B------:R-:W-:Y:S02]  /*6f90*/  ISETP.GE.AND.EX P1, PT, R8, UR5, PT, P1 ;  /* 0x0000000508007c0c */ /* 0x000fe4000bf26310 */
[----:B------:R-:W-:-:S02]  /*6fa0*/  ISETP.GE.AND.EX P6, PT, R42, UR5, PT, P6 ;  /* 0x000000052a007c0c */ /* 0x000fc4000bfc6360 */
[----:B------:R-:W-:Y:S02]  /*6fb0*/  ISETP.GE.AND.EX P3, PT, R10, UR5, PT, P3 ;  /* 0x000000050a007c0c */ /* 0x000fe4000bf66330 */
[----:B------:R-:W-:Y:S01]  /*6fc0*/  ISETP.GE.AND.EX P4, PT, R87, UR5, PT, P4 ;  /* 0x0000000557007c0c */ /* 0x000fe2000bf86340 */
[----:B------:R-:W-:-:S12]  /*6fd0*/  @P5 BRA `(.L_x_2377) ;  /* 0x0000000000485947 */ /* 0x000fd80003800000 */
        /* <DEDUP_REMOVED lines=18> */
.L_x_2377:
[----:B------:R-:W-:Y:S05]  /*7100*/  BSYNC.RECONVERGENT B1 ;  /* 0x0000000000017941 */ /* 0x000fea0003800200 */
.L_x_2376:
        /* <DEDUP_REMOVED lines=20> */
.L_x_2379:
[----:B------:R-:W-:Y:S05]  /*7250*/  BSYNC.RECONVERGENT B1 ;  /* 0x0000000000017941 */ /* 0x000fea0003800200 */
.L_x_2378:
        /* <DEDUP_REMOVED lines=20> */
.L_x_2381:
[----:B------:R-:W-:Y:S05]  /*73a0*/  BSYNC.RECONVERGENT B1 ;  /* 0x0000000000017941 */ /* 0x000fea0003800200 */
.L_x_2380:
        /* <DEDUP_REMOVED lines=20> */
.L_x_2383:
[----:B------:R-:W-:Y:S05]  /*74f0*/  BSYNC.RECONVERGENT B1 ;  /* 0x0000000000017941 */ /* 0x000fea0003800200 */
.L_x_2382:
        /* <DEDUP_REMOVED lines=20> */
.L_x_2385:
[----:B------:R-:W-:Y:S05]  /*7640*/  BSYNC.RECONVERGENT B1 ;  /* 0x0000000000017941 */ /* 0x000fea0003800200 */
.L_x_2384:
[----:B------:R-:W-:Y:S05]  /*7650*/  @P4 BRA `(.L_x_2386) ;  /* 0x00000044004c4947 */ /* 0x000fea0003800000 */
[----:B------:R-:W5:Y:S01]  /*7660*/  LDCU.64 UR4, c[0x0][0x3e0] ;  /* 0x00007c00ff0477ac */ /* 0x000f620008000a00 */
[----:B------:R-:W-:Y:S01]  /*7670*/  MOV R115, R117 ;  /* 0x0000007500737202 */ /* 0x000fe20000000f00 */
[--C-:B------:R-:W-:Y:S01]  /*7680*/  FADD.FTZ R81, R81, -R34.reuse ;  /* 0x8000002251517221 */ /* 0x100fe20000010000 */
[----:B01234-:R-:W-:Y:S01]  /*7690*/  FADD.FTZ R3, R80, -R34 ;  /* 0x8000002250037221 */ /* 0x01ffe20000010000 */
[----:B------:R-:W0:Y:S02]  /*76a0*/  LDCU.64 UR8, c[0x0][0x380] ;  /* 0x00007000ff0877ac */ /* 0x000e240008000a00 */
[-C--:B------:R-:W-:Y:S01]  /*76b0*/  FMUL.FTZ R81, R81, R32.reuse ;  /* 0x0000002051517220 */ /* 0x080fe20000410000 */
[----:B------:R-:W-:-:S04]  /*76c0*/  FMUL.FTZ R3, R3, R32 ;  /* 0x0000002003037220 */ /* 0x000fc80000410000 */
        /* <DEDUP_REMOVED lines=9> */
[----:B------:R0:W-:Y:S01]  /*7760*/  STG.E desc[UR6][R2.64], R5 ;  /* 0x0000000502007986 */ /* 0x0001e2000c101906 */
[----:B------:R-:W-:Y:S05]  /*7770*/  BRA `(.L_x_2386) ;  /* 0x0000004400047947 */ /* 0x000fea0003800000 */
.L_x_2323:
        /* <DEDUP_REMOVED lines=12> */
[--C-:B------:R-:W-:Y:S01]  /*7840*/  FADD.FTZ R85, R85, -R34.reuse ;  /* 0x8000002255557221 */ /* 0x100fe20000010000 */
[----:B------:R-:W-:Y:S01]  /*7850*/  FADD.FTZ R31, R82, -R34 ;  /* 0x80000022521f7221 */ /* 0x000fe20000010000 */
[----:B------:R-:W0:Y:S02]  /*7860*/  LDCU.64 UR8, c[0x0][0x3e0] ;  /* 0x00007c00ff0877ac */ /* 0x000e240008000a00 */
        /* <DEDUP_REMOVED lines=20> */
[----:B0-----:R-:W-:Y:S01]  /*79b0*/  FMUL.FTZ R120, R28, R119 ;  /* 0x000000771c787220 */ /* 0x001fe20000410000 */
[----:B-1----:R-:W-:-:S04]  /*79c0*/  LEA R28, P1, R30, UR10, 0x1 ;  /* 0x0000000a1e1c7c11 */ /* 0x002fc8000f8208ff */
[----:B------:R-:W-:Y:S02]  /*79d0*/  LEA.HI.X R29, R30, UR11, R121, 0x1, P1 ;  /* 0x0000000b1e1d7c11 */ /* 0x000fe400088f0c79 */
[----:B------:R-:W-:-:S05]  /*79e0*/  F2FP.BF16.F32.PACK_AB R85, R120, R85 ;  /* 0x000000557855723e */ /* 0x000fca00000010ff */
[----:B------:R0:W-:Y:S02]  /*79f0*/  STG.E desc[UR6][R28.64], R85 ;  /* 0x000000551c007986 */ /* 0x0001e4000c101906 */
.L_x_2388:
[----:B------:R-:W-:Y:S05]  /*7a00*/  BSYNC.RECONVERGENT B1 ;  /* 0x0000000000017941 */ /* 0x000fea0003800200 */
.L_x_2387:
        /* <DEDUP_REMOVED lines=21> */
[----:B------:R-:W-:Y:S01]  /*7b60*/  MUFU.RCP R119, R119 ;  /* 0x0000007700777308 */ /* 0x000fe20000001000 */
[----:B0-----:R-:W-:-:S07]  /*7b70*/  FADD.FTZ R82, R29, 1 ;  /* 0x3f8000001d527421 */ /* 0x001fce0000010000 */
[----:B------:R-:W0:Y:S02]  /*7b80*/  MUFU.RCP R83, R82 ;  /* 0x0000005200537308 */ /* 0x000e240000001000 */
[----:B0-----:R-:W-:Y:S01]  /*7b90*/  FMUL.FTZ R83, R0, R83 ;  /* 0x0000005300537220 */ /* 0x001fe20000410000 */
[----:B------:R-:W-:Y:S01]  /*7ba0*/  FMUL.FTZ R0, R28, R119 ;  /* 0x000000771c007220 */ /* 0x000fe20000410000 */
[----:B-1----:R-:W-:-:S04]  /*7bb0*/  LEA R28, P1, R30, UR10, 0x1 ;  /* 0x0000000a1e1c7c11 */ /* 0x002fc8000f8208ff */
[----:B------:R-:W-:Y:S02]  /*7bc0*/  LEA.HI.X R29, R30, UR11, R113, 0x1, P1 ;  /* 0x0000000b1e1d7c11 */ /* 0x000fe400088f0c71 */
[----:B------:R-:W-:-:S05]  /*7bd0*/  F2FP.BF16.F32.PACK_AB R83, R0, R83 ;  /* 0x000000530053723e */ /* 0x000fca00000010ff */
[----:B------:R1:W-:Y:S02]  /*7be0*/  STG.E desc[UR6][R28.64], R83 ;  /* 0x000000531c007986 */ /* 0x0003e4000c101906 */
.L_x_2390:
[----:B------:R-:W-:Y:S05]  /*7bf0*/  BSYNC.RECONVERGENT B1 ;  /* 0x0000000000017941 */ /* 0x000fea0003800200 */
.L_x_2389:
[----:B------:R-:W-:Y:S01]  /*7c00*/  ISETP.GE.U32.AND P5, PT, R111, UR4, PT ;  /* 0x000000046f007c0c */ /* 0x000fe2000bfa6070 */
[----:B------:R-:W-:Y:S01]  /*7c10*/  BSSY.RECONVERGENT B1, `(.L_x_2391) ;  /* 0x000002d000017945 */ /* 0x000fe20003800200 */
[----:B01----:R-:W-:Y:S02]  /*7c20*/  SHF.R.S32.HI R28, RZ, 0x1f, R111 ;  /* 0x0000001fff1c7819 */ /* 0x003fe4000001146f */
[C---:B------:R-:W-:Y:S02]  /*7c30*/  IADD3 R0, PT, PT, R33.reuse, 0x50, RZ ;  /* 0x0000005021007810 */ /* 0x040fe40007ffe0ff */
[----:B------:R-:W-:Y:S02]  /*7c40*/  ISETP.GE.AND.EX P5, PT, R28, UR5, PT, P5 ;  /* 0x000000051c007c0c */ /* 0x000fe4000bfa6350 */
[----:B------:R-:W-:Y:S02]  /*7c50*/  IADD3 R30, PT, PT, R33, 0x60, RZ ;  /* 0x00000060211e7810 */ /* 0x000fe40007ffe0ff */
[----:B------:R-:W-:-:S02]  /*7c60*/  ISETP.GE.U32.AND P1, PT, R110, UR4, PT ;  /* 0x000000046e007c0c */ /* 0x000fc4000bf26070 */
[----:B------:R-:W-:Y:S02]  /*7c70*/  ISETP.GE.U32.AND P6, PT, R47, UR4, PT ;  /* 0x000000042f007c0c */ /* 0x000fe4000bfc6070 */
[----:B------:R-:W-:Y:S02]  /*7c80*/  ISETP.GE.U32.AND P3, PT, R0, UR4, PT ;  /* 0x0000000400007c0c */ /* 0x000fe4000bf66070 */
[----:B------:R-:W-:Y:S02]  /*7c90*/  ISETP.GE.U32.AND P4, PT, R30, UR4, PT ;  /* 0x000000041e007c0c */ /* 0x000fe4000bf86070 */
[----:B------:R-:W-:Y:S02]  /*7ca0*/  SHF.R.S32.HI R83, RZ, 0x1f, R47 ;  /* 0x0000001fff537819 */ /* 0x000fe4000001142f */
[----:B------:R-:W-:Y:S02]  /*7cb0*/  SHF.R.S32.HI R31, RZ, 0x1f, R0 ;  /* 0x0000001fff1f7819 */ /* 0x000fe40000011400 */
[----:B------:R-:W-:-:S02]  /*7cc0*/  SHF.R.S32.HI R82, RZ, 0x1f, R30 ;  /* 0x0000001fff527819 */ /* 0x000fc4000001141e */
        /* <DEDUP_REMOVED lines=16> */
[----:B0-----:R-:W-:-:S04]  /*7dd0*/  IMAD R28, R28, UR8, RZ ;  /* 0x000000081c1c7c24 */ /* 0x001fc8000f8e02ff */
[----:B------:R-:W-:Y:S01]  /*7de0*/  IMAD R121, R111, UR9, R28 ;  /* 0x000000096f797c24 */ /* 0x000fe2000f8e021c */
[----:B------:R-:W-:Y:S02]  /*7df0*/  MOV R28, R114 ;  /* 0x00000072001c7202 */ /* 0x000fe40000000f00 */
[----:B------:R-:W0:Y:S01]  /*7e00*/  MUFU.EX2 R29, R29 ;  /* 0x0000001d001d7308 */ /* 0x000e220000000800 */
[----:B--2---:R-:W-:-:S07]  /*7e10*/  FADD.FTZ R119, R113, 1 ;  /* 0x3f80000071777421 */ /* 0x004fce0000010000 */
[----:B------:R-:W2:Y:S01]  /*7e20*/  MUFU.RCP R119, R119 ;  /* 0x0000007700777308 */ /* 0x000ea20000001000 */
[----:B0-----:R-:W-:Y:S01]  /*7e30*/  FADD.FTZ R85, R29, 1 ;  /* 0x3f8000001d557421 */ /* 0x001fe20000010000 */
[----:B------:R-:W-:-:S06]  /*7e40*/  MOV R29, R117 ;  /* 0x00000075001d7202 */ /* 0x000fcc0000000f00 */
[----:B------:R-:W0:Y:S01]  /*7e50*/  MUFU.RCP R118, R85 ;  /* 0x0000005500767308 */ /* 0x000e220000001000 */
[----:B------:R-:W-:-:S05]  /*7e60*/  IMAD.WIDE.U32 R28, R111, UR8, R28 ;  /* 0x000000086f1c7c25 */ /* 0x000fca000f8e001c */
[----:B------:R-:W-:Y:S01]  /*7e70*/  IADD3 R121, PT, PT, R29, R121, RZ ;  /* 0x000000791d797210 */ /* 0x000fe20007ffe0ff */
[----:B--2---:R-:W-:Y:S01]  /*7e80*/  FMUL.FTZ R111, R2, R119 ;  /* 0x00000077026f7220 */ /* 0x004fe20000410000 */
[----:B-1----:R-:W-:Y:S01]  /*7e90*/  LEA R2, P5, R28, UR10, 0x1 ;  /* 0x0000000a1c027c11 */ /* 0x002fe2000f8a08ff */
[----:B0-----:R-:W-:-:S03]  /*7ea0*/  FMUL.FTZ R118, R3, R118 ;  /* 0x0000007603767220 */ /* 0x001fc60000410000 */
[----:B------:R-:W-:Y:S02]  /*7eb0*/  LEA.HI.X R3, R28, UR11, R121, 0x1, P5 ;  /* 0x0000000b1c037c11 */ /* 0x000fe4000a8f0c79 */
[----:B------:R-:W-:-:S05]  /*7ec0*/  F2FP.BF16.F32.PACK_AB R111, R111, R118 ;  /* 0x000000766f6f723e */ /* 0x000fca00000010ff */
[----:B------:R0:W-:Y:S02]  /*7ed0*/  STG.E desc[UR6][R2.64], R111 ;  /* 0x0000006f02007986 */ /* 0x0001e4000c101906 */
.L_x_2392:
[----:B------:R-:W-:Y:S05]  /*7ee0*/  BSYNC.RECONVERGENT B1 ;  /* 0x0000000000017941 */ /* 0x000fea0003800200 */
.L_x_2391:
[----:B------:R-:W-:Y:S01]  /*7ef0*/  BSSY.RECONVERGENT B1, `(.L_x_2393) ;  /* 0x0000020000017945 */ /* 0x000fe20003800200 */
[C---:B------:R-:W-:Y:S02]  /*7f00*/  IADD3 R28, PT, PT, R33.reuse, 0xa0, RZ ;  /* 0x000000a0211c7810 */ /* 0x040fe40007ffe0ff */
[----:B------:R-:W-:Y:S01]  /*7f10*/  IADD3 R29, PT, PT, R33, 0xb0, RZ ;  /* 0x000000b0211d7810 */ /* 0x000fe20007ffe0ff */
[----:B------:R-:W-:Y:S06]  /*7f20*/  @P1 BRA `(.L_x_2394) ;  /* 0x0000000000701947 */ /* 0x000fec0003800000 */
[--C-:B------:R-:W-:Y:S01]  /*7f30*/  FADD.FTZ R5, R5, -R34.reuse ;  /* 0x8000002205057221 */ /* 0x100fe20000010000 */
[----:B0-----:R-:W-:Y:S01]  /*7f40*/  FADD.FTZ R3, R4, -R34 ;  /* 0x8000002204037221 */ /* 0x001fe20000010000 */
[----:B------:R-:W0:Y:S02]  /*7f50*/  LDCU.64 UR8, c[0x0][0x3e0] ;  /* 0x00007c00ff0877ac */ /* 0x000e240008000a00 */
        /* <DEDUP_REMOVED lines=25> */
.L_x_2394:
[----:B------:R-:W-:Y:S05]  /*80f0*/  BSYNC.RECONVERGENT B1 ;  /* 0x0000000000017941 */ /* 0x000fea0003800200 */
.L_x_2393:
[----:B------:R-:W-:Y:S04]  /*8100*/  BSSY.RECONVERGENT B1, `(.L_x_2395) ;  /* 0x000001e000017945 */ /* 0x000fe80003800200 */
[----:B------:R-:W-:Y:S05]  /*8110*/  @P6 BRA `(.L_x_2396) ;  /* 0x0000000000706947 */ /* 0x000fea0003800000 */
[--C-:B01----:R-:W-:Y:S01]  /*8120*/  FADD.FTZ R3, R6, -R34.reuse ;  /* 0x8000002206037221 */ /* 0x103fe20000010000 */
[----:B------:R-:W-:Y:S01]  /*8130*/  FADD.FTZ R7, R7, -R34 ;  /* 0x8000002207077221 */ /* 0x000fe20000010000 */
[----:B------:R-:W0:Y:S02]  /*8140*/  LDCU.64 UR8, c[0x0][0x3e0] ;  /* 0x00007c00ff0877ac */ /* 0x000e240008000a00 */
        /* <DEDUP_REMOVED lines=9> */
[----:B0-----:R-:W-:-:S07]  /*81e0*/  IMAD R120, R83, UR8, RZ ;  /* 0x0000000853787c24 */ /* 0x001fce000f8e02ff */
[----:B------:R-:W0:Y:S01]  /*81f0*/  MUFU.EX2 R2, R2 ;  /* 0x0000000200027308 */ /* 0x000e220000000800 */
[----:B--2---:R-:W-:-:S07]  /*8200*/  FADD.FTZ R85, R7, 1 ;  /* 0x3f80000007557421 */ /* 0x004fce0000010000 */
[----:B------:R-:W2:Y:S01]  /*8210*/  MUFU.RCP R85, R85 ;  /* 0x0000005500557308 */ /* 0x000ea20000001000 */
[----:B0-----:R-:W-:Y:S01]  /*8220*/  FADD.FTZ R6, R2, 1 ;  /* 0x3f80000002067421 */ /* 0x001fe20000010000 */
[----:B------:R-:W-:-:S06]  /*8230*/  MOV R2, R114 ;  /* 0x0000007200027202 */ /* 0x000fcc0000000f00 */
[----:B------:R-:W0:Y:S01]  /*8240*/  MUFU.RCP R5, R6 ;  /* 0x0000000600057308 */ /* 0x000e220000001000 */
[----:B------:R-:W-:-:S04]  /*8250*/  IMAD.WIDE.U32 R2, R47, UR8, R2 ;  /* 0x000000082f027c25 */ /* 0x000fc8000f8e0002 */
[----:B------:R-:W-:Y:S02]  /*8260*/  IMAD R47, R47, UR9, R120 ;  /* 0x000000092f2f7c24 */ /* 0x000fe4000f8e0278 */
[----:B--2---:R-:W-:-:S03]  /*8270*/  FMUL.FTZ R118, R118, R85 ;  /* 0x0000005576767220 */ /* 0x004fc60000410000 */
[----:B------:R-:W-:Y:S01]  /*8280*/  IADD3 R47, PT, PT, R3, R47, RZ ;  /* 0x0000002f032f7210 */ /* 0x000fe20007ffe0ff */
[----:B0-----:R-:W-:Y:S01]  /*8290*/  FMUL.FTZ R7, R4, R5 ;  /* 0x0000000504077220 */ /* 0x001fe20000410000 */
[----:B-1----:R-:W-:-:S04]  /*82a0*/  LEA R4, P1, R2, UR10, 0x1 ;  /* 0x0000000a02047c11 */ /* 0x002fc8000f8208ff */
[----:B------:R-:W-:Y:S02]  /*82b0*/  LEA.HI.X R5, R2, UR11, R47, 0x1, P1 ;  /* 0x0000000b02057c11 */ /* 0x000fe400088f0c2f */
[----:B------:R-:W-:-:S05]  /*82c0*/  F2FP.BF16.F32.PACK_AB R7, R118, R7 ;  /* 0x000000077607723e */ /* 0x000fca00000010ff */
[----:B------:R2:W-:Y:S02]  /*82d0*/  STG.E desc[UR6][R4.64], R7 ;  /* 0x0000000704007986 */ /* 0x0005e4000c101906 */
.L_x_2396:
[----:B------:R-:W-:Y:S05]  /*82e0*/  BSYNC.RECONVERGENT B1 ;  /* 0x0000000000017941 */ /* 0x000fea0003800200 */
.L_x_2395:
[----:B------:R-:W-:Y:S04]  /*82f0*/  BSSY.RECONVERGENT B1, `(.L_x_2397) ;  /* 0x000001e000017945 */ /* 0x000fe80003800200 */
[----:B------:R-:W-:Y:S05]  /*8300*/  @P3 BRA `(.L_x_2398) ;  /* 0x0000000000703947 */ /* 0x000fea0003800000 */
[--C-:B------:R-:W-:Y:S01]  /*8310*/  FADD.FTZ R9, R9, -R34.reuse ;  /* 0x8000002209097221 */ /* 0x100fe20000010000 */
[----:B01----:R-:W-:Y:S01]  /*8320*/  FADD.FTZ R3, R8, -R34 ;  /* 0x8000002208037221 */ /* 0x003fe20000010000 */
        /* <DEDUP_REMOVED lines=8> */
[----:B--2---:R-:W-:-:S05]  /*83b0*/  FMUL.FTZ R4, R8, -1.4426950216293334961 ;  /* 0xbfb8aa3b08047820 */ /* 0x004fca0000410000 */
        /* <DEDUP_REMOVED lines=17> */
.L_x_2398:
[----:B------:R-:W-:Y:S05]  /*84d0*/  BSYNC.RECONVERGENT B1 ;  /* 0x0000000000017941 */ /* 0x000fea0003800200 */
.L_x_2397:
[----:B------:R-:W-:Y:S04]  /*84e0*/  BSSY.RECONVERGENT B1, `(.L_x_2399) ;  /* 0x000001e000017945 */ /* 0x000fe80003800200 */
[----:B------:R-:W-:Y:S05]  /*84f0*/  @P4 BRA `(.L_x_2400) ;  /* 0x0000000000704947 */ /* 0x000fea0003800000 */
[--C-:B01----:R-:W-:Y:S01]  /*8500*/  FADD.FTZ R3, R10, -R34.reuse ;  /* 0x800000220a037221 */ /* 0x103fe20000010000 */
[----:B------:R-:W-:Y:S01]  /*8510*/  FADD.FTZ R11, R11, -R34 ;  /* 0x800000220b0b7221 */ /* 0x000fe20000010000 */
[----:B------:R-:W0:Y:S01]  /*8520*/  LDCU.64 UR8, c[0x0][0x3e0] ;  /* 0x00007c00ff0877ac */ /* 0x000e220008000a00 */
[----:B------:R-:W-:Y:S01]  /*8530*/  MOV R2, R114 ;  /* 0x0000007200027202 */ /* 0x000fe20000000f00 */
[-C--:B------:R-:W-:Y:S01]  /*8540*/  FMUL.FTZ R3, R3, R32.reuse ;  /* 0x0000002003037220 */ /* 0x080fe20000410000 */
[----:B------:R-:W-:Y:S01]  /*8550*/  FMUL.FTZ R11, R11, R32 ;  /* 0x000000200b0b7220 */ /* 0x000fe20000410000 */
[----:B------:R-:W1:Y:S02]  /*8560*/  LDCU.64 UR10, c[0x0][0x380] ;  /* 0x00007000ff0a77ac */ /* 0x000e640008000a00 */
[----:B--23--:R-:W-:Y:S01]  /*8570*/  FFMA.FTZ R5, R43, R3, R46 ;  /* 0x000000032b057223 */ /* 0x00cfe2000001002e */
        /* <DEDUP_REMOVED lines=20> */
.L_x_2400:
[----:B------:R-:W-:Y:S05]  /*86c0*/  BSYNC.RECONVERGENT B1 ;  /* 0x0000000000017941 */ /* 0x000fea0003800200 */
.L_x_2399:
[----:B------:R-:W-:Y:S04]  /*86d0*/  BSSY.RECONVERGENT B1, `(.L_x_2401) ;  /* 0x000001e000017945 */ /* 0x000fe80003800200 */
[----:B------:R-:W-:Y:S05]  /*86e0*/  @P2 BRA `(.L_x_2402) ;  /* 0x0000000000702947 */ /* 0x000fea0003800000 */
[--C-:B------:R-:W-:Y:S01]  /*86f0*/  FADD.FTZ R13, R13, -R34.reuse ;  /* 0x800000220d0d7221 */ /* 0x100fe20000010000 */
[----:B01----:R-:W-:Y:S01]  /*8700*/  FADD.FTZ R3, R12, -R34 ;  /* 0x800000220c037221 */ /* 0x003fe20000010000 */
[----:B------:R-:W0:Y:S01]  /*8710*/  LDCU.64 UR8, c[0x0][0x3e0] ;  /* 0x00007c00ff0877ac */ /* 0x000e220008000a00 */
[----:B--234-:R-:W-:Y:S01]  /*8720*/  MOV R4, R114 ;  /* 0x0000007200047202 */ /* 0x01cfe20000000f00 */
        /* <DEDUP_REMOVED lines=24> */
.L_x_2402:
[----:B------:R-:W-:Y:S05]  /*88b0*/  BSYNC.RECONVERGENT B1 ;  /* 0x0000000000017941 */ /* 0x000fea0003800200 */
.L_x_2401:
        /* <DEDUP_REMOVED lines=10> */
[----:B0--34-:R-:W-:Y:S02]  /*8960*/  SHF.R.S32.HI R9, RZ, 0x1f, R29 ;  /* 0x0000001fff097819 */ /* 0x019fe4000001141d */
[----:B------:R-:W-:Y:S02]  /*8970*/  SHF.R.S32.HI R6, RZ, 0x1f, R0 ;  /* 0x0000001fff067819 */ /* 0x000fe40000011400 */
[----:B------:R-:W-:-:S02]  /*8980*/  ISETP.GE.AND.EX P2, PT, R99, UR5, PT, P2 ;  /* 0x0000000563007c0c */ /* 0x000fc4000bf46320 */
[----:B------:R-:W-:Y:S02]  /*8990*/  ISETP.GE.AND.EX P1, PT, R10, UR5, PT, P1 ;  /* 0x000000050a007c0c */ /* 0x000fe4000bf26310 */
[----:B------:R-:W-:Y:S02]  /*89a0*/  ISETP.GE.AND.EX P6, PT, R9, UR5, PT, P6 ;  /* 0x0000000509007c0c */ /* 0x000fe4000bfc6360 */
[----:B------:R-:W-:Y:S02]  /*89b0*/  ISETP.GE.AND.EX P3, PT, R97, UR5, PT, P3 ;  /* 0x0000000561007c0c */ /* 0x000fe4000bf66330 */
[----:B------:R-:W-:Y:S02]  /*89c0*/  ISETP.GE.AND.EX P4, PT, R6, UR5, PT, P4 ;  /* 0x0000000506007c0c */ /* 0x000fe4000bf86340 */
[C---:B--2---:R-:W-:Y:S02]  /*89d0*/  IADD3 R7, PT, PT, R33.reuse, 0xe0, RZ ;  /* 0x000000e021077810 */ /* 0x044fe40007ffe0ff */
[----:B------:R-:W-:Y:S01]  /*89e0*/  IADD3 R8, PT, PT, R33, 0xf0, RZ ;  /* 0x000000f021087810 */ /* 0x000fe20007ffe0ff */
[----:B------:R-:W-:Y:S08]  /*89f0*/  @P5 BRA `(.L_x_2404) ;  /* 0x0000000000705947 */ /* 0x000ff00003800000 */
[--C-:B------:R-:W-:Y:S01]  /*8a00*/  FADD.FTZ R15, R15, -R34.reuse ;  /* 0x800000220f0f7221 */ /* 0x100fe20000010000 */
[----:B-1----:R-:W-:Y:S01]  /*8a10*/  FADD.FTZ R3, R14, -R34 ;  /* 0x800000220e037221 */ /* 0x002fe20000010000 */
        /* <DEDUP_REMOVED lines=12> */
[----:B--2---:R-:W-:Y:S01]  /*8ae0*/  FADD.FTZ R11, R2, 1 ;  /* 0x3f800000020b7421 */ /* 0x004fe20000010000 */
[----:B------:R-:W-:-:S06]  /*8af0*/  MOV R2, R114 ;  /* 0x0000007200027202 */ /* 0x000fcc0000000f00 */
[----:B------:R-:W2:Y:S01]  /*8b00*/  MUFU.RCP R11, R11 ;  /* 0x0000000b000b7308 */ /* 0x000ea20000001000 */
[----:B------:R-:W-:-:S04]  /*8b10*/  IMAD.WIDE.U32 R2, R35, UR8, R2 ;  /* 0x0000000823027c25 */ /* 0x000fc8000f8e0002 */
[----:B0-----:R-:W-:Y:S01]  /*8b20*/  FADD.FTZ R13, R4, 1 ;  /* 0x3f800000040d7421 */ /* 0x001fe20000010000 */
[----:B------:R-:W-:Y:S01]  /*8b30*/  IMAD R35, R35, UR9, R30 ;  /* 0x0000000923237c24 */ /* 0x000fe2000f8e021e */
[----:B-1----:R-:W-:-:S04]  /*8b40*/  LEA R4, P5, R2, UR10, 0x1 ;  /* 0x0000000a02047c11 */ /* 0x002fc8000f8a08ff */
[----:B------:R-:W0:Y:S01]  /*8b50*/  MUFU.RCP R13, R13 ;  /* 0x0000000d000d7308 */ /* 0x000e220000001000 */
[----:B------:R-:W-:-:S04]  /*8b60*/  IADD3 R35, PT, PT, R3, R35, RZ ;  /* 0x0000002303237210 */ /* 0x000fc80007ffe0ff */
[----:B------:R-:W-:Y:S01]  /*8b70*/  LEA.HI.X R5, R2, UR11, R35, 0x1, P5 ;  /* 0x0000000b02057c11 */ /* 0x000fe2000a8f0c23 */
[----:B--2---:R-:W-:Y:S01]  /*8b80*/  FMUL.FTZ R12, R12, R11 ;  /* 0x0000000b0c0c7220 */ /* 0x004fe20000410000 */
[----:B0-----:R-:W-:-:S05]  /*8b90*/  FMUL.FTZ R15, R14, R13 ;  /* 0x0000000d0e0f7220 */ /* 0x001fca0000410000 */
[----:B------:R-:W-:-:S05]  /*8ba0*/  F2FP.BF16.F32.PACK_AB R15, R15, R12 ;  /* 0x0000000c0f0f723e */ /* 0x000fca00000010ff */
[----:B------:R0:W-:Y:S02]  /*8bb0*/  STG.E desc[UR6][R4.64], R15 ;  /* 0x0000000f04007986 */ /* 0x0001e4000c101906 */
.L_x_2404:
[----:B------:R-:W-:Y:S05]  /*8bc0*/  BSYNC.RECONVERGENT B1 ;  /* 0x0000000000017941 */ /* 0x000fea0003800200 */
.L_x_2403:
[----:B------:R-:W-:Y:S04]  /*8bd0*/  BSSY.RECONVERGENT B1, `(.L_x_2405) ;  /* 0x000001e000017945 */ /* 0x000fe80003800200 */
[----:B------:R-:W-:Y:S05]  /*8be0*/  @P2 BRA `(.L_x_2406) ;  /* 0x0000000000702947 */ /* 0x000fea0003800000 */
[--C-:B------:R-:W-:Y:S01]  /*8bf0*/  FADD.FTZ R17, R17, -R34.reuse ;  /* 0x8000002211117221 */ /* 0x100fe20000010000 */
[----:B-1----:R-:W-:Y:S01]  /*8c00*/  FADD.FTZ R3, R16, -R34 ;  /* 0x8000002210037221 */ /* 0x002fe20000010000 */
[----:B------:R-:W1:Y:S01]  /*8c10*/  LDCU.64 UR8, c[0x0][0x3e0] ;  /* 0x00007c00ff0877ac */ /* 0x000e620008000a00 */
[----:B0-----:R-:W-:Y:S01]  /*8c20*/  MOV R4, R114 ;  /* 0x0000007200047202 */ /* 0x001fe20000000f00 */
[-C--:B------:R-:W-:Y:S01]  /*8c30*/  FMUL.FTZ R17, R17, R32.reuse ;  /* 0x0000002011117220 */ /* 0x080fe20000410000 */
[----:B------:R-:W-:Y:S01]  /*8c40*/  FMUL.FTZ R3, R3, R32 ;  /* 0x0000002003037220 */ /* 0x000fe20000410000 */
[----:B------:R-:W0:Y:S01]  /*8c50*/  LDCU.64 UR10, c[0x0][0x380] ;  /* 0x00007000ff0a77ac */ /* 0x000e220008000a00 */
[----:B------:R-:W-:Y:S01]  /*8c60*/  MOV R5, R117 ;  /* 0x0000007500057202 */ /* 0x000fe20000000f00 */
[----:B------:R-:W-:Y:S01]  /*8c70*/  FFMA.FTZ R12, R43, R17, R46 ;  /* 0x000000112b0c7223 */ /* 0x000fe2000001002e */
[----:B------:R-:W-:-:S03]  /*8c80*/  FFMA.FTZ R14, R44, R3, R45 ;  /* 0x000000032c0e7223 */ /* 0x000fc6000001002d */
[----:B------:R-:W-:Y:S01]  /*8c90*/  FMUL.FTZ R2, R12, -1.4426950216293334961 ;  /* 0xbfb8aa3b0c027820 */ /* 0x000fe20000410000 */
[----:B------:R-:W-:-:S05]  /*8ca0*/  FMUL.FTZ R3, R14, -1.4426950216293334961 ;  /* 0xbfb8aa3b0e037820 */ /* 0x000fca0000410000 */
[----:B------:R-:W2:Y:S01]  /*8cb0*/  MUFU.EX2 R2, R2 ;  /* 0x0000000200027308 */ /* 0x000ea20000000800 */
[----:B-1----:R-:W-:Y:S02]  /*8cc0*/  IMAD R15, R99, UR8, RZ ;  /* 0x00000008630f7c24 */ /* 0x002fe4000f8e02ff */
[----:B------:R-:W-:-:S05]  /*8cd0*/  IMAD.WIDE.U32 R4, R106, UR8, R4 ;  /* 0x000000086a047c25 */ /* 0x000fca000f8e0004 */
[----:B------:R-:W1:Y:S01]  /*8ce0*/  MUFU.EX2 R3, R3 ;  /* 0x0000000300037308 */ /* 0x000e620000000800 */
[----:B------:R-:W-:-:S05]  /*8cf0*/  IMAD R17, R106, UR9, R15 ;  /* 0x000000096a117c24 */ /* 0x000fca000f8e020f */
[----:B------:R-:W-:Y:S01]  /*8d00*/  IADD3 R17, PT, PT, R5, R17, RZ ;  /* 0x0000001105117210 */ /* 0x000fe20007ffe0ff */
[----:B--2---:R-:W-:Y:S01]  /*8d10*/  FADD.FTZ R11, R2, 1 ;  /* 0x3f800000020b7421 */ /* 0x004fe20000010000 */
[----:B0-----:R-:W-:-:S05]  /*8d20*/  LEA R2, P2, R4, UR10, 0x1 ;  /* 0x0000000a04027c11 */ /* 0x001fca000f8408ff */
[----:B------:R-:W0:Y:S01]  /*8d30*/  MUFU.RCP R11, R11 ;  /* 0x0000000b000b7308 */ /* 0x000e220000001000 */
[----:B-1----:R-:W-:Y:S01]  /*8d40*/  FADD.FTZ R13, R3, 1 ;  /* 0x3f800000030d7421 */ /* 0x002fe20000010000 */
[----:B------:R-:W-:-:S06]  /*8d50*/  LEA.HI.X R3, R4, UR11, R17, 0x1, P2 ;  /* 0x0000000b04037c11 */ /* 0x000fcc00090f0c11 */
[----:B------:R-:W1:Y:S01]  /*8d60*/  MUFU.RCP R13, R13 ;  /* 0x0000000d000d7308 */ /* 0x000e620000001000 */
[----:B0-----:R-:W-:Y:S01]  /*8d70*/  FMUL.FTZ R12, R12, R11 ;  /* 0x0000000b0c0c7220 */ /* 0x001fe20000410000 */
[----:B-1----:R-:W-:-:S05]  /*8d80*/  FMUL.FTZ R15, R14, R13 ;  /* 0x0000000d0e0f7220 */ /* 0x002fca0000410000 */
[----:B------:R-:W-:-:S05]  /*8d90*/  F2FP.BF16.F32.PACK_AB R15, R15, R12 ;  /* 0x0000000c0f0f723e */ /* 0x000fca00000010ff */
[----:B------:R2:W-:Y:S02]  /*8da0*/  STG.E desc[UR6][R2.64], R15 ;  /* 0x0000000f02007986 */ /* 0x0005e4000c101906 */
.L_x_2406:
[----:B------:R-:W-:Y:S05]  /*8db0*/  BSYNC.RECONVERGENT B1 ;  /* 0x0000000000017941 */ /* 0x000fea0003800200 */
.L_x_2405:
[----:B------:R-:W-:Y:S04]  /*8dc0*/  BSSY.RECONVERGENT B1, `(.L_x_2407) ;  /* 0x000001e000017945 */ /* 0x000fe80003800200 */
[----:B------:R-:W-:Y:S05]  /*8dd0*/  @P1 BRA `(.L_x_2408) ;  /* 0x0000000000701947 */ /* 0x000fea0003800000 */
[--C-:B-12---:R-:W-:Y:S01]  /*8de0*/  FADD.FTZ R3, R18, -R34.reuse ;  /* 0x8000002212037221 */ /* 0x106fe20000010000 */
[----:B------:R-:W-:Y:S01]  /*8df0*/  FADD.FTZ R19, R19, -R34 ;  /* 0x8000002213137221 */ /* 0x000fe20000010000 */
        /* <DEDUP_REMOVED lines=18> */
[----:B--2---:R-:W-:-:S05]  /*8f20*/  LEA R4, P1, R2, UR10, 0x1 ;  /* 0x0000000a02047c11 */ /* 0x004fca000f8208ff */
[----:B------:R-:W1:Y:S01]  /*8f30*/  MUFU.RCP R12, R12 ;  /* 0x0000000c000c7308 */ /* 0x000e620000001000 */
[----:B------:R-:W-:-:S04]  /*8f40*/  IADD3 R5, PT, PT, R3, R5, RZ ;  /* 0x0000000503057210 */ /* 0x000fc80007ffe0ff */
[----:B------:R-:W-:Y:S01]  /*8f50*/  LEA.HI.X R5, R2, UR11, R5, 0x1, P1 ;  /* 0x0000000b02057c11 */ /* 0x000fe200088f0c05 */
[----:B0-----:R-:W-:Y:S01]  /*8f60*/  FMUL.FTZ R10, R14, R11 ;  /* 0x0000000b0e0a7220 */ /* 0x001fe20000410000 */
[----:B-1----:R-:W-:-:S05]  /*8f70*/  FMUL.FTZ R13, R19, R12 ;  /* 0x0000000c130d7220 */ /* 0x002fca0000410000 */
[----:B------:R-:W-:-:S05]  /*8f80*/  F2FP.BF16.F32.PACK_AB R13, R13, R10 ;  /* 0x0000000a0d0d723e */ /* 0x000fca00000010ff */
[----:B------:R3:W-:Y:S02]  /*8f90*/  STG.E desc[UR6][R4.64], R13 ;  /* 0x0000000d04007986 */ /* 0x0007e4000c101906 */
.L_x_2408:
[----:B------:R-:W-:Y:S05]  /*8fa0*/  BSYNC.RECONVERGENT B1 ;  /* 0x0000000000017941 */ /* 0x000fea0003800200 */
.L_x_2407:
[----:B------:R-:W-:Y:S04]  /*8fb0*/  BSSY.RECONVERGENT B1, `(.L_x_2409) ;  /* 0x000001e000017945 */ /* 0x000fe80003800200 */
[----:B------:R-:W-:Y:S05]  /*8fc0*/  @P6 BRA `(.L_x_2410) ;  /* 0x0000000000706947 */ /* 0x000fea0003800000 */
[--C-:B------:R-:W-:Y:S01]  /*8fd0*/  FADD.FTZ R21, R21, -R34.reuse ;  /* 0x8000002215157221 */ /* 0x100fe20000010000 */
[----:B-12---:R-:W-:Y:S01]  /*8fe0*/  FADD.FTZ R3, R20, -R34 ;  /* 0x8000002214037221 */ /* 0x006fe20000010000 */
        /* <DEDUP_REMOVED lines=8> */
[----:B0--3--:R-:W-:-:S05]  /*9070*/  FMUL.FTZ R4, R12, -1.4426950216293334961 ;  /* 0xbfb8aa3b0c047820 */ /* 0x009fca0000410000 */
[----:B------:R-:W0:Y:S01]  /*9080*/  MUFU.EX2 R2, R2 ;  /* 0x0000000200027308 */ /* 0x000e220000000800 */
[----:B-1----:R-:W-:-:S07]  /*9090*/  IMAD R14, R9, UR8, RZ ;  /* 0x00000008090e7c24 */ /* 0x002fce000f8e02ff */
[----:B------:R-:W1:Y:S01]  /*90a0*/  MUFU.EX2 R4, R4 ;  /* 0x0000000400047308 */ /* 0x000e620000000800 */
[----:B0-----:R-:W-:Y:S01]  /*90b0*/  FADD.FTZ R10, R2, 1 ;  /* 0x3f800000020a7421 */ /* 0x001fe20000010000 */
[----:B------:R-:W-:-:S06]  /*90c0*/  MOV R2, R114 ;  /* 0x0000007200027202 */ /* 0x000fcc0000000f00 */
[----:B------:R-:W0:Y:S01]  /*90d0*/  MUFU.RCP R10, R10 ;  /* 0x0000000a000a7308 */ /* 0x000e220000001000 */
[----:B------:R-:W-:-:S04]  /*90e0*/  IMAD.WIDE.U32 R2, R29, UR8, R2 ;  /* 0x000000081d027c25 */ /* 0x000fc8000f8e0002 */
[----:B-1----:R-:W-:Y:S01]  /*90f0*/  FADD.FTZ R11, R4, 1 ;  /* 0x3f800000040b7421 */ /* 0x002fe20000010000 */
[----:B------:R-:W-:Y:S01]  /*9100*/  IMAD R29, R29, UR9, R14 ;  /* 0x000000091d1d7c24 */ /* 0x000fe2000f8e020e */
[----:B--2---:R-:W-:-:S04]  /*9110*/  LEA R4, P1, R2, UR10, 0x1 ;  /* 0x0000000a02047c11 */ /* 0x004fc8000f8208ff */
[----:B------:R-:W1:Y:S01]  /*9120*/  MUFU.RCP R11, R11 ;  /* 0x0000000b000b7308 */ /* 0x000e620000001000 */
[----:B------:R-:W-:-:S04]  /*9130*/  IADD3 R29, PT, PT, R3, R29, RZ ;  /* 0x0000001d031d7210 */ /* 0x000fc80007ffe0ff */
[----:B------:R-:W-:Y:S01]  /*9140*/  LEA.HI.X R5, R2, UR11, R29, 0x1, P1 ;  /* 0x0000000b02057c11 */ /* 0x000fe200088f0c1d */
[----:B0-----:R-:W-:Y:S01]  /*9150*/  FMUL.FTZ R9, R21, R10 ;  /* 0x0000000a15097220 */ /* 0x001fe20000410000 */
[----:B-1----:R-:W-:-:S05]  /*9160*/  FMUL.FTZ R12, R12, R11 ;  /* 0x0000000b0c0c7220 */ /* 0x002fca0000410000 */
[----:B------:R-:W-:-:S05]  /*9170*/  F2FP.BF16.F32.PACK_AB R9, R12, R9 ;  /* 0x000000090c09723e */ /* 0x000fca00000010ff */
[----:B------:R4:W-:Y:S02]  /*9180*/  STG.E desc[UR6][R4.64], R9 ;  /* 0x0000000904007986 */ /* 0x0009e4000c101906 */
.L_x_2410:
[----:B------:R-:W-:Y:S05]  /*9190*/  BSYNC.RECONVERGENT B1 ;  /* 0x0000000000017941 */ /* 0x000fea0003800200 */
.L_x_2409:
[----:B------:R-:W-:Y:S04]  /*91a0*/  BSSY.RECONVERGENT B1, `(.L_x_2411) ;  /* 0x000001e000017945 */ /* 0x000fe80003800200 */
[----:B------:R-:W-:Y:S05]  /*91b0*/  @P3 BRA `(.L_x_2412) ;  /* 0x0000000000703947 */ /* 0x000fea0003800000 */
[--C-:B------:R-:W-:Y:S01]  /*91c0*/  FADD.FTZ R23, R23, -R34.reuse ;  /* 0x8000002217177221 */ /* 0x100fe20000010000 */
[----:B-12---:R-:W-:Y:S01]  /*91d0*/  FADD.FTZ R3, R22, -R34 ;  /* 0x8000002216037221 */ /* 0x006fe20000010000 */
[----:B------:R-:W1:Y:S01]  /*91e0*/  LDCU.64 UR8, c[0x0][0x3e0] ;  /* 0x00007c00ff0877ac */ /* 0x000e620008000a00 */
[----:B0--34-:R-:W-:Y:S01]  /*91f0*/  MOV R4, R114 ;  /* 0x0000007200047202 */ /* 0x019fe20000000f00 */
        /* <DEDUP_REMOVED lines=24> */
.L_x_2412:
[----:B------:R-:W-:Y:S05]  /*9380*/  BSYNC.RECONVERGENT B1 ;  /* 0x0000000000017941 */ /* 0x000fea0003800200 */
.L_x_2411:
[----:B------:R-:W-:Y:S04]  /*9390*/  BSSY.RECONVERGENT B1, `(.L_x_2413) ;  /* 0x000001e000017945 */ /* 0x000fe80003800200 */
[----:B------:R-:W-:Y:S05]  /*93a0*/  @P4 BRA `(.L_x_2414) ;  /* 0x0000000000704947 */ /* 0x000fea0003800000 */
[--C-:B------:R-:W-:Y:S01]  /*93b0*/  FADD.FTZ R25, R25, -R34.reuse ;  /* 0x8000002219197221 */ /* 0x100fe20000010000 */
[----:B012---:R-:W-:Y:S01]  /*93c0*/  FADD.FTZ R3, R24, -R34 ;  /* 0x8000002218037221 */ /* 0x007fe20000010000 */
        /* <DEDUP_REMOVED lines=8> */
[----:B---34-:R-:W-:-:S05]  /*9450*/  FMUL.FTZ R4, R11, -1.4426950216293334961 ;  /* 0xbfb8aa3b0b047820 */ /* 0x018fca0000410000 */
        /* <DEDUP_REMOVED lines=17> */
.L_x_2414:
[----:B------:R-:W-:Y:S05]  /*9570*/  BSYNC.RECONVERGENT B1 ;  /* 0x0000000000017941 */ /* 0x000fea0003800200 */
.L_x_2413:
[----:B------:R-:W-:Y:S01]  /*9580*/  ISETP.GE.U32.AND P5, PT, R7, UR4, PT ;  /* 0x0000000407007c0c */ /* 0x000fe2000bfa6070 */
[----:B------:R-:W-:Y:S01]  /*9590*/  BSSY.RECONVERGENT B1, `(.L_x_2415) ;  /* 0x0000035000017945 */ /* 0x000fe20003800200 */
[----:B012---:R-:W-:Y:S02]  /*95a0*/  SHF.R.S32.HI R3, RZ, 0x1f, R7 ;  /* 0x0000001fff037819 */ /* 0x007fe40000011407 */
[----:B------:R-:W-:Y:S02]  /*95b0*/  IADD3 R15, PT, PT, R33, 0x100, RZ ;  /* 0x00000100210f7810 */ /* 0x000fe40007ffe0ff */
[----:B------:R-:W-:Y:S02]  /*95c0*/  ISETP.GE.AND.EX P5, PT, R3, UR5, PT, P5 ;  /* 0x0000000503007c0c */ /* 0x000fe4000bfa6350 */
[C---:B---3--:R-:W-:Y:S02]  /*95d0*/  IADD3 R13, PT, PT, R33.reuse, 0x110, RZ ;  /* 0x00000110210d7810 */ /* 0x048fe40007ffe0ff */
[----:B------:R-:W-:-:S02]  /*95e0*/  IADD3 R11, PT, PT, R33, 0x120, RZ ;  /* 0x00000120210b7810 */ /* 0x000fc40007ffe0ff */
[----:B----4-:R-:W-:Y:S02]  /*95f0*/  IADD3 R9, PT, PT, R33, 0x130, RZ ;  /* 0x0000013021097810 */ /* 0x010fe40007ffe0ff */
        /* <DEDUP_REMOVED lines=46> */
.L_x_2416:
[----:B------:R-:W-:Y:S05]  /*98e0*/  BSYNC.RECONVERGENT B1 ;  /* 0x0000000000017941 */ /* 0x000fea0003800200 */
.L_x_2415:
[----:B------:R-:W-:Y:S04]  /*98f0*/  BSSY.RECONVERGENT B1, `(.L_x_2417) ;  /* 0x000001e000017945 */ /* 0x000fe80003800200 */
[----:B------:R-:W-:Y:S05]  /*9900*/  @P2 BRA `(.L_x_2418) ;  /* 0x0000000000702947 */ /* 0x000fea0003800000 */
[--C-:B------:R-:W-:Y:S01]  /*9910*/  FADD.FTZ R49, R49, -R34.reuse ;  /* 0x8000002231317221 */ /* 0x100fe20000010000 */
[----:B------:R-:W-:Y:S01]  /*9920*/  FADD.FTZ R3, R48, -R34 ;  /* 0x8000002230037221 */ /* 0x000fe20000010000 */
[----:B------:R-:W1:Y:S02]  /*9930*/  LDCU.64 UR8, c[0x0][0x3e0] ;  /* 0x00007c00ff0877ac */ /* 0x000e640008000a00 */
[-C--:B------:R-:W-:Y:S01]  /*9940*/  FMUL.FTZ R49, R49, R32.reuse ;  /* 0x0000002031317220 */ /* 0x080fe20000410000 */
[----:B------:R-:W-:Y:S01]  /*9950*/  FMUL.FTZ R3, R3, R32 ;  /* 0x0000002003037220 */ /* 0x000fe20000410000 */
[----:B------:R-:W2:Y:S02]  /*9960*/  LDCU.64 UR10, c[0x0][0x380] ;  /* 0x00007000ff0a77ac */ /* 0x000ea40008000a00 */
[----:B------:R-:W-:Y:S01]  /*9970*/  FFMA.FTZ R20, R43, R49, R46 ;  /* 0x000000312b147223 */ /* 0x000fe2000001002e */
[----:B0-----:R-:W-:Y:S01]  /*9980*/  FFMA.FTZ R5, R44, R3, R45 ;  /* 0x000000032c057223 */ /* 0x001fe2000001002d */
[----:B------:R-:W-:-:S02]  /*9990*/  MOV R3, R117 ;  /* 0x0000007500037202 */ /* 0x000fc40000000f00 */
        /* <DEDUP_REMOVED lines=13> */
[----:B------:R-:W-:Y:S01]  /*9a70*/  IADD3 R19, PT, PT, R3, R19, RZ ;  /* 0x0000001303137210 */ /* 0x000fe20007ffe0ff */
[----:B0-----:R-:W-:Y:S01]  /*9a80*/  FMUL.FTZ R8, R20, R7 ;  /* 0x0000000714087220 */ /* 0x001fe20000410000 */
[----:B-1----:R-:W-:Y:S02]  /*9a90*/  FMUL.FTZ R17, R5, R18 ;  /* 0x0000001205117220 */ /* 0x002fe40000410000 */
[----:B------:R-:W-:-:S03]  /*9aa0*/  LEA.HI.X R5, R2, UR11, R19, 0x1, P2 ;  /* 0x0000000b02057c11 */ /* 0x000fc600090f0c13 */
[----:B------:R-:W-:-:S05]  /*9ab0*/  F2FP.BF16.F32.PACK_AB R17, R17, R8 ;  /* 0x000000081111723e */ /* 0x000fca00000010ff */
[----:B------:R1:W-:Y:S02]  /*9ac0*/  STG.E desc[UR6][R4.64], R17 ;  /* 0x0000001104007986 */ /* 0x0003e4000c101906 */
.L_x_2418:
[----:B------:R-:W-:Y:S05]  /*9ad0*/  BSYNC.RECONVERGENT B1 ;  /* 0x0000000000017941 */ /* 0x000fea0003800200 */
.L_x_2417:
[----:B------:R-:W-:Y:S04]  /*9ae0*/  BSSY.RECONVERGENT B1, `(.L_x_2419) ;  /* 0x000001e000017945 */ /* 0x000fe80003800200 */
[----:B------:R-:W-:Y:S05]  /*9af0*/  @P1 BRA `(.L_x_2420) ;  /* 0x0000000000701947 */ /* 0x000fea0003800000 */
[--C-:B------:R-:W-:Y:S01]  /*9b00*/  FADD.FTZ R51, R51, -R34.reuse ;  /* 0x8000002233337221 */ /* 0x100fe20000010000 */
[----:B------:R-:W-:Y:S01]  /*9b10*/  FADD.FTZ R3, R50, -R34 ;  /* 0x8000002232037221 */ /* 0x000fe20000010000 */
[----:B------:R-:W2:Y:S01]  /*9b20*/  LDCU.64 UR8, c[0x0][0x3e0] ;  /* 0x00007c00ff0877ac */ /* 0x000ea20008000a00 */
[----:B01----:R-:W-:Y:S01]  /*9b30*/  MOV R4, R114 ;  /* 0x0000007200047202 */ /* 0x003fe20000000f00 */
        /* <DEDUP_REMOVED lines=8> */
[----:B------:R-:W1:Y:S01]  /*9bc0*/  MUFU.EX2 R2, R2 ;  /* 0x0000000200027308 */ /* 0x000e620000000800 */
[----:B--2---:R-:W-:Y:S02]  /*9bd0*/  IMAD R16, R16, UR8, RZ ;  /* 0x0000000810107c24 */ /* 0x004fe4000f8e02ff */
        /* <DEDUP_REMOVED lines=14> */
.L_x_2420:
[----:B------:R-:W-:Y:S05]  /*9cc0*/  BSYNC.RECONVERGENT B1 ;  /* 0x0000000000017941 */ /* 0x000fea0003800200 */
.L_x_2419:
[----:B------:R-:W-:Y:S04]  /*9cd0*/  BSSY.RECONVERGENT B1, `(.L_x_2421) ;  /* 0x000001e000017945 */ /* 0x000fe80003800200 */
[----:B------:R-:W-:Y:S05]  /*9ce0*/  @P6 BRA `(.L_x_2422) ;  /* 0x0000000000706947 */ /* 0x000fea0003800000 */
[--C-:B------:R-:W-:Y:S01]  /*9cf0*/  FADD.FTZ R53, R53, -R34.reuse ;  /* 0x8000002235357221 */ /* 0x100fe20000010000 */
[----:B--2---:R-:W-:Y:S01]  /*9d00*/  FADD.FTZ R3, R52, -R34 ;  /* 0x8000002234037221 */ /* 0x004fe20000010000 */
        /* <DEDUP_REMOVED lines=26> */
.L_x_2422:
[----:B------:R-:W-:Y:S05]  /*9eb0*/  BSYNC.RECONVERGENT B1 ;  /* 0x0000000000017941 */ /* 0x000fea0003800200 */
.L_x_2421:
[----:B------:R-:W-:Y:S04]  /*9ec0*/  BSSY.RECONVERGENT B1, `(.L_x_2423) ;  /* 0x000001e000017945 */ /* 0x000fe80003800200 */
[----:B------:R-:W-:Y:S05]  /*9ed0*/  @P3 BRA `(.L_x_2424) ;  /* 0x0000000000703947 */ /* 0x000fea0003800000 */
[--C-:B--23--:R-:W-:Y:S01]  /*9ee0*/  FADD.FTZ R3, R54, -R34.reuse ;  /* 0x8000002236037221 */ /* 0x10cfe20000010000 */
        /* <DEDUP_REMOVED lines=27> */
.L_x_2424:
[----:B------:R-:W-:Y:S05]  /*a0a0*/  BSYNC.RECONVERGENT B1 ;  /* 0x0000000000017941 */ /* 0x000fea0003800200 */
.L_x_2423:
[----:B------:R-:W-:Y:S04]  /*a0b0*/  BSSY.RECONVERGENT B1, `(.L_x_2425) ;  /* 0x000001e000017945 */ /* 0x000fe80003800200 */
[----:B------:R-:W-:Y:S05]  /*a0c0*/  @P4 BRA `(.L_x_2426) ;  /* 0x0000000000704947 */ /* 0x000fea0003800000 */
[--C-:B------:R-:W-:Y:S01]  /*a0d0*/  FADD.FTZ R57, R57, -R34.reuse ;  /* 0x8000002239397221 */ /* 0x100fe20000010000 */
[----:B--234-:R-:W-:Y:S01]  /*a0e0*/  FADD.FTZ R3, R56, -R34 ;  /* 0x8000002238037221 */ /* 0x01cfe20000010000 */
        /* <DEDUP_REMOVED lines=26> */
.L_x_2426:
[----:B------:R-:W-:Y:S05]  /*a290*/  BSYNC.RECONVERGENT B1 ;  /* 0x0000000000017941 */ /* 0x000fea0003800200 */
.L_x_2425:
        /* <DEDUP_REMOVED lines=10> */
[----:B0-----:R-:W-:Y:S02]  /*a340*/  IADD3 R7, PT, PT, R33, 0x1c0, RZ ;  /* 0x000001c021077810 */ /* 0x001fe40007ffe0ff */
[----:B------:R-:W-:Y:S02]  /*a350*/  ISETP.GE.AND.EX P2, PT, R14, UR5, PT, P2 ;  /* 0x000000050e007c0c */ /* 0x000fe4000bf46320 */
[----:B------:R-:W-:-:S02]  /*a360*/  ISETP.GE.AND.EX P1, PT, R95, UR5, PT, P1 ;  /* 0x000000055f007c0c */ /* 0x000fc4000bf26310 */
[----:B------:R-:W-:Y:S02]  /*a370*/  ISETP.GE.AND.EX P6, PT, R93, UR5, PT, P6 ;  /* 0x000000055d007c0c */ /* 0x000fe4000bfc6360 */
[----:B------:R-:W-:Y:S02]  /*a380*/  ISETP.GE.AND.EX P3, PT, R8, UR5, PT, P3 ;  /* 0x0000000508007c0c */ /* 0x000fe4000bf66330 */
[----:B------:R-:W-:Y:S02]  /*a390*/  ISETP.GE.AND.EX P4, PT, R91, UR5, PT, P4 ;  /* 0x000000055b007c0c */ /* 0x000fe4000bf86340 */
[----:B------:R-:W-:Y:S01]  /*a3a0*/  IADD3 R33, PT, PT, R33, 0x1e0, RZ ;  /* 0x000001e021217810 */ /* 0x000fe20007ffe0ff */
[----:B------:R-:W-:Y:S10]  /*a3b0*/  @P5 BRA `(.L_x_2428) ;  /* 0x0000000000705947 */ /* 0x000ff40003800000 */
[--C-:B------:R-:W-:Y:S01]  /*a3c0*/  FADD.FTZ R59, R59, -R34.reuse ;  /* 0x800000223b3b7221 */ /* 0x100fe20000010000 */
[----:B--234-:R-:W-:Y:S01]  /*a3d0*/  FADD.FTZ R3, R58, -R34 ;  /* 0x800000223a037221 */ /* 0x01cfe20000010000 */
[----:B------:R-:W0:Y:S02]  /*a3e0*/  LDCU.64 UR8, c[0x0][0x3e0] ;  /* 0x00007c00ff0877ac */ /* 0x000e240008000a00 */
[-C--:B------:R-:W-:Y:S01]  /*a3f0*/  FMUL.FTZ R59, R59, R32.reuse ;  /* 0x000000203b3b7220 */ /* 0x080fe20000410000 */
[----:B------:R-:W-:Y:S01]  /*a400*/  FMUL.FTZ R3, R3, R32 ;  /* 0x0000002003037220 */ /* 0x000fe20000410000 */
[----:B------:R-:W2:Y:S02]  /*a410*/  LDCU.64 UR10, c[0x0][0x380] ;  /* 0x00007000ff0a77ac */ /* 0x000ea40008000a00 */
[----:B------:R-:W-:Y:S01]  /*a420*/  FFMA.FTZ R10, R43, R59, R46 ;  /* 0x0000003b2b0a7223 */ /* 0x000fe2000001002e */
[----:B------:R-:W-:Y:S01]  /*a430*/  FFMA.FTZ R12, R44, R3, R45 ;  /* 0x000000032c0c7223 */ /* 0x000fe2000001002d */
[----:B------:R-:W-:-:S02]  /*a440*/  MOV R3, R117 ;  /* 0x0000007500037202 */ /* 0x000fc40000000f00 */
[----:B------:R-:W-:Y:S01]  /*a450*/  FMUL.FTZ R2, R10, -1.4426950216293334961 ;  /* 0xbfb8aa3b0a027820 */ /* 0x000fe20000410000 */
[----:B-1----:R-:W-:-:S05]  /*a460*/  FMUL.FTZ R4, R12, -1.4426950216293334961 ;  /* 0xbfb8aa3b0c047820 */ /* 0x002fca0000410000 */
[----:B------:R-:W1:Y:S01]  /*a470*/  MUFU.EX2 R2, R2 ;  /* 0x0000000200027308 */ /* 0x000e620000000800 */
[----:B0-----:R-:W-:-:S04]  /*a480*/  IMAD R5, R40, UR8, RZ ;  /* 0x0000000828057c24 */ /* 0x001fc8000f8e02ff */
[----:B------:R-:W-:-:S03]  /*a490*/  IMAD R5, R36, UR9, R5 ;  /* 0x0000000924057c24 */ /* 0x000fc6000f8e0205 */
[----:B------:R-:W0:Y:S01]  /*a4a0*/  MUFU.EX2 R4, R4 ;  /* 0x0000000400047308 */ /* 0x000e220000000800 */
[----:B-1----:R-:W-:Y:S01]  /*a4b0*/  FADD.FTZ R9, R2, 1 ;  /* 0x3f80000002097421 */ /* 0x002fe20000010000 */
[----:B------:R-:W-:-:S06]  /*a4c0*/  MOV R2, R114 ;  /* 0x0000007200027202 */ /* 0x000fcc0000000f00 */
[----:B------:R-:W1:Y:S01]  /*a4d0*/  MUFU.RCP R9, R9 ;  /* 0x0000000900097308 */ /* 0x000e620000001000 */
[----:B------:R-:W-:-:S04]  /*a4e0*/  IMAD.WIDE.U32 R2, R36, UR8, R2 ;  /* 0x0000000824027c25 */ /* 0x000fc8000f8e0002 */
[----:B0-----:R-:W-:Y:S01]  /*a4f0*/  FADD.FTZ R11, R4, 1 ;  /* 0x3f800000040b7421 */ /* 0x001fe20000010000 */
[----:B--2---:R-:W-:-:S05]  /*a500*/  LEA R4, P5, R2, UR10, 0x1 ;  /* 0x0000000a02047c11 */ /* 0x004fca000f8a08ff */
[----:B------:R-:W0:Y:S01]  /*a510*/  MUFU.RCP R11, R11 ;  /* 0x0000000b000b7308 */ /* 0x000e220000001000 */
[----:B------:R-:W-:-:S04]  /*a520*/  IADD3 R5, PT, PT, R3, R5, RZ ;  /* 0x0000000503057210 */ /* 0x000fc80007ffe0ff */
[----:B------:R-:W-:Y:S01]  /*a530*/  LEA.HI.X R5, R2, UR11, R5, 0x1, P5 ;  /* 0x0000000b02057c11 */ /* 0x000fe2000a8f0c05 */
[----:B-1----:R-:W-:Y:S01]  /*a540*/  FMUL.FTZ R10, R10, R9 ;  /* 0x000000090a0a7220 */ /* 0x002fe20000410000 */
[----:B0-----:R-:W-:-:S05]  /*a550*/  FMUL.FTZ R13, R12, R11 ;  /* 0x0000000b0c0d7220 */ /* 0x001fca0000410000 */
[----:B------:R-:W-:-:S05]  /*a560*/  F2FP.BF16.F32.PACK_AB R13, R13, R10 ;  /* 0x0000000a0d0d723e */ /* 0x000fca00000010ff */
[----:B------:R0:W-:Y:S02]  /*a570*/  STG.E desc[UR6][R4.64], R13 ;  /* 0x0000000d04007986 */ /* 0x0001e4000c101906 */
.L_x_2428:
[----:B------:R-:W-:Y:S05]  /*a580*/  BSYNC.RECONVERGENT B1 ;  /* 0x0000000000017941 */ /* 0x000fea0003800200 */
.L_x_2427:
[----:B------:R-:W-:Y:S04]  /*a590*/  BSSY.RECONVERGENT B1, `(.L_x_2429) ;  /* 0x000001e000017945 */ /* 0x000fe80003800200 */
[----:B------:R-:W-:Y:S05]  /*a5a0*/  @P2 BRA `(.L_x_2430) ;  /* 0x0000000000702947 */ /* 0x000fea0003800000 */
[--C-:B--234-:R-:W-:Y:S01]  /*a5b0*/  FADD.FTZ R3, R60, -R34.reuse ;  /* 0x800000223c037221 */ /* 0x11cfe20000010000 */
[----:B------:R-:W-:Y:S01]  /*a5c0*/  FADD.FTZ R61, R61, -R34 ;  /* 0x800000223d3d7221 */ /* 0x000fe20000010000 */
[----:B------:R-:W2:Y:S02]  /*a5d0*/  LDCU.64 UR8, c[0x0][0x3e0] ;  /* 0x00007c00ff0877ac */ /* 0x000ea40008000a00 */
[-C--:B------:R-:W-:Y:S01]  /*a5e0*/  FMUL.FTZ R3, R3, R32.reuse ;  /* 0x0000002003037220 */ /* 0x080fe20000410000 */
[----:B------:R-:W-:Y:S01]  /*a5f0*/  FMUL.FTZ R61, R61, R32 ;  /* 0x000000203d3d7220 */ /* 0x000fe20000410000 */
[----:B------:R-:W3:Y:S02]  /*a600*/  LDCU.64 UR10, c[0x0][0x380] ;  /* 0x00007000ff0a77ac */ /* 0x000ee40008000a00 */
[----:B------:R-:W-:Y:S01]  /*a610*/  FFMA.FTZ R12, R43, R3, R46 ;  /* 0x000000032b0c7223 */ /* 0x000fe2000001002e */
[----:B------:R-:W-:Y:S01]  /*a620*/  FFMA.FTZ R61, R44, R61, R45 ;  /* 0x0000003d2c3d7223 */ /* 0x000fe2000001002d */
[----:B------:R-:W-:-:S02]  /*a630*/  MOV R3, R117 ;  /* 0x0000007500037202 */ /* 0x000fc40000000f00 */
[----:B------:R-:W-:Y:S01]  /*a640*/  FMUL.FTZ R2, R12, -1.4426950216293334961 ;  /* 0xbfb8aa3b0c027820 */ /* 0x000fe20000410000 */
[----:B01----:R-:W-:-:S05]  /*a650*/  FMUL.FTZ R4, R61, -1.4426950216293334961 ;  /* 0xbfb8aa3b3d047820 */ /* 0x003fca0000410000 */
[----:B------:R-:W0:Y:S01]  /*a660*/  MUFU.EX2 R2, R2 ;  /* 0x0000000200027308 */ /* 0x000e220000000800 */
[----:B--2---:R-:W-:-:S04]  /*a670*/  IMAD R5, R14, UR8, RZ ;  /* 0x000000080e057c24 */ /* 0x004fc8000f8e02ff */
[----:B------:R-:W-:-:S03]  /*a680*/  IMAD R5, R0, UR9, R5 ;  /* 0x0000000900057c24 */ /* 0x000fc6000f8e0205 */
[----:B------:R-:W1:Y:S01]  /*a690*/  MUFU.EX2 R4, R4 ;  /* 0x0000000400047308 */ /* 0x000e620000000800 */
[----:B0-----:R-:W-:Y:S01]  /*a6a0*/  FADD.FTZ R9, R2, 1 ;  /* 0x3f80000002097421 */ /* 0x001fe20000010000 */
[----:B------:R-:W-:-:S06]  /*a6b0*/  MOV R2, R114 ;  /* 0x0000007200027202 */ /* 0x000fcc0000000f00 */
[----:B------:R-:W0:Y:S01]  /*a6c0*/  MUFU.RCP R9, R9 ;  /* 0x0000000900097308 */ /* 0x000e220000001000 */
[----:B------:R-:W-:-:S04]  /*a6d0*/  IMAD.WIDE.U32 R2, R0, UR8, R2 ;  /* 0x0000000800027c25 */ /* 0x000fc8000f8e0002 */
[----:B-1----:R-:W-:Y:S01]  /*a6e0*/  FADD.FTZ R10, R4, 1 ;  /* 0x3f800000040a7421 */ /* 0x002fe20000010000 */
[----:B---3--:R-:W-:-:S05]  /*a6f0*/  LEA R4, P2, R2, UR10, 0x1 ;  /* 0x0000000a02047c11 */ /* 0x008fca000f8408ff */
[----:B------:R-:W1:Y:S01]  /*a700*/  MUFU.RCP R10, R10 ;  /* 0x0000000a000a7308 */ /* 0x000e620000001000 */
[----:B------:R-:W-:-:S04]  /*a710*/  IADD3 R5, PT, PT, R3, R5, RZ ;  /* 0x0000000503057210 */ /* 0x000fc80007ffe0ff */
[----:B------:R-:W-:Y:S01]  /*a720*/  LEA.HI.X R5, R2, UR11, R5, 0x1, P2 ;  /* 0x0000000b02057c11 */ /* 0x000fe200090f0c05 */
[----:B0-----:R-:W-:Y:S01]  /*a730*/  FMUL.FTZ R0, R12, R9 ;  /* 0x000000090c007220 */ /* 0x001fe20000410000 */
[----:B-1----:R-:W-:-:S05]  /*a740*/  FMUL.FTZ R11, R61, R10 ;  /* 0x0000000a3d0b7220 */ /* 0x002fca0000410000 */
[----:B------:R-:W-:-:S05]  /*a750*/  F2FP.BF16.F32.PACK_AB R11, R11, R0 ;  /* 0x000000000b0b723e */ /* 0x000fca00000010ff */
[----:B------:R0:W-:Y:S02]  /*a760*/  STG.E desc[UR6][R4.64], R11 ;  /* 0x0000000b04007986 */ /* 0x0001e4000c101906 */
.L_x_2430:
[----:B------:R-:W-:Y:S05]  /*a770*/  BSYNC.RECONVERGENT B1 ;  /* 0x0000000000017941 */ /* 0x000fea0003800200 */
.L_x_2429:
[----:B------:R-:W-:Y:S04]  /*a780*/  BSSY.RECONVERGENT B1, `(.L_x_2431) ;  /* 0x000001e000017945 */ /* 0x000fe80003800200 */
[----:B------:R-:W-:Y:S05]  /*a790*/  @P1 BRA `(.L_x_2432) ;  /* 0x0000000000701947 */ /* 0x000fea0003800000 */
[--C-:B--234-:R-:W-:Y:S01]  /*a7a0*/  FADD.FTZ R3, R62, -R34.reuse ;  /* 0x800000223e037221 */ /* 0x11cfe20000010000 */
[----:B------:R-:W-:Y:S01]  /*a7b0*/  FADD.FTZ R63, R63, -R34 ;  /* 0x800000223f3f7221 */ /* 0x000fe20000010000 */
[----:B------:R-:W2:Y:S01]  /*a7c0*/  LDCU.64 UR8, c[0x0][0x3e0] ;  /* 0x00007c00ff0877ac */ /* 0x000ea20008000a00 */
[----:B------:R-:W-:Y:S01]  /*a7d0*/  MOV R2, R114 ;  /* 0x0000007200027202 */ /* 0x000fe20000000f00 */
        /* <DEDUP_REMOVED lines=9> */
[----:B--2---:R-:W-:Y:S02]  /*a870*/  IMAD R5, R95, UR8, RZ ;  /* 0x000000085f057c24 */ /* 0x004fe4000f8e02ff */
[----:B------:R-:W-:-:S05]  /*a880*/  IMAD.WIDE.U32 R2, R102, UR8, R2 ;  /* 0x0000000866027c25 */ /* 0x000fca000f8e0002 */
[----:B------:R-:W1:Y:S01]  /*a890*/  MUFU.EX2 R4, R4 ;  /* 0x0000000400047308 */ /* 0x000e620000000800 */
[----:B------:R-:W-:-:S05]  /*a8a0*/  IMAD R5, R102, UR9, R5 ;  /* 0x0000000966057c24 */ /* 0x000fca000f8e0205 */
[----:B------:R-:W-:Y:S01]  /*a8b0*/  IADD3 R5, PT, PT, R3, R5, RZ ;  /* 0x0000000503057210 */ /* 0x000fe20007ffe0ff */
[----:B0-----:R-:W-:-:S06]  /*a8c0*/  FADD.FTZ R9, R0, 1 ;  /* 0x3f80000000097421 */ /* 0x001fcc0000010000 */
[----:B------:R-:W0:Y:S01]  /*a8d0*/  MUFU.RCP R9, R9 ;  /* 0x0000000900097308 */ /* 0x000e220000001000 */
[----:B-1----:R-:W-:Y:S01]  /*a8e0*/  FADD.FTZ R10, R4, 1 ;  /* 0x3f800000040a7421 */ /* 0x002fe20000010000 */
[----:B---3--:R-:W-:-:S04]  /*a8f0*/  LEA R4, P1, R2, UR10, 0x1 ;  /* 0x0000000a02047c11 */ /* 0x008fc8000f8208ff */
[----:B------:R-:W-:Y:S02]  /*a900*/  LEA.HI.X R5, R2, UR11, R5, 0x1, P1 ;  /* 0x0000000b02057c11 */ /* 0x000fe400088f0c05 */
[----:B------:R-:W1:Y:S01]  /*a910*/  MUFU.RCP R10, R10 ;  /* 0x0000000a000a7308 */ /* 0x000e620000001000 */
[----:B0-----:R-:W-:Y:S01]  /*a920*/  FMUL.FTZ R0, R12, R9 ;  /* 0x000000090c007220 */ /* 0x001fe20000410000 */
[----:B-1----:R-:W-:-:S05]  /*a930*/  FMUL.FTZ R11, R63, R10 ;  /* 0x0000000a3f0b7220 */ /* 0x002fca0000410000 */
[----:B------:R-:W-:-:S05]  /*a940*/  F2FP.BF16.F32.PACK_AB R11, R11, R0 ;  /* 0x000000000b0b723e */ /* 0x000fca00000010ff */
[----:B------:R0:W-:Y:S02]  /*a950*/  STG.E desc[UR6][R4.64], R11 ;  /* 0x0000000b04007986 */ /* 0x0001e4000c101906 */
.L_x_2432:
[----:B------:R-:W-:Y:S05]  /*a960*/  BSYNC.RECONVERGENT B1 ;  /* 0x0000000000017941 */ /* 0x000fea0003800200 */
.L_x_2431:
        /* <DEDUP_REMOVED lines=30> */
.L_x_2434:
[----:B------:R-:W-:Y:S05]  /*ab50*/  BSYNC.RECONVERGENT B1 ;  /* 0x0000000000017941 */ /* 0x000fea0003800200 */
.L_x_2433:
        /* <DEDUP_REMOVED lines=30> */
.L_x_2436:
[----:B------:R-:W-:Y:S05]  /*ad40*/  BSYNC.RECONVERGENT B1 ;  /* 0x0000000000017941 */ /* 0x000fea0003800200 */
.L_x_2435:
        /* <DEDUP_REMOVED lines=9> */
[----:B01----:R-:W-:Y:S01]  /*ade0*/  FFMA.FTZ R5, R43, R3, R46 ;  /* 0x000000032b057223 */ /* 0x003fe2000001002e */
[----:B------:R-:W-:Y:S01]  /*adf0*/  FFMA.FTZ R69, R44, R69, R45 ;  /* 0x000000452c457223 */ /* 0x000fe2000001002d */
[----:B------:R-:W-:-:S02]  /*ae00*/  MOV R3, R117 ;  /* 0x0000007500037202 */ /* 0x000fc40000000f00 */
[----:B------:R-:W-:Y:S01]  /*ae10*/  FMUL.FTZ R0, R5, -1.4426950216293334961 ;  /* 0xbfb8aa3b05007820 */ /* 0x000fe20000410000 */
[----:B------:R-:W-:-:S05]  /*ae20*/  FMUL.FTZ R4, R69, -1.4426950216293334961 ;  /* 0xbfb8aa3b45047820 */ /* 0x000fca0000410000 */
        /* <DEDUP_REMOVED lines=9> */
[----:B---3--:R-:W-:-:S06]  /*aec0*/  LEA R4, P1, R2, UR10, 0x1 ;  /* 0x0000000a02047c11 */ /* 0x008fcc000f8208ff */
[----:B------:R-:W1:Y:S01]  /*aed0*/  MUFU.RCP R8, R8 ;  /* 0x0000000800087308 */ /* 0x000e620000001000 */
[----:B0-----:R-:W-:Y:S01]  /*aee0*/  FMUL.FTZ R0, R5, R6 ;  /* 0x0000000605007220 */ /* 0x001fe20000410000 */
[----:B------:R-:W-:Y:S01]  /*aef0*/  LEA.HI.X R5, R2, UR11, R11, 0x1, P1 ;  /* 0x0000000b02057c11 */ /* 0x000fe200088f0c0b */
[----:B-1----:R-:W-:-:S05]  /*af00*/  FMUL.FTZ R9, R69, R8 ;  /* 0x0000000845097220 */ /* 0x002fca0000410000 */
[----:B------:R-:W-:-:S05]  /*af10*/  F2FP.BF16.F32.PACK_AB R9, R9, R0 ;  /* 0x000000000909723e */ /* 0x000fca00000010ff */
[----:B------:R0:W-:Y:S02]  /*af20*/  STG.E desc[UR6][R4.64], R9 ;  /* 0x0000000904007986 */ /* 0x0001e4000c101906 */
.L_x_2438:
[----:B------:R-:W-:Y:S05]  /*af30*/  BSYNC.RECONVERGENT B1 ;  /* 0x0000000000017941 */ /* 0x000fea0003800200 */
.L_x_2437:
        /* <DEDUP_REMOVED lines=16> */
[--C-:B------:R-:W-:Y:S01]  /*b040*/  FADD.FTZ R71, R71, -R34.reuse ;  /* 0x8000002247477221 */ /* 0x100fe20000010000 */
[----:B--234-:R-:W-:Y:S01]  /*b050*/  FADD.FTZ R3, R70, -R34 ;  /* 0x8000002246037221 */ /* 0x01cfe20000010000 */
        /* <DEDUP_REMOVED lines=10> */
[----:B--2---:R-:W-:-:S07]  /*b100*/  IMAD R8, R41, UR8, RZ ;  /* 0x0000000829087c24 */ /* 0x004fce000f8e02ff */
[----:B------:R-:W1:Y:S01]  /*b110*/  MUFU.EX2 R4, R4 ;  /* 0x0000000400047308 */ /* 0x000e620000000800 */
[----:B0-----:R-:W-:Y:S01]  /*b120*/  FADD.FTZ R6, R2, 1 ;  /* 0x3f80000002067421 */ /* 0x001fe20000010000 */
[----:B------:R-:W-:-:S06]  /*b130*/  MOV R2, R114 ;  /* 0x0000007200027202 */ /* 0x000fcc0000000f00 */
[----:B------:R-:W0:Y:S01]  /*b140*/  MUFU.RCP R6, R6 ;  /* 0x0000000600067308 */ /* 0x000e220000001000 */
[----:B------:R-:W-:-:S04]  /*b150*/  IMAD.WIDE.U32 R2, R37, UR8, R2 ;  /* 0x0000000825027c25 */ /* 0x000fc8000f8e0002 */
[----:B-1----:R-:W-:Y:S01]  /*b160*/  FADD.FTZ R9, R4, 1 ;  /* 0x3f80000004097421 */ /* 0x002fe20000010000 */
[----:B------:R-:W-:Y:S01]  /*b170*/  IMAD R37, R37, UR9, R8 ;  /* 0x0000000925257c24 */ /* 0x000fe2000f8e0208 */
[----:B---3--:R-:W-:-:S04]  /*b180*/  LEA R4, P5, R2, UR10, 0x1 ;  /* 0x0000000a02047c11 */ /* 0x008fc8000f8a08ff */
[----:B------:R-:W1:Y:S01]  /*b190*/  MUFU.RCP R9, R9 ;  /* 0x0000000900097308 */ /* 0x000e620000001000 */
[----:B------:R-:W-:-:S04]  /*b1a0*/  IADD3 R37, PT, PT, R3, R37, RZ ;  /* 0x0000002503257210 */ /* 0x000fc80007ffe0ff */
[----:B------:R-:W-:Y:S01]  /*b1b0*/  LEA.HI.X R5, R2, UR11, R37, 0x1, P5 ;  /* 0x0000000b02057c11 */ /* 0x000fe2000a8f0c25 */
[----:B0-----:R-:W-:Y:S01]  /*b1c0*/  FMUL.FTZ R8, R71, R6 ;  /* 0x0000000647087220 */ /* 0x001fe20000410000 */
[----:B-1----:R-:W-:-:S05]  /*b1d0*/  FMUL.FTZ R11, R10, R9 ;  /* 0x000000090a0b7220 */ /* 0x002fca0000410000 */
[----:B------:R-:W-:-:S05]  /*b1e0*/  F2FP.BF16.F32.PACK_AB R11, R11, R8 ;  /* 0x000000080b0b723e */ /* 0x000fca00000010ff */
[----:B------:R0:W-:Y:S02]  /*b1f0*/  STG.E desc[UR6][R4.64], R11 ;  /* 0x0000000b04007986 */ /* 0x0001e4000c101906 */
.L_x_2440:
[----:B------:R-:W-:Y:S05]  /*b200*/  BSYNC.RECONVERGENT B1 ;  /* 0x0000000000017941 */ /* 0x000fea0003800200 */
.L_x_2439:
[----:B------:R-:W-:Y:S04]  /*b210*/  BSSY.RECONVERGENT B1, `(.L_x_2441) ;  /* 0x000001e000017945 */ /* 0x000fe80003800200 */
[----:B------:R-:W-:Y:S05]  /*b220*/  @P2 BRA `(.L_x_2442) ;  /* 0x0000000000702947 */ /* 0x000fea0003800000 */
        /* <DEDUP_REMOVED lines=28> */
.L_x_2442:
[----:B------:R-:W-:Y:S05]  /*b3f0*/  BSYNC.RECONVERGENT B1 ;  /* 0x0000000000017941 */ /* 0x000fea0003800200 */
.L_x_2441:
        /* <DEDUP_REMOVED lines=24> */
[----:B------:R-:W-:Y:S01]  /*b580*/  IADD3 R9, PT, PT, R3, R9, RZ ;  /* 0x0000000903097210 */ /* 0x000fe20007ffe0ff */
[----:B0-----:R-:W-:-:S03]  /*b590*/  FMUL.FTZ R7, R5, R6 ;  /* 0x0000000605077220 */ /* 0x001fc60000410000 */
[----:B------:R-:W-:Y:S01]  /*b5a0*/  LEA.HI.X R5, R2, UR11, R9, 0x1, P1 ;  /* 0x0000000b02057c11 */ /* 0x000fe200088f0c09 */
[----:B-1----:R-:W-:-:S05]  /*b5b0*/  FMUL.FTZ R10, R75, R8 ;  /* 0x000000084b0a7220 */ /* 0x002fca0000410000 */
[----:B------:R-:W-:-:S05]  /*b5c0*/  F2FP.BF16.F32.PACK_AB R7, R10, R7 ;  /* 0x000000070a07723e */ /* 0x000fca00000010ff */
[----:B------:R0:W-:Y:S02]  /*b5d0*/  STG.E desc[UR6][R4.64], R7 ;  /* 0x0000000704007986 */ /* 0x0001e4000c101906 */
.L_x_2444:
[----:B------:R-:W-:Y:S05]  /*b5e0*/  BSYNC.RECONVERGENT B1 ;  /* 0x0000000000017941 */ /* 0x000fea0003800200 */
.L_x_2443:
        /* <DEDUP_REMOVED lines=9> */
[----:B01----:R-:W-:Y:S01]  /*b680*/  FFMA.FTZ R5, R44, R3, R45 ;  /* 0x000000032c057223 */ /* 0x003fe2000001002d */
        /* <DEDUP_REMOVED lines=15> */
[----:B0-----:R-:W-:Y:S01]  /*b780*/  FMUL.FTZ R7, R77, R6 ;  /* 0x000000064d077220 */ /* 0x001fe20000410000 */
[----:B-1----:R-:W-:Y:S02]  /*b790*/  FMUL.FTZ R10, R5, R8 ;  /* 0x00000008050a7220 */ /* 0x002fe40000410000 */
[----:B------:R-:W-:-:S03]  /*b7a0*/  LEA.HI.X R5, R2, UR11, R9, 0x1, P1 ;  /* 0x0000000b02057c11 */ /* 0x000fc600088f0c09 */
[----:B------:R-:W-:-:S05]  /*b7b0*/  F2FP.BF16.F32.PACK_AB R7, R10, R7 ;  /* 0x000000070a07723e */ /* 0x000fca00000010ff */
[----:B------:R0:W-:Y:S02]  /*b7c0*/  STG.E desc[UR6][R4.64], R7 ;  /* 0x0000000704007986 */ /* 0x0001e4000c101906 */
.L_x_2446:
[----:B------:R-:W-:Y:S05]  /*b7d0*/  BSYNC.RECONVERGENT B1 ;  /* 0x0000000000017941 */ /* 0x000fea0003800200 */
.L_x_2445:
        /* <DEDUP_REMOVED lines=30> */
.L_x_2448:
[----:B------:R-:W-:Y:S05]  /*b9c0*/  BSYNC.RECONVERGENT B1 ;  /* 0x0000000000017941 */ /* 0x000fea0003800200 */
.L_x_2447:
[----:B------:R-:W-:Y:S05]  /*b9d0*/  @P4 BRA `(.L_x_2386) ;  /* 0x00000000006c4947 */ /* 0x000fea0003800000 */
[--C-:B------:R-:W-:Y:S01]  /*b9e0*/  FADD.FTZ R81, R81, -R34.reuse ;  /* 0x8000002251517221 */ /* 0x100fe20000010000 */
[----:B--234-:R-:W-:Y:S01]  /*b9f0*/  FADD.FTZ R3, R80, -R34 ;  /* 0x8000002250037221 */ /* 0x01cfe20000010000 */
[----:B------:R-:W2:Y:S01]  /*ba00*/  LDCU.64 UR4, c[0x0][0x3e0] ;  /* 0x00007c00ff0477ac */ /* 0x000ea20008000a00 */
[----:B------:R-:W-:Y:S01]  /*ba10*/  MOV R115, R117 ;  /* 0x0000007500737202 */ /* 0x000fe20000000f00 */
[-C--:B------:R-:W-:Y:S01]  /*ba20*/  FMUL.FTZ R81, R81, R32.reuse ;  /* 0x0000002051517220 */ /* 0x080fe20000410000 */
[----:B------:R-:W-:Y:S01]  /*ba30*/  FMUL.FTZ R3, R3, R32 ;  /* 0x0000002003037220 */ /* 0x000fe20000410000 */
[----:B------:R-:W3:Y:S02]  /*ba40*/  LDCU.64 UR8, c[0x0][0x380] ;  /* 0x00007000ff0877ac */ /* 0x000ee40008000a00 */
[----:B------:R-:W-:Y:S01]  /*ba50*/  FFMA.FTZ R81, R43, R81, R46 ;  /* 0x000000512b517223 */ /* 0x000fe2000001002e */
[----:B------:R-:W-:-:S03]  /*ba60*/  FFMA.FTZ R44, R44, R3, R45 ;  /* 0x000000032c2c7223 */ /* 0x000fc6000001002d */
[----:B------:R-:W-:Y:S01]  /*ba70*/  FMUL.FTZ R0, R81, -1.4426950216293334961 ;  /* 0xbfb8aa3b51007820 */ /* 0x000fe20000410000 */
[----:B------:R-:W-:-:S05]  /*ba80*/  FMUL.FTZ R2, R44, -1.4426950216293334961 ;  /* 0xbfb8aa3b2c027820 */ /* 0x000fca0000410000 */
[----:B------:R-:W0:Y:S01]  /*ba90*/  MUFU.EX2 R0, R0 ;  /* 0x0000000000007308 */ /* 0x000e220000000800 */
[----:B--2---:R-:W-:Y:S02]  /*baa0*/  IMAD R3, R87, UR4, RZ ;  /* 0x0000000457037c24 */ /* 0x004fe4000f8e02ff */
[----:B------:R-:W-:-:S05]  /*bab0*/  IMAD.WIDE.U32 R114, R94, UR4, R114 ;  /* 0x000000045e727c25 */ /* 0x000fca000f8e0072 */
[----:B------:R-:W2:Y:S01]  /*bac0*/  MUFU.EX2 R2, R2 ;  /* 0x0000000200027308 */ /* 0x000ea20000000800 */
[----:B------:R-:W-:-:S05]  /*bad0*/  IMAD R3, R94, UR5, R3 ;  /* 0x000000055e037c24 */ /* 0x000fca000f8e0203 */
[----:B------:R-:W-:Y:S01]  /*bae0*/  IADD3 R3, PT, PT, R115, R3, RZ ;  /* 0x0000000373037210 */ /* 0x000fe20007ffe0ff */
[----:B01----:R-:W-:-:S06]  /*baf0*/  FADD.FTZ R4, R0, 1 ;  /* 0x3f80000000047421 */ /* 0x003fcc0000010000 */
[----:B------:R-:W0:Y:S01]  /*bb00*/  MUFU.RCP R4, R4 ;  /* 0x0000000400047308 */ /* 0x000e220000001000 */
[----:B--2---:R-:W-:Y:S01]  /*bb10*/  FADD.FTZ R5, R2, 1 ;  /* 0x3f80000002057421 */ /* 0x004fe20000010000 */
[----:B---3--:R-:W-:-:S04]  /*bb20*/  LEA R2, P1, R114, UR8, 0x1 ;  /* 0x0000000872027c11 */ /* 0x008fc8000f8208ff */
[----:B------:R-:W-:Y:S02]  /*bb30*/  LEA.HI.X R3, R114, UR9, R3, 0x1, P1 ;  /* 0x0000000972037c11 */ /* 0x000fe400088f0c03 */
[----:B------:R-:W1:Y:S01]  /*bb40*/  MUFU.RCP R5, R5 ;  /* 0x0000000500057308 */ /* 0x000e620000001000 */
[----:B0-----:R-:W-:Y:S01]  /*bb50*/  FMUL.FTZ R0, R81, R4 ;  /* 0x0000000451007220 */ /* 0x001fe20000410000 */
[----:B-1----:R-:W-:-:S05]  /*bb60*/  FMUL.FTZ R7, R44, R5 ;  /* 0x000000052c077220 */ /* 0x002fca0000410000 */
[----:B------:R-:W-:-:S05]  /*bb70*/  F2FP.BF16.F32.PACK_AB R7, R7, R0 ;  /* 0x000000000707723e */ /* 0x000fca00000010ff */
[----:B------:R0:W-:Y:S02]  /*bb80*/  STG.E desc[UR6][R2.64], R7 ;  /* 0x0000000702007986 */ /* 0x0001e4000c101906 */
.L_x_2386:
[----:B------:R-:W-:Y:S05]  /*bb90*/  BSYNC.RECONVERGENT B0 ;  /* 0x0000000000007941 */ /* 0x000fea0003800200 */
.L_x_2322:
        /* <DEDUP_REMOVED lines=8> */
.L_x_2450:
        /* <DEDUP_REMOVED lines=14> */
.L_x_4539:


//--------------------- .text._Z35group_norm_nhwc_fwd_one_pass_kernelI11Bf16IOFp16WLi64ELi60ELi480EEv26Group_norm_nhwc_fwd_params --------------------------
	.section	.text._Z35group_norm_nhwc_fwd_one_pass_kernelI11Bf16IOFp16WLi64ELi60ELi480EEv26Group_norm_nhwc_fwd_params,"ax",@progbits
	.align	128
        .global         _Z35group_norm_nhwc_fwd_one_pass_kernelI11Bf16IOFp16WLi64ELi60ELi480EEv26Group_norm_nhwc_fwd_params
        .type           _Z35group_norm_nhwc_fwd_one_pass_kernelI11Bf16IOFp16WLi64ELi60ELi480EEv26Group_norm_nhwc_fwd_params,@function
        .size           _Z35group_norm_nhwc_fwd_one_pass_kernelI11Bf16IOFp16WLi64ELi60ELi480EEv26Group_norm_nhwc_fwd_params,(.L_x_4540 - _Z35group_norm_nhwc_fwd_one_pass_kernelI11Bf16IOFp16WLi64ELi60ELi480EEv26Group_norm_nhwc_fwd_params)
        .other          _Z35group_norm_nhwc_fwd_one_pass_kernelI11Bf16IOFp16WLi64ELi60ELi480EEv26Group_norm_nhwc_fwd_params,@"STO_CUDA_ENTRY STV_DEFAULT"
_Z35group_norm_nhwc_fwd_one_pass_kernelI11Bf16IOFp16WLi64ELi60ELi480EEv26Group_norm_nhwc_fwd_params:
.text._Z35group_norm_nhwc_fwd_one_pass_kernelI11Bf16IOFp16WLi64ELi60ELi480EEv26Group_norm_nhwc_fwd_params:
        /* <DEDUP_REMOVED lines=25> */
.L_x_2478:
[----:B0-23--:R-:W0:Y:S01]  /*0190*/  LDC R2, c[0x0][0x3f8] ;  /* 0x0000fe00ff027b82 */ /* 0x00de220000000800 */
[----:B-1----:R-:W-:Y:S01]  /*01a0*/  IABS R8, UR7 ;  /* 0x0000000700087c13 */ /* 0x002fe20008000000 */
[----:B------:R-:W1:Y:S01]  /*01b0*/  LDCU.64 UR8, c[0x0][0x3e8] ;  /* 0x00007d00ff0877ac */ /* 0x000e620008000a00 */
[----:B------:R-:W-:Y:S02]  /*01c0*/  SHF.R.S32.HI R17, RZ, 0x1f, R23 ;  /* 0x0000001fff117819 */ /* 0x000fe40000011417 */
[----:B------:R-:W-:Y:S01]  /*01d0*/  IADD3 R21, PT, PT, R23, 0x10, RZ ;  /* 0x0000001017157810 */ /* 0x000fe20007ffe0ff */
[----:B------:R-:W2:Y:S01]  /*01e0*/  LDCU.64 UR10, c[0x0][0x3f0] ;  /* 0x00007e00ff0a77ac */ /* 0x000ea20008000a00 */
        /* <DEDUP_REMOVED lines=173> */
.L_x_2452:
[----:B------:R-:W-:Y:S05]  /*0cc0*/  BSYNC.RECONVERGENT B0 ;  /* 0x0000000000007941 */ /* 0x000fea0003800200 */
.L_x_2451:
        /* <DEDUP_REMOVED lines=44> */
.L_x_2454:
[----:B------:R-:W-:Y:S05]  /*0f90*/  BSYNC.RECONVERGENT B0 ;  /* 0x0000000000007941 */ /* 0x000fea0003800200 */
.L_x_2453:
        /* <DEDUP_REMOVED lines=31> */
.L_x_2457:
[----:B---3--:R-:W3:Y:S04]  /*1190*/  LDG.E.STRONG.GPU R6, desc[UR14][R8.64] ;  /* 0x0000000e08067981 */ /* 0x008ee8000c1ef900 */
[----:B---3--:R-:W-:Y:S01]  /*11a0*/  CCTL.IVALL ;  /* 0x00000000ff00798f */ /* 0x008fe20002000000 */
[----:B------:R-:W-:Y:S05]  /*11b0*/  YIELD ;  /* 0x0000000000007946 */ /* 0x000fea0003800000 */
[----:B------:R-:W-:-:S13]  /*11c0*/  ISETP.NE.AND P2, PT, R6, R11, PT ;  /* 0x0000000b0600720c */ /* 0x000fda0003f45270 */
[----:B------:R-:W-:Y:S05]  /*11d0*/  @P2 BRA `(.L_x_2457) ;  /* 0xfffffffc00ec2947 */ /* 0x000fea000383ffff */
.L_x_2456:
        /* <DEDUP_REMOVED lines=15> */
.L_x_2459:
        /* <DEDUP_REMOVED lines=91> */
.L_x_2458:
        /* <DEDUP_REMOVED lines=24> */
[----:B------:R-:W-:Y:S01]  /*1a00*/  MOV R6, UR8 ;  /* 0x0000000800067c02 */ /* 0x000fe20008000f00 */
[----:B------:R-:W-:Y:S01]  /*1a10*/  @!UP0 UIMAD UR12, UR12, UR19, UR6 ;  /* 0x000000130c0c82a4 */ /* 0x000fe2000f8e0206 */
[----:B------:R-:W-:Y:S01]  /*1a20*/  IMAD.U32 R7, RZ, RZ, UR9 ;  /* 0x00000009ff077e24 */ /* 0x000fe2000f8e00ff */
[----:B------:R-:W-:Y:S02]  /*1a30*/  @!UP1 UIMAD.WIDE.U32 UR10, UR10, 0x8, UR16 ;  /* 0x000000080a0a98a5 */ /* 0x000fe4000f8e0010 */
[----:B------:R-:W-:Y:S02]  /*1a40*/  @!UP2 UIMAD UR13, UR13, UR19, UR6 ;  /* 0x000000130d0da2a4 */ /* 0x000fe4000f8e0206 */
[----:B------:R-:W-:Y:S01]  /*1a50*/  @!UP0 UIMAD.WIDE.U32 UR8, UR12, 0x8, UR16 ;  /* 0x000000080c0888a5 */ /* 0x000fe2000f8e0010 */
[----:B------:R-:W0:Y:S01]  /*1a60*/  @!P2 LDG.E.64 R6, desc[UR14][R6.64] ;  /* 0x0000000e0606a981 */ /* 0x000e22000c1e1b00 */
[----:B------:R-:W-:Y:S02]  /*1a70*/  MOV R8, UR10 ;  /* 0x0000000a00087c02 */ /* 0x000fe40008000f00 */
[----:B------:R-:W-:Y:S01]  /*1a80*/  MOV R9, UR11 ;  /* 0x0000000b00097c02 */ /* 0x000fe20008000f00 */
[----:B------:R-:W-:Y:S01]  /*1a90*/  @!UP2 UIMAD.WIDE.U32 UR10, UR13, 0x8, UR16 ;  /* 0x000000080d0aa8a5 */ /* 0x000fe2000f8e0010 */
[----:B------:R-:W-:-:S02]  /*1aa0*/  MOV R10, UR8 ;  /* 0x00000008000a7c02 */ /* 0x000fc40008000f00 */
[----:B------:R-:W-:Y:S02]  /*1ab0*/  MOV R11, UR9 ;  /* 0x00000009000b7c02 */ /* 0x000fe40008000f00 */
[----:B------:R-:W3:Y:S01]  /*1ac0*/  @!P4 LDG.E.64 R8, desc[UR14][R8.64] ;  /* 0x0000000e0808c981 */ /* 0x000ee2000c1e1b00 */
[----:B--2---:R-:W-:Y:S01]  /*1ad0*/  MOV R12, UR10 ;  /* 0x0000000a000c7c02 */ /* 0x004fe20008000f00 */
[----:B-1----:R-:W-:Y:S02]  /*1ae0*/  IMAD.U32 R13, RZ, RZ, UR11 ;  /* 0x0000000bff0d7e24 */ /* 0x002fe4000f8e00ff */
[----:B------:R-:W2:Y:S04]  /*1af0*/  @!P5 LDG.E.64 R10, desc[UR14][R10.64] ;  /* 0x0000000e0a0ad981 */ /* 0x000ea8000c1e1b00 */
        /* <DEDUP_REMOVED lines=12> */
.L_x_2460:
        /* <DEDUP_REMOVED lines=16> */
[----:B------:R-:W-:-:S05]  /*1cc0*/  IMAD.U32 R7, RZ, RZ, UR11 ;  /* 0x0000000bff077e24 */ /* 0x000fca000f8e00ff */
[----:B------:R-:W-:Y:S01]  /*1cd0*/  MOV R8, UR8 ;  /* 0x0000000800087c02 */ /* 0x000fe20008000f00 */
[----:B------:R-:W0:Y:S01]  /*1ce0*/  @!P4 LDG.E.64 R6, desc[UR14][R6.64] ;  /* 0x0000000e0606c981 */ /* 0x000e22000c1e1b00 */
[----:B------:R-:W-:-:S06]  /*1cf0*/  MOV R9, UR9 ;  /* 0x0000000900097c02 */ /* 0x000fcc0008000f00 */
        /* <DEDUP_REMOVED lines=8> */
.L_x_2461:
        /* <DEDUP_REMOVED lines=13> */
.L_x_2462:
[----:B------:R-:W-:Y:S05]  /*1e50*/  BSYNC.RECONVERGENT B0 ;  /* 0x0000000000007941 */ /* 0x000fea0003800200 */
.L_x_2455:
[----:B--2---:R-:W2:Y:S01]  /*1e60*/  S2R R12, SR_TID.X ;  /* 0x00000000000c7919 */ /* 0x004ea20000002100 */
[----:B------:R-:W4:Y:S01]  /*1e70*/  S2UR UR8, SR_CgaCtaId ;  /* 0x00000000000879c3 */ /* 0x000f220000008800 */
[----:B------:R-:W5:Y:S01]  /*1e80*/  LDCU UR9, c[0x0][0x414] ;  /* 0x00008280ff0977ac */ /* 0x000f620008000800 */
[----:B------:R-:W-:Y:S01]  /*1e90*/  MOV R29, UR7 ;  /* 0x00000007001d7c02 */ /* 0x000fe20008000f00 */
        /* <DEDUP_REMOVED lines=19> */
[----:B------:R-:W-:-:S04]  /*1fd0*/  IMAD.IADD R15, R20, 0x1, R15 ;  /* 0x00000001140f7824 */ /* 0x000fc800078e020f */
        /* <DEDUP_REMOVED lines=20> */
[----:B--2---:R-:W-:Y:S02]  /*2120*/  HADD2.F32 R12, -RZ, R28.H0_H0 ;  /* 0x2000001cff0c7230 */ /* 0x004fe40000004100 */
[----:B---3--:R-:W-:Y:S02]  /*2130*/  HADD2.F32 R5, -RZ, R20.H0_H0 ;  /* 0x20000014ff057230 */ /* 0x008fe40000004100 */
[----:B----4-:R-:W-:Y:S02]  /*2140*/  HADD2.F32 R7, -RZ, R29.H0_H0 ;  /* 0x2000001dff077230 */ /* 0x010fe40000004100 */
[----:B-----5:R-:W-:Y:S01]  /*2150*/  HADD2.F32 R14, -RZ, R14.H0_H0 ;  /* 0x2000000eff0e7230 */ /* 0x020fe20000004100 */
        /* <DEDUP_REMOVED lines=28> */
.L_x_2466:
[----:B------:R-:W-:Y:S05]  /*2320*/  BSYNC.RECONVERGENT B1 ;  /* 0x0000000000017941 */ /* 0x000fea0003800200 */
.L_x_2465:
        /* <DEDUP_REMOVED lines=29> */
.L_x_2468:
[----:B------:R-:W-:Y:S05]  /*2500*/  BSYNC.RECONVERGENT B1 ;  /* 0x0000000000017941 */ /* 0x000fea0003800200 */
.L_x_2467:
[----:B------:R-:W-:Y:S04]  /*2510*/  BSSY.RECONVERGENT B1, `(.L_x_2469) ;  /* 0x0000014000017945 */ /* 0x000fe80003800200 */
[----:B------:R-:W-:Y:S05]  /*2520*/  @P2 BRA `(.L_x_2470) ;  /* 0x0000000000482947 */ /* 0x000fea0003800000 */
[----:B------:R-:W1:Y:S01]  /*2530*/  LDCU.64 UR8, c[0x0][0x3e0] ;  /* 0x00007c00ff0877ac */ /* 0x000e620008000a00 */
[--C-:B0-----:R-:W-:Y:S01]  /*2540*/  FADD.FTZ R11, R2, -R6.reuse ;  /* 0x80000006020b7221 */ /* 0x101fe20000010000 */
[----:B------:R-:W-:Y:S01]  /*2550*/  FADD.FTZ R9, R3, -R6 ;  /* 0x8000000603097221 */ /* 0x000fe20000010000 */
[----:B------:R-:W-:Y:S01]  /*2560*/  MOV R2, R24 ;  /* 0x0000001800027202 */ /* 0x000fe20000000f00 */
[----:B------:R-:W0:Y:S01]  /*2570*/  LDCU.64 UR12, c[0x0][0x380] ;  /* 0x00007000ff0c77ac */ /* 0x000e220008000a00 */
[----:B------:R-:W-:Y:S02]  /*2580*/  IMAD.MOV.U32 R3, RZ, RZ, R27 ;  /* 0x000000ffff037224 */ /* 0x000fe400078e001b */
        /* <DEDUP_REMOVED lines=12> */
.L_x_2470:
[----:B------:R-:W-:Y:S05]  /*2650*/  BSYNC.RECONVERGENT B1 ;  /* 0x0000000000017941 */ /* 0x000fea0003800200 */
.L_x_2469:
        /* <DEDUP_REMOVED lines=14> */
[----:B-1----:R-:W-:-:S04]  /*2740*/  LEA R2, P1, R24, UR10, 0x1 ;  /* 0x0000000a18027c11 */ /* 0x002fc8000f8208ff */
[----:B------:R-:W-:-:S04]  /*2750*/  IADD3 R15, PT, PT, R25, R15, RZ ;  /* 0x0000000f190f7210 */ /* 0x000fc80007ffe0ff */
[----:B------:R-:W-:-:S05]  /*2760*/  LEA.HI.X R3, R24, UR11, R15, 0x1, P1 ;  /* 0x0000000b18037c11 */ /* 0x000fca00088f0c0f */
[----:B------:R2:W-:Y:S01]  /*2770*/  STG.E desc[UR14][R2.64], R5 ;  /* 0x0000000502007986 */ /* 0x0005e2000c10190e */
[----:B------:R-:W-:Y:S05]  /*2780*/  BRA `(.L_x_2471) ;  /* 0x00000008001c7947 */ /* 0x000fea0003800000 */
.L_x_2464:
        /* <DEDUP_REMOVED lines=32> */
[----:B0-----:R-:W-:Y:S02]  /*2990*/  IMAD R11, R8, UR10, RZ ;  /* 0x0000000a080b7c24 */ /* 0x001fe4000f8e02ff */
[----:B------:R-:W-:Y:S02]  /*29a0*/  IMAD.MOV.U32 R8, RZ, RZ, R24 ;  /* 0x000000ffff087224 */ /* 0x000fe400078e0018 */
[C---:B------:R-:W-:Y:S02]  /*29b0*/  IMAD R11, R23.reuse, UR11, R11 ;  /* 0x0000000b170b7c24 */ /* 0x040fe4000f8e020b */
[----:B------:R-:W-:-:S04]  /*29c0*/  IMAD.WIDE.U32 R8, R23, UR10, R8 ;  /* 0x0000000a17087c25 */ /* 0x000fc8000f8e0008 */
[----:B---3--:R-:W-:Y:S01]  /*29d0*/  FMUL.FTZ R21, R21, R10 ;  /* 0x0000000a15157220 */ /* 0x008fe20000410000 */
[----:B------:R-:W-:Y:S02]  /*29e0*/  IADD3 R11, PT, PT, R9, R11, RZ ;  /* 0x0000000b090b7210 */ /* 0x000fe40007ffe0ff */
[C---:B-1----:R-:W-:Y:S02]  /*29f0*/  LEA R10, P4, R8.reuse, UR12, 0x1 ;  /* 0x0000000c080a7c11 */ /* 0x042fe4000f8808ff */
[----:B------:R-:W-:Y:S02]  /*2a00*/  F2FP.BF16.F32.PACK_AB R21, R21, R18 ;  /* 0x000000121515723e */ /* 0x000fe400000010ff */
[----:B------:R-:W-:-:S05]  /*2a10*/  LEA.HI.X R11, R8, UR13, R11, 0x1, P4 ;  /* 0x0000000d080b7c11 */ /* 0x000fca000a0f0c0b */
[----:B------:R0:W-:Y:S04]  /*2a20*/  STG.E desc[UR14][R10.64], R21 ;  /* 0x000000150a007986 */ /* 0x0001e8000c10190e */
.L_x_2473:
[----:B------:R-:W-:Y:S05]  /*2a30*/  BSYNC.RECONVERGENT B1 ;  /* 0x0000000000017941 */ /* 0x000fea0003800200 */
.L_x_2472:
        /* <DEDUP_REMOVED lines=26> */
[----:B------:R-:W-:Y:S01]  /*2be0*/  IMAD.IADD R21, R11, 0x1, R21 ;  /* 0x000000010b157824 */ /* 0x000fe200078e0215 */
[----:B-1----:R-:W-:Y:S01]  /*2bf0*/  LEA R8, P1, R10, UR12, 0x1 ;  /* 0x0000000c0a087c11 */ /* 0x002fe2000f8208ff */
[----:B0-----:R-:W-:-:S03]  /*2c00*/  FMUL.FTZ R0, R9, R0 ;  /* 0x0000000009007220 */ /* 0x001fc60000410000 */
[----:B------:R-:W-:Y:S02]  /*2c10*/  LEA.HI.X R9, R10, UR13, R21, 0x1, P1 ;  /* 0x0000000d0a097c11 */ /* 0x000fe400088f0c15 */
[----:B------:R-:W-:-:S05]  /*2c20*/  F2FP.BF16.F32.PACK_AB R29, R29, R0 ;  /* 0x000000001d1d723e */ /* 0x000fca00000010ff */
[----:B------:R1:W-:Y:S02]  /*2c30*/  STG.E desc[UR14][R8.64], R29 ;  /* 0x0000001d08007986 */ /* 0x0003e4000c10190e */
.L_x_2475:
[----:B------:R-:W-:Y:S05]  /*2c40*/  BSYNC.RECONVERGENT B1 ;  /* 0x0000000000017941 */ /* 0x000fea0003800200 */
.L_x_2474:
        /* <DEDUP_REMOVED lines=30> */
.L_x_2477:
[----:B------:R-:W-:Y:S05]  /*2e30*/  BSYNC.RECONVERGENT B1 ;  /* 0x0000000000017941 */ /* 0x000fea0003800200 */
.L_x_2476:
        /* <DEDUP_REMOVED lines=28> */
.L_x_2471:
[----:B------:R-:W-:Y:S05]  /*3000*/  BSYNC.RECONVERGENT B0 ;  /* 0x0000000000007941 */ /* 0x000fea0003800200 */
.L_x_2463:
        /* <DEDUP_REMOVED lines=8> */
.L_x_2479:
        /* <DEDUP_REMOVED lines=15> */
.L_x_4540:


//--------------------- .text._Z35group_norm_nhwc_fwd_one_pass_kernelI11Bf16IOFp16WLi128ELi60ELi480EEv26Group_norm_nhwc_fwd_params --------------------------
	.section	.text._Z35group_norm_nhwc_fwd_one_pass_kernelI11Bf16IOFp16WLi128ELi60ELi480EEv26Group_norm_nhwc_fwd_params,"ax",@progbits
	.align	128
        .global         _Z35group_norm_nhwc_fwd_one_pass_kernelI11Bf16IOFp16WLi128ELi60ELi480EEv26Group_norm_nhwc_fwd_params
        .type           _Z35group_norm_nhwc_fwd_one_pass_kernelI11Bf16IOFp16WLi128ELi60ELi480EEv26Group_norm_nhwc_fwd_params,@function
        .size           _Z35group_norm_nhwc_fwd_one_pass_kernelI11Bf16IOFp16WLi128ELi60ELi480EEv26Group_norm_nhwc_fwd_params,(.L_x_4541 - _Z35group_norm_nhwc_fwd_one_pass_kernelI11Bf16IOFp16WLi128ELi60ELi480EEv26Group_norm_nhwc_fwd_params)
        .other          _Z35group_norm_nhwc_fwd_one_pass_kernelI11Bf16IOFp16WLi128ELi60ELi480EEv26Group_norm_nhwc_fwd_params,@"STO_CUDA_ENTRY STV_DEFAULT"
_Z35group_norm_nhwc_fwd_one_pass_kernelI11Bf16IOFp16WLi128ELi60ELi480EEv26Group_norm_nhwc_fwd_params:
.text._Z35group_norm_nhwc_fwd_one_pass_kernelI11Bf16IOFp16WLi128ELi60ELi480EEv26Group_norm_nhwc_fwd_params:
        /* <DEDUP_REMOVED lines=51> */
.L_x_2523:
[----:B0-----:R-:W0:Y:S01]  /*0330*/  LDCU UR5, c[0x0][0x3f8] ;  /* 0x00007f00ff0577ac */ /* 0x001e220008000800 */
[----:B------:R-:W-:Y:S02]  /*0340*/  IABS R8, UR8 ;  /* 0x0000000800087c13 */ /* 0x000fe40008000000 */
[----:B------:R-:W-:Y:S02]  /*0350*/  CS2R R28, SRZ ;  /* 0x00000000001c7805 */ /* 0x000fe4000001ff00 */
[----:B------:R-:W-:Y:S01]  /*0360*/  IADD3 R15, PT, PT, R0, 0x20, RZ ;  /* 0x00000020000f7810 */ /* 0x000fe20007ffe0ff */
[----:B-1----:R-:W1:Y:S01]  /*0370*/  LDCU.64 UR20, c[0x0][0x3e8] ;  /* 0x00007d00ff1477ac */ /* 0x002e620008000a00 */
[----:B------:R-:W-:Y:S02]  /*0380*/  R2UR UR17, R8 ;  /* 0x00000000081172ca */ /* 0x000fe400000e0000 */
[----:B------:R-:W-:Y:S01]  /*0390*/  SHF.R.S32.HI R9, RZ, 0x1f, R15 ;  /* 0x0000001fff097819 */ /* 0x000fe2000001140f */
[----:B--2---:R-:W2:Y:S01]  /*03a0*/  LDCU.64 UR22, c[0x0][0x3f0] ;  /* 0x00007e00ff1677ac */ /* 0x004ea20008000a00 */
[----:B------:R-:W-:-:S04]  /*03b0*/  IADD3 R21, PT, PT, R0, 0x30, RZ ;  /* 0x0000003000157810 */ /* 0x000fc80007ffe0ff */
[----:B------:R-:W-:Y:S02]  /*03c0*/  SHF.R.S32.HI R19, RZ, 0x1f, R21 ;  /* 0x0000001fff137819 */ /* 0x000fe40000011415 */
        /* <DEDUP_REMOVED lines=10> */
[----:B0-----:R-:W-:-:S04]  /*0470*/  IADD3 R4, PT, PT, R3, 0xffffffe, RZ ;  /* 0x0ffffffe03047810 */ /* 0x001fc80007ffe0ff */
[----:B------:R0:W4:Y:S02]  /*0480*/  F2I.FTZ.U32.TRUNC.NTZ R5, R4 ;  /* 0x0000000400057305 */ /* 0x000124000021f000 */
[----:B0-----:R-:W-:Y:S01]  /*0490*/  HFMA2 R4, -RZ, RZ, 0, 0 ;  /* 0x00000000ff047431 */ /* 0x001fe200000001ff */
[----:B----4-:R-:W-:Y:S01]  /*04a0*/  R2UR UR19, R5 ;  /* 0x00000000051372ca */ /* 0x010fe200000e0000 */
[----:B------:R-:W-:-:S03]  /*04b0*/  IMAD.MOV R7, RZ, RZ, -R5 ;  /* 0x000000ffff077224 */ /* 0x000fc600078e0a05 */
[----:B------:R-:W-:Y:S01]  /*04c0*/  R2UR UR18, R4 ;  /* 0x00000000041272ca */ /* 0x000fe200000e0000 */
[----:B------:R-:W-:Y:S02]  /*04d0*/  IMAD R7, R7, R6, RZ ;  /* 0x0000000607077224 */ /* 0x000fe400078e02ff */
[----:B-1----:R-:W-:-:S04]  /*04e0*/  @!P5 IMAD R4, R9, R12, RZ ;  /* 0x0000000c0904d224 */ /* 0x002fc800078e02ff */
[----:B------:R-:W-:-:S06]  /*04f0*/  @!P5 IMAD R23, R15, R13, R4 ;  /* 0x0000000d0f17d224 */ /* 0x000fcc00078e0204 */
        /* <DEDUP_REMOVED lines=30> */
[----:B------:R-:W-:Y:S01]  /*06e0*/  LEA.HI.X.SX32 R7, R3, RZ, 0x1, P2 ;  /* 0x000000ff03077211 */ /* 0x000fe200010f0eff */
[----:B------:R-:W-:Y:S01]  /*06f0*/  IMAD.U32 R3, RZ, RZ, UR22 ;  /* 0x00000016ff037e24 */ /* 0x000fe2000f8e00ff */
[----:B------:R-:W-:-:S03]  /*0700*/  ISETP.GE.U32.AND P2, PT, R5, UR20, PT ;  /* 0x0000001405007c0c */ /* 0x000fc6000bf46070 */
[----:B------:R-:W-:Y:S01]  /*0710*/  IMAD.WIDE.U32 R6, R3, UR19, R6 ;  /* 0x0000001303067c25 */ /* 0x000fe2000f8e0006 */
[----:B------:R-:W-:Y:S02]  /*0720*/  IADD3 R3, PT, PT, R0, 0x50, RZ ;  /* 0x0000005000037810 */ /* 0x000fe40007ffe0ff */
[----:B------:R-:W-:Y:S01]  /*0730*/  ISETP.GE.AND.EX P2, PT, R20, UR21, PT, P2 ;  /* 0x0000001514007c0c */ /* 0x000fe2000bf46320 */
[----:B0-----:R-:W-:Y:S01]  /*0740*/  @!P1 IMAD R18, R19, R16, RZ ;  /* 0x0000001013129224 */ /* 0x001fe200078e02ff */
[----:B------:R-:W-:Y:S02]  /*0750*/  IADD3 R9, PT, PT, R7, UR5, RZ ;  /* 0x0000000507097c10 */ /* 0x000fe4000fffe0ff */
[----:B------:R-:W-:Y:S01]  /*0760*/  @!P5 MOV R8, R6 ;  /* 0x000000060008d202 */ /* 0x000fe20000000f00 */
[----:B------:R-:W-:Y:S01]  /*0770*/  @!P1 IMAD R25, R21, R17, R18 ;  /* 0x0000001115199224 */ /* 0x000fe200078e0212 */
[----:B------:R-:W-:Y:S02]  /*0780*/  ISETP.GE.U32.AND P3, PT, R3, UR20, PT ;  /* 0x0000001403007c0c */ /* 0x000fe4000bf66070 */
[----:B------:R-:W-:Y:S01]  /*0790*/  SHF.R.S32.HI R4, RZ, 0x1f, R3 ;  /* 0x0000001fff047819 */ /* 0x000fe20000011403 */
[----:B------:R-:W-:Y:S01]  /*07a0*/  @!P5 IMAD.WIDE.U32 R12, R15, R12, R8 ;  /* 0x0000000c0f0cd225 */ /* 0x000fe200078e0008 */
[----:B------:R-:W-:Y:S01]  /*07b0*/  @!P1 MOV R22, R6 ;  /* 0x0000000600169202 */ /* 0x000fe20000000f00 */
[----:B------:R-:W0:Y:S01]  /*07c0*/  @!P1 LDC.64 R14, c[0x0][0x390] ;  /* 0x0000e400ff0e9b82 */ /* 0x000e220000000a00 */
[----:B------:R-:W-:-:S02]  /*07d0*/  ISETP.GE.AND.EX P3, PT, R4, UR21, PT, P3 ;  /* 0x0000001504007c0c */ /* 0x000fc4000bf66330 */
[----:B------:R-:W-:Y:S01]  /*07e0*/  @!P5 IADD3 R13, PT, PT, R13, R23, RZ ;  /* 0x000000170d0dd210 */ /* 0x000fe20007ffe0ff */
[----:B------:R-:W-:Y:S01]  /*07f0*/  @!P1 IMAD.MOV.U32 R23, RZ, RZ, R9 ;  /* 0x000000ffff179224 */ /* 0x000fe200078e0009 */
[----:B---3--:R-:W-:Y:S01]  /*0800*/  @!P5 LEA R10, P4, R12, R10, 0x1 ;  /* 0x0000000a0c0ad211 */ /* 0x008fe200078808ff */
[----:B------:R-:W-:-:S03]  /*0810*/  @!P1 IMAD.WIDE.U32 R16, R21, R16, R22 ;  /* 0x0000001015109225 */ /* 0x000fc600078e0016 */
[----:B------:R-:W-:Y:S02]  /*0820*/  @!P5 LEA.HI.X R11, R12, R11, R13, 0x1, P4 ;  /* 0x0000000b0c0bd211 */ /* 0x000fe400020f0c0d */
[----:B------:R-:W1:Y:S01]  /*0830*/  @!P2 LDC.64 R12, c[0x0][0x3e0] ;  /* 0x0000f800ff0cab82 */ /* 0x000e620000000a00 */
[----:B------:R-:W-:Y:S02]  /*0840*/  ISETP.GE.U32.AND P4, PT, R31, UR20, PT ;  /* 0x000000141f007c0c */ /* 0x000fe4000bf86070 */
        /* <DEDUP_REMOVED lines=11> */
[----:B------:R-:W-:Y:S02]  /*0900*/  @!P2 MOV R20, R6 ;  /* 0x000000060014a202 */ /* 0x000fe40000000f00 */
[----:B------:R-:W-:Y:S01]  /*0910*/  @!P2 MOV R21, R9 ;  /* 0x000000090015a202 */ /* 0x000fe20000000f00 */
[C---:B------:R-:W-:Y:S01]  /*0920*/  @!P2 IMAD R24, R5.reuse, R13, R24 ;  /* 0x0000000d0518a224 */ /* 0x040fe200078e0218 */
[----:B------:R1:W5:Y:S01]  /*0930*/  @!P1 LDG.E R30, desc[UR24][R14.64] ;  /* 0x000000180e1e9981 */ /* 0x000362000c1e1900 */
[----:B----4-:R-:W-:Y:S01]  /*0940*/  @!P3 IMAD R4, R4, R18, RZ ;  /* 0x000000120404b224 */ /* 0x010fe200078e02ff */
[----:B------:R-:W4:Y:S01]  /*0950*/  @!P4 LDC.64 R22, c[0x0][0x3e0] ;  /* 0x0000f800ff16cb82 */ /* 0x000f220000000a00 */
[----:B------:R-:W-:Y:S01]  /*0960*/  @!P2 IMAD.WIDE.U32 R12, R5, R12, R20 ;  /* 0x0000000c050ca225 */ /* 0x000fe200078e0014 */
[----:B------:R-:W-:-:S03]  /*0970*/  @!P3 MOV R5, R9 ;  /* 0x000000090005b202 */ /* 0x000fc60000000f00 */
[----:B------:R-:W-:Y:S01]  /*0980*/  @!P3 IMAD R20, R3, R19, R4 ;  /* 0x000000130314b224 */ /* 0x000fe200078e0204 */
[----:B------:R-:W-:Y:S02]  /*0990*/  @!P3 MOV R4, R6 ;  /* 0x000000060004b202 */ /* 0x000fe40000000f00 */
[----:B-1----:R-:W1:Y:S01]  /*09a0*/  @!P5 LDC.64 R14, c[0x0][0x3e0] ;  /* 0x0000f800ff0edb82 */ /* 0x002e620000000a00 */
[----:B------:R-:W-:Y:S01]  /*09b0*/  @!P2 IMAD.IADD R24, R13, 0x1, R24 ;  /* 0x000000010d18a824 */ /* 0x000fe200078e0218 */
[----:B--2---:R-:W-:Y:S01]  /*09c0*/  @!P2 LEA R10, P1, R12, R10, 0x1 ;  /* 0x0000000a0c0aa211 */ /* 0x004fe200078208ff */
[----:B------:R-:W-:-:S05]  /*09d0*/  @!P3 IMAD.WIDE.U32 R18, R3, R18, R4 ;  /* 0x000000120312b225 */ /* 0x000fca00078e0004 */
        /* <DEDUP_REMOVED lines=10> */
[----:B------:R-:W-:Y:S01]  /*0a80*/  @!P4 MOV R20, R6 ;  /* 0x000000060014c202 */ /* 0x000fe20000000f00 */
[----:B------:R-:W-:Y:S01]  /*0a90*/  @!P4 IMAD R3, R31, R23, R24 ;  /* 0x000000171f03c224 */ /* 0x000fe200078e0218 */
[----:B------:R-:W-:Y:S01]  /*0aa0*/  IADD3 R19, PT, PT, R0, 0x60, RZ ;  /* 0x0000006000137810 */ /* 0x000fe20007ffe0ff */
[----:B-1----:R-:W-:Y:S01]  /*0ab0*/  @!P5 IMAD R18, R35, R14, RZ ;  /* 0x0000000e2312d224 */ /* 0x002fe200078e02ff */
[----:B------:R-:W-:Y:S01]  /*0ac0*/  @!P5 MOV R24, R6 ;  /* 0x000000060018d202 */ /* 0x000fe20000000f00 */
[----:B------:R-:W-:Y:S01]  /*0ad0*/  @!P4 IMAD.WIDE.U32 R22, R31, R22, R20 ;  /* 0x000000161f16c225 */ /* 0x000fe200078e0014 */
[----:B------:R-:W-:Y:S01]  /*0ae0*/  @!P5 MOV R25, R9 ;  /* 0x000000090019d202 */ /* 0x000fe20000000f00 */
[----:B------:R-:W4:Y:S01]  /*0af0*/  @!P3 LDG.E R27, desc[UR24][R16.64] ;  /* 0x00000018101bb981 */ /* 0x000f22000c1e1900 */
[----:B------:R-:W-:-:S02]  /*0b00*/  ISETP.GE.U32.AND P1, PT, R19, UR20, PT ;  /* 0x0000001413007c0c */ /* 0x000fc4000bf26070 */
[----:B------:R-:W-:Y:S01]  /*0b10*/  SHF.R.S32.HI R20, RZ, 0x1f, R19 ;  /* 0x0000001fff147819 */ /* 0x000fe20000011413 */
[C---:B------:R-:W-:Y:S01]  /*0b20*/  @!P5 IMAD R21, R0.reuse, R15, R18 ;  /* 0x0000000f0015d224 */ /* 0x040fe200078e0212 */
[----:B------:R-:W-:Y:S01]  /*0b30*/  @!P4 IADD3 R3, PT, PT, R23, R3, RZ ;  /* 0x000000031703c210 */ /* 0x000fe20007ffe0ff */
[----:B------:R-:W-:Y:S01]  /*0b40*/  @!P5 IMAD.WIDE.U32 R14, R0, R14, R24 ;  /* 0x0000000e000ed225 */ /* 0x000fe200078e0018 */
[----:B--2---:R-:W-:Y:S02]  /*0b50*/  @!P4 LEA R4, P6, R22, R4, 0x1 ;  /* 0x000000041604c211 */ /* 0x004fe400078c08ff */
[----:B------:R-:W-:Y:S01]  /*0b60*/  ISETP.GE.AND.EX P1, PT, R20, UR21, PT, P1 ;  /* 0x0000001514007c0c */ /* 0x000fe2000bf26310 */
[----:B------:R-:W-:Y:S01]  /*0b70*/  @!P5 IMAD.IADD R21, R15, 0x1, R21 ;  /* 0x000000010f15d824 */ /* 0x000fe200078e0215 */
[----:B------:R-:W-:Y:S02]  /*0b80*/  @!P4 LEA.HI.X R5, R22, R5, R3, 0x1, P6 ;  /* 0x000000051605c211 */ /* 0x000fe400030f0c03 */
[----:B------:R-:W-:-:S02]  /*0b90*/  @!P5 LEA R12, P6, R14, R12, 0x1 ;  /* 0x0000000c0e0cd211 */ /* 0x000fc400078c08ff */
[----:B------:R-:W-:Y:S01]  /*0ba0*/  IADD3 R3, PT, PT, R0, 0x70, RZ ;  /* 0x0000007000037810 */ /* 0x000fe20007ffe0ff */
[----:B------:R-:W2:Y:S01]  /*0bb0*/  @!P4 LDG.E R26, desc[UR24][R4.64] ;  /* 0x00000018041ac981 */ /* 0x000ea2000c1e1900 */
[----:B------:R-:W-:Y:S01]  /*0bc0*/  @!P5 LEA.HI.X R13, R14, R13, R21, 0x1, P6 ;  /* 0x0000000d0e0dd211 */ /* 0x000fe200030f0c15 */
[----:B------:R-:W-:-:S04]  /*0bd0*/  HFMA2 R21, -RZ, RZ, 0, 0 ;  /* 0x00000000ff157431 */ /* 0x000fc800000001ff */
[----:B------:R-:W0:Y:S01]  /*0be0*/  @!P1 LDC.64 R14, c[0x0][0x3e0] ;  /* 0x0000f800ff0e9b82 */ /* 0x000e220000000a00 */
[----:B------:R-:W-:Y:S02]  /*0bf0*/  ISETP.GE.U32.AND P6, PT, R3, UR20, PT ;  /* 0x0000001403007c0c */ /* 0x000fe4000bfc6070 */
[----:B------:R-:W-:Y:S01]  /*0c00*/  SHF.R.S32.HI R18, RZ, 0x1f, R3 ;  /* 0x0000001fff127819 */ /* 0x000fe20000011403 */
[----:B------:R1:W4:Y:S03]  /*0c10*/  @!P5 LDG.E R21, desc[UR24][R12.64] ;  /* 0x000000180c15d981 */ /* 0x000326000c1e1900 */
[----:B------:R-:W-:Y:S01]  /*0c20*/  ISETP.GE.AND.EX P4, PT, R18, UR21, PT, P6 ;  /* 0x0000001512007c0c */ /* 0x000fe2000bf86360 */
[----:B-1----:R-:W1:Y:S01]  /*0c30*/  @!P1 LDC.64 R12, c[0x0][0x390] ;  /* 0x0000e400ff0c9b82 */ /* 0x002e620000000a00 */
[----:B------:R-:W-:Y:S02]  /*0c40*/  @!P1 MOV R10, R6 ;  /* 0x00000006000a9202 */ /* 0x000fe40000000f00 */
        /* <DEDUP_REMOVED lines=22> */
[C---:B---3--:R-:W-:Y:S01]  /*0db0*/  PRMT R12, R28.reuse, 0x7632, R12 ;  /* 0x000076321c0c7816 */ /* 0x048fe2000000000c */
[----:B------:R-:W-:Y:S01]  /*0dc0*/  IMAD.U32 R28, R28, 0x10000, RZ ;  /* 0x000100001c1c7824 */ /* 0x000fe200078e00ff */
[C---:B-----5:R-:W-:Y:S02]  /*0dd0*/  PRMT R11, R30.reuse, 0x7632, R11 ;  /* 0x000076321e0b7816 */ /* 0x060fe4000000000b */
[----:B------:R-:W-:Y:S02]  /*0de0*/  SHF.L.U32 R30, R30, 0x10, RZ ;  /* 0x000000101e1e7819 */ /* 0x000fe400000006ff */
[----:B--2---:R-:W-:Y:S02]  /*0df0*/  PRMT R3, R26, 0x7632, R3 ;  /* 0x000076321a037816 */ /* 0x004fe40000000003 */
[----:B----4-:R-:W-:-:S04]  /*0e00*/  PRMT R18, R21, 0x7632, R18 ;  /* 0x0000763215127816 */ /* 0x010fc80000000012 */
[----:B------:R-:W-:Y:S02]  /*0e10*/  SHF.L.U32 R18, R18, 0x10, RZ ;  /* 0x0000001012127819 */ /* 0x000fe400000006ff */
[----:B------:R-:W-:-:S03]  /*0e20*/  SHF.L.U32 R21, R21, 0x10, RZ ;  /* 0x0000001015157819 */ /* 0x000fc600000006ff */
[----:B------:R-:W-:Y:S01]  /*0e30*/  FMUL.FTZ R4, R18, R18 ;  /* 0x0000001212047220 */ /* 0x000fe20000410000 */
[----:B------:R-:W-:-:S03]  /*0e40*/  SHF.L.U32 R3, R3, 0x10, RZ ;  /* 0x0000001003037819 */ /* 0x000fc600000006ff */
[----:B------:R-:W-:Y:S01]  /*0e50*/  FFMA.FTZ R5, R21, R21, R4 ;  /* 0x0000001515057223 */ /* 0x000fe20000010004 */
[----:B------:R-:W-:Y:S01]  /*0e60*/  SHF.L.U32 R4, R12, 0x10, RZ ;  /* 0x000000100c047819 */ /* 0x000fe200000006ff */
[----:B------:R-:W-:Y:S01]  /*0e70*/  FMUL.FTZ R13, R3, R3 ;  /* 0x00000003030d7220 */ /* 0x000fe20000410000 */
[----:B------:R-:W-:Y:S01]  /*0e80*/  SHF.L.U32 R26, R26, 0x10, RZ ;  /* 0x000000101a1a7819 */ /* 0x000fe200000006ff */
[----:B------:R-:W-:Y:S01]  /*0e90*/  FADD.FTZ R10, RZ, R5 ;  /* 0x00000005ff0a7221 */ /* 0x000fe20000010000 */
[----:B------:R-:W-:Y:S01]  /*0ea0*/  SHF.L.U32 R5, R11, 0x10, RZ ;  /* 0x000000100b057819 */ /* 0x000fe200000006ff */
[----:B------:R-:W-:Y:S02]  /*0eb0*/  FMUL.FTZ R11, R4, R4 ;  /* 0x00000004040b7220 */ /* 0x000fe40000410000 */
[----:B------:R-:W-:Y:S02]  /*0ec0*/  FFMA.FTZ R13, R26, R26, R13 ;  /* 0x0000001a1a0d7223 */ /* 0x000fe4000001000d */
[----:B------:R-:W-:Y:S01]  /*0ed0*/  FFMA.FTZ R12, R28, R28, R11 ;  /* 0x0000001c1c0c7223 */ /* 0x000fe2000001000b */
[----:B------:R-:W-:Y:S01]  /*0ee0*/  FMUL.FTZ R11, R5, R5 ;  /* 0x00000005050b7220 */ /* 0x000fe20000410000 */
[----:B------:R-:W-:Y:S01]  /*0ef0*/  FADD.FTZ R13, R10, R13 ;  /* 0x0000000d0a0d7221 */ /* 0x000fe20000010000 */
[----:B------:R-:W-:-:S02]  /*0f00*/  PRMT R10, R29, 0x7632, R10 ;  /* 0x000076321d0a7816 */ /* 0x000fc4000000000a */
[----:B------:R-:W-:Y:S01]  /*0f10*/  FFMA.FTZ R11, R30, R30, R11 ;  /* 0x0000001e1e0b7223 */ /* 0x000fe2000001000b */
[----:B------:R-:W-:Y:S01]  /*0f20*/  FADD.FTZ R12, R13, R12 ;  /* 0x0000000c0d0c7221 */ /* 0x000fe20000010000 */
[----:B------:R-:W-:-:S03]  /*0f30*/  SHF.L.U32 R10, R10, 0x10, RZ ;  /* 0x000000100a0a7819 */ /* 0x000fc600000006ff */
[--C-:B------:R-:W-:Y:S01]  /*0f40*/  FADD.FTZ R12, R12, R11.reuse ;  /* 0x0000000b0c0c7221 */ /* 0x100fe20000010000 */
[----:B------:R-:W-:Y:S01]  /*0f50*/  PRMT R11, R27, 0x7632, R11 ;  /* 0x000076321b0b7816 */ /* 0x000fe2000000000b */
[----:B------:R-:W-:Y:S01]  /*0f60*/  FMUL.FTZ R14, R10, R10 ;  /* 0x0000000a0a0e7220 */ /* 0x000fe20000410000 */
[----:B------:R-:W-:Y:S01]  /*0f70*/  SHF.L.U32 R29, R29, 0x10, RZ ;  /* 0x000000101d1d7819 */ /* 0x000fe200000006ff */
[----:B------:R-:W-:Y:S01]  /*0f80*/  FADD.FTZ R13, R21, R18 ;  /* 0x00000012150d7221 */ /* 0x000fe20000010000 */
[----:B------:R-:W-:Y:S02]  /*0f90*/  SHF.L.U32 R11, R11, 0x10, RZ ;  /* 0x000000100b0b7819 */ /* 0x000fe400000006ff */
[----:B------:R-:W-:Y:S01]  /*0fa0*/  SHF.L.U32 R27, R27, 0x10, RZ ;  /* 0x000000101b1b7819 */ /* 0x000fe200000006ff */
        /* <DEDUP_REMOVED lines=12> */
[----:B------:R-:W-:Y:S01]  /*1070*/  FADD.FTZ R12, R30, R5 ;  /* 0x000000051e0c7221 */ /* 0x000fe20000010000 */
[----:B------:R-:W-:Y:S02]  /*1080*/  IMAD.U32 R20, R20, 0x10000, RZ ;  /* 0x0001000014147824 */ /* 0x000fe400078e00ff */
[----:B------:R-:W-:Y:S01]  /*1090*/  FMUL.FTZ R17, R16, R16 ;  /* 0x0000001010117220 */ /* 0x000fe20000410000 */
[----:B------:R-:W-:Y:S01]  /*10a0*/  FADD.FTZ R14, R29, R10 ;  /* 0x0000000a1d0e7221 */ /* 0x000fe20000010000 */
[----:B------:R-:W-:Y:S02]  /*10b0*/  FADD.FTZ R13, R13, R12 ;  /* 0x0000000c0d0d7221 */ /* 0x000fe40000010000 */
[----:B------:R-:W-:Y:S02]  /*10c0*/  FFMA.FTZ R22, R20, R20, R17 ;  /* 0x0000001414167223 */ /* 0x000fe40000010011 */
[----:B------:R-:W-:Y:S01]  /*10d0*/  FADD.FTZ R13, R13, R14 ;  /* 0x0000000e0d0d7221 */ /* 0x000fe20000010000 */
[----:B------:R-:W-:Y:S01]  /*10e0*/  FADD.FTZ R14, R27, R11 ;  /* 0x0000000b1b0e7221 */ /* 0x000fe20000010000 */
[----:B------:R-:W-:-:S03]  /*10f0*/  FADD.FTZ R12, R15, R22 ;  /* 0x000000160f0c7221 */ /* 0x000fc60000010000 */
[----:B------:R-:W-:Y:S01]  /*1100*/  FADD.FTZ R13, R13, R14 ;  /* 0x0000000e0d0d7221 */ /* 0x000fe20000010000 */
[----:B------:R-:W-:-:S04]  /*1110*/  PRMT R17, R19, 0x7632, R17 ;  /* 0x0000763213117816 */ /* 0x000fc80000000011 */
        /* <DEDUP_REMOVED lines=42> */
.L_x_2481:
[----:B------:R-:W-:Y:S05]  /*13c0*/  BSYNC.RECONVERGENT B0 ;  /* 0x0000000000007941 */ /* 0x000fea0003800200 */
.L_x_2480:
        /* <DEDUP_REMOVED lines=45> */
.L_x_2483:
[----:B------:R-:W-:Y:S05]  /*16a0*/  BSYNC.RECONVERGENT B0 ;  /* 0x0000000000007941 */ /* 0x000fea0003800200 */
.L_x_2482:
        /* <DEDUP_REMOVED lines=13> */
[----:B------:R-:W-:Y:S01]  /*1780*/  ULOP3.LUT UP1, UR18, UR4, 0x2, URZ, 0xc0, !UPT ;  /* 0x0000000204127892 */ /* 0x000fe2000f82c0ff */
[----:B------:R-:W-:Y:S01]  /*1790*/  MOV R13, UR19 ;  /* 0x00000013000d7c02 */ /* 0x000fe20008000f00 */
[----:B------:R-:W-:Y:S02]  /*17a0*/  UIADD3 UR19, UPT, UPT, UR5, UR6, URZ ;  /* 0x0000000605137290 */ /* 0x000fe4000fffe0ff */
[----:B------:R-:W-:Y:S02]  /*17b0*/  UIADD3 UR18, UPT, UPT, -UR18, 0x1, URZ ;  /* 0x0000000112127890 */ /* 0x000fe4000fffe1ff */
[----:B------:R3:W-:Y:S02]  /*17c0*/  STG.E.64 desc[UR24][R12.64], R14 ;  /* 0x0000000e0c007986 */ /* 0x0007e4000c101b18 */
[----:B------:R-:W-:Y:S02]  /*17d0*/  MOV R23, UR19 ;  /* 0x0000001300177c02 */ /* 0x000fe40008000f00 */
[----:B------:R-:W-:Y:S01]  /*17e0*/  MOV R22, UR19 ;  /* 0x0000001300167c02 */ /* 0x000fe20008000f00 */
[----:B-1----:R-:W-:Y:S01]  /*17f0*/  IMAD.U32 R25, RZ, RZ, UR18 ;  /* 0x00000012ff197e24 */ /* 0x002fe2000f8e00ff */
        /* <DEDUP_REMOVED lines=11> */
.L_x_2486:
[----:B------:R-:W3:Y:S04]  /*18b0*/  LDG.E.STRONG.GPU R22, desc[UR24][R12.64] ;  /* 0x000000180c167981 */ /* 0x000ee8000c1ef900 */
[----:B---3--:R-:W-:Y:S01]  /*18c0*/  CCTL.IVALL ;  /* 0x00000000ff00798f */ /* 0x008fe20002000000 */
[----:B------:R-:W-:Y:S05]  /*18d0*/  YIELD ;  /* 0x0000000000007946 */ /* 0x000fea0003800000 */
[----:B------:R-:W-:-:S13]  /*18e0*/  ISETP.NE.AND P2, PT, R22, R23, PT ;  /* 0x000000171600720c */ /* 0x000fda0003f45270 */
[----:B------:R-:W-:Y:S05]  /*18f0*/  @P2 BRA `(.L_x_2486) ;  /* 0xfffffffc00ec2947 */ /* 0x000fea000383ffff */
.L_x_2485:
        /* <DEDUP_REMOVED lines=14> */
.L_x_2488:
[----:B------:R-:W-:-:S13]  /*19e0*/  ISETP.EQ.OR P1, PT, RZ, UR33, P3 ;  /* 0x00000021ff007c0c */ /* 0x000fda0009f22670 */
[----:B------:R-:W-:-:S05]  /*19f0*/  VOTEU.ALL UP1, P1 ;  /* 0x0000000000ff7886 */ /* 0x000fca0000820000 */
        /* <DEDUP_REMOVED lines=19> */
[----:B------:R-:W-:Y:S01]  /*1b30*/  MOV R22, UR34 ;  /* 0x0000002200167c02 */ /* 0x000fe20008000f00 */
[----:B------:R-:W-:Y:S01]  /*1b40*/  IMAD.U32 R23, RZ, RZ, UR35 ;  /* 0x00000023ff177e24 */ /* 0x000fe2000f8e00ff */
        /* <DEDUP_REMOVED lines=21> */
[----:B----4-:R-:W-:-:S05]  /*1ca0*/  @!P2 FADD.FTZ R14, R14, R12 ;  /* 0x0000000c0e0ea221 */ /* 0x010fca0000010000 */
[----:B------:R-:W3:Y:S01]  /*1cb0*/  @!P1 LDG.E.64 R22, desc[UR24][R22.64] ;  /* 0x0000001816169981 */ /* 0x000ee2000c1e1b00 */
[----:B------:R-:W-:Y:S01]  /*1cc0*/  MOV R12, UR34 ;  /* 0x00000022000c7c02 */ /* 0x000fe20008000f00 */
[----:B------:R-:W-:-:S03]  /*1cd0*/  @!P2 FADD.FTZ R15, R15, R13 ;  /* 0x0000000d0f0fa221 */ /* 0x000fc60000010000 */
[----:B------:R-:W-:-:S13]  /*1ce0*/  ISETP.EQ.OR P2, PT, R12, UR31, P3 ;  /* 0x0000001f0c007c0c */ /* 0x000fda0009f42670 */
[----:B------:R-:W-:-:S05]  /*1cf0*/  VOTEU.ALL UP1, P2 ;  /* 0x0000000000ff7886 */ /* 0x000fca0001020000 */
[----:B------:R-:W-:-:S06]  /*1d00*/  @!UP1 UIMAD.WIDE.U32 UR34, UR23, 0x8, UR28 ;  /* 0x00000008172298a5 */ /* 0x000fcc000f8e001c */
[----:B------:R-:W-:Y:S01]  /*1d10*/  IMAD.U32 R12, RZ, RZ, UR34 ;  /* 0x00000022ff0c7e24 */ /* 0x000fe2000f8e00ff */
        /* <DEDUP_REMOVED lines=39> */
.L_x_2487:
        /* <DEDUP_REMOVED lines=51> */
.L_x_2489:
[----:B------:R-:W-:-:S13]  /*22c0*/  LOP3.LUT P1, R12, R2, 0x3, RZ, 0xc0, !PT ;  /* 0x00000003020c7812 */ /* 0x000fda000782c0ff */
[----:B------:R-:W-:Y:S05]  /*22d0*/  @!P1 BRA `(.L_x_2484) ;  /* 0x0000000000a09947 */ /* 0x000fea0003800000 */
[----:B------:R-:W-:-:S13]  /*22e0*/  ISETP.NE.AND P1, PT, R12, 0x1, PT ;  /* 0x000000010c00780c */ /* 0x000fda0003f25270 */
[----:B------:R-:W-:Y:S05]  /*22f0*/  @!P1 BRA `(.L_x_2490) ;  /* 0x0000000000609947 */ /* 0x000fea0003800000 */
[----:B------:R-:W-:-:S04]  /*2300*/  MOV R12, UR5 ;  /* 0x00000005000c7c02 */ /* 0x000fc80008000f00 */
[----:B------:R-:W-:-:S13]  /*2310*/  ISETP.EQ.OR P2, PT, R12, UR31, P3 ;  /* 0x0000001f0c007c0c */ /* 0x000fda0009f42670 */
[----:B------:R-:W-:-:S05]  /*2320*/  VOTEU.ALL UP1, P2 ;  /* 0x0000000000ff7886 */ /* 0x000fca0001020000 */
[----:B------:R-:W-:-:S04]  /*2330*/  @!UP1 UIMAD UR18, UR5, UR30, UR6 ;  /* 0x0000001e051292a4 */ /* 0x000fc8000f8e0206 */
[----:B------:R-:W-:-:S06]  /*2340*/  @!UP1 UIMAD.WIDE.U32 UR18, UR18, 0x8, UR28 ;  /* 0x00000008121298a5 */ /* 0x000fcc000f8e001c */
[----:B------:R-:W-:Y:S01]  /*2350*/  IMAD.U32 R12, RZ, RZ, UR18 ;  /* 0x00000012ff0c7e24 */ /* 0x000fe2000f8e00ff */
        /* <DEDUP_REMOVED lines=12> */
[----:B------:R-:W-:-:S04]  /*2420*/  MOV R12, UR5 ;  /* 0x00000005000c7c02 */ /* 0x000fc80008000f00 */
[----:B------:R-:W-:-:S04]  /*2430*/  IADD3 R12, PT, PT, R12, 0x2, RZ ;  /* 0x000000020c0c7810 */ /* 0x000fc80007ffe0ff */
[----:B------:R-:W-:Y:S01]  /*2440*/  R2UR UR5, R12 ;  /* 0x000000000c0572ca */ /* 0x000fe200000e0000 */
[----:B------:R-:W-:Y:S01]  /*2450*/  @!P2 FADD.FTZ R15, R15, R13 ;  /* 0x0000000d0f0fa221 */ /* 0x000fe20000010000 */
[----:B---3--:R-:W-:-:S03]  /*2460*/  @!P1 FADD.FTZ R14, R14, R22 ;  /* 0x000000160e0e9221 */ /* 0x008fc60000010000 */
[----:B------:R-:W-:-:S10]  /*2470*/  @!P1 FADD.FTZ R15, R15, R23 ;  /* 0x000000170f0f9221 */ /* 0x000fd40000010000 */
.L_x_2490:
[----:B------:R-:W-:Y:S01]  /*2480*/  MOV R12, UR5 ;  /* 0x00000005000c7c02 */ /* 0x000fe20008000f00 */
[----:B------:R-:W-:Y:S01]  /*2490*/  BSSY.RECONVERGENT B0, `(.L_x_2484) ;  /* 0x000000c000007945 */ /* 0x000fe20003800200 */
[----:B------:R-:W-:Y:S02]  /*24a0*/  LOP3.LUT P2, RZ, R2, 0x1, RZ, 0xc0, !PT ;  /* 0x0000000102ff7812 */ /* 0x000fe4000784c0ff */
[----:B------:R-:W-:-:S04]  /*24b0*/  ISETP.EQ.OR P1, PT, R12, UR31, P3 ;  /* 0x0000001f0c007c0c */ /* 0x000fc80009f22670 */
[----:B------:R-:W-:-:S13]  /*24c0*/  PLOP3.LUT P1, PT, P2, P1, PT, 0x8f, 0xf8 ;  /* 0x0000000000f8781c */ /* 0x000fda0001723177 */
        /* <DEDUP_REMOVED lines=8> */
.L_x_2491:
[----:B------:R-:W-:Y:S05]  /*2550*/  BSYNC.RECONVERGENT B0 ;  /* 0x0000000000007941 */ /* 0x000fea0003800200 */
.L_x_2484:
        /* <DEDUP_REMOVED lines=37> */
[----:B---3--:R-:W-:Y:S02]  /*27b0*/  HADD2.F32 R12, -RZ, R14.H0_H0 ;  /* 0x2000000eff0c7230 */ /* 0x008fe40000004100 */
[----:B--2---:R-:W-:-:S02]  /*27c0*/  HADD2.F32 R13, -RZ, R22.H0_H0 ;  /* 0x20000016ff0d7230 */ /* 0x004fc40000004100 */
[----:B----4-:R-:W-:Y:S02]  /*27d0*/  HADD2.F32 R14, -RZ, R15.H0_H0 ;  /* 0x2000000fff0e7230 */ /* 0x010fe40000004100 */
[----:B-----5:R-:W-:Y:S01]  /*27e0*/  HADD2.F32 R15, -RZ, R23.H0_H0 ;  /* 0x20000017ff0f7230 */ /* 0x020fe20000004100 */
        /* <DEDUP_REMOVED lines=26> */
.L_x_2495:
[----:B------:R-:W-:Y:S05]  /*2990*/  BSYNC.RECONVERGENT B1 ;  /* 0x0000000000017941 */ /* 0x000fea0003800200 */
.L_x_2494:
        /* <DEDUP_REMOVED lines=20> */
.L_x_2497:
[----:B------:R-:W-:Y:S05]  /*2ae0*/  BSYNC.RECONVERGENT B1 ;  /* 0x0000000000017941 */ /* 0x000fea0003800200 */
.L_x_2496:
        /* <DEDUP_REMOVED lines=20> */
[----:B------:R-:W-:-:S05]  /*2c30*/  IMAD.WIDE.U32 R22, R25, UR18, R22 ;  /* 0x0000001219167c25 */ /* 0x000fca000f8e0016 */
[----:B------:R-:W-:Y:S02]  /*2c40*/  IADD3 R3, PT, PT, R23, R3, RZ ;  /* 0x0000000317037210 */ /* 0x000fe40007ffe0ff */
[----:B-1----:R-:W-:-:S04]  /*2c50*/  LEA R24, P1, R22, UR22, 0x1 ;  /* 0x0000001616187c11 */ /* 0x002fc8000f8208ff */
[----:B------:R-:W-:Y:S01]  /*2c60*/  LEA.HI.X R25, R22, UR23, R3, 0x1, P1 ;  /* 0x0000001716197c11 */ /* 0x000fe200088f0c03 */
[----:B------:R-:W-:-:S04]  /*2c70*/  FMUL.FTZ R3, R28, UR17 ;  /* 0x000000111c037c20 */ /* 0x000fc80008410000 */
[----:B------:R-:W-:-:S05]  /*2c80*/  FFMA.FTZ R3, R12, R3, R14 ;  /* 0x000000030c037223 */ /* 0x000fca000001000e */
[----:B------:R-:W-:-:S05]  /*2c90*/  F2FP.BF16.F32.PACK_AB R3, R4, R3 ;  /* 0x000000030403723e */ /* 0x000fca00000010ff */
[----:B------:R0:W-:Y:S02]  /*2ca0*/  STG.E desc[UR24][R24.64], R3 ;  /* 0x0000000318007986 */ /* 0x0001e4000c101918 */
.L_x_2499:
[----:B------:R-:W-:Y:S05]  /*2cb0*/  BSYNC.RECONVERGENT B1 ;  /* 0x0000000000017941 */ /* 0x000fea0003800200 */
.L_x_2498:
[----:B------:R-:W-:Y:S01]  /*2cc0*/  BSSY.RECONVERGENT B1, `(.L_x_2500) ;  /* 0x0000016000017945 */ /* 0x000fe20003800200 */
[C---:B------:R-:W-:Y:S01]  /*2cd0*/  VIADD R26, R0.reuse, 0x40 ;  /* 0x00000040001a7836 */ /* 0x040fe20000000000 */
[----:B0-----:R-:W-:Y:S02]  /*2ce0*/  IADD3 R3, PT, PT, R0, 0x50, RZ ;  /* 0x0000005000037810 */ /* 0x001fe40007ffe0ff */
[----:B------:R-:W-:Y:S05]  /*2cf0*/  @P2 BRA `(.L_x_2501) ;  /* 0x0000000000482947 */ /* 0x000fea0003800000 */
        /* <DEDUP_REMOVED lines=18> */
.L_x_2501:
[----:B------:R-:W-:Y:S05]  /*2e20*/  BSYNC.RECONVERGENT B1 ;  /* 0x0000000000017941 */ /* 0x000fea0003800200 */
.L_x_2500:
[----:B------:R-:W-:Y:S01]  /*2e30*/  ISETP.GE.U32.AND P2, PT, R26, UR20, PT ;  /* 0x000000141a007c0c */ /* 0x000fe2000bf46070 */
[----:B------:R-:W-:Y:S01]  /*2e40*/  BSSY.RECONVERGENT B1, `(.L_x_2502) ;  /* 0x0000021000017945 */ /* 0x000fe20003800200 */
[----:B0-----:R-:W-:Y:S02]  /*2e50*/  SHF.R.S32.HI R5, RZ, 0x1f, R26 ;  /* 0x0000001fff057819 */ /* 0x001fe4000001141a */
[C---:B------:R-:W-:Y:S02]  /*2e60*/  IADD3 R18, PT, PT, R0.reuse, 0x60, RZ ;  /* 0x0000006000127810 */ /* 0x040fe40007ffe0ff */
        /* <DEDUP_REMOVED lines=21> */
[C---:B------:R-:W-:Y:S02]  /*2fc0*/  IMAD R22, R26.reuse, UR19, R5 ;  /* 0x000000131a167c24 */ /* 0x040fe4000f8e0205 */
[----:B------:R-:W-:Y:S02]  /*2fd0*/  IMAD.MOV.U32 R5, RZ, RZ, R9 ;  /* 0x000000ffff057224 */ /* 0x000fe400078e0009 */
[----:B------:R-:W-:-:S05]  /*2fe0*/  IMAD.WIDE.U32 R4, R26, UR18, R4 ;  /* 0x000000121a047c25 */ /* 0x000fca000f8e0004 */
[----:B------:R-:W-:Y:S02]  /*2ff0*/  IADD3 R5, PT, PT, R5, R22, RZ ;  /* 0x0000001605057210 */ /* 0x000fe40007ffe0ff */
[----:B-1----:R-:W-:-:S04]  /*3000*/  LEA R22, P2, R4, UR22, 0x1 ;  /* 0x0000001604167c11 */ /* 0x002fc8000f8408ff */
[----:B------:R-:W-:Y:S01]  /*3010*/  LEA.HI.X R23, R4, UR23, R5, 0x1, P2 ;  /* 0x0000001704177c11 */ /* 0x000fe200090f0c05 */
[----:B------:R-:W-:-:S05]  /*3020*/  FFMA.FTZ R5, R12, R29, R14 ;  /* 0x0000001d0c057223 */ /* 0x000fca000001000e */
[----:B------:R-:W-:-:S05]  /*3030*/  F2FP.BF16.F32.PACK_AB R5, R10, R5 ;  /* 0x000000050a05723e */ /* 0x000fca00000010ff */
[----:B------:R0:W-:Y:S02]  /*3040*/  STG.E desc[UR24][R22.64], R5 ;  /* 0x0000000516007986 */ /* 0x0001e4000c101918 */
.L_x_2503:
[----:B------:R-:W-:Y:S05]  /*3050*/  BSYNC.RECONVERGENT B1 ;  /* 0x0000000000017941 */ /* 0x000fea0003800200 */
.L_x_2502:
        /* <DEDUP_REMOVED lines=20> */
.L_x_2505:
[----:B------:R-:W-:Y:S05]  /*31a0*/  BSYNC.RECONVERGENT B1 ;  /* 0x0000000000017941 */ /* 0x000fea0003800200 */
.L_x_2504:
        /* <DEDUP_REMOVED lines=10> */
[----:B------:R-:W-:-:S03]  /*3250*/  FFMA.FTZ R3, R12, R3, R14 ;  /* 0x000000030c037223 */ /* 0x000fc6000001000e */
[----:B------:R-:W-:Y:S01]  /*3260*/  FFMA.FTZ R16, R13, R16, R15 ;  /* 0x000000100d107223 */ /* 0x000fe2000001000f */
[----:B--2---:R-:W-:-:S04]  /*3270*/  IMAD R11, R24, UR18, RZ ;  /* 0x00000012180b7c24 */ /* 0x004fc8000f8e02ff */
[----:B------:R-:W-:Y:S01]  /*3280*/  F2FP.BF16.F32.PACK_AB R3, R16, R3 ;  /* 0x000000031003723e */ /* 0x000fe200000010ff */
[----:B------:R-:W-:-:S04]  /*3290*/  IMAD.WIDE.U32 R4, R18, UR18, R4 ;  /* 0x0000001212047c25 */ /* 0x000fc8000f8e0004 */
[----:B------:R-:W-:Y:S01]  /*32a0*/  IMAD R11, R18, UR19, R11 ;  /* 0x00000013120b7c24 */ /* 0x000fe2000f8e020b */
[----:B0-----:R-:W-:-:S04]  /*32b0*/  LEA R10, P2, R4, UR22, 0x1 ;  /* 0x00000016040a7c11 */ /* 0x001fc8000f8408ff */
[----:B------:R-:W-:-:S04]  /*32c0*/  IADD3 R11, PT, PT, R5, R11, RZ ;  /* 0x0000000b050b7210 */ /* 0x000fc80007ffe0ff */
[----:B------:R-:W-:-:S05]  /*32d0*/  LEA.HI.X R11, R4, UR23, R11, 0x1, P2 ;  /* 0x00000017040b7c11 */ /* 0x000fca00090f0c0b */
[----:B------:R2:W-:Y:S02]  /*32e0*/  STG.E desc[UR24][R10.64], R3 ;  /* 0x000000030a007986 */ /* 0x0005e4000c101918 */
.L_x_2507:
[----:B------:R-:W-:Y:S05]  /*32f0*/  BSYNC.RECONVERGENT B1 ;  /* 0x0000000000017941 */ /* 0x000fea0003800200 */
.L_x_2506:
[----:B------:R-:W-:Y:S05]  /*3300*/  @P1 BRA `(.L_x_2508) ;  /* 0x00000010008c1947 */ /* 0x000fea0003800000 */
[----:B------:R-:W3:Y:S01]  /*3310*/  LDCU.64 UR18, c[0x0][0x3e0] ;  /* 0x00007c00ff1277ac */ /* 0x000ee20008000a00 */
[----:B------:R-:W-:Y:S02]  /*3320*/  IMAD.MOV.U32 R7, RZ, RZ, R9 ;  /* 0x000000ffff077224 */ /* 0x000fe400078e0009 */
        /* <DEDUP_REMOVED lines=16> */
.L_x_2493:
        /* <DEDUP_REMOVED lines=29> */
[----:B------:R-:W-:-:S05]  /*3600*/  IMAD R21, R0, UR19, R21 ;  /* 0x0000001300157c24 */ /* 0x000fca000f8e0215 */
[----:B------:R-:W-:-:S04]  /*3610*/  IADD3 R21, PT, PT, R23, R21, RZ ;  /* 0x0000001517157210 */ /* 0x000fc80007ffe0ff */
[----:B------:R-:W-:-:S05]  /*3620*/  LEA.HI.X R25, R22, UR21, R21, 0x1, P2 ;  /* 0x0000001516197c11 */ /* 0x000fca00090f0c15 */
[----:B------:R0:W-:Y:S02]  /*3630*/  STG.E desc[UR24][R24.64], R18 ;  /* 0x0000001218007986 */ /* 0x0001e4000c101918 */
.L_x_2510:
[----:B------:R-:W-:Y:S05]  /*3640*/  BSYNC.RECONVERGENT B1 ;  /* 0x0000000000017941 */ /* 0x000fea0003800200 */
.L_x_2509:
        /* <DEDUP_REMOVED lines=30> */
.L_x_2512:
[----:B------:R-:W-:Y:S05]  /*3830*/  BSYNC.RECONVERGENT B1 ;  /* 0x0000000000017941 */ /* 0x000fea0003800200 */
.L_x_2511:
[C---:B0-2---:R-:W-:Y:S01]  /*3840*/  VIADD R24, R0.reuse, 0x20 ;  /* 0x0000002000187836 */ /* 0x045fe20000000000 */
[----:B------:R-:W-:Y:S01]  /*3850*/  IADD3 R18, PT, PT, R0, 0x30, RZ ;  /* 0x0000003000127810 */ /* 0x000fe20007ffe0ff */
[----:B------:R-:W-:Y:S03]  /*3860*/  BSSY.RECONVERGENT B1, `(.L_x_2513) ;  /* 0x0000024000017945 */ /* 0x000fe60003800200 */
        /* <DEDUP_REMOVED lines=27> */
[----:B------:R-:W-:-:S03]  /*3a20*/  MOV R23, R9 ;  /* 0x0000000900177202 */ /* 0x000fc60000000f00 */
[----:B------:R-:W-:-:S04]  /*3a30*/  IMAD.WIDE.U32 R22, R24, UR18, R22 ;  /* 0x0000001218167c25 */ /* 0x000fc8000f8e0016 */
[----:B--2---:R-:W-:Y:S01]  /*3a40*/  FMUL.FTZ R3, R3, R26 ;  /* 0x0000001a03037220 */ /* 0x004fe20000410000 */
[----:B------:R-:W-:Y:S02]  /*3a50*/  IADD3 R25, PT, PT, R23, R25, RZ ;  /* 0x0000001917197210 */ /* 0x000fe40007ffe0ff */
[----:B0-----:R-:W-:Y:S02]  /*3a60*/  LEA R24, P1, R22, UR20, 0x1 ;  /* 0x0000001416187c11 */ /* 0x001fe4000f8208ff */
[----:B------:R-:W-:Y:S02]  /*3a70*/  F2FP.BF16.F32.PACK_AB R3, R4, R3 ;  /* 0x000000030403723e */ /* 0x000fe400000010ff */
[----:B------:R-:W-:-:S05]  /*3a80*/  LEA.HI.X R25, R22, UR21, R25, 0x1, P1 ;  /* 0x0000001516197c11 */ /* 0x000fca00088f0c19 */
[----:B------:R0:W-:Y:S04]  /*3a90*/  STG.E desc[UR24][R24.64], R3 ;  /* 0x0000000318007986 */ /* 0x0001e8000c101918 */
.L_x_2514:
[----:B------:R-:W-:Y:S05]  /*3aa0*/  BSYNC.RECONVERGENT B1 ;  /* 0x0000000000017941 */ /* 0x000fea0003800200 */
.L_x_2513:
        /* <DEDUP_REMOVED lines=10> */
[----:B------:R-:W-:Y:S02]  /*3b50*/  IMAD.MOV.U32 R5, RZ, RZ, R9 ;  /* 0x000000ffff057224 */ /* 0x000fe400078e0009 */
        /* <DEDUP_REMOVED lines=21> */
.L_x_2516:
[----:B------:R-:W-:Y:S05]  /*3cb0*/  BSYNC.RECONVERGENT B1 ;  /* 0x0000000000017941 */ /* 0x000fea0003800200 */
.L_x_2515:
[----:B------:R-:W-:Y:S01]  /*3cc0*/  ISETP.GE.U32.AND P2, PT, R26, UR22, PT ;  /* 0x000000161a007c0c */ /* 0x000fe2000bf46070 */
[----:B------:R-:W-:Y:S01]  /*3cd0*/  BSSY.RECONVERGENT B1, `(.L_x_2517) ;  /* 0x000002b000017945 */ /* 0x000fe20003800200 */
[----:B------:R-:W-:Y:S02]  /*3ce0*/  SHF.R.S32.HI R4, RZ, 0x1f, R26 ;  /* 0x0000001fff047819 */ /* 0x000fe4000001141a */
        /* <DEDUP_REMOVED lines=8> */
[----:B01----:R-:W-:Y:S02]  /*3d70*/  SHF.R.S32.HI R25, RZ, 0x1f, R21 ;  /* 0x0000001fff197819 */ /* 0x003fe40000011415 */
        /* <DEDUP_REMOVED lines=32> */
.L_x_2518:
[----:B------:R-:W-:Y:S05]  /*3f80*/  BSYNC.RECONVERGENT B1 ;  /* 0x0000000000017941 */ /* 0x000fea0003800200 */
.L_x_2517:
[----:B------:R-:W-:Y:S04]  /*3f90*/  BSSY.RECONVERGENT B1, `(.L_x_2519) ;  /* 0x000001e000017945 */ /* 0x000fe80003800200 */
[----:B------:R-:W-:Y:S05]  /*3fa0*/  @P3 BRA `(.L_x_2520) ;  /* 0x0000000000703947 */ /* 0x000fea0003800000 */
[----:B------:R-:W-:Y:S01]  /*3fb0*/  FADD.FTZ R27, R27, -UR5 ;  /* 0x800000051b1b7e21 */ /* 0x000fe20008010000 */
[----:B------:R-:W-:Y:S01]  /*3fc0*/  FADD.FTZ R4, R11, -UR5 ;  /* 0x800000050b047e21 */ /* 0x000fe20008010000 */
[----:B------:R-:W1:Y:S01]  /*3fd0*/  LDCU.64 UR18, c[0x0][0x3e0] ;  /* 0x00007c00ff1277ac */ /* 0x000e620008000a00 */
[----:B------:R-:W-:Y:S02]  /*3fe0*/  IMAD.MOV.U32 R5, RZ, RZ, R9 ;  /* 0x000000ffff057224 */ /* 0x000fe400078e0009 */
        /* <DEDUP_REMOVED lines=16> */
[----:B------:R-:W-:-:S05]  /*40f0*/  IADD3 R27, PT, PT, R5, R27, RZ ;  /* 0x0000001b051b7210 */ /* 0x000fca0007ffe0ff */
[----:B------:R-:W1:Y:S01]  /*4100*/  MUFU.RCP R23, R23 ;  /* 0x0000001700177308 */ /* 0x000e620000001000 */
[----:B0-----:R-:W-:Y:S01]  /*4110*/  FMUL.FTZ R3, R11, R22 ;  /* 0x000000160b037220 */ /* 0x001fe20000410000 */
[----:B-1----:R-:W-:Y:S01]  /*4120*/  FMUL.FTZ R26, R10, R23 ;  /* 0x000000170a1a7220 */ /* 0x002fe20000410000 */
[----:B--2---:R-:W-:-:S04]  /*4130*/  LEA R10, P2, R4, UR20, 0x1 ;  /* 0x00000014040a7c11 */ /* 0x004fc8000f8408ff */
[----:B------:R-:W-:Y:S02]  /*4140*/  LEA.HI.X R11, R4, UR21, R27, 0x1, P2 ;  /* 0x00000015040b7c11 */ /* 0x000fe400090f0c1b */
[----:B------:R-:W-:-:S05]  /*4150*/  F2FP.BF16.F32.PACK_AB R3, R26, R3 ;  /* 0x000000031a03723e */ /* 0x000fca00000010ff */
[----:B------:R1:W-:Y:S02]  /*4160*/  STG.E desc[UR24][R10.64], R3 ;  /* 0x000000030a007986 */ /* 0x0003e4000c101918 */
.L_x_2520:
[----:B------:R-:W-:Y:S05]  /*4170*/  BSYNC.RECONVERGENT B1 ;  /* 0x0000000000017941 */ /* 0x000fea0003800200 */
.L_x_2519:
        /* <DEDUP_REMOVED lines=30> */
.L_x_2522:
[----:B------:R-:W-:Y:S05]  /*4360*/  BSYNC.RECONVERGENT B1 ;  /* 0x0000000000017941 */ /* 0x000fea0003800200 */
.L_x_2521:
        /* <DEDUP_REMOVED lines=29> */
.L_x_2508:
[----:B------:R-:W-:Y:S05]  /*4540*/  BSYNC.RECONVERGENT B0 ;  /* 0x0000000000007941 */ /* 0x000fea0003800200 */
.L_x_2492:
[----:B------:R-:W-:Y:S02]  /*4550*/  UIADD3 UR8, UPT, UPT, UR30, UR8, URZ ;  /* 0x000000081e087290 */ /* 0x000fe4000fffe0ff */
[----:B------:R-:W-:Y:S02]  /*4560*/  UIADD3 UR4, UPT, UPT, UR4, 0x1, URZ ;  /* 0x0000000104047890 */ /* 0x000fe4000fffe0ff */
[----:B------:R-:W-:-:S09]  /*4570*/  UISETP.GE.AND UP1, UPT, UR8, UR7, UPT ;  /* 0x000000070800728c */ /* 0x000fd2000bf26270 */
[----:B------:R-:W-:Y:S05]  /*4580*/  BRA.U !UP1, `(.L_x_2523) ;  /* 0xffffffbd09687547 */ /* 0x000fea000b83ffff */
[----:B------:R-:W-:Y:S05]  /*4590*/  EXIT ;  /* 0x000000000000794d */ /* 0x000fea0003800000 */
.L_x_2524:
        /* <DEDUP_REMOVED lines=14> */
.L_x_4541:


//--------------------- .text._Z35group_norm_nhwc_fwd_one_pass_kernelI11Bf16IOFp16WLi256ELi60ELi480EEv26Group_norm_nhwc_fwd_params --------------------------
	.section	.text._Z35group_norm_nhwc_fwd_one_pass_kernelI11Bf16IOFp16WLi256ELi60ELi480EEv26Group_norm_nhwc_fwd_params,"ax",@progbits
	.align	128
        .global         _Z35group_norm_nhwc_fwd_one_pass_kernelI11Bf16IOFp16WLi256ELi60ELi480EEv26Group_norm_nhwc_fwd_params
        .type           _Z35group_norm_nhwc_fwd_one_pass_kernelI11Bf16IOFp16WLi256ELi60ELi480EEv26Group_norm_nhwc_fwd_params,@function
        .size           _Z35group_norm_nhwc_fwd_one_pass_kernelI11Bf16IOFp16WLi256ELi60ELi480EEv26Group_norm_nhwc_fwd_params,(.L_x_4542 - _Z35group_norm_nhwc_fwd_one_pass_kernelI11Bf16IOFp16WLi256ELi60ELi480EEv26Group_norm_nhwc_fwd_params)
        .other          _Z35group_norm_nhwc_fwd_one_pass_kernelI11Bf16IOFp16WLi256ELi60ELi480EEv26Group_norm_nhwc_fwd_params,@"STO_CUDA_ENTRY STV_DEFAULT"
_Z35group_norm_nhwc_fwd_one_pass_kernelI11Bf16IOFp16WLi256ELi60ELi480EEv26Group_norm_nhwc_fwd_params:
.text._Z35group_norm_nhwc_fwd_one_pass_kernelI11Bf16IOFp16WLi256ELi60ELi480EEv26Group_norm_nhwc_fwd_params:
        /* <DEDUP_REMOVED lines=61> */
.L_x_2600:
        /* <DEDUP_REMOVED lines=426> */
.L_x_2526:
[----:B------:R-:W-:Y:S05]  /*1e70*/  BSYNC.RECONVERGENT B0 ;  /* 0x0000000000007941 */ /* 0x000fea0003800200 */
.L_x_2525:
        /* <DEDUP_REMOVED lines=44> */
.L_x_2528:
[----:B------:R-:W-:Y:S05]  /*2140*/  BSYNC.RECONVERGENT B0 ;  /* 0x0000000000007941 */ /* 0x000fea0003800200 */
.L_x_2527:
        /* <DEDUP_REMOVED lines=24> */
.L_x_2531:
[----:B----4-:R-:W3:Y:S04]  /*22d0*/  LDG.E.STRONG.GPU R38, desc[UR6][R36.64] ;  /* 0x0000000624267981 */ /* 0x010ee8000c1ef900 */
[----:B---3--:R-:W-:Y:S01]  /*22e0*/  CCTL.IVALL ;  /* 0x00000000ff00798f */ /* 0x008fe20002000000 */
[----:B------:R-:W-:Y:S05]  /*22f0*/  YIELD ;  /* 0x0000000000007946 */ /* 0x000fea0003800000 */
[----:B------:R-:W-:-:S13]  /*2300*/  ISETP.NE.AND P1, PT, R38, R43, PT ;  /* 0x0000002b2600720c */ /* 0x000fda0003f25270 */
[----:B------:R-:W-:Y:S05]  /*2310*/  @P1 BRA `(.L_x_2531) ;  /* 0xfffffffc00ec1947 */ /* 0x000fea000383ffff */
.L_x_2530:
        /* <DEDUP_REMOVED lines=15> */
.L_x_2533:
        /* <DEDUP_REMOVED lines=60> */
.L_x_2532:
        /* <DEDUP_REMOVED lines=35> */
.L_x_2534:
        /* <DEDUP_REMOVED lines=18> */
.L_x_2535:
        /* <DEDUP_REMOVED lines=9> */
.L_x_2536:
[----:B------:R-:W-:Y:S05]  /*2bb0*/  BSYNC.RECONVERGENT B0 ;  /* 0x0000000000007941 */ /* 0x000fea0003800200 */
.L_x_2529:
        /* <DEDUP_REMOVED lines=33> */
[----:B--2---:R-:W-:Y:S02]  /*2dd0*/  HADD2.F32 R41, -RZ, R47.H0_H0 ;  /* 0x2000002fff297230 */ /* 0x004fe40000004100 */
[----:B---3--:R-:W-:Y:S02]  /*2de0*/  HADD2.F32 R42, -RZ, R48.H0_H0 ;  /* 0x20000030ff2a7230 */ /* 0x008fe40000004100 */
[----:B----4-:R-:W-:Y:S02]  /*2df0*/  HADD2.F32 R44, -RZ, R49.H0_H0 ;  /* 0x20000031ff2c7230 */ /* 0x010fe40000004100 */
[----:B-----5:R-:W-:Y:S01]  /*2e00*/  HADD2.F32 R43, -RZ, R50.H0_H0 ;  /* 0x20000032ff2b7230 */ /* 0x020fe20000004100 */
        /* <DEDUP_REMOVED lines=28> */
.L_x_2540:
[----:B------:R-:W-:Y:S05]  /*2fd0*/  BSYNC.RECONVERGENT B1 ;  /* 0x0000000000017941 */ /* 0x000fea0003800200 */
.L_x_2539:
        /* <DEDUP_REMOVED lines=20> */
.L_x_2542:
[----:B------:R-:W-:Y:S05]  /*3120*/  BSYNC.RECONVERGENT B1 ;  /* 0x0000000000017941 */ /* 0x000fea0003800200 */
.L_x_2541:
        /* <DEDUP_REMOVED lines=28> */
.L_x_2544:
[----:B------:R-:W-:Y:S05]  /*32f0*/  BSYNC.RECONVERGENT B1 ;  /* 0x0000000000017941 */ /* 0x000fea0003800200 */
.L_x_2543:
        /* <DEDUP_REMOVED lines=20> */
.L_x_2546:
[----:B------:R-:W-:Y:S05]  /*3440*/  BSYNC.RECONVERGENT B1 ;  /* 0x0000000000017941 */ /* 0x000fea0003800200 */
.L_x_2545:
        /* <DEDUP_REMOVED lines=20> */
.L_x_2548:
[----:B------:R-:W-:Y:S05]  /*3590*/  BSYNC.RECONVERGENT B1 ;  /* 0x0000000000017941 */ /* 0x000fea0003800200 */
.L_x_2547:
        /* <DEDUP_REMOVED lines=20> */
.L_x_2550:
[----:B------:R-:W-:Y:S05]  /*36e0*/  BSYNC.RECONVERGENT B1 ;  /* 0x0000000000017941 */ /* 0x000fea0003800200 */
.L_x_2549:
        /* <DEDUP_REMOVED lines=28> */
.L_x_2552:
[----:B------:R-:W-:Y:S05]  /*38b0*/  BSYNC.RECONVERGENT B1 ;  /* 0x0000000000017941 */ /* 0x000fea0003800200 */
.L_x_2551:
        /* <DEDUP_REMOVED lines=20> */
.L_x_2554:
[----:B------:R-:W-:Y:S05]  /*3a00*/  BSYNC.RECONVERGENT B1 ;  /* 0x0000000000017941 */ /* 0x000fea0003800200 */
.L_x_2553:
        /* <DEDUP_REMOVED lines=20> */
.L_x_2556:
[----:B------:R-:W-:Y:S05]  /*3b50*/  BSYNC.RECONVERGENT B1 ;  /* 0x0000000000017941 */ /* 0x000fea0003800200 */
.L_x_2555:
        /* <DEDUP_REMOVED lines=20> */
.L_x_2558:
[----:B------:R-:W-:Y:S05]  /*3ca0*/  BSYNC.RECONVERGENT B1 ;  /* 0x0000000000017941 */ /* 0x000fea0003800200 */
.L_x_2557:
        /* <DEDUP_REMOVED lines=30> */
.L_x_2560:
[----:B------:R-:W-:Y:S05]  /*3e90*/  BSYNC.RECONVERGENT B1 ;  /* 0x0000000000017941 */ /* 0x000fea0003800200 */
.L_x_2559:
        /* <DEDUP_REMOVED lines=20> */
.L_x_2562:
[----:B------:R-:W-:Y:S05]  /*3fe0*/  BSYNC.RECONVERGENT B1 ;  /* 0x0000000000017941 */ /* 0x000fea0003800200 */
.L_x_2561:
        /* <DEDUP_REMOVED lines=20> */
.L_x_2564:
[----:B------:R-:W-:Y:S05]  /*4130*/  BSYNC.RECONVERGENT B1 ;  /* 0x0000000000017941 */ /* 0x000fea0003800200 */
.L_x_2563:
        /* <DEDUP_REMOVED lines=20> */
.L_x_2566:
[----:B------:R-:W-:Y:S05]  /*4280*/  BSYNC.RECONVERGENT B1 ;  /* 0x0000000000017941 */ /* 0x000fea0003800200 */
.L_x_2565:
        /* <DEDUP_REMOVED lines=20> */
.L_x_2568:
[----:B------:R-:W-:Y:S05]  /*43d0*/  BSYNC.RECONVERGENT B1 ;  /* 0x0000000000017941 */ /* 0x000fea0003800200 */
.L_x_2567:
        /* <DEDUP_REMOVED lines=19> */
.L_x_2538:
        /* <DEDUP_REMOVED lines=35> */
.L_x_2571:
[----:B------:R-:W-:Y:S05]  /*4740*/  BSYNC.RECONVERGENT B1 ;  /* 0x0000000000017941 */ /* 0x000fea0003800200 */
.L_x_2570:
        /* <DEDUP_REMOVED lines=30> */
.L_x_2573:
[----:B------:R-:W-:Y:S05]  /*4930*/  BSYNC.RECONVERGENT B1 ;  /* 0x0000000000017941 */ /* 0x000fea0003800200 */
.L_x_2572:
        /* <DEDUP_REMOVED lines=38> */
.L_x_2575:
[----:B------:R-:W-:Y:S05]  /*4ba0*/  BSYNC.RECONVERGENT B1 ;  /* 0x0000000000017941 */ /* 0x000fea0003800200 */
.L_x_2574:
        /* <DEDUP_REMOVED lines=30> */
.L_x_2577:
[----:B------:R-:W-:Y:S05]  /*4d90*/  BSYNC.RECONVERGENT B1 ;  /* 0x0000000000017941 */ /* 0x000fea0003800200 */
.L_x_2576:
        /* <DEDUP_REMOVED lines=30> */
.L_x_2579:
[----:B------:R-:W-:Y:S05]  /*4f80*/  BSYNC.RECONVERGENT B1 ;  /* 0x0000000000017941 */ /* 0x000fea0003800200 */
.L_x_2578:
        /* <DEDUP_REMOVED lines=30> */
.L_x_2581:
[----:B------:R-:W-:Y:S05]  /*5170*/  BSYNC.RECONVERGENT B1 ;  /* 0x0000000000017941 */ /* 0x000fea0003800200 */
.L_x_2580:
        /* <DEDUP_REMOVED lines=38> */
.L_x_2583:
[----:B------:R-:W-:Y:S05]  /*53e0*/  BSYNC.RECONVERGENT B1 ;  /* 0x0000000000017941 */ /* 0x000fea0003800200 */
.L_x_2582:
        /* <DEDUP_REMOVED lines=30> */
.L_x_2585:
[----:B------:R-:W-:Y:S05]  /*55d0*/  BSYNC.RECONVERGENT B1 ;  /* 0x0000000000017941 */ /* 0x000fea0003800200 */
.L_x_2584:
        /* <DEDUP_REMOVED lines=30> */
.L_x_2587:
[----:B------:R-:W-:Y:S05]  /*57c0*/  BSYNC.RECONVERGENT B1 ;  /* 0x0000000000017941 */ /* 0x000fea0003800200 */
.L_x_2586:
        /* <DEDUP_REMOVED lines=30> */
.L_x_2589:
[----:B------:R-:W-:Y:S05]  /*59b0*/  BSYNC.RECONVERGENT B1 ;  /* 0x0000000000017941 */ /* 0x000fea0003800200 */
.L_x_2588:
        /* <DEDUP_REMOVED lines=40> */
.L_x_2591:
[----:B------:R-:W-:Y:S05]  /*5c40*/  BSYNC.RECONVERGENT B1 ;  /* 0x0000000000017941 */ /* 0x000fea0003800200 */
.L_x_2590:
        /* <DEDUP_REMOVED lines=30> */
.L_x_2593:
[----:B------:R-:W-:Y:S05]  /*5e30*/  BSYNC.RECONVERGENT B1 ;  /* 0x0000000000017941 */ /* 0x000fea0003800200 */
.L_x_2592:
        /* <DEDUP_REMOVED lines=30> */
.L_x_2595:
[----:B------:R-:W-:Y:S05]  /*6020*/  BSYNC.RECONVERGENT B1 ;  /* 0x0000000000017941 */ /* 0x000fea0003800200 */
.L_x_2594:
        /* <DEDUP_REMOVED lines=30> */
.L_x_2597:
[----:B------:R-:W-:Y:S05]  /*6210*/  BSYNC.RECONVERGENT B1 ;  /* 0x0000000000017941 */ /* 0x000fea0003800200 */
.L_x_2596:
        /* <DEDUP_REMOVED lines=30> */
.L_x_2599:
[----:B------:R-:W-:Y:S05]  /*6400*/  BSYNC.RECONVERGENT B1 ;  /* 0x0000000000017941 */ /* 0x000fea0003800200 */
.L_x_2598:
        /* <DEDUP_REMOVED lines=28> */
.L_x_2569:
[----:B------:R-:W-:Y:S05]  /*65d0*/  BSYNC.RECONVERGENT B0 ;  /* 0x0000000000007941 */ /* 0x000fea0003800200 */
.L_x_2537:
        /* <DEDUP_REMOVED lines=8> */
.L_x_2601:
        /* <DEDUP_REMOVED lines=10> */
.L_x_4542:


//--------------------- .text._Z35group_norm_nhwc_fwd_one_pass_kernelI11Bf16IOFp16WLi512ELi60ELi480EEv26Group_norm_nhwc_fwd_params --------------------------
	.section	.text._Z35group_norm_nhwc_fwd_one_pass_kernelI11Bf16IOFp16WLi512ELi60ELi480EEv26Group_norm_nhwc_fwd_params,"ax",@progbits
	.align	128
        .global         _Z35group_norm_nhwc_fwd_one_pass_kernelI11Bf16IOFp16WLi512ELi60ELi480EEv26Group_norm_nhwc_fwd_params
        .type           _Z35group_norm_nhwc_fwd_one_pass_kernelI11Bf16IOFp16WLi512ELi60ELi480EEv26Group_norm_nhwc_fwd_params,@function
        .size           _Z35group_norm_nhwc_fwd_one_pass_kernelI11Bf16IOFp16WLi512ELi60ELi480EEv26Group_norm_nhwc_fwd_params,(.L_x_4543 - _Z35group_norm_nhwc_fwd_one_pass_kernelI11Bf16IOFp16WLi512ELi60ELi480EEv26Group_norm_nhwc_fwd_params)
        .other          _Z35group_norm_nhwc_fwd_one_pass_kernelI11Bf16IOFp16WLi512ELi60ELi480EEv26Group_norm_nhwc_fwd_params,@"STO_CUDA_ENTRY STV_DEFAULT"
_Z35group_norm_nhwc_fwd_one_pass_kernelI11Bf16IOFp16WLi512ELi60ELi480EEv26Group_norm_nhwc_fwd_params:
.text._Z35group_norm_nhwc_fwd_one_pass_kernelI11Bf16IOFp16WLi512ELi60ELi480EEv26Group_norm_nhwc_fwd_params:
        /* <DEDUP_REMOVED lines=47> */
.L_x_2741:
        /* <DEDUP_REMOVED lines=824> */
.L_x_2603:
[----:B------:R-:W-:Y:S05]  /*3670*/  BSYNC.RECONVERGENT B0 ;  /* 0x0000000000007941 */ /* 0x000fea0003800200 */
.L_x_2602:
        /* <DEDUP_REMOVED lines=42> */
.L_x_2605:
[----:B------:R-:W-:Y:S05]  /*3920*/  BSYNC.RECONVERGENT B0 ;  /* 0x0000000000007941 */ /* 0x000fea0003800200 */
.L_x_2604:
        /* <DEDUP_REMOVED lines=27> */
.L_x_2608:
[----:B------:R-:W3:Y:S04]  /*3ae0*/  LDG.E.STRONG.GPU R30, desc[UR6][R28.64] ;  /* 0x000000061c1e7981 */ /* 0x000ee8000c1ef900 */
[----:B---3--:R-:W-:Y:S01]  /*3af0*/  CCTL.IVALL ;  /* 0x00000000ff00798f */ /* 0x008fe20002000000 */
[----:B------:R-:W-:Y:S05]  /*3b00*/  YIELD ;  /* 0x0000000000007946 */ /* 0x000fea0003800000 */
[----:B------:R-:W-:-:S13]  /*3b10*/  ISETP.NE.AND P1, PT, R30, R37, PT ;  /* 0x000000251e00720c */ /* 0x000fda0003f25270 */
[----:B------:R-:W-:Y:S05]  /*3b20*/  @P1 BRA `(.L_x_2608) ;  /* 0xfffffffc00ec1947 */ /* 0x000fea000383ffff */
.L_x_2607:
        /* <DEDUP_REMOVED lines=16> */
.L_x_2610:
        /* <DEDUP_REMOVED lines=62> */
.L_x_2609:
        /* <DEDUP_REMOVED lines=38> */
.L_x_2611:
        /* <DEDUP_REMOVED lines=19> */
.L_x_2612:
        /* <DEDUP_REMOVED lines=9> */
.L_x_2613:
[----:B------:R-:W-:Y:S05]  /*4430*/  BSYNC.RECONVERGENT B0 ;  /* 0x0000000000007941 */ /* 0x000fea0003800200 */
.L_x_2606:
        /* <DEDUP_REMOVED lines=43> */
[----:B---3--:R-:W-:Y:S02]  /*46f0*/  HADD2.F32 R43, -RZ, R43.H0_H0 ;  /* 0x2000002bff2b7230 */ /* 0x008fe40000004100 */
[----:B-----5:R-:W-:Y:S02]  /*4700*/  HADD2.F32 R44, -RZ, R44.H0_H0 ;  /* 0x2000002cff2c7230 */ /* 0x020fe40000004100 */
[----:B------:R-:W-:Y:S02]  /*4710*/  HADD2.F32 R46, -RZ, R46.H0_H0 ;  /* 0x2000002eff2e7230 */ /* 0x000fe40000004100 */
[----:B------:R-:W-:Y:S01]  /*4720*/  HADD2.F32 R45, -RZ, R45.H0_H0 ;  /* 0x2000002dff2d7230 */ /* 0x000fe20000004100 */
        /* <DEDUP_REMOVED lines=31> */
.L_x_2617:
[----:B------:R-:W-:Y:S05]  /*4920*/  BSYNC.RECONVERGENT B1 ;  /* 0x0000000000017941 */ /* 0x000fea0003800200 */
.L_x_2616:
        /* <DEDUP_REMOVED lines=20> */
.L_x_2619:
[----:B------:R-:W-:Y:S05]  /*4a70*/  BSYNC.RECONVERGENT B1 ;  /* 0x0000000000017941 */ /* 0x000fea0003800200 */
.L_x_2618:
        /* <DEDUP_REMOVED lines=38> */
.L_x_2621:
[----:B------:R-:W-:Y:S05]  /*4ce0*/  BSYNC.RECONVERGENT B1 ;  /* 0x0000000000017941 */ /* 0x000fea0003800200 */
.L_x_2620:
        /* <DEDUP_REMOVED lines=22> */
.L_x_2623:
[----:B------:R-:W-:Y:S05]  /*4e50*/  BSYNC.RECONVERGENT B1 ;  /* 0x0000000000017941 */ /* 0x000fea0003800200 */
.L_x_2622:
        /* <DEDUP_REMOVED lines=20> */
.L_x_2625:
[----:B------:R-:W-:Y:S05]  /*4fa0*/  BSYNC.RECONVERGENT B1 ;  /* 0x0000000000017941 */ /* 0x000fea0003800200 */
.L_x_2624:
        /* <DEDUP_REMOVED lines=20> */
.L_x_2627:
[----:B------:R-:W-:Y:S05]  /*50f0*/  BSYNC.RECONVERGENT B1 ;  /* 0x0000000000017941 */ /* 0x000fea0003800200 */
.L_x_2626:
        /* <DEDUP_REMOVED lines=20> */
.L_x_2629:
[----:B------:R-:W-:Y:S05]  /*5240*/  BSYNC.RECONVERGENT B1 ;  /* 0x0000000000017941 */ /* 0x000fea0003800200 */
.L_x_2628:
        /* <DEDUP_REMOVED lines=20> */
.L_x_2631:
[----:B------:R-:W-:Y:S05]  /*5390*/  BSYNC.RECONVERGENT B1 ;  /* 0x0000000000017941 */ /* 0x000fea0003800200 */
.L_x_2630:
        /* <DEDUP_REMOVED lines=38> */
.L_x_2633:
[----:B------:R-:W-:Y:S05]  /*5600*/  BSYNC.RECONVERGENT B1 ;  /* 0x0000000000017941 */ /* 0x000fea0003800200 */
.L_x_2632:
        /* <DEDUP_REMOVED lines=20> */
.L_x_2635:
[----:B------:R-:W-:Y:S05]  /*5750*/  BSYNC.RECONVERGENT B1 ;  /* 0x0000000000017941 */ /* 0x000fea0003800200 */
.L_x_2634:
        /* <DEDUP_REMOVED lines=20> */
.L_x_2637:
[----:B------:R-:W-:Y:S05]  /*58a0*/  BSYNC.RECONVERGENT B1 ;  /* 0x0000000000017941 */ /* 0x000fea0003800200 */
.L_x_2636:
        /* <DEDUP_REMOVED lines=20> */
.L_x_2639:
[----:B------:R-:W-:Y:S05]  /*59f0*/  BSYNC.RECONVERGENT B1 ;  /* 0x0000000000017941 */ /* 0x000fea0003800200 */
.L_x_2638:
        /* <DEDUP_REMOVED lines=20> */
.L_x_2641:
[----:B------:R-:W-:Y:S05]  /*5b40*/  BSYNC.RECONVERGENT B1 ;  /* 0x0000000000017941 */ /* 0x000fea0003800200 */
.L_x_2640:
        /* <DEDUP_REMOVED lines=20> */
.L_x_2643:
[----:B------:R-:W-:Y:S05]  /*5c90*/  BSYNC.RECONVERGENT B1 ;  /* 0x0000000000017941 */ /* 0x000fea0003800200 */
.L_x_2642:
        /* <DEDUP_REMOVED lines=44> */
.L_x_2645:
[----:B------:R-:W-:Y:S05]  /*5f60*/  BSYNC.RECONVERGENT B1 ;  /* 0x0000000000017941 */ /* 0x000fea0003800200 */
.L_x_2644:
        /* <DEDUP_REMOVED lines=20> */
.L_x_2647:
[----:B------:R-:W-:Y:S05]  /*60b0*/  BSYNC.RECONVERGENT B1 ;  /* 0x0000000000017941 */ /* 0x000fea0003800200 */
.L_x_2646:
        /* <DEDUP_REMOVED lines=20> */
.L_x_2649:
[----:B------:R-:W-:Y:S05]  /*6200*/  BSYNC.RECONVERGENT B1 ;  /* 0x0000000000017941 */ /* 0x000fea0003800200 */
.L_x_2648:
        /* <DEDUP_REMOVED lines=20> */
.L_x_2651:
[----:B------:R-:W-:Y:S05]  /*6350*/  BSYNC.RECONVERGENT B1 ;  /* 0x0000000000017941 */ /* 0x000fea0003800200 */
.L_x_2650:
        /* <DEDUP_REMOVED lines=20> */
.L_x_2653:
[----:B------:R-:W-:Y:S05]  /*64a0*/  BSYNC.RECONVERGENT B1 ;  /* 0x0000000000017941 */ /* 0x000fea0003800200 */
.L_x_2652:
        /* <DEDUP_REMOVED lines=20> */
.L_x_2655:
[----:B------:R-:W-:Y:S05]  /*65f0*/  BSYNC.RECONVERGENT B1 ;  /* 0x0000000000017941 */ /* 0x000fea0003800200 */
.L_x_2654:
        /* <DEDUP_REMOVED lines=36> */
.L_x_2657:
[----:B------:R-:W-:Y:S05]  /*6840*/  BSYNC.RECONVERGENT B1 ;  /* 0x0000000000017941 */ /* 0x000fea0003800200 */
.L_x_2656:
        /* <DEDUP_REMOVED lines=20> */
.L_x_2659:
[----:B------:R-:W-:Y:S05]  /*6990*/  BSYNC.RECONVERGENT B1 ;  /* 0x0000000000017941 */ /* 0x000fea0003800200 */
.L_x_2658:
        /* <DEDUP_REMOVED lines=20> */
.L_x_2661:
[----:B------:R-:W-:Y:S05]  /*6ae0*/  BSYNC.RECONVERGENT B1 ;  /* 0x0000000000017941 */ /* 0x000fea0003800200 */
.L_x_2660:
        /* <DEDUP_REMOVED lines=20> */
.L_x_2663:
[----:B------:R-:W-:Y:S05]  /*6c30*/  BSYNC.RECONVERGENT B1 ;  /* 0x0000000000017941 */ /* 0x000fea0003800200 */
.L_x_2662:
        /* <DEDUP_REMOVED lines=20> */
.L_x_2665:
[----:B------:R-:W-:Y:S05]  /*6d80*/  BSYNC.RECONVERGENT B1 ;  /* 0x0000000000017941 */ /* 0x000fea0003800200 */
.L_x_2664:
        /* <DEDUP_REMOVED lines=20> */
.L_x_2667:
[----:B------:R-:W-:Y:S05]  /*6ed0*/  BSYNC.RECONVERGENT B1 ;  /* 0x0000000000017941 */ /* 0x000fea0003800200 */
.L_x_2666:
        /* <DEDUP_REMOVED lines=34> */
.L_x_2669:
[----:B------:R-:W-:Y:S05]  /*7100*/  BSYNC.RECONVERGENT B1 ;  /* 0x0000000000017941 */ /* 0x000fea0003800200 */
.L_x_2668:
        /* <DEDUP_REMOVED lines=20> */
.L_x_2671:
[----:B------:R-:W-:Y:S05]  /*7250*/  BSYNC.RECONVERGENT B1 ;  /* 0x0000000000017941 */ /* 0x000fea0003800200 */
.L_x_2670:
        /* <DEDUP_REMOVED lines=20> */
.L_x_2673:
[----:B------:R-:W-:Y:S05]  /*73a0*/  BSYNC.RECONVERGENT B1 ;  /* 0x0000000000017941 */ /* 0x000fea0003800200 */
.L_x_2672:
        /* <DEDUP_REMOVED lines=20> */
.L_x_2675:
[----:B------:R-:W-:Y:S05]  /*74f0*/  BSYNC.RECONVERGENT B1 ;  /* 0x0000000000017941 */ /* 0x000fea0003800200 */
.L_x_2674:
        /* <DEDUP_REMOVED lines=20> */
.L_x_2677:
[----:B------:R-:W-:Y:S05]  /*7640*/  BSYNC.RECONVERGENT B1 ;  /* 0x0000000000017941 */ /* 0x000fea0003800200 */
.L_x_2676:
        /* <DEDUP_REMOVED lines=19> */
.L_x_2615:
        /* <DEDUP_REMOVED lines=40> */
.L_x_2680:
[----:B------:R-:W-:Y:S05]  /*7a00*/  BSYNC.RECONVERGENT B1 ;  /* 0x0000000000017941 */ /* 0x000fea0003800200 */
.L_x_2679:
        /* <DEDUP_REMOVED lines=30> */
.L_x_2682:
[----:B------:R-:W-:Y:S05]  /*7bf0*/  BSYNC.RECONVERGENT B1 ;  /* 0x0000000000017941 */ /* 0x000fea0003800200 */
.L_x_2681:
        /* <DEDUP_REMOVED lines=46> */
.L_x_2684:
[----:B------:R-:W-:Y:S05]  /*7ee0*/  BSYNC.RECONVERGENT B1 ;  /* 0x0000000000017941 */ /* 0x000fea0003800200 */
.L_x_2683:
        /* <DEDUP_REMOVED lines=32> */
.L_x_2686:
[----:B------:R-:W-:Y:S05]  /*80f0*/  BSYNC.RECONVERGENT B1 ;  /* 0x0000000000017941 */ /* 0x000fea0003800200 */
.L_x_2685:
        /* <DEDUP_REMOVED lines=30> */
.L_x_2688:
[----:B------:R-:W-:Y:S05]  /*82e0*/  BSYNC.RECONVERGENT B1 ;  /* 0x0000000000017941 */ /* 0x000fea0003800200 */
.L_x_2687:
        /* <DEDUP_REMOVED lines=30> */
.L_x_2690:
[----:B------:R-:W-:Y:S05]  /*84d0*/  BSYNC.RECONVERGENT B1 ;  /* 0x0000000000017941 */ /* 0x000fea0003800200 */
.L_x_2689:
        /* <DEDUP_REMOVED lines=30> */
.L_x_2692:
[----:B------:R-:W-:Y:S05]  /*86c0*/  BSYNC.RECONVERGENT B1 ;  /* 0x0000000000017941 */ /* 0x000fea0003800200 */
.L_x_2691:
        /* <DEDUP_REMOVED lines=30> */
.L_x_2694:
[----:B------:R-:W-:Y:S05]  /*88b0*/  BSYNC.RECONVERGENT B1 ;  /* 0x0000000000017941 */ /* 0x000fea0003800200 */
.L_x_2693:
        /* <DEDUP_REMOVED lines=48> */
.L_x_2696:
[----:B------:R-:W-:Y:S05]  /*8bc0*/  BSYNC.RECONVERGENT B1 ;  /* 0x0000000000017941 */ /* 0x000fea0003800200 */
.L_x_2695:
        /* <DEDUP_REMOVED lines=30> */
.L_x_2698:
[----:B------:R-:W-:Y:S05]  /*8db0*/  BSYNC.RECONVERGENT B1 ;  /* 0x0000000000017941 */ /* 0x000fea0003800200 */
.L_x_2697:
        /* <DEDUP_REMOVED lines=30> */
.L_x_2700:
[----:B------:R-:W-:Y:S05]  /*8fa0*/  BSYNC.RECONVERGENT B1 ;  /* 0x0000000000017941 */ /* 0x000fea0003800200 */
.L_x_2699:
        /* <DEDUP_REMOVED lines=30> */
.L_x_2702:
[----:B------:R-:W-:Y:S05]  /*9190*/  BSYNC.RECONVERGENT B1 ;  /* 0x0000000000017941 */ /* 0x000fea0003800200 */
.L_x_2701:
        /* <DEDUP_REMOVED lines=30> */
.L_x_2704:
[----:B------:R-:W-:Y:S05]  /*9380*/  BSYNC.RECONVERGENT B1 ;  /* 0x0000000000017941 */ /* 0x000fea0003800200 */
.L_x_2703:
        /* <DEDUP_REMOVED lines=30> */
.L_x_2706:
[----:B------:R-:W-:Y:S05]  /*9570*/  BSYNC.RECONVERGENT B1 ;  /* 0x0000000000017941 */ /* 0x000fea0003800200 */
.L_x_2705:
        /* <DEDUP_REMOVED lines=54> */
.L_x_2708:
[----:B------:R-:W-:Y:S05]  /*98e0*/  BSYNC.RECONVERGENT B1 ;  /* 0x0000000000017941 */ /* 0x000fea0003800200 */
.L_x_2707:
        /* <DEDUP_REMOVED lines=30> */
.L_x_2710:
[----:B------:R-:W-:Y:S05]  /*9ad0*/  BSYNC.RECONVERGENT B1 ;  /* 0x0000000000017941 */ /* 0x000fea0003800200 */
.L_x_2709:
        /* <DEDUP_REMOVED lines=30> */
.L_x_2712:
[----:B------:R-:W-:Y:S05]  /*9cc0*/  BSYNC.RECONVERGENT B1 ;  /* 0x0000000000017941 */ /* 0x000fea0003800200 */
.L_x_2711:
        /* <DEDUP_REMOVED lines=30> */
.L_x_2714:
[----:B------:R-:W-:Y:S05]  /*9eb0*/  BSYNC.RECONVERGENT B1 ;  /* 0x0000000000017941 */ /* 0x000fea0003800200 */
.L_x_2713:
        /* <DEDUP_REMOVED lines=30> */
.L_x_2716:
[----:B------:R-:W-:Y:S05]  /*a0a0*/  BSYNC.RECONVERGENT B1 ;  /* 0x0000000000017941 */ /* 0x000fea0003800200 */
.L_x_2715:
        /* <DEDUP_REMOVED lines=30> */
.L_x_2718:
[----:B------:R-:W-:Y:S05]  /*a290*/  BSYNC.RECONVERGENT B1 ;  /* 0x0000000000017941 */ /* 0x000fea0003800200 */
.L_x_2717:
        /* <DEDUP_REMOVED lines=46> */
.L_x_2720:
[----:B------:R-:W-:Y:S05]  /*a580*/  BSYNC.RECONVERGENT B1 ;  /* 0x0000000000017941 */ /* 0x000fea0003800200 */
.L_x_2719:
        /* <DEDUP_REMOVED lines=30> */
.L_x_2722:
[----:B------:R-:W-:Y:S05]  /*a770*/  BSYNC.RECONVERGENT B1 ;  /* 0x0000000000017941 */ /* 0x000fea0003800200 */
.L_x_2721:
        /* <DEDUP_REMOVED lines=30> */
.L_x_2724:
[----:B------:R-:W-:Y:S05]  /*a960*/  BSYNC.RECONVERGENT B1 ;  /* 0x0000000000017941 */ /* 0x000fea0003800200 */
.L_x_2723:
        /* <DEDUP_REMOVED lines=30> */
.L_x_2726:
[----:B------:R-:W-:Y:S05]  /*ab50*/  BSYNC.RECONVERGENT B1 ;  /* 0x0000000000017941 */ /* 0x000fea0003800200 */
.L_x_2725:
        /* <DEDUP_REMOVED lines=30> */
.L_x_2728:
[----:B------:R-:W-:Y:S05]  /*ad40*/  BSYNC.RECONVERGENT B1 ;  /* 0x0000000000017941 */ /* 0x000fea0003800200 */
.L_x_2727:
        /* <DEDUP_REMOVED lines=30> */
.L_x_2730:
[----:B------:R-:W-:Y:S05]  /*af30*/  BSYNC.RECONVERGENT B1 ;  /* 0x0000000000017941 */ /* 0x000fea0003800200 */
.L_x_2729:
        /* <DEDUP_REMOVED lines=44> */
.L_x_2732:
[----:B------:R-:W-:Y:S05]  /*b200*/  BSYNC.RECONVERGENT B1 ;  /* 0x0000000000017941 */ /* 0x000fea0003800200 */
.L_x_2731:
        /* <DEDUP_REMOVED lines=30> */
.L_x_2734:
[----:B------:R-:W-:Y:S05]  /*b3f0*/  BSYNC.RECONVERGENT B1 ;  /* 0x0000000000017941 */ /* 0x000fea0003800200 */
.L_x_2733:
        /* <DEDUP_REMOVED lines=30> */
.L_x_2736:
[----:B------:R-:W-:Y:S05]  /*b5e0*/  BSYNC.RECONVERGENT B1 ;  /* 0x0000000000017941 */ /* 0x000fea0003800200 */
.L_x_2735:
        /* <DEDUP_REMOVED lines=30> */
.L_x_2738:
[----:B------:R-:W-:Y:S05]  /*b7d0*/  BSYNC.RECONVERGENT B1 ;  /* 0x0000000000017941 */ /* 0x000fea0003800200 */
.L_x_2737:
        /* <DEDUP_REMOVED lines=30> */
.L_x_2740:
[----:B------:R-:W-:Y:S05]  /*b9c0*/  BSYNC.RECONVERGENT B1 ;  /* 0x0000000000017941 */ /* 0x000fea0003800200 */
.L_x_2739:
        /* <DEDUP_REMOVED lines=28> */
.L_x_2678:
[----:B------:R-:W-:Y:S05]  /*bb90*/  BSYNC.RECONVERGENT B0 ;  /* 0x0000000000007941 */ /* 0x000fea0003800200 */
.L_x_2614:
        /* <DEDUP_REMOVED lines=8> */
.L_x_2742:
        /* <DEDUP_REMOVED lines=14> */
.L_x_4543:


//--------------------- .text._Z35group_norm_nhwc_fwd_one_pass_kernelI11Fp16IOFp32WLi64ELi60ELi480EEv26Group_norm_nhwc_fwd_params --------------------------
	.section	.text._Z35group_norm_nhwc_fwd_one_pass_kernelI11Fp16IOFp32WLi64ELi60ELi480EEv26Group_norm_nhwc_fwd_params,"ax",@progbits
	.align	128
        .global         _Z35group_norm_nhwc_fwd_one_pass_kernelI11Fp16IOFp32WLi64ELi60ELi480EEv26Group_norm_nhwc_fwd_params
        .type           _Z35group_norm_nhwc_fwd_one_pass_kernelI11Fp16IOFp32WLi64ELi60ELi480EEv26Group_norm_nhwc_fwd_params,@function
        .size           _Z35group_norm_nhwc_fwd_one_pass_kernelI11Fp16IOFp32WLi64ELi60ELi480EEv26Group_norm_nhwc_fwd_params,(.L_x_4544 - _Z35group_norm_nhwc_fwd_one_pass_kernelI11Fp16IOFp32WLi64ELi60ELi480EEv26Group_norm_nhwc_fwd_params)
        .other          _Z35group_norm_nhwc_fwd_one_pass_kernelI11Fp16IOFp32WLi64ELi60ELi480EEv26Group_norm_nhwc_fwd_params,@"STO_CUDA_ENTRY STV_DEFAULT"
_Z35group_norm_nhwc_fwd_one_pass_kernelI11Fp16IOFp32WLi64ELi60ELi480EEv26Group_norm_nhwc_fwd_params:
.text._Z35group_norm_nhwc_fwd_one_pass_kernelI11Fp16IOFp32WLi64ELi60ELi480EEv26Group_norm_nhwc_fwd_params:
        /* <DEDUP_REMOVED lines=25> */
.L_x_2770:
[----:B---34-:R-:W0:Y:S01]  /*0190*/  LDC R2, c[0x0][0x3f8] ;  /* 0x0000fe00ff027b82 */ /* 0x018e220000000800 */
[----:B-----5:R-:W-:Y:S01]  /*01a0*/  IABS R8, UR7 ;  /* 0x0000000700087c13 */ /* 0x020fe20008000000 */
[----:B-1----:R-:W1:Y:S01]  /*01b0*/  LDCU.64 UR8, c[0x0][0x3e8] ;  /* 0x00007d00ff0877ac */ /* 0x002e620008000a00 */
[----:B------:R-:W-:Y:S01]  /*01c0*/  SHF.R.S32.HI R17, RZ, 0x1f, R23 ;  /* 0x0000001fff117819 */ /* 0x000fe20000011417 */
[----:B------:R-:W-:Y:S01]  /*01d0*/  VIADD R21, R23, 0x10 ;  /* 0x0000001017157836 */ /* 0x000fe20000000000 */
        /* <DEDUP_REMOVED lines=34> */
[----:B------:R-:W-:Y:S01]  /*0400*/  IADD3 R5, PT, PT, R5, R6, RZ ;  /* 0x0000000605057210 */ /* 0x000fe20007ffe0ff */
[----:B------:R-:W0:Y:S01]  /*0410*/  @!P2 LDC.64 R10, c[0x0][0x3e0] ;  /* 0x0000f800ff0aab82 */ /* 0x000e220000000a00 */
[----:B------:R-:W-:Y:S02]  /*0420*/  ISETP.GE.AND.EX P1, PT, R7, UR9, PT, P1 ;  /* 0x0000000907007c0c */ /* 0x000fe4000bf26310 */
[----:B------:R-:W-:Y:S01]  /*0430*/  @!P3 LOP3.LUT R15, RZ, R2, RZ, 0x33, !PT ;  /* 0x00000002ff0fb212 */ /* 0x000fe200078e33ff */
[----:B------:R-:W-:Y:S01]  /*0440*/  IMAD.SHL.U32 R5, R5, 0x2, RZ ;  /* 0x0000000205057824 */ /* 0x000fe200078e00ff */
[----:B------:R-:W-:Y:S02]  /*0450*/  IADD3 R0, PT, PT, R23, 0x20, RZ ;  /* 0x0000002017007810 */ /* 0x000fe40007ffe0ff */
[----:B------:R-:W-:Y:S01]  /*0460*/  IADD3 R3, PT, PT, -R15, RZ, RZ ;  /* 0x000000ff0f037210 */ /* 0x000fe20007ffe1ff */
[----:B------:R-:W1:Y:S01]  /*0470*/  @!P2 LDC.64 R12, c[0x0][0x390] ;  /* 0x0000e400ff0cab82 */ /* 0x000e620000000a00 */
[----:B------:R-:W-:-:S02]  /*0480*/  LOP3.LUT R25, R5, 0xffff, RZ, 0xc0, !PT ;  /* 0x0000ffff05197812 */ /* 0x000fc400078ec0ff */
[----:B------:R-:W-:Y:S01]  /*0490*/  ISETP.GE.U32.AND P3, PT, R0, UR8, PT ;  /* 0x0000000800007c0c */ /* 0x000fe2000bf66070 */
[----:B------:R-:W-:Y:S01]  /*04a0*/  IMAD R20, R2, R3, UR7 ;  /* 0x0000000702147e24 */ /* 0x000fe2000f8e0203 */
[----:B------:R-:W-:Y:S02]  /*04b0*/  SHF.R.S32.HI R5, RZ, 0x1f, R0 ;  /* 0x0000001fff057819 */ /* 0x000fe40000011400 */
[----:B------:R-:W-:Y:S01]  /*04c0*/  SHF.R.S32.HI R3, RZ, 0x1f, R15 ;  /* 0x0000001fff037819 */ /* 0x000fe2000001140f */
[----:B------:R-:W3:Y:S01]  /*04d0*/  @!P1 LDC.64 R8, c[0x0][0x3e0] ;  /* 0x0000f800ff089b82 */ /* 0x000ee20000000a00 */
[----:B------:R-:W-:Y:S01]  /*04e0*/  IMAD R20, R20, 0x3c, RZ ;  /* 0x0000003c14147824 */ /* 0x000fe200078e02ff */
[----:B------:R-:W-:Y:S02]  /*04f0*/  ISETP.GE.AND.EX P3, PT, R5, UR9, PT, P3 ;  /* 0x0000000905007c0c */ /* 0x000fe4000bf66330 */
[----:B--2---:R-:W-:Y:S01]  /*0500*/  IMAD R4, R3, UR10, RZ ;  /* 0x0000000a03047c24 */ /* 0x004fe2000f8e02ff */
[----:B------:R-:W-:-:S02]  /*0510*/  IADD3 R2, PT, PT, R23, 0x30, RZ ;  /* 0x0000003017027810 */ /* 0x000fc40007ffe0ff */
[C---:B------:R-:W-:Y:S01]  /*0520*/  IADD3 R24, P4, PT, R20.reuse, R25, RZ ;  /* 0x0000001914187210 */ /* 0x040fe20007f9e0ff */
[----:B------:R-:W-:Y:S01]  /*0530*/  IMAD R27, R15, UR11, R4 ;  /* 0x0000000b0f1b7c24 */ /* 0x000fe2000f8e0204 */
[----:B------:R-:W-:Y:S01]  /*0540*/  SHF.R.S32.HI R3, RZ, 0x1f, R2 ;  /* 0x0000001fff037819 */ /* 0x000fe20000011402 */
[----:B0-----:R-:W-:Y:S01]  /*0550*/  @!P2 IMAD R4, R17, R10, RZ ;  /* 0x0000000a1104a224 */ /* 0x001fe200078e02ff */
[----:B------:R-:W-:Y:S02]  /*0560*/  LEA.HI.X.SX32 R25, R20, RZ, 0x1, P4 ;  /* 0x000000ff14197211 */ /* 0x000fe400020f0eff */
[----:B------:R-:W-:Y:S01]  /*0570*/  ISETP.GE.U32.AND P4, PT, R2, UR8, PT ;  /* 0x0000000802007c0c */ /* 0x000fe2000bf86070 */
[----:B------:R-:W-:Y:S01]  /*0580*/  @!P2 IMAD R19, R23, R11, R4 ;  /* 0x0000000b1713a224 */ /* 0x000fe200078e0204 */
[----:B------:R-:W0:Y:S01]  /*0590*/  @!P3 LDC.64 R16, c[0x0][0x3e0] ;  /* 0x0000f800ff10bb82 */ /* 0x000e220000000a00 */
[----:B------:R-:W-:Y:S01]  /*05a0*/  IMAD.WIDE.U32 R24, R15, UR10, R24 ;  /* 0x0000000a0f187c25 */ /* 0x000fe2000f8e0018 */
[----:B------:R-:W-:-:S04]  /*05b0*/  ISETP.GE.AND.EX P4, PT, R3, UR9, PT, P4 ;  /* 0x0000000903007c0c */ /* 0x000fc8000bf86340 */
[----:B------:R-:W-:Y:S02]  /*05c0*/  IADD3 R27, PT, PT, R25, R27, RZ ;  /* 0x0000001b191b7210 */ /* 0x000fe40007ffe0ff */
[----:B------:R-:W2:Y:S01]  /*05d0*/  @!P1 LDC.64 R14, c[0x0][0x390] ;  /* 0x0000e400ff0e9b82 */ /* 0x000ea20000000a00 */
[----:B------:R-:W-:Y:S01]  /*05e0*/  @!P2 MOV R26, R24 ;  /* 0x00000018001aa202 */ /* 0x000fe20000000f00 */
[----:B---3--:R-:W-:Y:S01]  /*05f0*/  @!P1 IMAD R18, R7, R8, RZ ;  /* 0x0000000807129224 */ /* 0x008fe200078e02ff */
[----:B------:R-:W-:Y:S02]  /*0600*/  @!P1 MOV R28, R24 ;  /* 0x00000018001c9202 */ /* 0x000fe40000000f00 */
[----:B------:R-:W-:Y:S01]  /*0610*/  @!P1 MOV R29, R27 ;  /* 0x0000001b001d9202 */ /* 0x000fe20000000f00 */
[----:B------:R-:W-:Y:S01]  /*0620*/  @!P2 IMAD.WIDE.U32 R10, R23, R10, R26 ;  /* 0x0000000a170aa225 */ /* 0x000fe200078e001a */
[----:B------:R-:W-:-:S03]  /*0630*/  @!P3 MOV R4, R24 ;  /* 0x000000180004b202 */ /* 0x000fc60000000f00 */
[----:B------:R-:W-:Y:S01]  /*0640*/  @!P1 IMAD R7, R21, R9, R18 ;  /* 0x0000000915079224 */ /* 0x000fe200078e0212 */
[----:B------:R-:W-:Y:S01]  /*0650*/  @!P2 IADD3 R19, PT, PT, R11, R19, RZ ;  /* 0x000000130b13a210 */ /* 0x000fe20007ffe0ff */
[----:B------:R-:W-:Y:S01]  /*0660*/  @!P1 IMAD.WIDE.U32 R28, R21, R8, R28 ;  /* 0x00000008151c9225 */ /* 0x000fe200078e001c */
[C---:B-1----:R-:W-:Y:S01]  /*0670*/  @!P2 LEA R18, P5, R10.reuse, R12, 0x1 ;  /* 0x0000000c0a12a211 */ /* 0x042fe200078a08ff */
[----:B------:R-:W1:Y:S02]  /*0680*/  @!P4 LDC.64 R8, c[0x0][0x3e0] ;  /* 0x0000f800ff08cb82 */ /* 0x000e640000000a00 */
[----:B0-----:R-:W-:Y:S01]  /*0690*/  @!P3 IMAD R5, R5, R16, RZ ;  /* 0x000000100505b224 */ /* 0x001fe200078e02ff */
[----:B------:R-:W-:Y:S01]  /*06a0*/  @!P2 LEA.HI.X R19, R10, R13, R19, 0x1, P5 ;  /* 0x0000000d0a13a211 */ /* 0x000fe200028f0c13 */
[----:B------:R-:W-:Y:S02]  /*06b0*/  @!P1 IMAD.IADD R7, R29, 0x1, R7 ;  /* 0x000000011d079824 */ /* 0x000fe400078e0207 */
[----:B------:R-:W-:Y:S01]  /*06c0*/  @!P3 IMAD R17, R0, R17, R5 ;  /* 0x000000110011b224 */ /* 0x000fe200078e0205 */
[----:B------:R-:W-:Y:S01]  /*06d0*/  @!P3 MOV R5, R27 ;  /* 0x0000001b0005b202 */ /* 0x000fe20000000f00 */
[----:B------:R-:W0:Y:S01]  /*06e0*/  @!P3 LDC.64 R10, c[0x0][0x390] ;  /* 0x0000e400ff0abb82 */ /* 0x000e220000000a00 */
[----:B--2---:R-:W-:Y:S01]  /*06f0*/  @!P1 LEA R14, P5, R28, R14, 0x1 ;  /* 0x0000000e1c0e9211 */ /* 0x004fe200078a08ff */
[----:B------:R-:W-:-:S04]  /*0700*/  @!P3 IMAD.WIDE.U32 R4, R0, R16, R4 ;  /* 0x000000100004b225 */ /* 0x000fc800078e0004 */
[----:B------:R-:W-:Y:S01]  /*0710*/  HFMA2 R0, -RZ, RZ, 0, 0 ;  /* 0x00000000ff007431 */ /* 0x000fe200000001ff */
[----:B------:R-:W-:Y:S01]  /*0720*/  @!P1 LEA.HI.X R15, R28, R15, R7, 0x1, P5 ;  /* 0x0000000f1c0f9211 */ /* 0x000fe200028f0c07 */
[----:B------:R-:W-:Y:S01]  /*0730*/  HFMA2 R7, -RZ, RZ, 0, 0 ;  /* 0x00000000ff077431 */ /* 0x000fe200000001ff */
[----:B------:R-:W2:Y:S01]  /*0740*/  @!P4 LDC.64 R12, c[0x0][0x390] ;  /* 0x0000e400ff0ccb82 */ /* 0x000ea20000000a00 */
[----:B------:R-:W-:Y:S02]  /*0750*/  @!P3 IADD3 R17, PT, PT, R5, R17, RZ ;  /* 0x000000110511b210 */ /* 0x000fe40007ffe0ff */
[----:B------:R3:W5:Y:S01]  /*0760*/  @!P1 LDG.E R0, desc[UR14][R14.64] ;  /* 0x0000000e0e009981 */ /* 0x000762000c1e1900 */
[----:B-1----:R-:W-:-:S03]  /*0770*/  @!P4 IMAD R3, R3, R8, RZ ;  /* 0x000000080303c224 */ /* 0x002fc600078e02ff */
[----:B------:R-:W4:Y:S01]  /*0780*/  @!P2 LDG.E R7, desc[UR14][R18.64] ;  /* 0x0000000e1207a981 */ /* 0x000f22000c1e1900 */
[----:B0-----:R-:W-:Y:S01]  /*0790*/  @!P3 LEA R10, P2, R4, R10, 0x1 ;  /* 0x0000000a040ab211 */ /* 0x001fe200078408ff */
[----:B---3--:R-:W-:Y:S01]  /*07a0*/  @!P4 IMAD.MOV.U32 R15, RZ, RZ, R27 ;  /* 0x000000ffff0fc224 */ /* 0x008fe200078e001b */
[----:B------:R-:W-:Y:S01]  /*07b0*/  @!P4 MOV R14, R24 ;  /* 0x00000018000ec202 */ /* 0x000fe20000000f00 */
[----:B------:R-:W-:Y:S01]  /*07c0*/  @!P4 IMAD R9, R2, R9, R3 ;  /* 0x000000090209c224 */ /* 0x000fe200078e0203 */
[----:B------:R-:W-:Y:S01]  /*07d0*/  @!P3 LEA.HI.X R11, R4, R11, R17, 0x1, P2 ;  /* 0x0000000b040bb211 */ /* 0x000fe200010f0c11 */
[----:B------:R-:W-:Y:S02]  /*07e0*/  HFMA2 R4, -RZ, RZ, 0, 0 ;  /* 0x00000000ff047431 */ /* 0x000fe400000001ff */
[----:B------:R-:W-:Y:S01]  /*07f0*/  @!P4 IMAD.WIDE.U32 R2, R2, R8, R14 ;  /* 0x000000080202c225 */ /* 0x000fe200078e000e */
[----:B------:R-:W-:-:S04]  /*0800*/  MOV R17, RZ ;  /* 0x000000ff00117202 */ /* 0x000fc80000000f00 */
[----:B------:R-:W-:Y:S02]  /*0810*/  @!P4 IADD3 R3, PT, PT, R3, R9, RZ ;  /* 0x000000090303c210 */ /* 0x000fe40007ffe0ff */
[C---:B--2---:R-:W-:Y:S01]  /*0820*/  @!P4 LEA R12, P2, R2.reuse, R12, 0x1 ;  /* 0x0000000c020cc211 */ /* 0x044fe200078408ff */
[----:B------:R0:W2:Y:S03]  /*0830*/  @!P3 LDG.E R4, desc[UR14][R10.64] ;  /* 0x0000000e0a04b981 */ /* 0x0000a6000c1e1900 */
[----:B------:R-:W-:-:S05]  /*0840*/  @!P4 LEA.HI.X R13, R2, R13, R3, 0x1, P2 ;  /* 0x0000000d020dc211 */ /* 0x000fca00010f0c03 */
[----:B------:R-:W3:Y:S01]  /*0850*/  @!P4 LDG.E R17, desc[UR14][R12.64] ;  /* 0x0000000e0c11c981 */ /* 0x000ee2000c1e1900 */
[----:B0-----:R-:W0:Y:S02]  /*0860*/  S2R R11, SR_LANEID ;  /* 0x00000000000b7919 */ /* 0x001e240000000000 */
[C---:B0-----:R-:W-:Y:S02]  /*0870*/  ISETP.GT.AND P2, PT, R11.reuse, 0x1e, PT ;  /* 0x0000001e0b00780c */ /* 0x041fe40003f44270 */
[----:B------:R-:W-:Y:S01]  /*0880*/  ISETP.GT.AND P3, PT, R11, 0xf, PT ;  /* 0x0000000f0b00780c */ /* 0x000fe20003f64270 */
[----:B------:R-:W-:Y:S01]  /*0890*/  BSSY.RECONVERGENT B0, `(.L_x_2743) ;  /* 0x000003f000007945 */ /* 0x000fe20003800200 */
[----:B-----5:R-:W-:Y:S02]  /*08a0*/  HADD2.F32 R19, -RZ, R0.H0_H0 ;  /* 0x20000000ff137230 */ /* 0x020fe40000004100 */
[--C-:B----4-:R-:W-:Y:S02]  /*08b0*/  HADD2.F32 R21, -RZ, R7.reuse.H0_H0 ;  /* 0x20000007ff157230 */ /* 0x110fe40000004100 */
[----:B------:R-:W-:-:S02]  /*08c0*/  HADD2.F32 R18, -RZ, R7.H1_H1 ;  /* 0x30000007ff127230 */ /* 0x000fc40000004100 */
[----:B------:R-:W-:-:S03]  /*08d0*/  HADD2.F32 R0, -RZ, R0.H1_H1 ;  /* 0x30000000ff007230 */ /* 0x000fc60000004100 */
[----:B------:R-:W-:Y:S01]  /*08e0*/  FADD.FTZ R2, R21, R18 ;  /* 0x0000001215027221 */ /* 0x000fe20000010000 */
[----:B------:R-:W-:Y:S01]  /*08f0*/  FMUL.FTZ R8, R18, R18 ;  /* 0x0000001212087220 */ /* 0x000fe20000410000 */
[----:B------:R-:W-:Y:S02]  /*0900*/  FADD.FTZ R14, R19, R0 ;  /* 0x00000000130e7221 */ /* 0x000fe40000010000 */
[----:B------:R-:W-:Y:S01]  /*0910*/  FADD.FTZ R3, RZ, R2 ;  /* 0x00000002ff037221 */ /* 0x000fe20000010000 */
[----:B------:R-:W-:Y:S01]  /*0920*/  FMUL.FTZ R10, R0, R0 ;  /* 0x00000000000a7220 */ /* 0x000fe20000410000 */
[----:B------:R-:W-:Y:S02]  /*0930*/  FFMA.FTZ R8, R21, R21, R8 ;  /* 0x0000001515087223 */ /* 0x000fe40000010008 */
[----:B------:R-:W-:Y:S01]  /*0940*/  FADD.FTZ R14, R3, R14 ;  /* 0x0000000e030e7221 */ /* 0x000fe20000010000 */
[--C-:B--2---:R-:W-:Y:S02]  /*0950*/  HADD2.F32 R2, -RZ, R4.reuse.H1_H1 ;  /* 0x30000004ff027230 */ /* 0x104fe40000004100 */
[----:B------:R-:W-:Y:S01]  /*0960*/  FFMA.FTZ R5, R19, R19, R10 ;  /* 0x0000001313057223 */ /* 0x000fe2000001000a */
[----:B------:R-:W-:-:S02]  /*0970*/  HADD2.F32 R3, -RZ, R4.H0_H0 ;  /* 0x20000004ff037230 */ /* 0x000fc40000004100 */
[----:B------:R-:W-:Y:S01]  /*0980*/  FADD.FTZ R8, RZ, R8 ;  /* 0x00000008ff087221 */ /* 0x000fe20000010000 */
[----:B------:R-:W-:Y:S01]  /*0990*/  FMUL.FTZ R4, R2, R2 ;  /* 0x0000000202047220 */ /* 0x000fe20000410000 */
[--C-:B---3--:R-:W-:Y:S02]  /*09a0*/  HADD2.F32 R16, -RZ, R17.reuse.H1_H1 ;  /* 0x30000011ff107230 */ /* 0x108fe40000004100 */
[----:B------:R-:W-:Y:S01]  /*09b0*/  FADD.FTZ R5, R8, R5 ;  /* 0x0000000508057221 */ /* 0x000fe20000010000 */
[----:B------:R-:W-:Y:S02]  /*09c0*/  HADD2.F32 R17, -RZ, R17.H0_H0 ;  /* 0x20000011ff117230 */ /* 0x000fe40000004100 */
[C---:B------:R-:W-:Y:S01]  /*09d0*/  FADD.FTZ R7, R3.reuse, R2 ;  /* 0x0000000203077221 */ /* 0x040fe20000010000 */
[----:B------:R-:W-:Y:S01]  /*09e0*/  FFMA.FTZ R4, R3, R3, R4 ;  /* 0x0000000303047223 */ /* 0x000fe20000010004 */
[----:B------:R-:W-:Y:S02]  /*09f0*/  FMUL.FTZ R10, R16, R16 ;  /* 0x00000010100a7220 */ /* 0x000fe40000410000 */
        /* <DEDUP_REMOVED lines=40> */
.L_x_2744:
[----:B------:R-:W-:Y:S05]  /*0c80*/  BSYNC.RECONVERGENT B0 ;  /* 0x0000000000007941 */ /* 0x000fea0003800200 */
.L_x_2743:
        /* <DEDUP_REMOVED lines=44> */
.L_x_2746:
[----:B------:R-:W-:Y:S05]  /*0f50*/  BSYNC.RECONVERGENT B0 ;  /* 0x0000000000007941 */ /* 0x000fea0003800200 */
.L_x_2745:
        /* <DEDUP_REMOVED lines=31> */
.L_x_2749:
[----:B---3--:R-:W3:Y:S04]  /*1150*/  LDG.E.STRONG.GPU R6, desc[UR14][R8.64] ;  /* 0x0000000e08067981 */ /* 0x008ee8000c1ef900 */
[----:B---3--:R-:W-:Y:S01]  /*1160*/  CCTL.IVALL ;  /* 0x00000000ff00798f */ /* 0x008fe20002000000 */
[----:B------:R-:W-:Y:S05]  /*1170*/  YIELD ;  /* 0x0000000000007946 */ /* 0x000fea0003800000 */
[----:B------:R-:W-:-:S13]  /*1180*/  ISETP.NE.AND P2, PT, R6, R11, PT ;  /* 0x0000000b0600720c */ /* 0x000fda0003f45270 */
[----:B------:R-:W-:Y:S05]  /*1190*/  @P2 BRA `(.L_x_2749) ;  /* 0xfffffffc00ec2947 */ /* 0x000fea000383ffff */
.L_x_2748:
        /* <DEDUP_REMOVED lines=15> */
.L_x_2751:
        /* <DEDUP_REMOVED lines=12> */
[----:B------:R-:W-:Y:S01]  /*1350*/  MOV R6, UR24 ;  /* 0x0000001800067c02 */ /* 0x000fe20008000f00 */
[----:B------:R-:W-:Y:S01]  /*1360*/  IMAD.U32 R7, RZ, RZ, UR25 ;  /* 0x00000019ff077e24 */ /* 0x000fe2000f8e00ff */
[----:B------:R-:W-:Y:S01]  /*1370*/  VOTEU.ALL UP0, P4 ;  /* 0x0000000000ff7886 */ /* 0x000fe20002000000 */
[----:B------:R-:W-:-:S04]  /*1380*/  VOTEU.ALL UP1, P6 ;  /* 0x0000000000ff7886 */ /* 0x000fc80003020000 */
[----:B------:R-:W0:Y:S01]  /*1390*/  @!P2 LDG.E.64 R6, desc[UR14][R6.64] ;  /* 0x0000000e0606a981 */ /* 0x000e22000c1e1b00 */
[----:B------:R-:W-:Y:S01]  /*13a0*/  @!UP0 UIMAD.WIDE.U32 UR24, UR21, 0x8, UR16 ;  /* 0x00000008151888a5 */ /* 0x000fe2000f8e0010 */
[----:B------:R-:W-:Y:S01]  /*13b0*/  VOTEU.ALL UP0, P5 ;  /* 0x0000000000ff7886 */ /* 0x000fe20002800000 */
[----:B------:R-:W-:-:S04]  /*13c0*/  @!UP1 UIMAD.WIDE.U32 UR26, UR10, 0x8, UR16 ;  /* 0x000000080a1a98a5 */ /* 0x000fc8000f8e0010 */
[----:B------:R-:W-:Y:S02]  /*13d0*/  MOV R8, UR24 ;  /* 0x0000001800087c02 */ /* 0x000fe40008000f00 */
[----:B------:R-:W-:Y:S01]  /*13e0*/  MOV R9, UR25 ;  /* 0x0000001900097c02 */ /* 0x000fe20008000f00 */
[----:B------:R-:W-:Y:S01]  /*13f0*/  @!UP0 UIMAD.WIDE.U32 UR24, UR20, 0x8, UR16 ;  /* 0x00000008141888a5 */ /* 0x000fe2000f8e0010 */
[----:B------:R-:W-:Y:S02]  /*1400*/  MOV R10, UR26 ;  /* 0x0000001a000a7c02 */ /* 0x000fe40008000f00 */
[----:B------:R-:W-:Y:S02]  /*1410*/  MOV R11, UR27 ;  /* 0x0000001b000b7c02 */ /* 0x000fe40008000f00 */
        /* <DEDUP_REMOVED lines=8> */
[----:B------:R-:W-:Y:S01]  /*14a0*/  IMAD.U32 R6, RZ, RZ, UR23 ;  /* 0x00000017ff067e24 */ /* 0x000fe2000f8e00ff */
[----:B------:R-:W-:Y:S01]  /*14b0*/  UIADD3 UR23, UPT, UPT, UR5, 0x5, URZ ;  /* 0x0000000505177890 */ /* 0x000fe2000fffe0ff */
[----:B------:R-:W-:-:S03]  /*14c0*/  @!P2 FADD.FTZ R5, R5, R7 ;  /* 0x000000070505a221 */ /* 0x000fc60000010000 */
[----:B------:R-:W-:Y:S02]  /*14d0*/  ISETP.EQ.OR P2, PT, R6, UR18, P3 ;  /* 0x0000001206007c0c */ /* 0x000fe40009f42670 */
[----:B------:R-:W-:Y:S01]  /*14e0*/  MOV R6, UR23 ;  /* 0x0000001700067c02 */ /* 0x000fe20008000f00 */
[----:B------:R-:W-:Y:S01]  /*14f0*/  UIADD3 UR23, UPT, UPT, UR5, 0x7, URZ ;  /* 0x0000000705177890 */ /* 0x000fe2000fffe0ff */
[----:B------:R-:W-:Y:S01]  /*1500*/  MOV R7, UR24 ;  /* 0x0000001800077c02 */ /* 0x000fe20008000f00 */
[----:B---3--:R-:W-:Y:S01]  /*1510*/  @!P4 FADD.FTZ R4, R4, R8 ;  /* 0x000000080404c221 */ /* 0x008fe20000010000 */
[----:B------:R-:W-:Y:S01]  /*1520*/  @!P4 FADD.FTZ R5, R5, R9 ;  /* 0x000000090505c221 */ /* 0x000fe20000010000 */
[----:B------:R-:W-:Y:S02]  /*1530*/  ISETP.EQ.OR P4, PT, R6, UR18, P3 ;  /* 0x0000001206007c0c */ /* 0x000fe40009f82670 */
[----:B--2---:R-:W-:Y:S01]  /*1540*/  @!P6 FADD.FTZ R4, R4, R10 ;  /* 0x0000000a0404e221 */ /* 0x004fe20000010000 */
[----:B------:R-:W-:Y:S01]  /*1550*/  @!P6 FADD.FTZ R5, R5, R11 ;  /* 0x0000000b0505e221 */ /* 0x000fe20000010000 */
[----:B------:R-:W-:-:S02]  /*1560*/  ISETP.EQ.OR P6, PT, R7, UR18, P3 ;  /* 0x0000001207007c0c */ /* 0x000fc40009fc2670 */
        /* <DEDUP_REMOVED lines=14> */
[----:B------:R-:W-:Y:S02]  /*1650*/  MOV R8, UR24 ;  /* 0x0000001800087c02 */ /* 0x000fe40008000f00 */
[----:B------:R-:W-:Y:S01]  /*1660*/  MOV R9, UR25 ;  /* 0x0000001900097c02 */ /* 0x000fe20008000f00 */
[----:B------:R-:W-:Y:S01]  /*1670*/  @!UP0 UIMAD.WIDE.U32 UR24, UR9, 0x8, UR16 ;  /* 0x00000008091888a5 */ /* 0x000fe2000f8e0010 */
[----:B------:R-:W-:Y:S01]  /*1680*/  IMAD.U32 R10, RZ, RZ, UR26 ;  /* 0x0000001aff0a7e24 */ /* 0x000fe2000f8e00ff */
[----:B------:R-:W-:-:S03]  /*1690*/  MOV R11, UR27 ;  /* 0x0000001b000b7c02 */ /* 0x000fc60008000f00 */
[----:B------:R-:W3:Y:S01]  /*16a0*/  @!P4 LDG.E.64 R8, desc[UR14][R8.64] ;  /* 0x0000000e0808c981 */ /* 0x000ee2000c1e1b00 */
[----:B------:R-:W-:Y:S02]  /*16b0*/  MOV R12, UR24 ;  /* 0x00000018000c7c02 */ /* 0x000fe40008000f00 */
[----:B------:R-:W-:Y:S01]  /*16c0*/  MOV R13, UR25 ;  /* 0x00000019000d7c02 */ /* 0x000fe20008000f00 */
[----:B------:R-:W4:Y:S05]  /*16d0*/  @!P6 LDG.E.64 R10, desc[UR14][R10.64] ;  /* 0x0000000e0a0ae981 */ /* 0x000f2a000c1e1b00 */
[----:B------:R-:W5:Y:S01]  /*16e0*/  @!P5 LDG.E.64 R12, desc[UR14][R12.64] ;  /* 0x0000000e0c0cd981 */ /* 0x000f62000c1e1b00 */
[----:B------:R-:W-:-:S02]  /*16f0*/  UIADD3 UR5, UPT, UPT, UR5, 0x8, URZ ;  /* 0x0000000805057890 */ /* 0x000fc4000fffe0ff */
[----:B------:R-:W-:Y:S02]  /*1700*/  UIADD3 UR22, UPT, UPT, UR22, 0x8, URZ ;  /* 0x0000000816167890 */ /* 0x000fe4000fffe0ff */
[----:B------:R-:W-:Y:S02]  /*1710*/  ULEA UR8, UR19, UR8, 0x3 ;  /* 0x0000000813087291 */ /* 0x000fe4000f8e18ff */
[----:B------:R-:W-:Y:S02]  /*1720*/  ULEA UR21, UR19, UR21, 0x3 ;  /* 0x0000001513157291 */ /* 0x000fe4000f8e18ff */
[----:B------:R-:W-:Y:S02]  /*1730*/  ULEA UR10, UR19, UR10, 0x3 ;  /* 0x0000000a130a7291 */ /* 0x000fe4000f8e18ff */
[----:B------:R-:W-:Y:S02]  /*1740*/  ULEA UR20, UR19, UR20, 0x3 ;  /* 0x0000001413147291 */ /* 0x000fe4000f8e18ff */
[----:B------:R-:W-:-:S02]  /*1750*/  ULEA UR11, UR19, UR11, 0x3 ;  /* 0x0000000b130b7291 */ /* 0x000fc4000f8e18ff */
[----:B------:R-:W-:Y:S02]  /*1760*/  ULEA UR13, UR19, UR13, 0x3 ;  /* 0x0000000d130d7291 */ /* 0x000fe4000f8e18ff */
[----:B------:R-:W-:Y:S02]  /*1770*/  ULEA UR12, UR19, UR12, 0x3 ;  /* 0x0000000c130c7291 */ /* 0x000fe4000f8e18ff */
        /* <DEDUP_REMOVED lines=12> */
.L_x_2750:
        /* <DEDUP_REMOVED lines=34> */
[----:B------:R-:W-:Y:S02]  /*1a60*/  MOV R10, UR8 ;  /* 0x00000008000a7c02 */ /* 0x000fe40008000f00 */
[----:B------:R-:W-:Y:S02]  /*1a70*/  MOV R11, UR9 ;  /* 0x00000009000b7c02 */ /* 0x000fe40008000f00 */
[----:B------:R-:W3:Y:S01]  /*1a80*/  @!P4 LDG.E.64 R8, desc[UR14][R8.64] ;  /* 0x0000000e0808c981 */ /* 0x000ee2000c1e1b00 */
[----:B--2---:R-:W-:Y:S01]  /*1a90*/  MOV R12, UR10 ;  /* 0x0000000a000c7c02 */ /* 0x004fe20008000f00 */
[----:B-1----:R-:W-:-:S02]  /*1aa0*/  IMAD.U32 R13, RZ, RZ, UR11 ;  /* 0x0000000bff0d7e24 */ /* 0x002fc4000f8e00ff */
        /* <DEDUP_REMOVED lines=13> */
.L_x_2752:
        /* <DEDUP_REMOVED lines=28> */
.L_x_2753:
        /* <DEDUP_REMOVED lines=13> */
.L_x_2754:
[----:B------:R-:W-:Y:S05]  /*1e10*/  BSYNC.RECONVERGENT B0 ;  /* 0x0000000000007941 */ /* 0x000fea0003800200 */
.L_x_2747:
        /* <DEDUP_REMOVED lines=21> */
[----:B------:R-:W-:-:S05]  /*1f70*/  IADD3 R11, PT, PT, R11, R10, RZ ;  /* 0x0000000a0b0b7210 */ /* 0x000fca0007ffe0ff */
[----:B------:R-:W-:-:S05]  /*1f80*/  IMAD.SHL.U32 R11, R11, 0x2, RZ ;  /* 0x000000020b0b7824 */ /* 0x000fca00078e00ff */
[----:B------:R-:W-:-:S04]  /*1f90*/  LOP3.LUT R13, R11, 0xffff, RZ, 0xc0, !PT ;  /* 0x0000ffff0b0d7812 */ /* 0x000fc800078ec0ff */
[----:B------:R-:W-:-:S05]  /*1fa0*/  IADD3 R13, PT, PT, R20, R13, RZ ;  /* 0x0000000d140d7210 */ /* 0x000fca0007ffe0ff */
        /* <DEDUP_REMOVED lines=42> */
[----:B------:R-:W-:Y:S02]  /*2250*/  F2FP.F16.F32.PACK_AB R5, R21, R18 ;  /* 0x000000121505723e */ /* 0x000fe400000000ff */
[----:B------:R-:W-:-:S05]  /*2260*/  LEA.HI.X R11, R4, UR9, R11, 0x1, P1 ;  /* 0x00000009040b7c11 */ /* 0x000fca00088f0c0b */
[----:B------:R0:W-:Y:S02]  /*2270*/  STG.E desc[UR14][R10.64], R5 ;  /* 0x000000050a007986 */ /* 0x0001e4000c10190e */
.L_x_2758:
[----:B------:R-:W-:Y:S05]  /*2280*/  BSYNC.RECONVERGENT B1 ;  /* 0x0000000000017941 */ /* 0x000fea0003800200 */
.L_x_2757:
        /* <DEDUP_REMOVED lines=29> */
.L_x_2760:
[----:B------:R-:W-:Y:S05]  /*2460*/  BSYNC.RECONVERGENT B1 ;  /* 0x0000000000017941 */ /* 0x000fea0003800200 */
.L_x_2759:
        /* <DEDUP_REMOVED lines=20> */
.L_x_2762:
[----:B------:R-:W-:Y:S05]  /*25b0*/  BSYNC.RECONVERGENT B1 ;  /* 0x0000000000017941 */ /* 0x000fea0003800200 */
.L_x_2761:
[----:B------:R-:W-:Y:S05]  /*25c0*/  @P3 BRA `(.L_x_2763) ;  /* 0x0000000800643947 */ /* 0x000fea0003800000 */
[----:B------:R-:W3:Y:S01]  /*25d0*/  LDCU.64 UR8, c[0x0][0x3e0] ;  /* 0x00007c00ff0877ac */ /* 0x000ee20008000a00 */
[--C-:B------:R-:W-:Y:S01]  /*25e0*/  FADD.FTZ R0, R17, -R12.reuse ;  /* 0x8000000c11007221 */ /* 0x100fe20000010000 */
[----:B------:R-:W-:Y:S02]  /*25f0*/  IMAD.MOV.U32 R25, RZ, RZ, R27 ;  /* 0x000000ffff197224 */ /* 0x000fe400078e001b */
[----:B------:R-:W-:Y:S01]  /*2600*/  FADD.FTZ R12, R16, -R12 ;  /* 0x8000000c100c7221 */ /* 0x000fe20000010000 */
[----:B------:R-:W4:Y:S01]  /*2610*/  LDCU.64 UR10, c[0x0][0x380] ;  /* 0x00007000ff0a77ac */ /* 0x000f220008000a00 */
[-C--:B-12---:R-:W-:Y:S02]  /*2620*/  FMUL.FTZ R3, R0, R13.reuse ;  /* 0x0000000d00037220 */ /* 0x086fe40000410000 */
[----:B------:R-:W-:Y:S02]  /*2630*/  FMUL.FTZ R12, R12, R13 ;  /* 0x0000000d0c0c7220 */ /* 0x000fe40000410000 */
[----:B0----5:R-:W-:-:S02]  /*2640*/  FFMA.FTZ R5, R6, R3, R8 ;  /* 0x0000000306057223 */ /* 0x021fc40000010008 */
[----:B------:R-:W-:-:S05]  /*2650*/  FFMA.FTZ R12, R7, R12, R9 ;  /* 0x0000000c070c7223 */ /* 0x000fca0000010009 */
[----:B------:R-:W-:Y:S01]  /*2660*/  F2FP.F16.F32.PACK_AB R5, R12, R5 ;  /* 0x000000050c05723e */ /* 0x000fe200000000ff */
[----:B---3--:R-:W-:Y:S02]  /*2670*/  IMAD R18, R18, UR8, RZ ;  /* 0x0000000812127c24 */ /* 0x008fe4000f8e02ff */
[----:B------:R-:W-:-:S04]  /*2680*/  IMAD.WIDE.U32 R24, R15, UR8, R24 ;  /* 0x000000080f187c25 */ /* 0x000fc8000f8e0018 */
[----:B------:R-:W-:Y:S01]  /*2690*/  IMAD R15, R15, UR9, R18 ;  /* 0x000000090f0f7c24 */ /* 0x000fe2000f8e0212 */
[----:B----4-:R-:W-:-:S04]  /*26a0*/  LEA R2, P1, R24, UR10, 0x1 ;  /* 0x0000000a18027c11 */ /* 0x010fc8000f8208ff */
[----:B------:R-:W-:-:S04]  /*26b0*/  IADD3 R15, PT, PT, R25, R15, RZ ;  /* 0x0000000f190f7210 */ /* 0x000fc80007ffe0ff */
[----:B------:R-:W-:-:S05]  /*26c0*/  LEA.HI.X R3, R24, UR11, R15, 0x1, P1 ;  /* 0x0000000b18037c11 */ /* 0x000fca00088f0c0f */
[----:B------:R3:W-:Y:S01]  /*26d0*/  STG.E desc[UR14][R2.64], R5 ;  /* 0x0000000502007986 */ /* 0x0007e2000c10190e */
[----:B------:R-:W-:Y:S05]  /*26e0*/  BRA `(.L_x_2763) ;  /* 0x00000008001c7947 */ /* 0x000fea0003800000 */
.L_x_2756:
        /* <DEDUP_REMOVED lines=37> */
[----:B------:R-:W-:Y:S02]  /*2940*/  IADD3 R11, PT, PT, R5, R11, RZ ;  /* 0x0000000b050b7210 */ /* 0x000fe40007ffe0ff */
[C---:B-1----:R-:W-:Y:S02]  /*2950*/  LEA R10, P4, R4.reuse, UR12, 0x1 ;  /* 0x0000000c040a7c11 */ /* 0x042fe4000f8808ff */
[----:B------:R-:W-:Y:S02]  /*2960*/  F2FP.F16.F32.PACK_AB R21, R21, R18 ;  /* 0x000000121515723e */ /* 0x000fe400000000ff */
[----:B------:R-:W-:-:S05]  /*2970*/  LEA.HI.X R11, R4, UR13, R11, 0x1, P4 ;  /* 0x0000000d040b7c11 */ /* 0x000fca000a0f0c0b */
[----:B------:R0:W-:Y:S04]  /*2980*/  STG.E desc[UR14][R10.64], R21 ;  /* 0x000000150a007986 */ /* 0x0001e8000c10190e */
.L_x_2765:
[----:B------:R-:W-:Y:S05]  /*2990*/  BSYNC.RECONVERGENT B1 ;  /* 0x0000000000017941 */ /* 0x000fea0003800200 */
.L_x_2764:
        /* <DEDUP_REMOVED lines=23> */
[----:B------:R-:W-:-:S04]  /*2b10*/  IMAD.MOV.U32 R10, RZ, RZ, R24 ;  /* 0x000000ffff0a7224 */ /* 0x000fc800078e0018 */
[----:B------:R-:W-:-:S04]  /*2b20*/  IMAD.WIDE.U32 R10, R29, UR10, R10 ;  /* 0x0000000a1d0a7c25 */ /* 0x000fc8000f8e000a */
[----:B0-----:R-:W-:Y:S01]  /*2b30*/  FMUL.FTZ R29, R4, R19 ;  /* 0x00000013041d7220 */ /* 0x001fe20000410000 */
[----:B------:R-:W-:Y:S02]  /*2b40*/  IADD3 R21, PT, PT, R11, R21, RZ ;  /* 0x000000150b157210 */ /* 0x000fe40007ffe0ff */
[----:B-1----:R-:W-:Y:S01]  /*2b50*/  LEA R4, P1, R10, UR12, 0x1 ;  /* 0x0000000c0a047c11 */ /* 0x002fe2000f8208ff */
[----:B--2---:R-:W-:-:S03]  /*2b60*/  FMUL.FTZ R0, R5, R0 ;  /* 0x0000000005007220 */ /* 0x004fc60000410000 */
[----:B------:R-:W-:Y:S02]  /*2b70*/  LEA.HI.X R5, R10, UR13, R21, 0x1, P1 ;  /* 0x0000000d0a057c11 */ /* 0x000fe400088f0c15 */
[----:B------:R-:W-:-:S05]  /*2b80*/  F2FP.F16.F32.PACK_AB R29, R29, R0 ;  /* 0x000000001d1d723e */ /* 0x000fca00000000ff */
[----:B------:R2:W-:Y:S02]  /*2b90*/  STG.E desc[UR14][R4.64], R29 ;  /* 0x0000001d04007986 */ /* 0x0005e4000c10190e */
.L_x_2767:
[----:B------:R-:W-:Y:S05]  /*2ba0*/  BSYNC.RECONVERGENT B1 ;  /* 0x0000000000017941 */ /* 0x000fea0003800200 */
.L_x_2766:
        /* <DEDUP_REMOVED lines=18> */
[----:B------:R-:W-:-:S06]  /*2cd0*/  MOV R2, R24 ;  /* 0x0000001800027202 */ /* 0x000fcc0000000f00 */
        /* <DEDUP_REMOVED lines=9> */
[----:B------:R-:W-:-:S05]  /*2d70*/  F2FP.F16.F32.PACK_AB R11, R0, R11 ;  /* 0x0000000b000b723e */ /* 0x000fca00000000ff */
[----:B------:R3:W-:Y:S02]  /*2d80*/  STG.E desc[UR14][R4.64], R11 ;  /* 0x0000000b04007986 */ /* 0x0007e4000c10190e */
.L_x_2769:
[----:B------:R-:W-:Y:S05]  /*2d90*/  BSYNC.RECONVERGENT B1 ;  /* 0x0000000000017941 */ /* 0x000fea0003800200 */
.L_x_2768:
        /* <DEDUP_REMOVED lines=26> */
[----:B------:R-:W-:-:S05]  /*2f40*/  F2FP.F16.F32.PACK_AB R7, R7, R0 ;  /* 0x000000000707723e */ /* 0x000fca00000000ff */
[----:B------:R4:W-:Y:S02]  /*2f50*/  STG.E desc[UR14][R2.64], R7 ;  /* 0x0000000702007986 */ /* 0x0009e4000c10190e */
.L_x_2763:
[----:B------:R-:W-:Y:S05]  /*2f60*/  BSYNC.RECONVERGENT B0 ;  /* 0x0000000000007941 */ /* 0x000fea0003800200 */
.L_x_2755:
        /* <DEDUP_REMOVED lines=8> */
.L_x_2771:
        /* <DEDUP_REMOVED lines=9> */
.L_x_4544:


//--------------------- .text._Z35group_norm_nhwc_fwd_one_pass_kernelI11Fp16IOFp32WLi128ELi60ELi480EEv26Group_norm_nhwc_fwd_params --------------------------
	.section	.text._Z35group_norm_nhwc_fwd_one_pass_kernelI11Fp16IOFp32WLi128ELi60ELi480EEv26Group_norm_nhwc_fwd_params,"ax",@progbits
	.align	128
        .global         _Z35group_norm_nhwc_fwd_one_pass_kernelI11Fp16IOFp32WLi128ELi60ELi480EEv26Group_norm_nhwc_fwd_params
        .type           _Z35group_norm_nhwc_fwd_one_pass_kernelI11Fp16IOFp32WLi128ELi60ELi480EEv26Group_norm_nhwc_fwd_params,@function
        .size           _Z35group_norm_nhwc_fwd_one_pass_kernelI11Fp16IOFp32WLi128ELi60ELi480EEv26Group_norm_nhwc_fwd_params,(.L_x_4545 - _Z35group_norm_nhwc_fwd_one_pass_kernelI11Fp16IOFp32WLi128ELi60ELi480EEv26Group_norm_nhwc_fwd_params)
        .other          _Z35group_norm_nhwc_fwd_one_pass_kernelI11Fp16IOFp32WLi128ELi60ELi480EEv26Group_norm_nhwc_fwd_params,@"STO_CUDA_ENTRY STV_DEFAULT"
_Z35group_norm_nhwc_fwd_one_pass_kernelI11Fp16IOFp32WLi128ELi60ELi480EEv26Group_norm_nhwc_fwd_params:
.text._Z35group_norm_nhwc_fwd_one_pass_kernelI11Fp16IOFp32WLi128ELi60ELi480EEv26Group_norm_nhwc_fwd_params:
        /* <DEDUP_REMOVED lines=53> */
.L_x_2815:
[----:B0-----:R-:W0:Y:S01]  /*0350*/  LDCU UR5, c[0x0][0x3f8] ;  /* 0x00007f00ff0577ac */ /* 0x001e220008000800 */
[----:B------:R-:W-:Y:S02]  /*0360*/  IABS R8, UR8 ;  /* 0x0000000800087c13 */ /* 0x000fe40008000000 */
[----:B------:R-:W-:Y:S02]  /*0370*/  CS2R R28, SRZ ;  /* 0x00000000001c7805 */ /* 0x000fe4000001ff00 */
[----:B---3--:R-:W-:Y:S01]  /*0380*/  IADD3 R21, PT, PT, R0, 0x40, RZ ;  /* 0x0000004000157810 */ /* 0x008fe20007ffe0ff */
[----:B-1----:R-:W1:Y:S01]  /*0390*/  LDCU.64 UR20, c[0x0][0x3e8] ;  /* 0x00007d00ff1477ac */ /* 0x002e620008000a00 */
[----:B------:R-:W-:Y:S02]  /*03a0*/  R2UR UR17, R8 ;  /* 0x00000000081172ca */ /* 0x000fe400000e0000 */
[----:B------:R-:W-:Y:S01]  /*03b0*/  SHF.R.S32.HI R19, RZ, 0x1f, R21 ;  /* 0x0000001fff137819 */ /* 0x000fe20000011415 */
[----:B--2---:R-:W2:Y:S01]  /*03c0*/  LDCU.64 UR22, c[0x0][0x3f0] ;  /* 0x00007e00ff1677ac */ /* 0x004ea20008000a00 */
[----:B------:R-:W-:-:S04]  /*03d0*/  IADD3 R23, PT, PT, R0, 0x50, RZ ;  /* 0x0000005000177810 */ /* 0x000fc80007ffe0ff */
[----:B------:R-:W-:Y:S02]  /*03e0*/  SHF.R.S32.HI R20, RZ, 0x1f, R23 ;  /* 0x0000001fff147819 */ /* 0x000fe40000011417 */
[----:B0-----:R-:W-:-:S04]  /*03f0*/  IABS R6, UR5 ;  /* 0x0000000500067c13 */ /* 0x001fc80008000000 */
[----:B----4-:R-:W0:Y:S01]  /*0400*/  I2F.RP R3, R6 ;  /* 0x0000000600037306 */ /* 0x010e220000209400 */
[----:B-1----:R-:W-:-:S04]  /*0410*/  ISETP.GE.U32.AND P2, PT, R21, UR20, PT ;  /* 0x0000001415007c0c */ /* 0x002fc8000bf46070 */
[----:B------:R-:W-:-:S03]  /*0420*/  ISETP.GE.AND.EX P2, PT, R19, UR21, PT, P2 ;  /* 0x0000001513007c0c */ /* 0x000fc6000bf46320 */
[----:B0-----:R-:W0:Y:S10]  /*0430*/  MUFU.RCP R3, R3 ;  /* 0x0000000300037308 */ /* 0x001e340000001000 */
[----:B------:R-:W1:Y:S01]  /*0440*/  @!P2 LDC.64 R16, c[0x0][0x3e0] ;  /* 0x0000f800ff10ab82 */ /* 0x000e620000000a00 */
[----:B0-----:R-:W-:-:S04]  /*0450*/  IADD3 R4, PT, PT, R3, 0xffffffe, RZ ;  /* 0x0ffffffe03047810 */ /* 0x001fc80007ffe0ff */
[----:B------:R0:W3:Y:S02]  /*0460*/  F2I.FTZ.U32.TRUNC.NTZ R5, R4 ;  /* 0x0000000400057305 */ /* 0x0000e4000021f000 */
[----:B0-----:R-:W-:Y:S01]  /*0470*/  HFMA2 R4, -RZ, RZ, 0, 0 ;  /* 0x00000000ff047431 */ /* 0x001fe200000001ff */
[----:B---3--:R-:W-:Y:S02]  /*0480*/  R2UR UR19, R5 ;  /* 0x00000000051372ca */ /* 0x008fe400000e0000 */
[----:B------:R-:W-:Y:S02]  /*0490*/  IADD3 R7, PT, PT, RZ, -R5, RZ ;  /* 0x80000005ff077210 */ /* 0x000fe40007ffe0ff */
[----:B------:R-:W-:-:S03]  /*04a0*/  R2UR UR18, R4 ;  /* 0x00000000041272ca */ /* 0x000fc600000e0000 */
[----:B------:R-:W-:-:S10]  /*04b0*/  IMAD R7, R7, R6, RZ ;  /* 0x0000000607077224 */ /* 0x000fd400078e02ff */
[----:B------:R-:W-:Y:S01]  /*04c0*/  IMAD.HI.U32 R7, R5, R7, UR18 ;  /* 0x0000001205077e27 */ /* 0x000fe2000f8e0007 */
[----:B------:R-:W-:-:S04]  /*04d0*/  IADD3 R5, PT, PT, R0, 0x30, RZ ;  /* 0x0000003000057810 */ /* 0x000fc80007ffe0ff */
[----:B------:R-:W-:Y:S02]  /*04e0*/  R2UR UR18, R7 ;  /* 0x00000000071272ca */ /* 0x000fe400000e0000 */
[----:B------:R-:W-:Y:S02]  /*04f0*/  ISETP.GE.U32.AND P3, PT, R5, UR20, PT ;  /* 0x0000001405007c0c */ /* 0x000fe4000bf66070 */
[----:B------:R-:W-:-:S04]  /*0500*/  SHF.R.S32.HI R9, RZ, 0x1f, R5 ;  /* 0x0000001fff097819 */ /* 0x000fc80000011405 */
[----:B------:R-:W-:-:S05]  /*0510*/  ISETP.GE.AND.EX P3, PT, R9, UR21, PT, P3 ;  /* 0x0000001509007c0c */ /* 0x000fca000bf66330 */
[----:B------:R-:W-:-:S06]  /*0520*/  UIMAD.WIDE.U32 UR18, UR18, UR17, URZ ;  /* 0x00000011121272a5 */ /* 0x000fcc000f8e00ff */
[----:B------:R-:W-:Y:S02]  /*0530*/  IADD3 R3, PT, PT, RZ, -UR19, RZ ;  /* 0x80000013ff037c10 */ /* 0x000fe4000fffe0ff */
[----:B------:R-:W0:Y:S03]  /*0540*/  @!P3 LDC.64 R10, c[0x0][0x3e0] ;  /* 0x0000f800ff0abb82 */ /* 0x000e260000000a00 */
[----:B------:R-:W-:Y:S01]  /*0550*/  IMAD R3, R6, R3, UR17 ;  /* 0x0000001106037e24 */ /* 0x000fe2000f8e0203 */
[----:B------:R-:W-:-:S04]  /*0560*/  ULOP3.LUT UR17, UR8, UR5, URZ, 0x3c, !UPT ;  /* 0x0000000508117292 */ /* 0x000fc8000f8e3cff */
[----:B------:R-:W-:Y:S01]  /*0570*/  ISETP.GT.U32.AND P1, PT, R6, R3, PT ;  /* 0x000000030600720c */ /* 0x000fe20003f24070 */
[----:B-----5:R-:W3:-:S12]  /*0580*/  @!P3 LDC.64 R14, c[0x0][0x390] ;  /* 0x0000e400ff0ebb82 */ /* 0x020ed80000000a00 */
[----:B------:R-:W-:Y:S01]  /*0590*/  VOTEU.ANY UP1, P1 ;  /* 0x0000000000ff7886 */ /* 0x000fe20000820100 */
[----:B------:R-:W-:Y:S01]  /*05a0*/  PLOP3.LUT P1, PT, PT, PT, UP1, 0x80, 0x8 ;  /* 0x000000000008781c */ /* 0x000fe20003f2f018 */
[----:B0-----:R-:W-:-:S03]  /*05b0*/  @!P3 IMAD R4, R9, R10, RZ ;  /* 0x0000000a0904b224 */ /* 0x001fc600078e02ff */
[----:B------:R-:W-:Y:S02]  /*05c0*/  @!UP1 UIADD3 UR19, UPT, UPT, UR19, 0x1, URZ ;  /* 0x0000000113139890 */ /* 0x000fe4000fffe0ff */
[----:B------:R-:W-:Y:S01]  /*05d0*/  UISETP.GE.AND UP1, UPT, UR17, URZ, UPT ;  /* 0x000000ff1100728c */ /* 0x000fe2000bf26270 */
[----:B------:R-:W-:-:S06]  /*05e0*/  @!P3 IMAD R13, R5, R11, R4 ;  /* 0x0000000b050db224 */ /* 0x000fcc00078e0204 */
[----:B------:R-:W-:-:S04]  /*05f0*/  @!P1 IADD3 R3, PT, PT, R3, -R6, RZ ;  /* 0x8000000603039210 */ /* 0x000fc80007ffe0ff */
[----:B------:R-:W-:-:S13]  /*0600*/  ISETP.GE.U32.AND P1, PT, R3, R6, PT ;  /* 0x000000060300720c */ /* 0x000fda0003f26070 */
[----:B------:R-:W-:-:S05]  /*0610*/  VOTEU.ANY UP2, P1 ;  /* 0x0000000000ff7886 */ /* 0x000fca0000840100 */
[----:B------:R-:W-:Y:S02]  /*0620*/  @UP2 UIADD3 UR19, UPT, UPT, UR19, 0x1, URZ ;  /* 0x0000000113132890 */ /* 0x000fe4000fffe0ff */
[----:B------:R-:W-:Y:S02]  /*0630*/  UISETP.NE.AND UP2, UPT, UR5, URZ, UPT ;  /* 0x000000ff0500728c */ /* 0x000fe4000bf45270 */
[----:B------:R-:W-:-:S09]  /*0640*/  @!UP1 UIADD3 UR19, UPT, UPT, -UR19, URZ, URZ ;  /* 0x000000ff13139290 */ /* 0x000fd2000fffe1ff */
[----:B------:R-:W-:-:S04]  /*0650*/  @!UP2 ULOP3.LUT UR19, URZ, UR5, URZ, 0x33, !UPT ;  /* 0x00000005ff13a292 */ /* 0x000fc8000f8e33ff */
[----:B------:R-:W-:-:S04]  /*0660*/  UIADD3 UR17, UPT, UPT, -UR19, URZ, URZ ;  /* 0x000000ff13117290 */ /* 0x000fc8000fffe1ff */
[----:B------:R-:W-:Y:S02]  /*0670*/  UIMAD UR17, UR5, UR17, UR8 ;  /* 0x00000011051172a4 */ /* 0x000fe4000f8e0208 */
        /* <DEDUP_REMOVED lines=11> */
[----:B------:R-:W-:Y:S02]  /*0730*/  ISETP.GE.AND.EX P1, PT, R20, UR21, PT, P1 ;  /* 0x0000001514007c0c */ /* 0x000fe4000bf26310 */
[----:B------:R-:W-:Y:S02]  /*0740*/  ISETP.GE.U32.AND P5, PT, R3, UR20, PT ;  /* 0x0000001403007c0c */ /* 0x000fe4000bfa6070 */
[----:B------:R-:W-:Y:S02]  /*0750*/  SHF.R.S32.HI R25, RZ, 0x1f, R3 ;  /* 0x0000001fff197819 */ /* 0x000fe40000011403 */
[----:B------:R-:W-:Y:S02]  /*0760*/  IADD3 R9, PT, PT, R7, UR5, RZ ;  /* 0x0000000507097c10 */ /* 0x000fe4000fffe0ff */
[----:B------:R-:W-:-:S02]  /*0770*/  @!P3 MOV R8, R6 ;  /* 0x000000060008b202 */ /* 0x000fc40000000f00 */
[----:B------:R-:W-:-:S03]  /*0780*/  ISETP.GE.AND.EX P5, PT, R25, UR21, PT, P5 ;  /* 0x0000001519007c0c */ /* 0x000fc6000bfa6350 */
[----:B------:R-:W-:Y:S02]  /*0790*/  @!P3 IMAD.WIDE.U32 R10, R5, R10, R8 ;  /* 0x0000000a050ab225 */ /* 0x000fe400078e0008 */
[----:B------:R-:W0:Y:S03]  /*07a0*/  @!P1 LDC.64 R4, c[0x0][0x3e0] ;  /* 0x0000f800ff049b82 */ /* 0x000e260000000a00 */
[----:B------:R-:W-:Y:S02]  /*07b0*/  @!P3 IADD3 R11, PT, PT, R11, R13, RZ ;  /* 0x0000000d0b0bb210 */ /* 0x000fe40007ffe0ff */
[----:B---3--:R-:W-:-:S03]  /*07c0*/  @!P3 LEA R14, P4, R10, R14, 0x1 ;  /* 0x0000000e0a0eb211 */ /* 0x008fc600078808ff */
[----:B------:R-:W2:Y:S01]  /*07d0*/  @!P5 LDC.64 R12, c[0x0][0x3e0] ;  /* 0x0000f800ff0cdb82 */ /* 0x000ea20000000a00 */
[----:B------:R-:W-:-:S07]  /*07e0*/  @!P3 LEA.HI.X R15, R10, R15, R11, 0x1, P4 ;  /* 0x0000000f0a0fb211 */ /* 0x000fce00020f0c0b */
[----:B------:R-:W3:Y:S01]  /*07f0*/  @!P2 LDC.64 R10, c[0x0][0x390] ;  /* 0x0000e400ff0aab82 */ /* 0x000ee20000000a00 */
[----:B-1----:R-:W-:Y:S01]  /*0800*/  @!P2 IMAD R22, R19, R16, RZ ;  /* 0x000000101316a224 */ /* 0x002fe200078e02ff */
[----:B------:R1:W4:Y:S01]  /*0810*/  @!P3 LDG.E R28, desc[UR24][R14.64] ;  /* 0x000000180e1cb981 */ /* 0x000322000c1e1900 */
[----:B------:R-:W-:Y:S02]  /*0820*/  ISETP.GE.U32.AND P4, PT, R30, UR20, PT ;  /* 0x000000141e007c0c */ /* 0x000fe4000bf86070 */
[----:B------:R-:W-:Y:S01]  /*0830*/  @!P2 MOV R18, R6 ;  /* 0x000000060012a202 */ /* 0x000fe20000000f00 */
[----:B------:R-:W-:Y:S01]  /*0840*/  @!P2 IMAD R22, R21, R17, R22 ;  /* 0x000000111516a224 */ /* 0x000fe200078e0216 */
[----:B------:R-:W-:Y:S01]  /*0850*/  @!P2 MOV R19, R9 ;  /* 0x000000090013a202 */ /* 0x000fe20000000f00 */
[----:B0-----:R-:W-:Y:S01]  /*0860*/  @!P1 IMAD R24, R20, R4, RZ ;  /* 0x0000000414189224 */ /* 0x001fe200078e02ff */
[----:B------:R-:W-:Y:S02]  /*0870*/  ISETP.GE.U32.AND P3, PT, R0, UR20, PT ;  /* 0x0000001400007c0c */ /* 0x000fe4000bf66070 */
[----:B------:R-:W-:Y:S01]  /*0880*/  ISETP.GE.AND.EX P4, PT, R33, UR21, PT, P4 ;  /* 0x0000001521007c0c */ /* 0x000fe2000bf86340 */
[----:B-1----:R-:W0:Y:S01]  /*0890*/  @!P1 LDC.64 R14, c[0x0][0x390] ;  /* 0x0000e400ff0e9b82 */ /* 0x002e220000000a00 */
[----:B------:R-:W-:Y:S01]  /*08a0*/  @!P2 IMAD.WIDE.U32 R16, R21, R16, R18 ;  /* 0x000000101510a225 */ /* 0x000fe200078e0012 */
[----:B------:R-:W-:-:S02]  /*08b0*/  ISETP.GE.AND.EX P3, PT, R34, UR21, PT, P3 ;  /* 0x0000001522007c0c */ /* 0x000fc4000bf66330 */
[----:B------:R-:W-:Y:S01]  /*08c0*/  @!P1 MOV R20, R6 ;  /* 0x0000000600149202 */ /* 0x000fe20000000f00 */
[----:B------:R-:W-:Y:S01]  /*08d0*/  @!P1 IMAD R24, R23, R5, R24 ;  /* 0x0000000517189224 */ /* 0x000fe200078e0218 */
[-C--:B------:R-:W-:Y:S02]  /*08e0*/  @!P1 MOV R21, R9.reuse ;  /* 0x0000000900159202 */ /* 0x080fe40000000f00 */
[----:B------:R-:W1:Y:S01]  /*08f0*/  @!P5 LDC.64 R18, c[0x0][0x390] ;  /* 0x0000e400ff12db82 */ /* 0x000e620000000a00 */
[----:B------:R-:W-:Y:S01]  /*0900*/  @!P2 IADD3 R17, PT, PT, R17, R22, RZ ;  /* 0x000000161111a210 */ /* 0x000fe20007ffe0ff */
[----:B------:R-:W-:Y:S01]  /*0910*/  @!P1 IMAD.WIDE.U32 R4, R23, R4, R20 ;  /* 0x0000000417049225 */ /* 0x000fe200078e0014 */
[----:B---3--:R-:W-:Y:S02]  /*0920*/  @!P2 LEA R10, P6, R16, R10, 0x1 ;  /* 0x0000000a100aa211 */ /* 0x008fe400078c08ff */
[----:B------:R-:W-:Y:S01]  /*0930*/  @!P5 MOV R21, R9 ;  /* 0x000000090015d202 */ /* 0x000fe20000000f00 */
[----:B--2---:R-:W-:-:S02]  /*0940*/  @!P5 IMAD R20, R25, R12, RZ ;  /* 0x0000000c1914d224 */ /* 0x004fc400078e02ff */
[----:B------:R-:W2:Y:S01]  /*0950*/  @!P4 LDC.64 R22, c[0x0][0x3e0] ;  /* 0x0000f800ff16cb82 */ /* 0x000ea20000000a00 */
[----:B------:R-:W-:Y:S01]  /*0960*/  @!P2 LEA.HI.X R11, R16, R11, R17, 0x1, P6 ;  /* 0x0000000b100ba211 */ /* 0x000fe200030f0c11 */
[----:B------:R-:W-:Y:S01]  /*0970*/  @!P5 IMAD R25, R3, R13, R20 ;  /* 0x0000000d0319d224 */ /* 0x000fe200078e0214 */
[----:B------:R-:W-:Y:S02]  /*0980*/  @!P5 MOV R20, R6 ;  /* 0x000000060014d202 */ /* 0x000fe40000000f00 */
[----:B------:R-:W-:-:S03]  /*0990*/  @!P1 IADD3 R24, PT, PT, R5, R24, RZ ;  /* 0x0000001805189210 */ /* 0x000fc60007ffe0ff */
[----:B------:R-:W3:Y:S01]  /*09a0*/  @!P3 LDC.64 R16, c[0x0][0x3e0] ;  /* 0x0000f800ff10bb82 */ /* 0x000ee20000000a00 */
[----:B0-----:R-:W-:Y:S01]  /*09b0*/  @!P1 LEA R14, P6, R4, R14, 0x1 ;  /* 0x0000000e040e9211 */ /* 0x001fe200078c08ff */
[----:B------:R-:W-:-:S03]  /*09c0*/  @!P5 IMAD.WIDE.U32 R12, R3, R12, R20 ;  /* 0x0000000c030cd225 */ /* 0x000fc600078e0014 */
[----:B------:R-:W-:Y:S02]  /*09d0*/  @!P1 LEA.HI.X R15, R4, R15, R24, 0x1, P6 ;  /* 0x0000000f040f9211 */ /* 0x000fe400030f0c18 */
[----:B------:R-:W-:Y:S01]  /*09e0*/  @!P5 IADD3 R25, PT, PT, R13, R25, RZ ;  /* 0x000000190d19d210 */ /* 0x000fe20007ffe0ff */
[----:B------:R-:W0:Y:S01]  /*09f0*/  @!P4 LDC.64 R4, c[0x0][0x390] ;  /* 0x0000e400ff04cb82 */ /* 0x000e220000000a00 */
[----:B-1----:R-:W-:-:S04]  /*0a00*/  @!P5 LEA R18, P6, R12, R18, 0x1 ;  /* 0x000000120c12d211 */ /* 0x002fc800078c08ff */
[----:B------:R-:W-:-:S03]  /*0a10*/  @!P5 LEA.HI.X R19, R12, R19, R25, 0x1, P6 ;  /* 0x000000130c13d211 */ /* 0x000fc600030f0c19 */
[----:B------:R-:W1:Y:S01]  /*0a20*/  @!P3 LDC.64 R12, c[0x0][0x390] ;  /* 0x0000e400ff0cbb82 */ /* 0x000e620000000a00 */
[----:B--2---:R-:W-:Y:S01]  /*0a30*/  @!P4 IMAD R3, R33, R22, RZ ;  /* 0x000000162103c224 */ /* 0x004fe200078e02ff */
[----:B------:R-:W-:Y:S01]  /*0a40*/  @!P4 MOV R20, R6 ;  /* 0x000000060014c202 */ /* 0x000fe20000000f00 */
[----:B------:R2:W5:Y:S01]  /*0a50*/  @!P5 LDG.E R29, desc[UR24][R18.64] ;  /* 0x00000018121dd981 */ /* 0x000562000c1e1900 */
[----:B------:R-:W-:Y:S01]  /*0a60*/  @!P4 MOV R21, R9 ;  /* 0x000000090015c202 */ /* 0x000fe20000000f00 */
[----:B------:R-:W-:Y:S01]  /*0a70*/  @!P4 IMAD R3, R30, R23, R3 ;  /* 0x000000171e03c224 */ /* 0x000fe200078e0203 */
[----:B------:R-:W-:Y:S02]  /*0a80*/  @!P3 MOV R25, R9 ;  /* 0x000000090019b202 */ /* 0x000fe40000000f00 */
[----:B------:R-:W-:Y:S01]  /*0a90*/  CS2R R26, SRZ ;  /* 0x00000000001a7805 */ /* 0x000fe2000001ff00 */
[----:B---3--:R-:W-:Y:S02]  /*0aa0*/  @!P3 IMAD R24, R34, R16, RZ ;  /* 0x000000102218b224 */ /* 0x008fe400078e02ff */
[----:B------:R-:W-:Y:S01]  /*0ab0*/  @!P4 IMAD.WIDE.U32 R22, R30, R22, R20 ;  /* 0x000000161e16c225 */ /* 0x000fe200078e0014 */
[----:B--2---:R-:W-:-:S03]  /*0ac0*/  IADD3 R19, PT, PT, R0, 0x60, RZ ;  /* 0x0000006000137810 */ /* 0x004fc60007ffe0ff */
[C---:B------:R-:W-:Y:S01]  /*0ad0*/  @!P3 IMAD R21, R0.reuse, R17, R24 ;  /* 0x000000110015b224 */ /* 0x040fe200078e0218 */
[----:B------:R-:W-:Y:S01]  /*0ae0*/  @!P3 MOV R24, R6 ;  /* 0x000000060018b202 */ /* 0x000fe20000000f00 */
[----:B------:R-:W2:Y:S01]  /*0af0*/  @!P2 LDG.E R26, desc[UR24][R10.64] ;  /* 0x000000180a1aa981 */ /* 0x000ea2000c1e1900 */
[----:B------:R-:W-:Y:S02]  /*0b00*/  ISETP.GE.U32.AND P5, PT, R19, UR20, PT ;  /* 0x0000001413007c0c */ /* 0x000fe4000bfa6070 */
[----:B------:R-:W-:Y:S01]  /*0b10*/  SHF.R.S32.HI R20, RZ, 0x1f, R19 ;  /* 0x0000001fff147819 */ /* 0x000fe20000011413 */
[----:B------:R-:W-:Y:S01]  /*0b20*/  @!P3 IMAD.WIDE.U32 R16, R0, R16, R24 ;  /* 0x000000100010b225 */ /* 0x000fe200078e0018 */
[----:B------:R-:W-:-:S03]  /*0b30*/  @!P4 IADD3 R3, PT, PT, R23, R3, RZ ;  /* 0x000000031703c210 */ /* 0x000fc60007ffe0ff */
[----:B------:R-:W-:Y:S01]  /*0b40*/  HFMA2 R24, -RZ, RZ, 0, 0 ;  /* 0x00000000ff187431 */ /* 0x000fe200000001ff */
[----:B------:R-:W-:Y:S02]  /*0b50*/  ISETP.GE.AND.EX P5, PT, R20, UR21, PT, P5 ;  /* 0x0000001514007c0c */ /* 0x000fe4000bfa6350 */
[C---:B0-----:R-:W-:Y:S02]  /*0b60*/  @!P4 LEA R4, P6, R22.reuse, R4, 0x1 ;  /* 0x000000041604c211 */ /* 0x041fe400078c08ff */
[----:B------:R-:W-:Y:S02]  /*0b70*/  @!P3 IADD3 R21, PT, PT, R17, R21, RZ ;  /* 0x000000151115b210 */ /* 0x000fe40007ffe0ff */
[----:B------:R-:W-:Y:S02]  /*0b80*/  @!P4 LEA.HI.X R5, R22, R5, R3, 0x1, P6 ;  /* 0x000000051605c211 */ /* 0x000fe400030f0c03 */
[----:B-1----:R-:W-:Y:S02]  /*0b90*/  @!P3 LEA R12, P6, R16, R12, 0x1 ;  /* 0x0000000c100cb211 */ /* 0x002fe400078c08ff */
[----:B------:R-:W-:Y:S01]  /*0ba0*/  IADD3 R3, PT, PT, R0, 0x70, RZ ;  /* 0x0000007000037810 */ /* 0x000fe20007ffe0ff */
[----:B------:R-:W3:Y:S01]  /*0bb0*/  @!P4 LDG.E R27, desc[UR24][R4.64] ;  /* 0x00000018041bc981 */ /* 0x000ee2000c1e1900 */
[----:B------:R-:W-:-:S02]  /*0bc0*/  @!P3 LEA.HI.X R13, R16, R13, R21, 0x1, P6 ;  /* 0x0000000d100db211 */ /* 0x000fc400030f0c15 */
        /* <DEDUP_REMOVED lines=12> */
[----:B------:R-:W0:Y:S01]  /*0c90*/  @!P6 LDC.64 R10, c[0x0][0x390] ;  /* 0x0000e400ff0aeb82 */ /* 0x000e220000000a00 */
[----:B------:R-:W-:Y:S02]  /*0ca0*/  CS2R R20, SRZ ;  /* 0x0000000000147805 */ /* 0x000fe4000001ff00 */
[----:B------:R-:W-:Y:S02]  /*0cb0*/  @!P5 IADD3 R17, PT, PT, R17, R23, RZ ;  /* 0x000000171111d210 */ /* 0x000fe40007ffe0ff */
[C---:B-1----:R-:W-:Y:S02]  /*0cc0*/  @!P5 LEA R12, P2, R16.reuse, R12, 0x1 ;  /* 0x0000000c100cd211 */ /* 0x042fe400078408ff */
[----:B------:R-:W4:Y:S02]  /*0cd0*/  @!P1 LDG.E R21, desc[UR24][R14.64] ;  /* 0x000000180e159981 */ /* 0x000f24000c1e1900 */
[----:B------:R-:W-:-:S05]  /*0ce0*/  @!P5 LEA.HI.X R13, R16, R13, R17, 0x1, P2 ;  /* 0x0000000d100dd211 */ /* 0x000fca00010f0c11 */
[----:B------:R1:W4:Y:S01]  /*0cf0*/  @!P5 LDG.E R20, desc[UR24][R12.64] ;  /* 0x000000180c14d981 */ /* 0x000322000c1e1900 */
[----:B------:R-:W-:-:S04]  /*0d00*/  @!P6 IMAD R18, R18, R4, RZ ;  /* 0x000000041212e224 */ /* 0x000fc800078e02ff */
[C---:B------:R-:W-:Y:S01]  /*0d10*/  @!P6 IMAD R5, R3.reuse, R5, R18 ;  /* 0x000000050305e224 */ /* 0x040fe200078e0212 */
[----:B-1----:R-:W-:Y:S02]  /*0d20*/  @!P6 MOV R12, R6 ;  /* 0x00000006000ce202 */ /* 0x002fe40000000f00 */
[----:B------:R-:W-:Y:S01]  /*0d30*/  @!P6 MOV R13, R9 ;  /* 0x00000009000de202 */ /* 0x000fe20000000f00 */
[----:B------:R-:W-:Y:S02]  /*0d40*/  HFMA2 R19, -RZ, RZ, 0, 0 ;  /* 0x00000000ff137431 */ /* 0x000fe400000001ff */
[----:B------:R-:W-:-:S05]  /*0d50*/  @!P6 IMAD.WIDE.U32 R12, R3, R4, R12 ;  /* 0x00000004030ce225 */ /* 0x000fca00078e000c */
[----:B------:R-:W-:Y:S02]  /*0d60*/  @!P6 IADD3 R3, PT, PT, R13, R5, RZ ;  /* 0x000000050d03e210 */ /* 0x000fe40007ffe0ff */
[----:B0-----:R-:W-:-:S04]  /*0d70*/  @!P6 LEA R10, P1, R12, R10, 0x1 ;  /* 0x0000000a0c0ae211 */ /* 0x001fc800078208ff */
[----:B------:R-:W-:-:S05]  /*0d80*/  @!P6 LEA.HI.X R11, R12, R11, R3, 0x1, P1 ;  /* 0x0000000b0c0be211 */ /* 0x000fca00008f0c03 */
[----:B------:R0:W4:Y:S01]  /*0d90*/  @!P6 LDG.E R19, desc[UR24][R10.64] ;  /* 0x000000180a13e981 */ /* 0x000122000c1e1900 */
[C---:B------:R-:W-:Y:S02]  /*0da0*/  ISETP.GT.AND P1, PT, R36.reuse, 0x1e, PT ;  /* 0x0000001e2400780c */ /* 0x040fe40003f24270 */
[----:B------:R-:W-:Y:S01]  /*0db0*/  ISETP.GT.AND P2, PT, R36, 0xf, PT ;  /* 0x0000000f2400780c */ /* 0x000fe20003f44270 */
[----:B------:R-:W-:Y:S01]  /*0dc0*/  BSSY.RECONVERGENT B0, `(.L_x_2772) ;  /* 0x0000055000007945 */ /* 0x000fe20003800200 */
[--C-:B-----5:R-:W-:Y:S02]  /*0dd0*/  HADD2.F32 R4, -RZ, R29.reuse.H1_H1 ;  /* 0x3000001dff047230 */ /* 0x120fe40000004100 */
[----:B------:R-:W-:-:S03]  /*0de0*/  HADD2.F32 R29, -RZ, R29.H0_H0 ;  /* 0x2000001dff1d7230 */ /* 0x000fc60000004100 */
[----:B0-----:R-:W-:-:S04]  /*0df0*/  FMUL.FTZ R10, R4, R4 ;  /* 0x00000004040a7220 */ /* 0x001fc80000410000 */
[----:B------:R-:W-:Y:S01]  /*0e00*/  FFMA.FTZ R11, R29, R29, R10 ;  /* 0x0000001d1d0b7223 */ /* 0x000fe2000001000a */
[----:B--2---:R-:W-:Y:S02]  /*0e10*/  HADD2.F32 R10, -RZ, R26.H1_H1 ;  /* 0x3000001aff0a7230 */ /* 0x004fe40000004100 */
[----:B---3--:R-:W-:Y:S02]  /*0e20*/  HADD2.F32 R3, -RZ, R27.H1_H1 ;  /* 0x3000001bff037230 */ /* 0x008fe40000004100 */
[--C-:B----4-:R-:W-:Y:S02]  /*0e30*/  HADD2.F32 R18, -RZ, R24.reuse.H1_H1 ;  /* 0x30000018ff127230 */ /* 0x110fe40000004100 */
[----:B------:R-:W-:-:S03]  /*0e40*/  HADD2.F32 R24, -RZ, R24.H0_H0 ;  /* 0x20000018ff187230 */ /* 0x000fc60000004100 */
[----:B------:R-:W-:Y:S01]  /*0e50*/  FMUL.FTZ R5, R18, R18 ;  /* 0x0000001212057220 */ /* 0x000fe20000410000 */
[----:B------:R-:W-:Y:S02]  /*0e60*/  HADD2.F32 R27, -RZ, R27.H0_H0 ;  /* 0x2000001bff1b7230 */ /* 0x000fe40000004100 */
[----:B------:R-:W-:Y:S01]  /*0e70*/  FMUL.FTZ R14, R3, R3 ;  /* 0x00000003030e7220 */ /* 0x000fe20000410000 */
[----:B------:R-:W-:Y:S01]  /*0e80*/  FFMA.FTZ R12, R24, R24, R5 ;  /* 0x00000018180c7223 */ /* 0x000fe20000010005 */
[--C-:B------:R-:W-:Y:S02]  /*0e90*/  HADD2.F32 R5, -RZ, R28.reuse.H1_H1 ;  /* 0x3000001cff057230 */ /* 0x100fe40000004100 */
[----:B------:R-:W-:Y:S01]  /*0ea0*/  FFMA.FTZ R13, R27, R27, R14 ;  /* 0x0000001b1b0d7223 */ /* 0x000fe2000001000e */
[----:B------:R-:W-:Y:S01]  /*0eb0*/  FADD.FTZ R12, RZ, R12 ;  /* 0x0000000cff0c7221 */ /* 0x000fe20000010000 */
[----:B------:R-:W-:-:S03]  /*0ec0*/  HADD2.F32 R28, -RZ, R28.H0_H0 ;  /* 0x2000001cff1c7230 */ /* 0x000fc60000004100 */
[----:B------:R-:W-:Y:S01]  /*0ed0*/  FADD.FTZ R12, R12, R13 ;  /* 0x0000000d0c0c7221 */ /* 0x000fe20000010000 */
[----:B------:R-:W-:-:S03]  /*0ee0*/  FMUL.FTZ R13, R5, R5 ;  /* 0x00000005050d7220 */ /* 0x000fc60000410000 */
[----:B------:R-:W-:Y:S01]  /*0ef0*/  FADD.FTZ R12, R12, R11 ;  /* 0x0000000b0c0c7221 */ /* 0x000fe20000010000 */
[----:B------:R-:W-:Y:S01]  /*0f00*/  FFMA.FTZ R13, R28, R28, R13 ;  /* 0x0000001c1c0d7223 */ /* 0x000fe2000001000d */
[----:B------:R-:W-:Y:S02]  /*0f10*/  HADD2.F32 R26, -RZ, R26.H0_H0 ;  /* 0x2000001aff1a7230 */ /* 0x000fe40000004100 */
[----:B------:R-:W-:Y:S01]  /*0f20*/  FMUL.FTZ R15, R10, R10 ;  /* 0x0000000a0a0f7220 */ /* 0x000fe20000410000 */
[----:B------:R-:W-:Y:S01]  /*0f30*/  FADD.FTZ R12, R12, R13 ;  /* 0x0000000d0c0c7221 */ /* 0x000fe20000010000 */
[----:B------:R-:W-:Y:S02]  /*0f40*/  FADD.FTZ R13, R24, R18 ;  /* 0x00000012180d7221 */ /* 0x000fe40000010000 */
[----:B------:R-:W-:Y:S01]  /*0f50*/  FFMA.FTZ R15, R26, R26, R15 ;  /* 0x0000001a1a0f7223 */ /* 0x000fe2000001000f */
[----:B------:R-:W-:Y:S01]  /*0f60*/  FADD.FTZ R14, R27, R3 ;  /* 0x000000031b0e7221 */ /* 0x000fe20000010000 */
[----:B------:R-:W-:Y:S01]  /*0f70*/  FADD.FTZ R13, RZ, R13 ;  /* 0x0000000dff0d7221 */ /* 0x000fe20000010000 */
[----:B------:R-:W-:-:S02]  /*0f80*/  HADD2.F32 R11, -RZ, R21.H1_H1 ;  /* 0x30000015ff0b7230 */ /* 0x000fc40000004100 */
[----:B------:R-:W-:Y:S02]  /*0f90*/  HADD2.F32 R21, -RZ, R21.H0_H0 ;  /* 0x20000015ff157230 */ /* 0x000fe40000004100 */
[----:B------:R-:W-:Y:S01]  /*0fa0*/  FADD.FTZ R15, R12, R15 ;  /* 0x0000000f0c0f7221 */ /* 0x000fe20000010000 */
[----:B------:R-:W-:Y:S01]  /*0fb0*/  FMUL.FTZ R16, R11, R11 ;  /* 0x0000000b0b107220 */ /* 0x000fe20000410000 */
[----:B------:R-:W-:Y:S01]  /*0fc0*/  FADD.FTZ R13, R13, R14 ;  /* 0x0000000e0d0d7221 */ /* 0x000fe20000010000 */
[----:B------:R-:W-:Y:S02]  /*0fd0*/  FADD.FTZ R12, R29, R4 ;  /* 0x000000041d0c7221 */ /* 0x000fe40000010000 */
[----:B------:R-:W-:Y:S02]  /*0fe0*/  FFMA.FTZ R14, R21, R21, R16 ;  /* 0x00000015150e7223 */ /* 0x000fe40000010010 */
[----:B------:R-:W-:Y:S02]  /*0ff0*/  FADD.FTZ R13, R13, R12 ;  /* 0x0000000c0d0d7221 */ /* 0x000fe40000010000 */
[----:B------:R-:W-:Y:S01]  /*1000*/  FADD.FTZ R12, R15, R14 ;  /* 0x0000000e0f0c7221 */ /* 0x000fe20000010000 */
[----:B------:R-:W-:Y:S01]  /*1010*/  FADD.FTZ R14, R28, R5 ;  /* 0x000000051c0e7221 */ /* 0x000fe20000010000 */
[----:B------:R-:W-:-:S03]  /*1020*/  HADD2.F32 R16, -RZ, R20.H1_H1 ;  /* 0x30000014ff107230 */ /* 0x000fc60000004100 */
[----:B------:R-:W-:Y:S01]  /*1030*/  FADD.FTZ R13, R13, R14 ;  /* 0x0000000e0d0d7221 */ /* 0x000fe20000010000 */
[----:B------:R-:W-:Y:S01]  /*1040*/  FADD.FTZ R14, R26, R10 ;  /* 0x0000000a1a0e7221 */ /* 0x000fe20000010000 */
[----:B------:R-:W-:Y:S02]  /*1050*/  HADD2.F32 R20, -RZ, R20.H0_H0 ;  /* 0x20000014ff147230 */ /* 0x000fe40000004100 */
[----:B------:R-:W-:Y:S01]  /*1060*/  FMUL.FTZ R15, R16, R16 ;  /* 0x00000010100f7220 */ /* 0x000fe20000410000 */
[----:B------:R-:W-:Y:S01]  /*1070*/  FADD.FTZ R13, R13, R14 ;  /* 0x0000000e0d0d7221 */ /* 0x000fe20000010000 */
[----:B------:R-:W-:Y:S02]  /*1080*/  FADD.FTZ R14, R21, R11 ;  /* 0x0000000b150e7221 */ /* 0x000fe40000010000 */
[C---:B------:R-:W-:Y:S02]  /*1090*/  FFMA.FTZ R15, R20.reuse, R20, R15 ;  /* 0x00000014140f7223 */ /* 0x040fe4000001000f */
[----:B------:R-:W-:Y:S01]  /*10a0*/  FADD.FTZ R13, R13, R14 ;  /* 0x0000000e0d0d7221 */ /* 0x000fe20000010000 */
[----:B------:R-:W-:Y:S01]  /*10b0*/  FADD.FTZ R14, R20, R16 ;  /* 0x00000010140e7221 */ /* 0x000fe20000010000 */
[----:B------:R-:W-:-:S03]  /*10c0*/  FADD.FTZ R12, R12, R15 ;  /* 0x0000000f0c0c7221 */ /* 0x000fc60000010000 */
[----:B------:R-:W-:Y:S01]  /*10d0*/  FADD.FTZ R13, R13, R14 ;  /* 0x0000000e0d0d7221 */ /* 0x000fe20000010000 */
[--C-:B------:R-:W-:Y:S02]  /*10e0*/  HADD2.F32 R17, -RZ, R19.reuse.H1_H1 ;  /* 0x30000013ff117230 */ /* 0x100fe40000004100 */
[----:B------:R-:W-:-:S03]  /*10f0*/  HADD2.F32 R19, -RZ, R19.H0_H0 ;  /* 0x20000013ff137230 */ /* 0x000fc60000004100 */
[----:B------:R-:W-:Y:S02]  /*1100*/  FMUL.FTZ R22, R17, R17 ;  /* 0x0000001111167220 */ /* 0x000fe40000410000 */
        /* <DEDUP_REMOVED lines=32> */
.L_x_2773:
[----:B------:R-:W-:Y:S05]  /*1310*/  BSYNC.RECONVERGENT B0 ;  /* 0x0000000000007941 */ /* 0x000fea0003800200 */
.L_x_2772:
        /* <DEDUP_REMOVED lines=45> */
.L_x_2775:
[----:B------:R-:W-:Y:S05]  /*15f0*/  BSYNC.RECONVERGENT B0 ;  /* 0x0000000000007941 */ /* 0x000fea0003800200 */
.L_x_2774:
        /* <DEDUP_REMOVED lines=19> */
[----:B------:R-:W-:-:S02]  /*1730*/  MOV R22, UR19 ;  /* 0x0000001300167c02 */ /* 0x000fc40008000f00 */
        /* <DEDUP_REMOVED lines=12> */
.L_x_2778:
[----:B------:R-:W2:Y:S04]  /*1800*/  LDG.E.STRONG.GPU R22, desc[UR24][R12.64] ;  /* 0x000000180c167981 */ /* 0x000ea8000c1ef900 */
[----:B--2---:R-:W-:Y:S01]  /*1810*/  CCTL.IVALL ;  /* 0x00000000ff00798f */ /* 0x004fe20002000000 */
[----:B------:R-:W-:Y:S05]  /*1820*/  YIELD ;  /* 0x0000000000007946 */ /* 0x000fea0003800000 */
[----:B------:R-:W-:-:S13]  /*1830*/  ISETP.NE.AND P2, PT, R22, R23, PT ;  /* 0x000000171600720c */ /* 0x000fda0003f45270 */
[----:B------:R-:W-:Y:S05]  /*1840*/  @P2 BRA `(.L_x_2778) ;  /* 0xfffffffc00ec2947 */ /* 0x000fea000383ffff */
.L_x_2777:
        /* <DEDUP_REMOVED lines=14> */
.L_x_2780:
        /* <DEDUP_REMOVED lines=31> */
[----:B------:R-:W-:Y:S02]  /*1b20*/  MOV R12, UR34 ;  /* 0x00000022000c7c02 */ /* 0x000fe40008000f00 */
        /* <DEDUP_REMOVED lines=59> */
.L_x_2779:
[----:B------:R-:W-:-:S13]  /*1ee0*/  ISETP.NE.AND P1, PT, R32, RZ, PT ;  /* 0x000000ff2000720c */ /* 0x000fda0003f25270 */
[----:B------:R-:W-:Y:S05]  /*1ef0*/  @!P1 BRA `(.L_x_2776) ;  /* 0x00000004006c9947 */ /* 0x000fea0003800000 */
[----:B------:R-:W-:-:S04]  /*1f00*/  IADD3 R12, PT, PT, R32, -0x1, RZ ;  /* 0xffffffff200c7810 */ /* 0x000fc80007ffe0ff */
        /* <DEDUP_REMOVED lines=48> */
.L_x_2781:
        /* <DEDUP_REMOVED lines=28> */
.L_x_2782:
        /* <DEDUP_REMOVED lines=13> */
.L_x_2783:
[----:B------:R-:W-:Y:S05]  /*24a0*/  BSYNC.RECONVERGENT B0 ;  /* 0x0000000000007941 */ /* 0x000fea0003800200 */
.L_x_2776:
        /* <DEDUP_REMOVED lines=52> */
[----:B------:R-:W-:Y:S02]  /*27f0*/  F2FP.F16.F32.PACK_AB R18, R18, R23 ;  /* 0x000000171212723e */ /* 0x000fe400000000ff */
[----:B------:R-:W-:Y:S01]  /*2800*/  MOV R23, R9 ;  /* 0x0000000900177202 */ /* 0x000fe20000000f00 */
[----:B0-----:R-:W-:Y:S02]  /*2810*/  IMAD R24, R34, UR22, RZ ;  /* 0x0000001622187c24 */ /* 0x001fe4000f8e02ff */
[----:B------:R-:W-:-:S04]  /*2820*/  IMAD.WIDE.U32 R22, R0, UR22, R22 ;  /* 0x0000001600167c25 */ /* 0x000fc8000f8e0016 */
[----:B-1----:R-:W-:Y:S01]  /*2830*/  IMAD R25, R0, UR23, R24 ;  /* 0x0000001700197c24 */ /* 0x002fe2000f8e0218 */
[----:B--2---:R-:W-:-:S04]  /*2840*/  LEA R24, P1, R22, UR18, 0x1 ;  /* 0x0000001216187c11 */ /* 0x004fc8000f8208ff */
[----:B------:R-:W-:-:S04]  /*2850*/  IADD3 R23, PT, PT, R23, R25, RZ ;  /* 0x0000001917177210 */ /* 0x000fc80007ffe0ff */
[----:B------:R-:W-:-:S05]  /*2860*/  LEA.HI.X R25, R22, UR19, R23, 0x1, P1 ;  /* 0x0000001316197c11 */ /* 0x000fca00088f0c17 */
[----:B------:R0:W-:Y:S02]  /*2870*/  STG.E desc[UR24][R24.64], R18 ;  /* 0x0000001218007986 */ /* 0x0001e4000c101918 */
.L_x_2787:
[----:B------:R-:W-:Y:S05]  /*2880*/  BSYNC.RECONVERGENT B1 ;  /* 0x0000000000017941 */ /* 0x000fea0003800200 */
.L_x_2786:
        /* <DEDUP_REMOVED lines=13> */
[----:B------:R-:W-:Y:S01]  /*2960*/  F2FP.F16.F32.PACK_AB R3, R18, R3 ;  /* 0x000000031203723e */ /* 0x000fe200000000ff */
[----:B------:R-:W-:-:S04]  /*2970*/  IMAD.WIDE.U32 R22, R30, UR18, R22 ;  /* 0x000000121e167c25 */ /* 0x000fc8000f8e0016 */
[----:B------:R-:W-:Y:S01]  /*2980*/  IMAD R25, R30, UR19, R25 ;  /* 0x000000131e197c24 */ /* 0x000fe2000f8e0219 */
[----:B--2---:R-:W-:-:S04]  /*2990*/  LEA R24, P1, R22, UR22, 0x1 ;  /* 0x0000001616187c11 */ /* 0x004fc8000f8208ff */
[----:B------:R-:W-:-:S04]  /*29a0*/  IADD3 R25, PT, PT, R23, R25, RZ ;  /* 0x0000001917197210 */ /* 0x000fc80007ffe0ff */
[----:B------:R-:W-:-:S05]  /*29b0*/  LEA.HI.X R25, R22, UR23, R25, 0x1, P1 ;  /* 0x0000001716197c11 */ /* 0x000fca00088f0c19 */
[----:B------:R2:W-:Y:S02]  /*29c0*/  STG.E desc[UR24][R24.64], R3 ;  /* 0x0000000318007986 */ /* 0x0005e4000c101918 */
.L_x_2789:
[----:B------:R-:W-:Y:S05]  /*29d0*/  BSYNC.RECONVERGENT B1 ;  /* 0x0000000000017941 */ /* 0x000fea0003800200 */
.L_x_2788:
        /* <DEDUP_REMOVED lines=21> */
[----:B------:R-:W-:-:S05]  /*2b30*/  IMAD.WIDE.U32 R22, R25, UR18, R22 ;  /* 0x0000001219167c25 */ /* 0x000fca000f8e0016 */
[----:B------:R-:W-:Y:S02]  /*2b40*/  IADD3 R3, PT, PT, R23, R3, RZ ;  /* 0x0000000317037210 */ /* 0x000fe40007ffe0ff */
[----:B-1----:R-:W-:-:S04]  /*2b50*/  LEA R24, P1, R22, UR22, 0x1 ;  /* 0x0000001616187c11 */ /* 0x002fc8000f8208ff */
[----:B------:R-:W-:Y:S01]  /*2b60*/  LEA.HI.X R25, R22, UR23, R3, 0x1, P1 ;  /* 0x0000001716197c11 */ /* 0x000fe200088f0c03 */
[----:B------:R-:W-:-:S05]  /*2b70*/  FFMA.FTZ R3, R12, R29, R14 ;  /* 0x0000001d0c037223 */ /* 0x000fca000001000e */
[----:B------:R-:W-:-:S05]  /*2b80*/  F2FP.F16.F32.PACK_AB R3, R4, R3 ;  /* 0x000000030403723e */ /* 0x000fca00000000ff */
[----:B------:R0:W-:Y:S02]  /*2b90*/  STG.E desc[UR24][R24.64], R3 ;  /* 0x0000000318007986 */ /* 0x0001e4000c101918 */
.L_x_2791:
[----:B------:R-:W-:Y:S05]  /*2ba0*/  BSYNC.RECONVERGENT B1 ;  /* 0x0000000000017941 */ /* 0x000fea0003800200 */
.L_x_2790:
        /* <DEDUP_REMOVED lines=19> */
[----:B------:R-:W-:Y:S02]  /*2ce0*/  F2FP.F16.F32.PACK_AB R5, R18, R25 ;  /* 0x000000191205723e */ /* 0x000fe400000000ff */
[----:B------:R-:W-:-:S05]  /*2cf0*/  LEA.HI.X R23, R4, UR23, R23, 0x1, P1 ;  /* 0x0000001704177c11 */ /* 0x000fca00088f0c17 */
[----:B------:R0:W-:Y:S02]  /*2d00*/  STG.E desc[UR24][R22.64], R5 ;  /* 0x0000000516007986 */ /* 0x0001e4000c101918 */
.L_x_2793:
[----:B------:R-:W-:Y:S05]  /*2d10*/  BSYNC.RECONVERGENT B1 ;  /* 0x0000000000017941 */ /* 0x000fea0003800200 */
.L_x_2792:
        /* <DEDUP_REMOVED lines=19> */
[----:B------:R-:W-:Y:S01]  /*2e50*/  MOV R5, R9 ;  /* 0x0000000900057202 */ /* 0x000fe20000000f00 */
        /* <DEDUP_REMOVED lines=12> */
[----:B------:R-:W-:-:S05]  /*2f20*/  F2FP.F16.F32.PACK_AB R5, R10, R5 ;  /* 0x000000050a05723e */ /* 0x000fca00000000ff */
[----:B------:R0:W-:Y:S02]  /*2f30*/  STG.E desc[UR24][R22.64], R5 ;  /* 0x0000000516007986 */ /* 0x0001e4000c101918 */
.L_x_2795:
[----:B------:R-:W-:Y:S05]  /*2f40*/  BSYNC.RECONVERGENT B1 ;  /* 0x0000000000017941 */ /* 0x000fea0003800200 */
.L_x_2794:
[----:B------:R-:W-:Y:S04]  /*2f50*/  BSSY.RECONVERGENT B1, `(.L_x_2796) ;  /* 0x0000014000017945 */ /* 0x000fe80003800200 */
[----:B------:R-:W-:Y:S05]  /*2f60*/  @P3 BRA `(.L_x_2797) ;  /* 0x0000000000483947 */ /* 0x000fea0003800000 */
[----:B------:R-:W1:Y:S01]  /*2f70*/  LDCU.64 UR18, c[0x0][0x3e0] ;  /* 0x00007c00ff1277ac */ /* 0x000e620008000a00 */
[----:B------:R-:W-:Y:S01]  /*2f80*/  FADD.FTZ R11, R11, -UR5 ;  /* 0x800000050b0b7e21 */ /* 0x000fe20008010000 */
[----:B------:R-:W-:Y:S01]  /*2f90*/  MOV R4, R6 ;  /* 0x0000000600047202 */ /* 0x000fe20000000f00 */
[----:B------:R-:W-:Y:S01]  /*2fa0*/  FADD.FTZ R21, R21, -UR5 ;  /* 0x8000000515157e21 */ /* 0x000fe20008010000 */
[----:B------:R-:W2:Y:S01]  /*2fb0*/  LDCU.64 UR22, c[0x0][0x380] ;  /* 0x00007000ff1677ac */ /* 0x000ea20008000a00 */
[----:B0-----:R-:W-:Y:S02]  /*2fc0*/  IMAD.MOV.U32 R5, RZ, RZ, R9 ;  /* 0x000000ffff057224 */ /* 0x001fe400078e0009 */
        /* <DEDUP_REMOVED lines=9> */
[----:B------:R-:W-:Y:S02]  /*3060*/  F2FP.F16.F32.PACK_AB R3, R22, R3 ;  /* 0x000000031603723e */ /* 0x000fe400000000ff */
[----:B------:R-:W-:-:S05]  /*3070*/  LEA.HI.X R11, R4, UR23, R11, 0x1, P2 ;  /* 0x00000017040b7c11 */ /* 0x000fca00090f0c0b */
[----:B------:R1:W-:Y:S02]  /*3080*/  STG.E desc[UR24][R10.64], R3 ;  /* 0x000000030a007986 */ /* 0x0003e4000c101918 */
.L_x_2797:
[----:B------:R-:W-:Y:S05]  /*3090*/  BSYNC.RECONVERGENT B1 ;  /* 0x0000000000017941 */ /* 0x000fea0003800200 */
.L_x_2796:
        /* <DEDUP_REMOVED lines=13> */
[----:B------:R-:W-:Y:S01]  /*3170*/  F2FP.F16.F32.PACK_AB R3, R16, R3 ;  /* 0x000000031003723e */ /* 0x000fe200000000ff */
[----:B------:R-:W-:-:S04]  /*3180*/  IMAD.WIDE.U32 R4, R18, UR18, R4 ;  /* 0x0000001212047c25 */ /* 0x000fc8000f8e0004 */
[----:B------:R-:W-:Y:S01]  /*3190*/  IMAD R25, R18, UR19, R25 ;  /* 0x0000001312197c24 */ /* 0x000fe2000f8e0219 */
[----:B0-----:R-:W-:-:S04]  /*31a0*/  LEA R10, P2, R4, UR22, 0x1 ;  /* 0x00000016040a7c11 */ /* 0x001fc8000f8408ff */
[----:B------:R-:W-:-:S04]  /*31b0*/  IADD3 R25, PT, PT, R5, R25, RZ ;  /* 0x0000001905197210 */ /* 0x000fc80007ffe0ff */
[----:B------:R-:W-:-:S05]  /*31c0*/  LEA.HI.X R11, R4, UR23, R25, 0x1, P2 ;  /* 0x00000017040b7c11 */ /* 0x000fca00090f0c19 */
[----:B------:R2:W-:Y:S02]  /*31d0*/  STG.E desc[UR24][R10.64], R3 ;  /* 0x000000030a007986 */ /* 0x0005e4000c101918 */
.L_x_2799:
[----:B------:R-:W-:Y:S05]  /*31e0*/  BSYNC.RECONVERGENT B1 ;  /* 0x0000000000017941 */ /* 0x000fea0003800200 */
.L_x_2798:
        /* <DEDUP_REMOVED lines=10> */
[----:B------:R-:W-:Y:S01]  /*3290*/  F2FP.F16.F32.PACK_AB R3, R8, R3 ;  /* 0x000000030803723e */ /* 0x000fe200000000ff */
        /* <DEDUP_REMOVED lines=8> */
.L_x_2785:
        /* <DEDUP_REMOVED lines=26> */
[----:B------:R-:W-:Y:S02]  /*34c0*/  F2FP.F16.F32.PACK_AB R18, R18, R22 ;  /* 0x000000161212723e */ /* 0x000fe400000000ff */
[----:B------:R-:W-:-:S05]  /*34d0*/  MOV R22, R6 ;  /* 0x0000000600167202 */ /* 0x000fca0000000f00 */
[----:B------:R-:W-:-:S05]  /*34e0*/  IMAD.WIDE.U32 R22, R0, UR18, R22 ;  /* 0x0000001200167c25 */ /* 0x000fca000f8e0016 */
[----:B------:R-:W-:Y:S02]  /*34f0*/  IADD3 R23, PT, PT, R23, R24, RZ ;  /* 0x0000001817177210 */ /* 0x000fe40007ffe0ff */
[----:B--2---:R-:W-:-:S04]  /*3500*/  LEA R24, P2, R22, UR20, 0x1 ;  /* 0x0000001416187c11 */ /* 0x004fc8000f8408ff */
[----:B------:R-:W-:-:S05]  /*3510*/  LEA.HI.X R25, R22, UR21, R23, 0x1, P2 ;  /* 0x0000001516197c11 */ /* 0x000fca00090f0c17 */
[----:B------:R0:W-:Y:S04]  /*3520*/  STG.E desc[UR24][R24.64], R18 ;  /* 0x0000001218007986 */ /* 0x0001e8000c101918 */
.L_x_2802:
[----:B------:R-:W-:Y:S05]  /*3530*/  BSYNC.RECONVERGENT B1 ;  /* 0x0000000000017941 */ /* 0x000fea0003800200 */
.L_x_2801:
        /* <DEDUP_REMOVED lines=22> */
[----:B------:R-:W-:-:S05]  /*36a0*/  IMAD.WIDE.U32 R22, R30, UR18, R22 ;  /* 0x000000121e167c25 */ /* 0x000fca000f8e0016 */
[----:B------:R-:W-:Y:S01]  /*36b0*/  IADD3 R25, PT, PT, R23, R25, RZ ;  /* 0x0000001917197210 */ /* 0x000fe20007ffe0ff */
[----:B--2---:R-:W-:Y:S01]  /*36c0*/  FMUL.FTZ R3, R3, R24 ;  /* 0x0000001803037220 */ /* 0x004fe20000410000 */
[----:B0-----:R-:W-:-:S04]  /*36d0*/  LEA R24, P1, R22, UR20, 0x1 ;  /* 0x0000001416187c11 */ /* 0x001fc8000f8208ff */
[----:B------:R-:W-:Y:S01]  /*36e0*/  LEA.HI.X R25, R22, UR21, R25, 0x1, P1 ;  /* 0x0000001516197c11 */ /* 0x000fe200088f0c19 */
[----:B-1----:R-:W-:-:S05]  /*36f0*/  FMUL.FTZ R18, R18, R27 ;  /* 0x0000001b12127220 */ /* 0x002fca0000410000 */
[----:B------:R-:W-:-:S05]  /*3700*/  F2FP.F16.F32.PACK_AB R3, R18, R3 ;  /* 0x000000031203723e */ /* 0x000fca00000000ff */
[----:B------:R2:W-:Y:S02]  /*3710*/  STG.E desc[UR24][R24.64], R3 ;  /* 0x0000000318007986 */ /* 0x0005e4000c101918 */
.L_x_2804:
[----:B------:R-:W-:Y:S05]  /*3720*/  BSYNC.RECONVERGENT B1 ;  /* 0x0000000000017941 */ /* 0x000fea0003800200 */
.L_x_2803:
        /* <DEDUP_REMOVED lines=32> */
[----:B------:R-:W-:Y:S01]  /*3930*/  F2FP.F16.F32.PACK_AB R3, R4, R3 ;  /* 0x000000030403723e */ /* 0x000fe200000000ff */
[----:B------:R-:W-:-:S05]  /*3940*/  IMAD.WIDE.U32 R22, R24, UR18, R22 ;  /* 0x0000001218167c25 */ /* 0x000fca000f8e0016 */
[----:B------:R-:W-:Y:S02]  /*3950*/  IADD3 R25, PT, PT, R23, R25, RZ ;  /* 0x0000001917197210 */ /* 0x000fe40007ffe0ff */
[----:B--2---:R-:W-:-:S04]  /*3960*/  LEA R24, P1, R22, UR20, 0x1 ;  /* 0x0000001416187c11 */ /* 0x004fc8000f8208ff */
[----:B------:R-:W-:-:S05]  /*3970*/  LEA.HI.X R25, R22, UR21, R25, 0x1, P1 ;  /* 0x0000001516197c11 */ /* 0x000fca00088f0c19 */
[----:B------:R0:W-:Y:S04]  /*3980*/  STG.E desc[UR24][R24.64], R3 ;  /* 0x0000000318007986 */ /* 0x0001e8000c101918 */
.L_x_2806:
[----:B------:R-:W-:Y:S05]  /*3990*/  BSYNC.RECONVERGENT B1 ;  /* 0x0000000000017941 */ /* 0x000fea0003800200 */
.L_x_2805:
        /* <DEDUP_REMOVED lines=24> */
[----:B------:R-:W-:-:S03]  /*3b20*/  IADD3 R27, PT, PT, R5, R27, RZ ;  /* 0x0000001b051b7210 */ /* 0x000fc60007ffe0ff */
[----:B------:R-:W0:Y:S01]  /*3b30*/  MUFU.RCP R23, R29 ;  /* 0x0000001d00177308 */ /* 0x000e220000001000 */
[----:B-1----:R-:W-:Y:S01]  /*3b40*/  FMUL.FTZ R28, R28, R22 ;  /* 0x000000161c1c7220 */ /* 0x002fe20000410000 */
[----:B--2---:R-:W-:Y:S01]  /*3b50*/  LEA R22, P1, R4, UR20, 0x1 ;  /* 0x0000001404167c11 */ /* 0x004fe2000f8208ff */
[----:B0-----:R-:W-:-:S03]  /*3b60*/  FMUL.FTZ R25, R25, R23 ;  /* 0x0000001719197220 */ /* 0x001fc60000410000 */
[----:B------:R-:W-:Y:S02]  /*3b70*/  LEA.HI.X R23, R4, UR21, R27, 0x1, P1 ;  /* 0x0000001504177c11 */ /* 0x000fe400088f0c1b */
[----:B------:R-:W-:-:S05]  /*3b80*/  F2FP.F16.F32.PACK_AB R25, R25, R28 ;  /* 0x0000001c1919723e */ /* 0x000fca00000000ff */
[----:B------:R0:W-:Y:S02]  /*3b90*/  STG.E desc[UR24][R22.64], R25 ;  /* 0x0000001916007986 */ /* 0x0001e4000c101918 */
.L_x_2808:
[----:B------:R-:W-:Y:S05]  /*3ba0*/  BSYNC.RECONVERGENT B1 ;  /* 0x0000000000017941 */ /* 0x000fea0003800200 */
.L_x_2807:
        /* <DEDUP_REMOVED lines=42> */
[----:B------:R-:W-:-:S05]  /*3e50*/  F2FP.F16.F32.PACK_AB R23, R26, R10 ;  /* 0x0000000a1a17723e */ /* 0x000fca00000000ff */
[----:B------:R0:W-:Y:S02]  /*3e60*/  STG.E desc[UR24][R24.64], R23 ;  /* 0x0000001718007986 */ /* 0x0001e4000c101918 */
.L_x_2810:
[----:B------:R-:W-:Y:S05]  /*3e70*/  BSYNC.RECONVERGENT B1 ;  /* 0x0000000000017941 */ /* 0x000fea0003800200 */
.L_x_2809:
        /* <DEDUP_REMOVED lines=28> */
[----:B------:R-:W-:-:S05]  /*4040*/  F2FP.F16.F32.PACK_AB R3, R26, R3 ;  /* 0x000000031a03723e */ /* 0x000fca00000000ff */
[----:B------:R2:W-:Y:S02]  /*4050*/  STG.E desc[UR24][R22.64], R3 ;  /* 0x0000000316007986 */ /* 0x0005e4000c101918 */
.L_x_2812:
[----:B------:R-:W-:Y:S05]  /*4060*/  BSYNC.RECONVERGENT B1 ;  /* 0x0000000000017941 */ /* 0x000fea0003800200 */
.L_x_2811:
        /* <DEDUP_REMOVED lines=28> */
[----:B------:R-:W-:-:S05]  /*4230*/  F2FP.F16.F32.PACK_AB R3, R3, R16 ;  /* 0x000000100303723e */ /* 0x000fca00000000ff */
[----:B------:R3:W-:Y:S02]  /*4240*/  STG.E desc[UR24][R20.64], R3 ;  /* 0x0000000314007986 */ /* 0x0007e4000c101918 */
.L_x_2814:
[----:B------:R-:W-:Y:S05]  /*4250*/  BSYNC.RECONVERGENT B1 ;  /* 0x0000000000017941 */ /* 0x000fea0003800200 */
.L_x_2813:
        /* <DEDUP_REMOVED lines=26> */
[----:B------:R-:W-:-:S05]  /*4400*/  F2FP.F16.F32.PACK_AB R3, R12, R3 ;  /* 0x000000030c03723e */ /* 0x000fca00000000ff */
[----:B------:R4:W-:Y:S02]  /*4410*/  STG.E desc[UR24][R4.64], R3 ;  /* 0x0000000304007986 */ /* 0x0009e4000c101918 */
.L_x_2800:
[----:B------:R-:W-:Y:S05]  /*4420*/  BSYNC.RECONVERGENT B0 ;  /* 0x0000000000007941 */ /* 0x000fea0003800200 */
.L_x_2784:
[----:B------:R-:W-:Y:S02]  /*4430*/  UIADD3 UR8, UPT, UPT, UR30, UR8, URZ ;  /* 0x000000081e087290 */ /* 0x000fe4000fffe0ff */
[----:B------:R-:W-:Y:S02]  /*4440*/  UIADD3 UR4, UPT, UPT, UR4, 0x1, URZ ;  /* 0x0000000104047890 */ /* 0x000fe4000fffe0ff */
[----:B------:R-:W-:-:S09]  /*4450*/  UISETP.GE.AND UP1, UPT, UR8, UR7, UPT ;  /* 0x000000070800728c */ /* 0x000fd2000bf26270 */
[----:B------:R-:W-:Y:S05]  /*4460*/  BRA.U !UP1, `(.L_x_2815) ;  /* 0xffffffbd09b87547 */ /* 0x000fea000b83ffff */
[----:B------:R-:W-:Y:S05]  /*4470*/  EXIT ;  /* 0x000000000000794d */ /* 0x000fea0003800000 */
.L_x_2816:
        /* <DEDUP_REMOVED lines=16> */
.L_x_4545:


//--------------------- .text._Z35group_norm_nhwc_fwd_one_pass_kernelI11Fp16IOFp32WLi256ELi60ELi480EEv26Group_norm_nhwc_fwd_params --------------------------
	.section	.text._Z35group_norm_nhwc_fwd_one_pass_kernelI11Fp16IOFp32WLi256ELi60ELi480EEv26Group_norm_nhwc_fwd_params,"ax",@progbits
	.align	128
        .global         _Z35group_norm_nhwc_fwd_one_pass_kernelI11Fp16IOFp32WLi256ELi60ELi480EEv26Group_norm_nhwc_fwd_params
        .type           _Z35group_norm_nhwc_fwd_one_pass_kernelI11Fp16IOFp32WLi256ELi60ELi480EEv26Group_norm_nhwc_fwd_params,@function
        .size           _Z35group_norm_nhwc_fwd_one_pass_kernelI11Fp16IOFp32WLi256ELi60ELi480EEv26Group_norm_nhwc_fwd_params,(.L_x_4546 - _Z35group_norm_nhwc_fwd_one_pass_kernelI11Fp16IOFp32WLi256ELi60ELi480EEv26Group_norm_nhwc_fwd_params)
        .other          _Z35group_norm_nhwc_fwd_one_pass_kernelI11Fp16IOFp32WLi256ELi60ELi480EEv26Group_norm_nhwc_fwd_params,@"STO_CUDA_ENTRY STV_DEFAULT"
_Z35group_norm_nhwc_fwd_one_pass_kernelI11Fp16IOFp32WLi256ELi60ELi480EEv26Group_norm_nhwc_fwd_params:
.text._Z35group_norm_nhwc_fwd_one_pass_kernelI11Fp16IOFp32WLi256ELi60ELi480EEv26Group_norm_nhwc_fwd_params:
        /* <DEDUP_REMOVED lines=61> */
.L_x_2892:
[----:B01-34-:R-:W0:Y:S01]  /*03d0*/  LDC R43, c[0x0][0x3f8] ;  /* 0x0000fe00ff2b7b82 */ /* 0x01be220000000800 */
[----:B------:R-:W1:Y:S01]  /*03e0*/  LDCU.64 UR4, c[0x0][0x3e8] ;  /* 0x00007d00ff0477ac */ /* 0x000e620008000a00 */
[----:B------:R-:W-:Y:S02]  /*03f0*/  LOP3.LUT R103, R14, 0xffff, RZ, 0xc0, !PT ;  /* 0x0000ffff0e677812 */ /* 0x000fe400078ec0ff */
[----:B------:R-:W-:Y:S01]  /*0400*/  MOV R69, RZ ;  /* 0x000000ff00457202 */ /* 0x000fe20000000f00 */
[----:B------:R-:W2:Y:S01]  /*0410*/  LDCU.64 UR8, c[0x0][0x3f0] ;  /* 0x00007e00ff0877ac */ /* 0x000ea20008000a00 */
[----:B-1----:R-:W-:-:S04]  /*0420*/  ISETP.GE.U32.AND P5, PT, R92, UR4, PT ;  /* 0x000000045c007c0c */ /* 0x002fc8000bfa6070 */
[----:B------:R-:W-:Y:S02]  /*0430*/  ISETP.GE.AND.EX P5, PT, R15, UR5, PT, P5 ;  /* 0x000000050f007c0c */ /* 0x000fe4000bfa6350 */
[----:B0----5:R-:W-:Y:S02]  /*0440*/  IABS R39, R43 ;  /* 0x0000002b00277213 */ /* 0x021fe40000000000 */
[----:B------:R-:W-:Y:S02]  /*0450*/  ISETP.NE.AND P3, PT, R43, RZ, PT ;  /* 0x000000ff2b00720c */ /* 0x000fe40003f65270 */
        /* <DEDUP_REMOVED lines=16> */
[----:B------:R-:W-:Y:S01]  /*0560*/  LOP3.LUT R16, R8, R43, RZ, 0x3c, !PT ;  /* 0x0000002b08107212 */ /* 0x000fe200078e3cff */
[----:B------:R-:W0:Y:S01]  /*0570*/  @!P5 LDC.64 R38, c[0x0][0x3e0] ;  /* 0x0000f800ff26db82 */ /* 0x000e220000000a00 */
[----:B------:R-:W-:Y:S02]  /*0580*/  ISETP.GE.U32.AND P2, PT, R94, UR4, PT ;  /* 0x000000045e007c0c */ /* 0x000fe4000bf46070 */
[----:B------:R-:W-:-:S02]  /*0590*/  ISETP.GE.AND P4, PT, R16, RZ, PT ;  /* 0x000000ff1000720c */ /* 0x000fc40003f86270 */
[----:B------:R-:W-:-:S05]  /*05a0*/  ISETP.GE.AND.EX P2, PT, R13, UR5, PT, P2 ;  /* 0x000000050d007c0c */ /* 0x000fca000bf46320 */
[----:B------:R-:W-:Y:S02]  /*05b0*/  @P1 IADD3 R37, PT, PT, R37, 0x1, RZ ;  /* 0x0000000125251810 */ /* 0x000fe40007ffe0ff */
[----:B------:R-:W-:Y:S02]  /*05c0*/  ISETP.GE.U32.AND P1, PT, R90, UR4, PT ;  /* 0x000000045a007c0c */ /* 0x000fe4000bf26070 */
[----:B------:R-:W-:Y:S02]  /*05d0*/  MOV R41, R37 ;  /* 0x0000002500297202 */ /* 0x000fe40000000f00 */
[----:B------:R-:W-:Y:S02]  /*05e0*/  ISETP.GE.AND.EX P1, PT, R17, UR5, PT, P1 ;  /* 0x0000000511007c0c */ /* 0x000fe4000bf26310 */
[----:B------:R-:W-:Y:S01]  /*05f0*/  @!P4 IADD3 R41, PT, PT, -R41, RZ, RZ ;  /* 0x000000ff2929c210 */ /* 0x000fe20007ffe1ff */
[----:B------:R-:W1:Y:S01]  /*0600*/  @!P2 LDC.64 R46, c[0x0][0x3e0] ;  /* 0x0000f800ff2eab82 */ /* 0x000e620000000a00 */
[----:B------:R-:W-:-:S02]  /*0610*/  @!P3 LOP3.LUT R41, RZ, R43, RZ, 0x33, !PT ;  /* 0x0000002bff29b212 */ /* 0x000fc400078e33ff */
[----:B------:R-:W-:Y:S02]  /*0620*/  ISETP.GE.U32.AND P4, PT, R86, UR4, PT ;  /* 0x0000000456007c0c */ /* 0x000fe4000bf86070 */
[----:B------:R-:W-:Y:S02]  /*0630*/  IADD3 R37, PT, PT, -R41, RZ, RZ ;  /* 0x000000ff29257210 */ /* 0x000fe40007ffe1ff */
[----:B------:R-:W-:Y:S02]  /*0640*/  SHF.R.S32.HI R16, RZ, 0x1f, R41 ;  /* 0x0000001fff107819 */ /* 0x000fe40000011429 */
[----:B------:R-:W-:Y:S01]  /*0650*/  ISETP.GE.AND.EX P4, PT, R21, UR5, PT, P4 ;  /* 0x0000000515007c0c */ /* 0x000fe2000bf86340 */
[----:B------:R-:W-:Y:S02]  /*0660*/  IMAD R98, R43, R37, R8 ;  /* 0x000000252b627224 */ /* 0x000fe400078e0208 */
[----:B------:R-:W3:Y:S01]  /*0670*/  @!P2 LDC.64 R36, c[0x0][0x390] ;  /* 0x0000e400ff24ab82 */ /* 0x000ee20000000a00 */
[----:B--2---:R-:W-:-:S02]  /*0680*/  IMAD R16, R16, UR8, RZ ;  /* 0x0000000810107c24 */ /* 0x004fc4000f8e02ff */
[----:B------:R-:W-:Y:S02]  /*0690*/  IMAD R98, R98, 0x3c, RZ ;  /* 0x0000003c62627824 */ /* 0x000fe400078e02ff */
[----:B------:R-:W-:-:S03]  /*06a0*/  IMAD R101, R41, UR9, R16 ;  /* 0x0000000929657c24 */ /* 0x000fc6000f8e0210 */
[C---:B------:R-:W-:Y:S01]  /*06b0*/  IADD3 R102, P3, PT, R98.reuse, R103, RZ ;  /* 0x0000006762667210 */ /* 0x040fe20007f7e0ff */
[----:B------:R-:W2:Y:S03]  /*06c0*/  @!P5 LDC.64 R42, c[0x0][0x390] ;  /* 0x0000e400ff2adb82 */ /* 0x000ea60000000a00 */
[----:B------:R-:W-:Y:S01]  /*06d0*/  LEA.HI.X.SX32 R103, R98, RZ, 0x1, P3 ;  /* 0x000000ff62677211 */ /* 0x000fe200018f0eff */
[----:B-1----:R-:W-:Y:S01]  /*06e0*/  @!P2 IMAD R16, R13, R46, RZ ;  /* 0x0000002e0d10a224 */ /* 0x002fe200078e02ff */
[----:B------:R-:W-:Y:S01]  /*06f0*/  ISETP.GE.U32.AND P3, PT, R88, UR4, PT ;  /* 0x0000000458007c0c */ /* 0x000fe2000bf66070 */
[----:B------:R-:W-:-:S03]  /*0700*/  IMAD.WIDE.U32 R102, R41, UR8, R102 ;  /* 0x0000000829667c25 */ /* 0x000fc6000f8e0066 */
[----:B------:R-:W-:Y:S01]  /*0710*/  ISETP.GE.AND.EX P3, PT, R19, UR5, PT, P3 ;  /* 0x0000000513007c0c */ /* 0x000fe2000bf66330 */
[----:B------:R-:W1:Y:S01]  /*0720*/  @!P1 LDC.64 R40, c[0x0][0x3e0] ;  /* 0x0000f800ff289b82 */ /* 0x000e620000000a00 */
[----:B------:R-:W-:Y:S01]  /*0730*/  @!P2 IMAD R47, R94, R47, R16 ;  /* 0x0000002f5e2fa224 */ /* 0x000fe200078e0210 */
[----:B------:R-:W-:Y:S01]  /*0740*/  IADD3 R101, PT, PT, R103, R101, RZ ;  /* 0x0000006567657210 */ /* 0x000fe20007ffe0ff */
[----:B0-----:R-:W-:Y:S01]  /*0750*/  @!P5 IMAD R16, R15, R38, RZ ;  /* 0x000000260f10d224 */ /* 0x001fe200078e02ff */
[-C--:B------:R-:W-:Y:S02]  /*0760*/  @!P2 MOV R100, R102.reuse ;  /* 0x000000660064a202 */ /* 0x080fe40000000f00 */
[----:B------:R-:W-:Y:S01]  /*0770*/  @!P5 MOV R50, R102 ;  /* 0x000000660032d202 */ /* 0x000fe20000000f00 */
[----:B------:R-:W-:Y:S01]  /*0780*/  @!P5 IMAD R53, R92, R39, R16 ;  /* 0x000000275c35d224 */ /* 0x000fe200078e0210 */
[----:B------:R-:W-:Y:S01]  /*0790*/  @!P5 MOV R51, R101 ;  /* 0x000000650033d202 */ /* 0x000fe20000000f00 */
[----:B------:R-:W-:-:S04]  /*07a0*/  @!P2 IMAD.WIDE.U32 R44, R94, R46, R100 ;  /* 0x0000002e5e2ca225 */ /* 0x000fc800078e0064 */
[----:B------:R-:W-:Y:S01]  /*07b0*/  @!P5 IMAD.WIDE.U32 R50, R92, R38, R50 ;  /* 0x000000265c32d225 */ /* 0x000fe200078e0032 */
[----:B------:R-:W-:Y:S01]  /*07c0*/  @!P2 IADD3 R16, PT, PT, R45, R47, RZ ;  /* 0x0000002f2d10a210 */ /* 0x000fe20007ffe0ff */
[----:B------:R-:W0:Y:S01]  /*07d0*/  @!P3 LDC.64 R38, c[0x0][0x3e0] ;  /* 0x0000f800ff26bb82 */ /* 0x000e220000000a00 */
[----:B---3--:R-:W-:-:S04]  /*07e0*/  @!P2 LEA R48, P6, R44, R36, 0x1 ;  /* 0x000000242c30a211 */ /* 0x008fc800078c08ff */
[----:B------:R-:W-:Y:S02]  /*07f0*/  @!P2 LEA.HI.X R49, R44, R37, R16, 0x1, P6 ;  /* 0x000000252c31a211 */ /* 0x000fe400030f0c10 */
[----:B------:R-:W-:Y:S01]  /*0800*/  @!P5 IADD3 R16, PT, PT, R51, R53, RZ ;  /* 0x000000353310d210 */ /* 0x000fe20007ffe0ff */
[----:B------:R-:W3:Y:S01]  /*0810*/  @!P1 LDC.64 R46, c[0x0][0x390] ;  /* 0x0000e400ff2e9b82 */ /* 0x000ee20000000a00 */
[C---:B--2---:R-:W-:Y:S01]  /*0820*/  @!P5 LEA R42, P6, R50.reuse, R42, 0x1 ;  /* 0x0000002a322ad211 */ /* 0x044fe200078c08ff */
[----:B-1----:R-:W-:Y:S01]  /*0830*/  @!P1 IMAD R18, R17, R40, RZ ;  /* 0x0000002811129224 */ /* 0x002fe200078e02ff */
[----:B------:R-:W-:Y:S01]  /*0840*/  MOV R71, RZ ;  /* 0x000000ff00477202 */ /* 0x000fe20000000f00 */
[----:B------:R-:W2:Y:S01]  /*0850*/  @!P2 LDG.E R69, desc[UR6][R48.64] ;  /* 0x000000063045a981 */ /* 0x000ea2000c1e1900 */
[----:B------:R-:W-:-:S03]  /*0860*/  @!P5 LEA.HI.X R43, R50, R43, R16, 0x1, P6 ;  /* 0x0000002b322bd211 */ /* 0x000fc600030f0c10 */
[----:B------:R-:W1:Y:S01]  /*0870*/  @!P4 LDC.64 R36, c[0x0][0x3e0] ;  /* 0x0000f800ff24cb82 */ /* 0x000e620000000a00 */
[----:B------:R-:W-:Y:S02]  /*0880*/  @!P1 MOV R50, R102 ;  /* 0x0000006600329202 */ /* 0x000fe40000000f00 */
[----:B------:R-:W-:Y:S01]  /*0890*/  @!P1 MOV R51, R101 ;  /* 0x0000006500339202 */ /* 0x000fe20000000f00 */
[----:B------:R-:W-:Y:S01]  /*08a0*/  @!P1 IMAD R53, R90, R41, R18 ;  /* 0x000000295a359224 */ /* 0x000fe200078e0212 */
[----:B------:R-:W-:Y:S01]  /*08b0*/  ISETP.GE.U32.AND P6, PT, R84, UR4, PT ;  /* 0x0000000454007c0c */ /* 0x000fe2000bfc6070 */
[----:B------:R4:W5:Y:S02]  /*08c0*/  @!P5 LDG.E R71, desc[UR6][R42.64] ;  /* 0x000000062a47d981 */ /* 0x000964000c1e1900 */
[----:B------:R-:W1:Y:S01]  /*08d0*/  @!P3 LDC.64 R44, c[0x0][0x390] ;  /* 0x0000e400ff2cbb82 */ /* 0x000e620000000a00 */
[----:B------:R-:W-:Y:S01]  /*08e0*/  @!P1 IMAD.WIDE.U32 R50, R90, R40, R50 ;  /* 0x000000285a329225 */ /* 0x000fe200078e0032 */
[----:B------:R-:W-:-:S02]  /*08f0*/  ISETP.GE.AND.EX P5, PT, R23, UR5, PT, P6 ;  /* 0x0000000517007c0c */ /* 0x000fc4000bfa6360 */
[----:B------:R-:W-:Y:S02]  /*0900*/  ISETP.GE.U32.AND P2, PT, R82, UR4, PT ;  /* 0x0000000452007c0c */ /* 0x000fe4000bf46070 */
[----:B------:R-:W-:Y:S02]  /*0910*/  @!P1 IADD3 R16, PT, PT, R51, R53, RZ ;  /* 0x0000003533109210 */ /* 0x000fe40007ffe0ff */
[C---:B---3--:R-:W-:Y:S01]  /*0920*/  @!P1 LEA R46, P6, R50.reuse, R46, 0x1 ;  /* 0x0000002e322e9211 */ /* 0x048fe200078c08ff */
[----:B------:R-:W3:Y:S01]  /*0930*/  @!P4 LDC.64 R40, c[0x0][0x390] ;  /* 0x0000e400ff28cb82 */ /* 0x000ee20000000a00 */
[----:B------:R-:W-:Y:S02]  /*0940*/  ISETP.GE.AND.EX P2, PT, R25, UR5, PT, P2 ;  /* 0x0000000519007c0c */ /* 0x000fe4000bf46320 */
[----:B------:R-:W-:Y:S01]  /*0950*/  @!P1 LEA.HI.X R47, R50, R47, R16, 0x1, P6 ;  /* 0x0000002f322f9211 */ /* 0x000fe200030f0c10 */
[----:B0-----:R-:W-:Y:S01]  /*0960*/  @!P3 IMAD R18, R19, R38, RZ ;  /* 0x000000261312b224 */ /* 0x001fe200078e02ff */
[----:B------:R-:W-:-:S02]  /*0970*/  @!P3 MOV R50, R102 ;  /* 0x000000660032b202 */ /* 0x000fc40000000f00 */
[----:B------:R-:W-:Y:S01]  /*0980*/  @!P3 MOV R51, R101 ;  /* 0x000000650033b202 */ /* 0x000fe20000000f00 */
[----:B----4-:R-:W0:Y:S01]  /*0990*/  @!P5 LDC.64 R42, c[0x0][0x3e0] ;  /* 0x0000f800ff2adb82 */ /* 0x010e220000000a00 */
[C---:B------:R-:W-:Y:S02]  /*09a0*/  @!P3 IMAD R49, R88.reuse, R39, R18 ;  /* 0x000000275831b224 */ /* 0x040fe400078e0212 */
[----:B-1----:R-:W-:Y:S02]  /*09b0*/  @!P4 IMAD R16, R21, R36, RZ ;  /* 0x000000241510c224 */ /* 0x002fe400078e02ff */
[----:B------:R-:W-:Y:S01]  /*09c0*/  @!P3 IMAD.WIDE.U32 R50, R88, R38, R50 ;  /* 0x000000265832b225 */ /* 0x000fe200078e0032 */
[----:B------:R-:W-:Y:S02]  /*09d0*/  MOV R73, RZ ;  /* 0x000000ff00497202 */ /* 0x000fe40000000f00 */
[----:B------:R-:W1:Y:S01]  /*09e0*/  @!P2 LDC.64 R38, c[0x0][0x3e0] ;  /* 0x0000f800ff26ab82 */ /* 0x000e620000000a00 */
[----:B------:R-:W-:Y:S01]  /*09f0*/  @!P4 IMAD R55, R86, R37, R16 ;  /* 0x000000255637c224 */ /* 0x000fe200078e0210 */
[----:B------:R-:W-:-:S02]  /*0a00*/  @!P3 IADD3 R16, PT, PT, R51, R49, RZ ;  /* 0x000000313310b210 */ /* 0x000fc40007ffe0ff */
[C---:B------:R-:W-:Y:S01]  /*0a10*/  @!P3 LEA R48, P6, R50.reuse, R44, 0x1 ;  /* 0x0000002c3230b211 */ /* 0x040fe200078c08ff */
[----:B------:R4:W5:Y:S01]  /*0a20*/  @!P1 LDG.E R73, desc[UR6][R46.64] ;  /* 0x000000062e499981 */ /* 0x000962000c1e1900 */
[----:B------:R-:W-:Y:S02]  /*0a30*/  @!P4 MOV R52, R102 ;  /* 0x000000660034c202 */ /* 0x000fe40000000f00 */
[----:B------:R-:W-:Y:S02]  /*0a40*/  @!P4 MOV R53, R101 ;  /* 0x000000650035c202 */ /* 0x000fe40000000f00 */
[----:B------:R-:W-:Y:S02]  /*0a50*/  MOV R75, RZ ;  /* 0x000000ff004b7202 */ /* 0x000fe40000000f00 */
[----:B------:R-:W-:Y:S01]  /*0a60*/  @!P3 LEA.HI.X R49, R50, R45, R16, 0x1, P6 ;  /* 0x0000002d3231b211 */ /* 0x000fe200030f0c10 */
[----:B------:R-:W-:Y:S01]  /*0a70*/  @!P4 IMAD.WIDE.U32 R36, R86, R36, R52 ;  /* 0x000000245624c225 */ /* 0x000fe200078e0034 */
[----:B------:R-:W1:Y:S01]  /*0a80*/  @!P5 LDC.64 R44, c[0x0][0x390] ;  /* 0x0000e400ff2cdb82 */ /* 0x000e620000000a00 */
[----:B------:R-:W-:-:S02]  /*0a90*/  ISETP.GE.U32.AND P1, PT, R80, UR4, PT ;  /* 0x0000000450007c0c */ /* 0x000fc4000bf26070 */
[----:B------:R-:W5:Y:S01]  /*0aa0*/  @!P3 LDG.E R75, desc[UR6][R48.64] ;  /* 0x00000006304bb981 */ /* 0x000f62000c1e1900 */
[----:B------:R-:W-:Y:S02]  /*0ab0*/  ISETP.GE.U32.AND P3, PT, R96, UR4, PT ;  /* 0x0000000460007c0c */ /* 0x000fe4000bf66070 */
[----:B------:R-:W-:Y:S02]  /*0ac0*/  ISETP.GE.AND.EX P1, PT, R27, UR5, PT, P1 ;  /* 0x000000051b007c0c */ /* 0x000fe4000bf26310 */
[----:B------:R-:W-:Y:S01]  /*0ad0*/  @!P4 IADD3 R16, PT, PT, R37, R55, RZ ;  /* 0x000000372510c210 */ /* 0x000fe20007ffe0ff */
[----:B----4-:R-:W4:Y:S01]  /*0ae0*/  @!P2 LDC.64 R46, c[0x0][0x390] ;  /* 0x0000e400ff2eab82 */ /* 0x010f220000000a00 */
[----:B---3--:R-:W-:Y:S02]  /*0af0*/  @!P4 LEA R40, P6, R36, R40, 0x1 ;  /* 0x000000282428c211 */ /* 0x008fe400078c08ff */
[----:B------:R-:W-:Y:S02]  /*0b00*/  MOV R77, RZ ;  /* 0x000000ff004d7202 */ /* 0x000fe40000000f00 */
[----:B------:R-:W-:-:S02]  /*0b10*/  ISETP.GE.AND.EX P3, PT, R9, UR5, PT, P3 ;  /* 0x0000000509007c0c */ /* 0x000fc4000bf66330 */
[----:B------:R-:W-:Y:S01]  /*0b20*/  @!P4 LEA.HI.X R41, R36, R41, R16, 0x1, P6 ;  /* 0x000000292429c211 */ /* 0x000fe200030f0c10 */
[----:B0-----:R-:W-:Y:S01]  /*0b30*/  @!P5 IMAD R16, R23, R42, RZ ;  /* 0x0000002a1710d224 */ /* 0x001fe200078e02ff */
[----:B------:R-:W-:Y:S02]  /*0b40*/  @!P5 MOV R50, R102 ;  /* 0x000000660032d202 */ /* 0x000fe40000000f00 */
[----:B------:R-:W-:Y:S01]  /*0b50*/  @!P5 MOV R51, R101 ;  /* 0x000000650033d202 */ /* 0x000fe20000000f00 */
[----:B------:R0:W3:Y:S01]  /*0b60*/  @!P4 LDG.E R77, desc[UR6][R40.64] ;  /* 0x00000006284dc981 */ /* 0x0000e2000c1e1900 */
[----:B------:R-:W-:Y:S01]  /*0b70*/  ISETP.GE.U32.AND P4, PT, R78, UR4, PT ;  /* 0x000000044e007c0c */ /* 0x000fe2000bf86070 */
[C---:B------:R-:W-:Y:S02]  /*0b80*/  @!P5 IMAD R53, R84.reuse, R43, R16 ;  /* 0x0000002b5435d224 */ /* 0x040fe400078e0210 */
[----:B------:R-:W-:Y:S02]  /*0b90*/  @!P5 IMAD.WIDE.U32 R50, R84, R42, R50 ;  /* 0x0000002a5432d225 */ /* 0x000fe400078e0032 */
[----:B------:R-:W4:Y:S01]  /*0ba0*/  @!P1 LDC.64 R42, c[0x0][0x3e0] ;  /* 0x0000f800ff2a9b82 */ /* 0x000f220000000a00 */
[----:B------:R-:W-:Y:S01]  /*0bb0*/  ISETP.GE.AND.EX P4, PT, R29, UR5, PT, P4 ;  /* 0x000000051d007c0c */ /* 0x000fe2000bf86340 */
[----:B-1----:R-:W-:Y:S01]  /*0bc0*/  @!P2 IMAD R16, R25, R38, RZ ;  /* 0x000000261910a224 */ /* 0x002fe200078e02ff */
[----:B0-----:R-:W-:-:S02]  /*0bd0*/  @!P2 MOV R40, R102 ;  /* 0x000000660028a202 */ /* 0x001fc40000000f00 */
[----:B------:R-:W-:-:S03]  /*0be0*/  @!P2 MOV R41, R101 ;  /* 0x000000650029a202 */ /* 0x000fc60000000f00 */
[----:B------:R-:W0:Y:S01]  /*0bf0*/  @!P3 LDC.64 R36, c[0x0][0x3e0] ;  /* 0x0000f800ff24bb82 */ /* 0x000e220000000a00 */
[C---:B------:R-:W-:Y:S01]  /*0c00*/  @!P2 IMAD R55, R82.reuse, R39, R16 ;  /* 0x000000275237a224 */ /* 0x040fe200078e0210 */
[----:B------:R-:W-:Y:S01]  /*0c10*/  @!P5 IADD3 R16, PT, PT, R51, R53, RZ ;  /* 0x000000353310d210 */ /* 0x000fe20007ffe0ff */
[----:B------:R-:W-:Y:S01]  /*0c20*/  @!P2 IMAD.WIDE.U32 R38, R82, R38, R40 ;  /* 0x000000265226a225 */ /* 0x000fe200078e0028 */
[C---:B------:R-:W-:Y:S02]  /*0c30*/  @!P5 LEA R48, P6, R50.reuse, R44, 0x1 ;  /* 0x0000002c3230d211 */ /* 0x040fe400078c08ff */
[----:B------:R-:W-:Y:S02]  /*0c40*/  MOV R79, RZ ;  /* 0x000000ff004f7202 */ /* 0x000fe40000000f00 */
[----:B------:R-:W1:Y:S01]  /*0c50*/  @!P1 LDC.64 R40, c[0x0][0x390] ;  /* 0x0000e400ff289b82 */ /* 0x000e620000000a00 */
[----:B------:R-:W-:Y:S02]  /*0c60*/  @!P5 LEA.HI.X R49, R50, R45, R16, 0x1, P6 ;  /* 0x0000002d3231d211 */ /* 0x000fe400030f0c10 */
[----:B------:R-:W-:-:S02]  /*0c70*/  @!P2 IADD3 R16, PT, PT, R39, R55, RZ ;  /* 0x000000372710a210 */ /* 0x000fc40007ffe0ff */
[----:B----4-:R-:W-:Y:S01]  /*0c80*/  @!P2 LEA R50, P6, R38, R46, 0x1 ;  /* 0x0000002e2632a211 */ /* 0x010fe200078c08ff */
[----:B------:R4:W3:Y:S02]  /*0c90*/  @!P5 LDG.E R79, desc[UR6][R48.64] ;  /* 0x00000006304fd981 */ /* 0x0008e4000c1e1900 */
[----:B------:R-:W1:Y:S01]  /*0ca0*/  @!P4 LDC.64 R44, c[0x0][0x3e0] ;  /* 0x0000f800ff2ccb82 */ /* 0x000e620000000a00 */
[----:B------:R-:W-:Y:S02]  /*0cb0*/  ISETP.GE.U32.AND P5, PT, R76, UR4, PT ;  /* 0x000000044c007c0c */ /* 0x000fe4000bfa6070 */
[----:B------:R-:W-:Y:S02]  /*0cc0*/  @!P2 LEA.HI.X R51, R38, R47, R16, 0x1, P6 ;  /* 0x0000002f2633a211 */ /* 0x000fe400030f0c10 */
[----:B------:R-:W-:-:S03]  /*0cd0*/  ISETP.GE.AND.EX P5, PT, R31, UR5, PT, P5 ;  /* 0x000000051f007c0c */ /* 0x000fc6000bfa6350 */
[----:B------:R-:W1:Y:S01]  /*0ce0*/  @!P3 LDC.64 R46, c[0x0][0x390] ;  /* 0x0000e400ff2ebb82 */ /* 0x000e620000000a00 */
[----:B----4-:R-:W-:Y:S01]  /*0cf0*/  @!P1 MOV R48, R102 ;  /* 0x0000006600309202 */ /* 0x010fe20000000f00 */
[----:B------:R-:W-:Y:S01]  /*0d00*/  @!P1 IMAD R18, R27, R42, RZ ;  /* 0x0000002a1b129224 */ /* 0x000fe200078e02ff */
[----:B------:R-:W-:Y:S02]  /*0d10*/  @!P1 MOV R49, R101 ;  /* 0x0000006500319202 */ /* 0x000fe40000000f00 */
[----:B------:R-:W-:Y:S01]  /*0d20*/  MOV R81, RZ ;  /* 0x000000ff00517202 */ /* 0x000fe20000000f00 */
[----:B0-----:R-:W-:Y:S02]  /*0d30*/  @!P3 IMAD R16, R9, R36, RZ ;  /* 0x000000240910b224 */ /* 0x001fe400078e02ff */
[C---:B------:R-:W-:Y:S02]  /*0d40*/  @!P1 IMAD R55, R80.reuse, R43, R18 ;  /* 0x0000002b50379224 */ /* 0x040fe400078e0212 */
[----:B------:R-:W-:Y:S01]  /*0d50*/  @!P1 IMAD.WIDE.U32 R48, R80, R42, R48 ;  /* 0x0000002a50309225 */ /* 0x000fe200078e0030 */
[----:B------:R0:W4:Y:S01]  /*0d60*/  @!P2 LDG.E R81, desc[UR6][R50.64] ;  /* 0x000000063251a981 */ /* 0x000122000c1e1900 */
[----:B------:R-:W-:Y:S01]  /*0d70*/  ISETP.GE.U32.AND P2, PT, R74, UR4, PT ;  /* 0x000000044a007c0c */ /* 0x000fe2000bf46070 */
[----:B------:R-:W0:Y:S01]  /*0d80*/  @!P4 LDC.64 R42, c[0x0][0x390] ;  /* 0x0000e400ff2acb82 */ /* 0x000e220000000a00 */
[----:B------:R-:W-:Y:S01]  /*0d90*/  @!P3 IMAD R53, R96, R37, R16 ;  /* 0x000000256035b224 */ /* 0x000fe200078e0210 */
[----:B------:R-:W-:-:S02]  /*0da0*/  @!P1 IADD3 R16, PT, PT, R49, R55, RZ ;  /* 0x0000003731109210 */ /* 0x000fc40007ffe0ff */
[C---:B-1----:R-:W-:Y:S02]  /*0db0*/  @!P1 LEA R40, P6, R48.reuse, R40, 0x1 ;  /* 0x0000002830289211 */ /* 0x042fe400078c08ff */
[----:B------:R-:W-:Y:S02]  /*0dc0*/  ISETP.GE.AND.EX P2, PT, R33, UR5, PT, P2 ;  /* 0x0000000521007c0c */ /* 0x000fe4000bf46320 */
[----:B------:R-:W1:Y:S01]  /*0dd0*/  @!P5 LDC.64 R38, c[0x0][0x3e0] ;  /* 0x0000f800ff26db82 */ /* 0x000e620000000a00 */
[----:B0-----:R-:W-:Y:S02]  /*0de0*/  @!P3 MOV R50, R102 ;  /* 0x000000660032b202 */ /* 0x001fe40000000f00 */
[----:B------:R-:W-:Y:S02]  /*0df0*/  @!P3 MOV R51, R101 ;  /* 0x000000650033b202 */ /* 0x000fe40000000f00 */
[----:B------:R-:W-:Y:S01]  /*0e00*/  @!P1 LEA.HI.X R41, R48, R41, R16, 0x1, P6 ;  /* 0x0000002930299211 */ /* 0x000fe200030f0c10 */
[----:B------:R-:W-:Y:S01]  /*0e10*/  @!P4 IMAD R18, R29, R44, RZ ;  /* 0x0000002c1d12c224 */ /* 0x000fe200078e02ff */
[----:B------:R-:W-:Y:S01]  /*0e20*/  @!P4 MOV R48, R102 ;  /* 0x000000660030c202 */ /* 0x000fe20000000f00 */
[----:B------:R-:W-:Y:S01]  /*0e30*/  @!P3 IMAD.WIDE.U32 R36, R96, R36, R50 ;  /* 0x000000246024b225 */ /* 0x000fe200078e0032 */
[----:B------:R-:W-:-:S03]  /*0e40*/  @!P4 MOV R49, R101 ;  /* 0x000000650031c202 */ /* 0x000fc60000000f00 */
[C---:B------:R-:W-:Y:S01]  /*0e50*/  @!P4 IMAD R51, R78.reuse, R45, R18 ;  /* 0x0000002d4e33c224 */ /* 0x040fe200078e0212 */
[----:B------:R-:W-:Y:S01]  /*0e60*/  @!P3 IADD3 R16, PT, PT, R37, R53, RZ ;  /* 0x000000352510b210 */ /* 0x000fe20007ffe0ff */
[----:B------:R-:W-:Y:S01]  /*0e70*/  @!P4 IMAD.WIDE.U32 R48, R78, R44, R48 ;  /* 0x0000002c4e30c225 */ /* 0x000fe200078e0030 */
[C---:B------:R-:W-:Y:S01]  /*0e80*/  @!P3 LEA R46, P6, R36.reuse, R46, 0x1 ;  /* 0x0000002e242eb211 */ /* 0x040fe200078c08ff */
[----:B------:R-:W0:Y:S03]  /*0e90*/  @!P5 LDC.64 R44, c[0x0][0x390] ;  /* 0x0000e400ff2cdb82 */ /* 0x000e260000000a00 */
[----:B------:R-:W-:Y:S02]  /*0ea0*/  @!P3 LEA.HI.X R47, R36, R47, R16, 0x1, P6 ;  /* 0x0000002f242fb211 */ /* 0x000fe400030f0c10 */
[----:B------:R-:W-:-:S03]  /*0eb0*/  MOV R83, RZ ;  /* 0x000000ff00537202 */ /* 0x000fc60000000f00 */
[----:B------:R-:W0:Y:S01]  /*0ec0*/  @!P2 LDC.64 R36, c[0x0][0x3e0] ;  /* 0x0000f800ff24ab82 */ /* 0x000e220000000a00 */
[----:B------:R-:W-:Y:S01]  /*0ed0*/  @!P4 IADD3 R16, PT, PT, R49, R51, RZ ;  /* 0x000000333110c210 */ /* 0x000fe20007ffe0ff */
[----:B-1----:R-:W-:Y:S01]  /*0ee0*/  @!P5 IMAD R18, R31, R38, RZ ;  /* 0x000000261f12d224 */ /* 0x002fe200078e02ff */
[----:B------:R-:W-:Y:S01]  /*0ef0*/  @!P4 LEA R42, P6, R48, R42, 0x1 ;  /* 0x0000002a302ac211 */ /* 0x000fe200078c08ff */
[----:B------:R1:W4:Y:S01]  /*0f00*/  @!P1 LDG.E R83, desc[UR6][R40.64] ;  /* 0x0000000628539981 */ /* 0x000322000c1e1900 */
[----:B------:R-:W-:Y:S02]  /*0f10*/  ISETP.GE.U32.AND P1, PT, R72, UR4, PT ;  /* 0x0000000448007c0c */ /* 0x000fe4000bf26070 */
[----:B------:R-:W-:Y:S01]  /*0f20*/  MOV R85, RZ ;  /* 0x000000ff00557202 */ /* 0x000fe20000000f00 */
[----:B------:R-:W2:Y:S01]  /*0f30*/  @!P2 LDC.64 R50, c[0x0][0x390] ;  /* 0x0000e400ff32ab82 */ /* 0x000ea20000000a00 */
[----:B------:R-:W-:Y:S01]  /*0f40*/  @!P4 LEA.HI.X R43, R48, R43, R16, 0x1, P6 ;  /* 0x0000002b302bc211 */ /* 0x000fe200030f0c10 */
[----:B------:R-:W-:Y:S01]  /*0f50*/  @!P5 IMAD R49, R76, R39, R18 ;  /* 0x000000274c31d224 */ /* 0x000fe200078e0212 */
[----:B-1----:R-:W-:-:S03]  /*0f60*/  @!P5 MOV R40, R102 ;  /* 0x000000660028d202 */ /* 0x002fc60000000f00 */
[----:B------:R-:W4:Y:S01]  /*0f70*/  @!P4 LDG.E R85, desc[UR6][R42.64] ;  /* 0x000000062a55c981 */ /* 0x000f22000c1e1900 */
[----:B------:R-:W-:Y:S02]  /*0f80*/  @!P5 MOV R41, R101 ;  /* 0x000000650029d202 */ /* 0x000fe40000000f00 */
[----:B------:R-:W-:Y:S02]  /*0f90*/  ISETP.GE.U32.AND P6, PT, R10, UR4, PT ;  /* 0x000000040a007c0c */ /* 0x000fe4000bfc6070 */
[----:B------:R-:W-:Y:S01]  /*0fa0*/  ISETP.GE.AND.EX P1, PT, R35, UR5, PT, P1 ;  /* 0x0000000523007c0c */ /* 0x000fe2000bf26310 */
[----:B------:R-:W-:Y:S01]  /*0fb0*/  @!P5 IMAD.WIDE.U32 R38, R76, R38, R40 ;  /* 0x000000264c26d225 */ /* 0x000fe200078e0028 */
[----:B------:R-:W-:Y:S02]  /*0fc0*/  MOV R67, RZ ;  /* 0x000000ff00437202 */ /* 0x000fe40000000f00 */
[----:B------:R-:W-:Y:S02]  /*0fd0*/  ISETP.GE.AND.EX P4, PT, R61, UR5, PT, P6 ;  /* 0x000000053d007c0c */ /* 0x000fe4000bf86360 */
[----:B------:R-:W-:-:S02]  /*0fe0*/  @!P5 IADD3 R16, PT, PT, R39, R49, RZ ;  /* 0x000000312710d210 */ /* 0x000fc40007ffe0ff */
[C---:B0-----:R-:W-:Y:S01]  /*0ff0*/  @!P5 LEA R40, P6, R38.reuse, R44, 0x1 ;  /* 0x0000002c2628d211 */ /* 0x041fe200078c08ff */
[----:B------:R0:W3:Y:S01]  /*1000*/  @!P3 LDG.E R67, desc[UR6][R46.64] ;  /* 0x000000062e43b981 */ /* 0x0000e2000c1e1900 */
[----:B------:R-:W-:Y:S01]  /*1010*/  @!P2 IMAD R18, R33, R36, RZ ;  /* 0x000000242112a224 */ /* 0x000fe200078e02ff */
[----:B------:R-:W-:Y:S02]  /*1020*/  @!P2 MOV R39, R101 ;  /* 0x000000650027a202 */ /* 0x000fe40000000f00 */
[----:B------:R-:W-:Y:S01]  /*1030*/  @!P5 LEA.HI.X R41, R38, R45, R16, 0x1, P6 ;  /* 0x0000002d2629d211 */ /* 0x000fe200030f0c10 */
[----:B------:R-:W1:Y:S01]  /*1040*/  @!P1 LDC.64 R48, c[0x0][0x3e0] ;  /* 0x0000f800ff309b82 */ /* 0x000e620000000a00 */
[----:B------:R-:W-:Y:S01]  /*1050*/  @!P2 MOV R38, R102 ;  /* 0x000000660026a202 */ /* 0x000fe20000000f00 */
[----:B------:R-:W-:Y:S01]  /*1060*/  @!P2 IMAD R45, R74, R37, R18 ;  /* 0x000000254a2da224 */ /* 0x000fe200078e0212 */
[----:B------:R-:W-:-:S03]  /*1070*/  MOV R87, RZ ;  /* 0x000000ff00577202 */ /* 0x000fc60000000f00 */
[----:B------:R-:W-:Y:S02]  /*1080*/  @!P2 IMAD.WIDE.U32 R36, R74, R36, R38 ;  /* 0x000000244a24a225 */ /* 0x000fe400078e0026 */
[----:B0-----:R-:W0:Y:S01]  /*1090*/  @!P4 LDC.64 R46, c[0x0][0x3e0] ;  /* 0x0000f800ff2ecb82 */ /* 0x001e220000000a00 */
[----:B------:R1:W4:Y:S01]  /*10a0*/  @!P5 LDG.E R87, desc[UR6][R40.64] ;  /* 0x000000062857d981 */ /* 0x000322000c1e1900 */
[----:B------:R-:W-:Y:S02]  /*10b0*/  ISETP.GE.U32.AND P5, PT, R11, UR4, PT ;  /* 0x000000040b007c0c */ /* 0x000fe4000bfa6070 */
[----:B------:R-:W-:Y:S02]  /*10c0*/  @!P2 IADD3 R16, PT, PT, R37, R45, RZ ;  /* 0x0000002d2510a210 */ /* 0x000fe40007ffe0ff */
[----:B--2---:R-:W-:Y:S02]  /*10d0*/  @!P2 LEA R50, P6, R36, R50, 0x1 ;  /* 0x000000322432a211 */ /* 0x004fe400078c08ff */
[----:B------:R-:W2:Y:S01]  /*10e0*/  @!P1 LDC.64 R44, c[0x0][0x390] ;  /* 0x0000e400ff2c9b82 */ /* 0x000ea20000000a00 */
[----:B------:R-:W-:-:S02]  /*10f0*/  ISETP.GE.AND.EX P5, PT, R63, UR5, PT, P5 ;  /* 0x000000053f007c0c */ /* 0x000fc4000bfa6350 */
[----:B------:R-:W-:Y:S02]  /*1100*/  @!P2 LEA.HI.X R51, R36, R51, R16, 0x1, P6 ;  /* 0x000000332433a211 */ /* 0x000fe400030f0c10 */
[----:B------:R-:W-:-:S03]  /*1110*/  ISETP.GE.U32.AND P6, PT, R12, UR4, PT ;  /* 0x000000040c007c0c */ /* 0x000fc6000bfc6070 */
[----:B------:R-:W2:Y:S01]  /*1120*/  @!P4 LDC.64 R38, c[0x0][0x390] ;  /* 0x0000e400ff26cb82 */ /* 0x000ea20000000a00 */
[----:B------:R-:W-:Y:S01]  /*1130*/  ISETP.GE.AND.EX P6, PT, R65, UR5, PT, P6 ;  /* 0x0000000541007c0c */ /* 0x000fe2000bfc6360 */
[----:B-1----:R-:W-:Y:S01]  /*1140*/  @!P1 IMAD R16, R35, R48, RZ ;  /* 0x0000003023109224 */ /* 0x002fe200078e02ff */
[----:B------:R-:W-:Y:S02]  /*1150*/  @!P1 MOV R42, R102 ;  /* 0x00000066002a9202 */ /* 0x000fe40000000f00 */
[----:B------:R-:W-:-:S03]  /*1160*/  @!P1 MOV R43, R101 ;  /* 0x00000065002b9202 */ /* 0x000fc60000000f00 */
[----:B------:R-:W1:Y:S01]  /*1170*/  @!P5 LDC.64 R40, c[0x0][0x3e0] ;  /* 0x0000f800ff28db82 */ /* 0x000e620000000a00 */
[----:B------:R-:W-:Y:S01]  /*1180*/  MOV R89, RZ ;  /* 0x000000ff00597202 */ /* 0x000fe20000000f00 */
[C---:B------:R-:W-:Y:S02]  /*1190*/  @!P1 IMAD R53, R72.reuse, R49, R16 ;  /* 0x0000003148359224 */ /* 0x040fe400078e0210 */
[----:B0-----:R-:W-:Y:S02]  /*11a0*/  @!P4 IMAD R16, R61, R46, RZ ;  /* 0x0000002e3d10c224 */ /* 0x001fe400078e02ff */
[----:B------:R-:W-:Y:S01]  /*11b0*/  @!P1 IMAD.WIDE.U32 R48, R72, R48, R42 ;  /* 0x0000003048309225 */ /* 0x000fe200078e002a */
[----:B------:R0:W4:Y:S01]  /*11c0*/  @!P2 LDG.E R89, desc[UR6][R50.64] ;  /* 0x000000063259a981 */ /* 0x000122000c1e1900 */
[----:B------:R-:W1:Y:S02]  /*11d0*/  @!P6 LDC.64 R36, c[0x0][0x3e0] ;  /* 0x0000f800ff24eb82 */ /* 0x000e640000000a00 */
[----:B------:R-:W-:Y:S01]  /*11e0*/  @!P4 IMAD R55, R10, R47, R16 ;  /* 0x0000002f0a37c224 */ /* 0x000fe200078e0210 */
[----:B------:R-:W-:-:S02]  /*11f0*/  @!P1 IADD3 R16, PT, PT, R49, R53, RZ ;  /* 0x0000003531109210 */ /* 0x000fc40007ffe0ff */
[----:B--2---:R-:W-:-:S03]  /*1200*/  @!P1 LEA R44, P2, R48, R44, 0x1 ;  /* 0x0000002c302c9211 */ /* 0x004fc600078408ff */
[----:B------:R-:W2:Y:S01]  /*1210*/  @!P5 LDC.64 R42, c[0x0][0x390] ;  /* 0x0000e400ff2adb82 */ /* 0x000ea20000000a00 */
[----:B0-----:R-:W-:Y:S02]  /*1220*/  @!P4 MOV R50, R102 ;  /* 0x000000660032c202 */ /* 0x001fe40000000f00 */
[----:B------:R-:W-:Y:S02]  /*1230*/  @!P4 MOV R51, R101 ;  /* 0x000000650033c202 */ /* 0x000fe40000000f00 */
[----:B------:R-:W-:Y:S01]  /*1240*/  @!P1 LEA.HI.X R45, R48, R45, R16, 0x1, P2 ;  /* 0x0000002d302d9211 */ /* 0x000fe200010f0c10 */
[----:B------:R-:W-:Y:S02]  /*1250*/  @!P4 IMAD.WIDE.U32 R46, R10, R46, R50 ;  /* 0x0000002e0a2ec225 */ /* 0x000fe400078e0032 */
[----:B------:R-:W0:Y:S01]  /*1260*/  @!P6 LDC.64 R48, c[0x0][0x390] ;  /* 0x0000e400ff30eb82 */ /* 0x000e220000000a00 */
[----:B------:R-:W-:Y:S02]  /*1270*/  MOV R91, RZ ;  /* 0x000000ff005b7202 */ /* 0x000fe40000000f00 */
[----:B------:R-:W-:-:S02]  /*1280*/  @!P4 IADD3 R16, PT, PT, R47, R55, RZ ;  /* 0x000000372f10c210 */ /* 0x000fc40007ffe0ff */
[C---:B------:R-:W-:Y:S02]  /*1290*/  @!P4 LEA R38, P2, R46.reuse, R38, 0x1 ;  /* 0x000000262e26c211 */ /* 0x040fe400078408ff */
[----:B------:R1:W4:Y:S01]  /*12a0*/  @!P1 LDG.E R91, desc[UR6][R44.64] ;  /* 0x000000062c5b9981 */ /* 0x000322000c1e1900 */
[----:B------:R-:W-:Y:S01]  /*12b0*/  MOV R93, RZ ;  /* 0x000000ff005d7202 */ /* 0x000fe20000000f00 */
[----:B-1----:R-:W-:Y:S01]  /*12c0*/  @!P5 IMAD R18, R63, R40, RZ ;  /* 0x000000283f12d224 */ /* 0x002fe200078e02ff */
[----:B------:R-:W-:Y:S01]  /*12d0*/  @!P4 LEA.HI.X R39, R46, R39, R16, 0x1, P2 ;  /* 0x000000272e27c211 */ /* 0x000fe200010f0c10 */
[----:B------:R-:W-:Y:S02]  /*12e0*/  @!P6 IMAD R16, R65, R36, RZ ;  /* 0x000000244110e224 */ /* 0x000fe400078e02ff */
[----:B------:R-:W-:Y:S02]  /*12f0*/  @!P5 IMAD R47, R11, R41, R18 ;  /* 0x000000290b2fd224 */ /* 0x000fe400078e0212 */
[----:B------:R1:W4:Y:S01]  /*1300*/  @!P4 LDG.E R93, desc[UR6][R38.64] ;  /* 0x00000006265dc981 */ /* 0x000322000c1e1900 */
[----:B------:R-:W-:-:S02]  /*1310*/  @!P5 MOV R44, R102 ;  /* 0x00000066002cd202 */ /* 0x000fc40000000f00 */
[----:B------:R-:W-:Y:S01]  /*1320*/  @!P5 MOV R45, R101 ;  /* 0x00000065002dd202 */ /* 0x000fe20000000f00 */
[----:B------:R-:W-:Y:S02]  /*1330*/  @!P6 IMAD R51, R12, R37, R16 ;  /* 0x000000250c33e224 */ /* 0x000fe400078e0210 */
[----:B------:R-:W-:Y:S01]  /*1340*/  @!P5 IMAD.WIDE.U32 R40, R11, R40, R44 ;  /* 0x000000280b28d225 */ /* 0x000fe200078e002c */
[----:B-1----:R-:W-:Y:S02]  /*1350*/  @!P6 MOV R38, R102 ;  /* 0x000000660026e202 */ /* 0x002fe40000000f00 */
[----:B------:R-:W-:Y:S02]  /*1360*/  @!P6 MOV R39, R101 ;  /* 0x000000650027e202 */ /* 0x000fe40000000f00 */
[----:B------:R-:W-:Y:S02]  /*1370*/  @!P5 IADD3 R16, PT, PT, R41, R47, RZ ;  /* 0x0000002f2910d210 */ /* 0x000fe40007ffe0ff */
[----:B--2---:R-:W-:Y:S01]  /*1380*/  @!P5 LEA R42, P1, R40, R42, 0x1 ;  /* 0x0000002a282ad211 */ /* 0x004fe200078208ff */
[----:B------:R-:W-:Y:S01]  /*1390*/  @!P6 IMAD.WIDE.U32 R36, R12, R36, R38 ;  /* 0x000000240c24e225 */ /* 0x000fe200078e0026 */
[----:B------:R-:W-:-:S02]  /*13a0*/  MOV R95, RZ ;  /* 0x000000ff005f7202 */ /* 0x000fc40000000f00 */
[----:B------:R-:W-:Y:S02]  /*13b0*/  @!P5 LEA.HI.X R43, R40, R43, R16, 0x1, P1 ;  /* 0x0000002b282bd211 */ /* 0x000fe400008f0c10 */
[----:B------:R-:W-:Y:S02]  /*13c0*/  @!P6 IADD3 R16, PT, PT, R37, R51, RZ ;  /* 0x000000332510e210 */ /* 0x000fe40007ffe0ff */
[C---:B0-----:R-:W-:Y:S01]  /*13d0*/  @!P6 LEA R48, P1, R36.reuse, R48, 0x1 ;  /* 0x000000302430e211 */ /* 0x041fe200078208ff */
[----:B------:R-:W2:Y:S01]  /*13e0*/  @!P5 LDG.E R95, desc[UR6][R42.64] ;  /* 0x000000062a5fd981 */ /* 0x000ea2000c1e1900 */
[----:B------:R-:W-:Y:S02]  /*13f0*/  MOV R97, RZ ;  /* 0x000000ff00617202 */ /* 0x000fe40000000f00 */
[----:B------:R-:W-:-:S05]  /*1400*/  @!P6 LEA.HI.X R49, R36, R49, R16, 0x1, P1 ;  /* 0x000000312431e211 */ /* 0x000fca00008f0c10 */
[----:B------:R-:W2:Y:S01]  /*1410*/  @!P6 LDG.E R97, desc[UR6][R48.64] ;  /* 0x000000063061e981 */ /* 0x000ea2000c1e1900 */
[--C-:B------:R-:W-:Y:S02]  /*1420*/  HADD2.F32 R18, -RZ, R69.reuse.H0_H0 ;  /* 0x20000045ff127230 */ /* 0x100fe40000004100 */
[----:B------:R-:W-:-:S05]  /*1430*/  HADD2.F32 R69, -RZ, R69.H1_H1 ;  /* 0x30000045ff457230 */ /* 0x000fca0000004100 */
[C---:B------:R-:W-:Y:S01]  /*1440*/  FADD.FTZ R39, R18.reuse, R69 ;  /* 0x0000004512277221 */ /* 0x040fe20000010000 */
[----:B------:R-:W-:Y:S01]  /*1450*/  FMUL.FTZ R41, R69, R69 ;  /* 0x0000004545297220 */ /* 0x000fe20000410000 */
[--C-:B-----5:R-:W-:Y:S02]  /*1460*/  HADD2.F32 R20, -RZ, R71.reuse.H0_H0 ;  /* 0x20000047ff147230 */ /* 0x120fe40000004100 */
[----:B------:R-:W-:Y:S02]  /*1470*/  HADD2.F32 R71, -RZ, R71.H1_H1 ;  /* 0x30000047ff477230 */ /* 0x000fe40000004100 */
[----:B------:R-:W-:-:S03]  /*1480*/  FFMA.FTZ R24, R18, R18, R41 ;  /* 0x0000001212187223 */ /* 0x000fc60000010029 */
[----:B------:R-:W-:Y:S01]  /*1490*/  FADD.FTZ R26, R20, R71 ;  /* 0x00000047141a7221 */ /* 0x000fe20000010000 */
[----:B------:R-:W-:-:S04]  /*14a0*/  FMUL.FTZ R41, R71, R71 ;  /* 0x0000004747297220 */ /* 0x000fc80000410000 */
[----:B------:R-:W-:Y:S01]  /*14b0*/  FFMA.FTZ R28, R20, R20, R41 ;  /* 0x00000014141c7223 */ /* 0x000fe20000010029 */
[----:B------:R-:W-:Y:S01]  /*14c0*/  ISETP.GT.AND P1, PT, R4, 0x1e, PT ;  /* 0x0000001e0400780c */ /* 0x000fe20003f24270 */
[--C-:B---3--:R-:W-:Y:S02]  /*14d0*/  HADD2.F32 R16, -RZ, R67.reuse.H0_H0 ;  /* 0x20000043ff107230 */ /* 0x108fe40000004100 */
[----:B------:R-:W-:-:S05]  /*14e0*/  HADD2.F32 R67, -RZ, R67.H1_H1 ;  /* 0x30000043ff437230 */ /* 0x000fca0000004100 */
[----:B------:R-:W-:Y:S01]  /*14f0*/  FADD.FTZ R22, R16, R67 ;  /* 0x0000004310167221 */ /* 0x000fe20000010000 */
[----:B------:R-:W-:-:S03]  /*1500*/  FMUL.FTZ R37, R67, R67 ;  /* 0x0000004343257220 */ /* 0x000fc60000410000 */
[----:B------:R-:W-:Y:S01]  /*1510*/  FADD.FTZ R22, RZ, R22 ;  /* 0x00000016ff167221 */ /* 0x000fe20000010000 */
[----:B------:R-:W-:-:S03]  /*1520*/  FFMA.FTZ R37, R16, R16, R37 ;  /* 0x0000001010257223 */ /* 0x000fc60000010025 */
[----:B------:R-:W-:Y:S01]  /*1530*/  FADD.FTZ R39, R22, R39 ;  /* 0x0000002716277221 */ /* 0x000fe20000010000 */
[--C-:B------:R-:W-:Y:S02]  /*1540*/  HADD2.F32 R22, -RZ, R73.reuse.H0_H0 ;  /* 0x20000049ff167230 */ /* 0x100fe40000004100 */
[----:B------:R-:W-:Y:S01]  /*1550*/  FADD.FTZ R37, RZ, R37 ;  /* 0x00000025ff257221 */ /* 0x000fe20000010000 */
[----:B------:R-:W-:Y:S02]  /*1560*/  HADD2.F32 R73, -RZ, R73.H1_H1 ;  /* 0x30000049ff497230 */ /* 0x000fe40000004100 */
[----:B------:R-:W-:Y:S01]  /*1570*/  FADD.FTZ R26, R39, R26 ;  /* 0x0000001a271a7221 */ /* 0x000fe20000010000 */
[----:B------:R-:W-:Y:S01]  /*1580*/  FADD.FTZ R37, R37, R24 ;  /* 0x0000001825257221 */ /* 0x000fe20000010000 */
[--C-:B------:R-:W-:Y:S02]  /*1590*/  HADD2.F32 R24, -RZ, R75.reuse.H0_H0 ;  /* 0x2000004bff187230 */ /* 0x100fe40000004100 */
[----:B------:R-:W-:Y:S01]  /*15a0*/  FADD.FTZ R39, R22, R73 ;  /* 0x0000004916277221 */ /* 0x000fe20000010000 */
[----:B------:R-:W-:-:S02]  /*15b0*/  HADD2.F32 R75, -RZ, R75.H1_H1 ;  /* 0x3000004bff4b7230 */ /* 0x000fc40000004100 */
[----:B------:R-:W-:Y:S01]  /*15c0*/  FMUL.FTZ R41, R73, R73 ;  /* 0x0000004949297220 */ /* 0x000fe20000410000 */
[----:B------:R-:W-:Y:S01]  /*15d0*/  FADD.FTZ R28, R37, R28 ;  /* 0x0000001c251c7221 */ /* 0x000fe20000010000 */
[----:B------:R-:W-:Y:S01]  /*15e0*/  FADD.FTZ R39, R26, R39 ;  /* 0x000000271a277221 */ /* 0x000fe20000010000 */
[--C-:B------:R-:W-:Y:S02]  /*15f0*/  HADD2.F32 R26, -RZ, R77.reuse.H0_H0 ;  /* 0x2000004dff1a7230 */ /* 0x100fe40000004100 */
[----:B------:R-:W-:Y:S01]  /*1600*/  FFMA.FTZ R41, R22, R22, R41 ;  /* 0x0000001616297223 */ /* 0x000fe20000010029 */
[----:B------:R-:W-:Y:S02]  /*1610*/  HADD2.F32 R77, -RZ, R77.H1_H1 ;  /* 0x3000004dff4d7230 */ /* 0x000fe40000004100 */
[----:B------:R-:W-:Y:S01]  /*1620*/  FMUL.FTZ R37, R75, R75 ;  /* 0x0000004b4b257220 */ /* 0x000fe20000410000 */
[----:B------:R-:W-:Y:S01]  /*1630*/  FADD.FTZ R30, R24, R75 ;  /* 0x0000004b181e7221 */ /* 0x000fe20000010000 */
[----:B------:R-:W-:Y:S01]  /*1640*/  FADD.FTZ R41, R28, R41 ;  /* 0x000000291c297221 */ /* 0x000fe20000010000 */
[----:B------:R-:W-:-:S02]  /*1650*/  HADD2.F32 R28, -RZ, R79.H0_H0 ;  /* 0x2000004fff1c7230 */ /* 0x000fc40000004100 */
[----:B------:R-:W-:Y:S01]  /*1660*/  FFMA.FTZ R32, R24, R24, R37 ;  /* 0x0000001818207223 */ /* 0x000fe20000010025 */
[----:B------:R-:W-:Y:S01]  /*1670*/  FADD.FTZ R30, R39, R30 ;  /* 0x0000001e271e7221 */ /* 0x000fe20000010000 */
[----:B------:R-:W-:Y:S01]  /*1680*/  FADD.FTZ R37, R26, R77 ;  /* 0x0000004d1a257221 */ /* 0x000fe20000010000 */
[----:B------:R-:W-:Y:S02]  /*1690*/  HADD2.F32 R79, -RZ, R79.H1_H1 ;  /* 0x3000004fff4f7230 */ /* 0x000fe40000004100 */
[----:B------:R-:W-:Y:S01]  /*16a0*/  FMUL.FTZ R39, R77, R77 ;  /* 0x0000004d4d277220 */ /* 0x000fe20000410000 */
[----:B------:R-:W-:Y:S01]  /*16b0*/  FADD.FTZ R37, R30, R37 ;  /* 0x000000251e257221 */ /* 0x000fe20000010000 */
[--C-:B----4-:R-:W-:Y:S02]  /*16c0*/  HADD2.F32 R30, -RZ, R81.reuse.H0_H0 ;  /* 0x20000051ff1e7230 */ /* 0x110fe40000004100 */
[----:B------:R-:W-:Y:S01]  /*16d0*/  FADD.FTZ R34, R28, R79 ;  /* 0x0000004f1c227221 */ /* 0x000fe20000010000 */
[----:B------:R-:W-:-:S02]  /*16e0*/  HADD2.F32 R81, -RZ, R81.H1_H1 ;  /* 0x30000051ff517230 */ /* 0x000fc40000004100 */
[----:B------:R-:W-:Y:S01]  /*16f0*/  FADD.FTZ R32, R41, R32 ;  /* 0x0000002029207221 */ /* 0x000fe20000010000 */
[----:B------:R-:W-:Y:S01]  /*1700*/  FFMA.FTZ R39, R26, R26, R39 ;  /* 0x0000001a1a277223 */ /* 0x000fe20000010027 */
[----:B------:R-:W-:Y:S01]  /*1710*/  FMUL.FTZ R41, R79, R79 ;  /* 0x0000004f4f297220 */ /* 0x000fe20000410000 */
[----:B------:R-:W-:Y:S01]  /*1720*/  FADD.FTZ R34, R37, R34 ;  /* 0x0000002225227221 */ /* 0x000fe20000010000 */
[----:B------:R-:W-:Y:S01]  /*1730*/  FADD.FTZ R37, R30, R81 ;  /* 0x000000511e257221 */ /* 0x000fe20000010000 */
[----:B------:R-:W-:Y:S01]  /*1740*/  FADD.FTZ R39, R32, R39 ;  /* 0x0000002720277221 */ /* 0x000fe20000010000 */
[--C-:B------:R-:W-:Y:S02]  /*1750*/  HADD2.F32 R32, -RZ, R83.reuse.H0_H0 ;  /* 0x20000053ff207230 */ /* 0x100fe40000004100 */
[----:B------:R-:W-:Y:S01]  /*1760*/  FFMA.FTZ R36, R28, R28, R41 ;  /* 0x0000001c1c247223 */ /* 0x000fe20000010029 */
[----:B------:R-:W-:Y:S02]  /*1770*/  HADD2.F32 R83, -RZ, R83.H1_H1 ;  /* 0x30000053ff537230 */ /* 0x000fe40000004100 */
[----:B------:R-:W-:Y:S01]  /*1780*/  FMUL.FTZ R41, R81, R81 ;  /* 0x0000005151297220 */ /* 0x000fe20000410000 */
[----:B------:R-:W-:Y:S01]  /*1790*/  FADD.FTZ R37, R34, R37 ;  /* 0x0000002522257221 */ /* 0x000fe20000010000 */
[----:B------:R-:W-:-:S02]  /*17a0*/  HADD2.F32 R34, -RZ, R85.H0_H0 ;  /* 0x20000055ff227230 */ /* 0x000fc40000004100 */
[----:B------:R-:W-:Y:S01]  /*17b0*/  FADD.FTZ R36, R39, R36 ;  /* 0x0000002427247221 */ /* 0x000fe20000010000 */
[----:B------:R-:W-:Y:S01]  /*17c0*/  FFMA.FTZ R41, R30, R30, R41 ;  /* 0x0000001e1e297223 */ /* 0x000fe20000010029 */
[----:B------:R-:W-:Y:S02]  /*17d0*/  HADD2.F32 R85, -RZ, R85.H1_H1 ;  /* 0x30000055ff557230 */ /* 0x000fe40000004100 */
[----:B------:R-:W-:Y:S01]  /*17e0*/  FMUL.FTZ R39, R83, R83 ;  /* 0x0000005353277220 */ /* 0x000fe20000410000 */
[----:B------:R-:W-:Y:S01]  /*17f0*/  FADD.FTZ R38, R32, R83 ;  /* 0x0000005320267221 */ /* 0x000fe20000010000 */
[----:B------:R-:W-:Y:S01]  /*1800*/  FADD.FTZ R36, R36, R41 ;  /* 0x0000002924247221 */ /* 0x000fe20000010000 */
[--C-:B------:R-:W-:Y:S02]  /*1810*/  HADD2.F32 R60, -RZ, R87.reuse.H1_H1 ;  /* 0x30000057ff3c7230 */ /* 0x100fe40000004100 */
[----:B------:R-:W-:Y:S01]  /*1820*/  FFMA.FTZ R39, R32, R32, R39 ;  /* 0x0000002020277223 */ /* 0x000fe20000010027 */
[----:B------:R-:W-:Y:S01]  /*1830*/  FMUL.FTZ R41, R85, R85 ;  /* 0x0000005555297220 */ /* 0x000fe20000410000 */
[----:B------:R-:W-:Y:S01]  /*1840*/  FADD.FTZ R37, R37, R38 ;  /* 0x0000002625257221 */ /* 0x000fe20000010000 */
[----:B------:R-:W-:Y:S01]  /*1850*/  FADD.FTZ R38, R34, R85 ;  /* 0x0000005522267221 */ /* 0x000fe20000010000 */
[----:B------:R-:W-:-:S02]  /*1860*/  HADD2.F32 R87, -RZ, R87.H0_H0 ;  /* 0x20000057ff577230 */ /* 0x000fc40000004100 */
[----:B------:R-:W-:Y:S01]  /*1870*/  FADD.FTZ R36, R36, R39 ;  /* 0x0000002724247221 */ /* 0x000fe20000010000 */
[----:B------:R-:W-:Y:S01]  /*1880*/  FFMA.FTZ R41, R34, R34, R41 ;  /* 0x0000002222297223 */ /* 0x000fe20000010029 */
[----:B------:R-:W-:Y:S01]  /*1890*/  FMUL.FTZ R40, R60, R60 ;  /* 0x0000003c3c287220 */ /* 0x000fe20000410000 */
[--C-:B------:R-:W-:Y:S02]  /*18a0*/  HADD2.F32 R62, -RZ, R89.reuse.H1_H1 ;  /* 0x30000059ff3e7230 */ /* 0x100fe40000004100 */
[----:B------:R-:W-:Y:S01]  /*18b0*/  FADD.FTZ R37, R37, R38 ;  /* 0x0000002625257221 */ /* 0x000fe20000010000 */
[C---:B------:R-:W-:Y:S01]  /*18c0*/  FADD.FTZ R38, R87.reuse, R60 ;  /* 0x0000003c57267221 */ /* 0x040fe20000010000 */
[----:B------:R-:W-:Y:S01]  /*18d0*/  FADD.FTZ R36, R36, R41 ;  /* 0x0000002924247221 */ /* 0x000fe20000010000 */
[----:B------:R-:W-:Y:S01]  /*18e0*/  FFMA.FTZ R39, R87, R87, R40 ;  /* 0x0000005757277223 */ /* 0x000fe20000010028 */
[----:B------:R-:W-:Y:S02]  /*18f0*/  HADD2.F32 R89, -RZ, R89.H0_H0 ;  /* 0x20000059ff597230 */ /* 0x000fe40000004100 */
[----:B------:R-:W-:Y:S01]  /*1900*/  FMUL.FTZ R40, R62, R62 ;  /* 0x0000003e3e287220 */ /* 0x000fe20000410000 */
[----:B------:R-:W-:-:S02]  /*1910*/  HADD2.F32 R64, -RZ, R91.H1_H1 ;  /* 0x3000005bff407230 */ /* 0x000fc40000004100 */
[----:B------:R-:W-:Y:S01]  /*1920*/  FADD.FTZ R37, R37, R38 ;  /* 0x0000002625257221 */ /* 0x000fe20000010000 */
[----:B------:R-:W-:Y:S01]  /*1930*/  FADD.FTZ R36, R36, R39 ;  /* 0x0000002724247221 */ /* 0x000fe20000010000 */
[C---:B------:R-:W-:Y:S01]  /*1940*/  FADD.FTZ R38, R89.reuse, R62 ;  /* 0x0000003e59267221 */ /* 0x040fe20000010000 */
[----:B------:R-:W-:Y:S01]  /*1950*/  FFMA.FTZ R39, R89, R89, R40 ;  /* 0x0000005959277223 */ /* 0x000fe20000010028 */
[----:B------:R-:W-:Y:S02]  /*1960*/  HADD2.F32 R91, -RZ, R91.H0_H0 ;  /* 0x2000005bff5b7230 */ /* 0x000fe40000004100 */
[----:B------:R-:W-:Y:S01]  /*1970*/  FMUL.FTZ R40, R64, R64 ;  /* 0x0000004040287220 */ /* 0x000fe20000410000 */
[--C-:B------:R-:W-:Y:S02]  /*1980*/  HADD2.F32 R66, -RZ, R93.reuse.H1_H1 ;  /* 0x3000005dff427230 */ /* 0x100fe40000004100 */
[----:B------:R-:W-:Y:S01]  /*1990*/  FADD.FTZ R37, R37, R38 ;  /* 0x0000002625257221 */ /* 0x000fe20000010000 */
[----:B------:R-:W-:Y:S01]  /*19a0*/  FADD.FTZ R36, R36, R39 ;  /* 0x0000002724247221 */ /* 0x000fe20000010000 */
[----:B------:R-:W-:Y:S01]  /*19b0*/  FADD.FTZ R38, R91, R64 ;  /* 0x000000405b267221 */ /* 0x000fe20000010000 */
[----:B------:R-:W-:-:S02]  /*19c0*/  HADD2.F32 R93, -RZ, R93.H0_H0 ;  /* 0x2000005dff5d7230 */ /* 0x000fc40000004100 */
[----:B------:R-:W-:Y:S01]  /*19d0*/  FFMA.FTZ R39, R91, R91, R40 ;  /* 0x0000005b5b277223 */ /* 0x000fe20000010028 */
[----:B------:R-:W-:Y:S01]  /*19e0*/  FMUL.FTZ R40, R66, R66 ;  /* 0x0000004242287220 */ /* 0x000fe20000410000 */
[----:B------:R-:W-:Y:S02]  /*19f0*/  FADD.FTZ R37, R37, R38 ;  /* 0x0000002625257221 */ /* 0x000fe40000010000 */
[----:B------:R-:W-:Y:S01]  /*1a00*/  FADD.FTZ R36, R36, R39 ;  /* 0x0000002724247221 */ /* 0x000fe20000010000 */
[C---:B------:R-:W-:Y:S01]  /*1a10*/  FADD.FTZ R38, R93.reuse, R66 ;  /* 0x000000425d267221 */ /* 0x040fe20000010000 */
[----:B------:R-:W-:Y:S01]  /*1a20*/  FFMA.FTZ R39, R93, R93, R40 ;  /* 0x0000005d5d277223 */ /* 0x000fe20000010028 */
[--C-:B--2---:R-:W-:Y:S02]  /*1a30*/  HADD2.F32 R68, -RZ, R95.reuse.H1_H1 ;  /* 0x3000005fff447230 */ /* 0x104fe40000004100 */
[----:B------:R-:W-:-:S03]  /*1a40*/  HADD2.F32 R95, -RZ, R95.H0_H0 ;  /* 0x2000005fff5f7230 */ /* 0x000fc60000004100 */
[----:B------:R-:W-:Y:S01]  /*1a50*/  FMUL.FTZ R40, R68, R68 ;  /* 0x0000004444287220 */ /* 0x000fe20000410000 */
[--C-:B------:R-:W-:Y:S02]  /*1a60*/  HADD2.F32 R70, -RZ, R97.reuse.H1_H1 ;  /* 0x30000061ff467230 */ /* 0x100fe40000004100 */
[----:B------:R-:W-:Y:S01]  /*1a70*/  FADD.FTZ R37, R37, R38 ;  /* 0x0000002625257221 */ /* 0x000fe20000010000 */
        /* <DEDUP_REMOVED lines=47> */
.L_x_2818:
[----:B------:R-:W-:Y:S05]  /*1d70*/  BSYNC.RECONVERGENT B0 ;  /* 0x0000000000007941 */ /* 0x000fea0003800200 */
.L_x_2817:
        /* <DEDUP_REMOVED lines=44> */
.L_x_2820:
[----:B------:R-:W-:Y:S05]  /*2040*/  BSYNC.RECONVERGENT B0 ;  /* 0x0000000000007941 */ /* 0x000fea0003800200 */
.L_x_2819:
        /* <DEDUP_REMOVED lines=24> */
.L_x_2823:
[----:B---3--:R-:W3:Y:S04]  /*21d0*/  LDG.E.STRONG.GPU R38, desc[UR6][R36.64] ;  /* 0x0000000624267981 */ /* 0x008ee8000c1ef900 */
[----:B---3--:R-:W-:Y:S01]  /*21e0*/  CCTL.IVALL ;  /* 0x00000000ff00798f */ /* 0x008fe20002000000 */
[----:B------:R-:W-:Y:S05]  /*21f0*/  YIELD ;  /* 0x0000000000007946 */ /* 0x000fea0003800000 */
[----:B------:R-:W-:-:S13]  /*2200*/  ISETP.NE.AND P1, PT, R38, R43, PT ;  /* 0x0000002b2600720c */ /* 0x000fda0003f25270 */
[----:B------:R-:W-:Y:S05]  /*2210*/  @P1 BRA `(.L_x_2823) ;  /* 0xfffffffc00ec1947 */ /* 0x000fea000383ffff */
.L_x_2822:
        /* <DEDUP_REMOVED lines=15> */
.L_x_2825:
        /* <DEDUP_REMOVED lines=60> */
.L_x_2824:
        /* <DEDUP_REMOVED lines=35> */
.L_x_2826:
        /* <DEDUP_REMOVED lines=18> */
.L_x_2827:
        /* <DEDUP_REMOVED lines=9> */
.L_x_2828:
[----:B------:R-:W-:Y:S05]  /*2ab0*/  BSYNC.RECONVERGENT B0 ;  /* 0x0000000000007941 */ /* 0x000fea0003800200 */
.L_x_2821:
        /* <DEDUP_REMOVED lines=59> */
.L_x_2832:
[----:B------:R-:W-:Y:S05]  /*2e70*/  BSYNC.RECONVERGENT B1 ;  /* 0x0000000000017941 */ /* 0x000fea0003800200 */
.L_x_2831:
        /* <DEDUP_REMOVED lines=17> */
[----:B------:R-:W-:Y:S02]  /*2f90*/  F2FP.F16.F32.PACK_AB R41, R45, R18 ;  /* 0x000000122d29723e */ /* 0x000fe400000000ff */
[----:B------:R-:W-:-:S05]  /*2fa0*/  LEA.HI.X R43, R40, UR11, R47, 0x1, P1 ;  /* 0x0000000b282b7c11 */ /* 0x000fca00088f0c2f */
[----:B------:R4:W-:Y:S02]  /*2fb0*/  STG.E desc[UR6][R42.64], R41 ;  /* 0x000000292a007986 */ /* 0x0009e4000c101906 */
.L_x_2834:
[----:B------:R-:W-:Y:S05]  /*2fc0*/  BSYNC.RECONVERGENT B1 ;  /* 0x0000000000017941 */ /* 0x000fea0003800200 */
.L_x_2833:
        /* <DEDUP_REMOVED lines=28> */
.L_x_2836:
[----:B------:R-:W-:Y:S05]  /*3190*/  BSYNC.RECONVERGENT B1 ;  /* 0x0000000000017941 */ /* 0x000fea0003800200 */
.L_x_2835:
        /* <DEDUP_REMOVED lines=17> */
[----:B------:R-:W-:Y:S02]  /*32b0*/  F2FP.F16.F32.PACK_AB R41, R45, R18 ;  /* 0x000000122d29723e */ /* 0x000fe400000000ff */
[----:B------:R-:W-:-:S05]  /*32c0*/  LEA.HI.X R43, R40, UR11, R47, 0x1, P5 ;  /* 0x0000000b282b7c11 */ /* 0x000fca000a8f0c2f */
[----:B------:R0:W-:Y:S02]  /*32d0*/  STG.E desc[UR6][R42.64], R41 ;  /* 0x000000292a007986 */ /* 0x0001e4000c101906 */
.L_x_2838:
[----:B------:R-:W-:Y:S05]  /*32e0*/  BSYNC.RECONVERGENT B1 ;  /* 0x0000000000017941 */ /* 0x000fea0003800200 */
.L_x_2837:
        /* <DEDUP_REMOVED lines=20> */
.L_x_2840:
[----:B------:R-:W-:Y:S05]  /*3430*/  BSYNC.RECONVERGENT B1 ;  /* 0x0000000000017941 */ /* 0x000fea0003800200 */
.L_x_2839:
        /* <DEDUP_REMOVED lines=20> */
.L_x_2842:
[----:B------:R-:W-:Y:S05]  /*3580*/  BSYNC.RECONVERGENT B1 ;  /* 0x0000000000017941 */ /* 0x000fea0003800200 */
.L_x_2841:
        /* <DEDUP_REMOVED lines=28> */
.L_x_2844:
[----:B------:R-:W-:Y:S05]  /*3750*/  BSYNC.RECONVERGENT B1 ;  /* 0x0000000000017941 */ /* 0x000fea0003800200 */
.L_x_2843:
        /* <DEDUP_REMOVED lines=20> */
.L_x_2846:
[----:B------:R-:W-:Y:S05]  /*38a0*/  BSYNC.RECONVERGENT B1 ;  /* 0x0000000000017941 */ /* 0x000fea0003800200 */
.L_x_2845:
        /* <DEDUP_REMOVED lines=20> */
.L_x_2848:
[----:B------:R-:W-:Y:S05]  /*39f0*/  BSYNC.RECONVERGENT B1 ;  /* 0x0000000000017941 */ /* 0x000fea0003800200 */
.L_x_2847:
        /* <DEDUP_REMOVED lines=20> */
.L_x_2850:
[----:B------:R-:W-:Y:S05]  /*3b40*/  BSYNC.RECONVERGENT B1 ;  /* 0x0000000000017941 */ /* 0x000fea0003800200 */
.L_x_2849:
        /* <DEDUP_REMOVED lines=27> */
[----:B------:R-:W-:Y:S02]  /*3d00*/  F2FP.F16.F32.PACK_AB R41, R16, R87 ;  /* 0x000000571029723e */ /* 0x000fe400000000ff */
[----:B------:R-:W-:-:S05]  /*3d10*/  LEA.HI.X R43, R40, UR11, R45, 0x1, P6 ;  /* 0x0000000b282b7c11 */ /* 0x000fca000b0f0c2d */
[----:B------:R0:W-:Y:S02]  /*3d20*/  STG.E desc[UR6][R42.64], R41 ;  /* 0x000000292a007986 */ /* 0x0001e4000c101906 */
.L_x_2852:
[----:B------:R-:W-:Y:S05]  /*3d30*/  BSYNC.RECONVERGENT B1 ;  /* 0x0000000000017941 */ /* 0x000fea0003800200 */
.L_x_2851:
        /* <DEDUP_REMOVED lines=20> */
.L_x_2854:
[----:B------:R-:W-:Y:S05]  /*3e80*/  BSYNC.RECONVERGENT B1 ;  /* 0x0000000000017941 */ /* 0x000fea0003800200 */
.L_x_2853:
        /* <DEDUP_REMOVED lines=20> */
.L_x_2856:
[----:B------:R-:W-:Y:S05]  /*3fd0*/  BSYNC.RECONVERGENT B1 ;  /* 0x0000000000017941 */ /* 0x000fea0003800200 */
.L_x_2855:
        /* <DEDUP_REMOVED lines=20> */
.L_x_2858:
[----:B------:R-:W-:Y:S05]  /*4120*/  BSYNC.RECONVERGENT B1 ;  /* 0x0000000000017941 */ /* 0x000fea0003800200 */
.L_x_2857:
        /* <DEDUP_REMOVED lines=20> */
.L_x_2860:
[----:B------:R-:W-:Y:S05]  /*4270*/  BSYNC.RECONVERGENT B1 ;  /* 0x0000000000017941 */ /* 0x000fea0003800200 */
.L_x_2859:
        /* <DEDUP_REMOVED lines=10> */
[----:B------:R-:W-:Y:S01]  /*4320*/  F2FP.F16.F32.PACK_AB R39, R44, R97 ;  /* 0x000000612c27723e */ /* 0x000fe200000000ff */
        /* <DEDUP_REMOVED lines=8> */
.L_x_2830:
        /* <DEDUP_REMOVED lines=33> */
[----:B------:R-:W-:-:S05]  /*45c0*/  F2FP.F16.F32.PACK_AB R47, R47, R16 ;  /* 0x000000102f2f723e */ /* 0x000fca00000000ff */
[----:B------:R3:W-:Y:S02]  /*45d0*/  STG.E desc[UR6][R40.64], R47 ;  /* 0x0000002f28007986 */ /* 0x0007e4000c101906 */
.L_x_2863:
[----:B------:R-:W-:Y:S05]  /*45e0*/  BSYNC.RECONVERGENT B1 ;  /* 0x0000000000017941 */ /* 0x000fea0003800200 */
.L_x_2862:
        /* <DEDUP_REMOVED lines=28> */
[----:B------:R-:W-:-:S05]  /*47b0*/  F2FP.F16.F32.PACK_AB R47, R47, R16 ;  /* 0x000000102f2f723e */ /* 0x000fca00000000ff */
[----:B------:R4:W-:Y:S02]  /*47c0*/  STG.E desc[UR6][R40.64], R47 ;  /* 0x0000002f28007986 */ /* 0x0009e4000c101906 */
.L_x_2865:
[----:B------:R-:W-:Y:S05]  /*47d0*/  BSYNC.RECONVERGENT B1 ;  /* 0x0000000000017941 */ /* 0x000fea0003800200 */
.L_x_2864:
        /* <DEDUP_REMOVED lines=36> */
[----:B------:R-:W-:-:S05]  /*4a20*/  F2FP.F16.F32.PACK_AB R47, R47, R16 ;  /* 0x000000102f2f723e */ /* 0x000fca00000000ff */
[----:B------:R1:W-:Y:S02]  /*4a30*/  STG.E desc[UR6][R40.64], R47 ;  /* 0x0000002f28007986 */ /* 0x0003e4000c101906 */
.L_x_2867:
[----:B------:R-:W-:Y:S05]  /*4a40*/  BSYNC.RECONVERGENT B1 ;  /* 0x0000000000017941 */ /* 0x000fea0003800200 */
.L_x_2866:
        /* <DEDUP_REMOVED lines=28> */
[----:B------:R-:W-:-:S05]  /*4c10*/  F2FP.F16.F32.PACK_AB R45, R45, R16 ;  /* 0x000000102d2d723e */ /* 0x000fca00000000ff */
[----:B------:R1:W-:Y:S02]  /*4c20*/  STG.E desc[UR6][R40.64], R45 ;  /* 0x0000002d28007986 */ /* 0x0003e4000c101906 */
.L_x_2869:
[----:B------:R-:W-:Y:S05]  /*4c30*/  BSYNC.RECONVERGENT B1 ;  /* 0x0000000000017941 */ /* 0x000fea0003800200 */
.L_x_2868:
        /* <DEDUP_REMOVED lines=30> */
.L_x_2871:
[----:B------:R-:W-:Y:S05]  /*4e20*/  BSYNC.RECONVERGENT B1 ;  /* 0x0000000000017941 */ /* 0x000fea0003800200 */
.L_x_2870:
        /* <DEDUP_REMOVED lines=30> */
.L_x_2873:
[----:B------:R-:W-:Y:S05]  /*5010*/  BSYNC.RECONVERGENT B1 ;  /* 0x0000000000017941 */ /* 0x000fea0003800200 */
.L_x_2872:
        /* <DEDUP_REMOVED lines=38> */
.L_x_2875:
[----:B------:R-:W-:Y:S05]  /*5280*/  BSYNC.RECONVERGENT B1 ;  /* 0x0000000000017941 */ /* 0x000fea0003800200 */
.L_x_2874:
        /* <DEDUP_REMOVED lines=30> */
.L_x_2877:
[----:B------:R-:W-:Y:S05]  /*5470*/  BSYNC.RECONVERGENT B1 ;  /* 0x0000000000017941 */ /* 0x000fea0003800200 */
.L_x_2876:
        /* <DEDUP_REMOVED lines=30> */
.L_x_2879:
[----:B------:R-:W-:Y:S05]  /*5660*/  BSYNC.RECONVERGENT B1 ;  /* 0x0000000000017941 */ /* 0x000fea0003800200 */
.L_x_2878:
        /* <DEDUP_REMOVED lines=28> */
[----:B------:R-:W-:-:S05]  /*5830*/  F2FP.F16.F32.PACK_AB R45, R45, R16 ;  /* 0x000000102d2d723e */ /* 0x000fca00000000ff */
[----:B------:R1:W-:Y:S02]  /*5840*/  STG.E desc[UR6][R42.64], R45 ;  /* 0x0000002d2a007986 */ /* 0x0003e4000c101906 */
.L_x_2881:
[----:B------:R-:W-:Y:S05]  /*5850*/  BSYNC.RECONVERGENT B1 ;  /* 0x0000000000017941 */ /* 0x000fea0003800200 */
.L_x_2880:
        /* <DEDUP_REMOVED lines=38> */
[----:B------:R-:W-:-:S05]  /*5ac0*/  F2FP.F16.F32.PACK_AB R45, R45, R16 ;  /* 0x000000102d2d723e */ /* 0x000fca00000000ff */
[----:B------:R1:W-:Y:S02]  /*5ad0*/  STG.E desc[UR6][R42.64], R45 ;  /* 0x0000002d2a007986 */ /* 0x0003e4000c101906 */
.L_x_2883:
[----:B------:R-:W-:Y:S05]  /*5ae0*/  BSYNC.RECONVERGENT B1 ;  /* 0x0000000000017941 */ /* 0x000fea0003800200 */
.L_x_2882:
        /* <DEDUP_REMOVED lines=30> */
.L_x_2885:
[----:B------:R-:W-:Y:S05]  /*5cd0*/  BSYNC.RECONVERGENT B1 ;  /* 0x0000000000017941 */ /* 0x000fea0003800200 */
.L_x_2884:
        /* <DEDUP_REMOVED lines=30> */
.L_x_2887:
[----:B------:R-:W-:Y:S05]  /*5ec0*/  BSYNC.RECONVERGENT B1 ;  /* 0x0000000000017941 */ /* 0x000fea0003800200 */
.L_x_2886:
        /* <DEDUP_REMOVED lines=30> */
.L_x_2889:
[----:B------:R-:W-:Y:S05]  /*60b0*/  BSYNC.RECONVERGENT B1 ;  /* 0x0000000000017941 */ /* 0x000fea0003800200 */
.L_x_2888:
        /* <DEDUP_REMOVED lines=30> */
.L_x_2891:
[----:B------:R-:W-:Y:S05]  /*62a0*/  BSYNC.RECONVERGENT B1 ;  /* 0x0000000000017941 */ /* 0x000fea0003800200 */
.L_x_2890:
        /* <DEDUP_REMOVED lines=26> */
[----:B------:R-:W-:-:S05]  /*6450*/  F2FP.F16.F32.PACK_AB R39, R39, R16 ;  /* 0x000000102727723e */ /* 0x000fca00000000ff */
[----:B------:R1:W-:Y:S02]  /*6460*/  STG.E desc[UR6][R36.64], R39 ;  /* 0x0000002724007986 */ /* 0x0003e4000c101906 */
.L_x_2861:
[----:B------:R-:W-:Y:S05]  /*6470*/  BSYNC.RECONVERGENT B0 ;  /* 0x0000000000007941 */ /* 0x000fea0003800200 */
.L_x_2829:
        /* <DEDUP_REMOVED lines=8> */
.L_x_2893:
        /* <DEDUP_REMOVED lines=16> */
.L_x_4546:


//--------------------- .text._Z35group_norm_nhwc_fwd_one_pass_kernelI11Fp16IOFp32WLi512ELi60ELi480EEv26Group_norm_nhwc_fwd_params --------------------------
	.section	.text._Z35group_norm_nhwc_fwd_one_pass_kernelI11Fp16IOFp32WLi512ELi60ELi480EEv26Group_norm_nhwc_fwd_params,"ax",@progbits
	.align	128
        .global         _Z35group_norm_nhwc_fwd_one_pass_kernelI11Fp16IOFp32WLi512ELi60ELi480EEv26Group_norm_nhwc_fwd_params
        .type           _Z35group_norm_nhwc_fwd_one_pass_kernelI11Fp16IOFp32WLi512ELi60ELi480EEv26Group_norm_nhwc_fwd_params,@function
        .size           _Z35group_norm_nhwc_fwd_one_pass_kernelI11Fp16IOFp32WLi512ELi60ELi480EEv26Group_norm_nhwc_fwd_params,(.L_x_4547 - _Z35group_norm_nhwc_fwd_one_pass_kernelI11Fp16IOFp32WLi512ELi60ELi480EEv26Group_norm_nhwc_fwd_params)
        .other          _Z35group_norm_nhwc_fwd_one_pass_kernelI11Fp16IOFp32WLi512ELi60ELi480EEv26Group_norm_nhwc_fwd_params,@"STO_CUDA_ENTRY STV_DEFAULT"
_Z35group_norm_nhwc_fwd_one_pass_kernelI11Fp16IOFp32WLi512ELi60ELi480EEv26Group_norm_nhwc_fwd_params:
.text._Z35group_norm_nhwc_fwd_one_pass_kernelI11Fp16IOFp32WLi512ELi60ELi480EEv26Group_norm_nhwc_fwd_params:
        /* <DEDUP_REMOVED lines=47> */
.L_x_3033:
        /* <DEDUP_REMOVED lines=11> */
[----:B------:R-:W-:Y:S02]  /*03a0*/  IADD3 R17, PT, PT, R31, 0x40, RZ ;  /* 0x000000401f117810 */ /* 0x000fe40007ffe0ff */
[----:B--2---:R-:W-:Y:S02]  /*03b0*/  ISETP.GE.U32.AND P5, PT, R15, UR4, PT ;  /* 0x000000040f007c0c */ /* 0x004fe4000bfa6070 */
[----:B------:R-:W-:Y:S02]  /*03c0*/  SHF.R.S32.HI R13, RZ, 0x1f, R15 ;  /* 0x0000001fff0d7819 */ /* 0x000fe4000001140f */
[----:B------:R-:W-:-:S02]  /*03d0*/  ISETP.GE.U32.AND P4, PT, R17, UR4, PT ;  /* 0x0000000411007c0c */ /* 0x000fc4000bf86070 */
[----:B------:R-:W-:Y:S02]  /*03e0*/  ISETP.GE.AND.EX P5, PT, R13, UR5, PT, P5 ;  /* 0x000000050d007c0c */ /* 0x000fe4000bfa6350 */
[----:B------:R-:W-:Y:S01]  /*03f0*/  SHF.R.S32.HI R25, RZ, 0x1f, R17 ;  /* 0x0000001fff197819 */ /* 0x000fe20000011411 */
[----:B0-----:R-:W0:Y:S03]  /*0400*/  MUFU.RCP R0, R0 ;  /* 0x0000000000007308 */ /* 0x001e260000001000 */
[----:B------:R-:W-:-:S07]  /*0410*/  ISETP.GE.AND.EX P4, PT, R25, UR5, PT, P4 ;  /* 0x0000000519007c0c */ /* 0x000fce000bf86340 */
[----:B------:R-:W2:Y:S01]  /*0420*/  @!P5 LDC.64 R36, c[0x0][0x390] ;  /* 0x0000e400ff24db82 */ /* 0x000ea20000000a00 */
[----:B0-----:R-:W-:-:S04]  /*0430*/  IADD3 R2, PT, PT, R0, 0xffffffe, RZ ;  /* 0x0ffffffe00027810 */ /* 0x001fc80007ffe0ff */
[----:B------:R0:W3:Y:S02]  /*0440*/  F2I.FTZ.U32.TRUNC.NTZ R3, R2 ;  /* 0x0000000200037305 */ /* 0x0000e4000021f000 */
[----:B0-----:R-:W-:Y:S02]  /*0450*/  MOV R2, RZ ;  /* 0x000000ff00027202 */ /* 0x001fe40000000f00 */
[----:B---3--:R-:W-:-:S05]  /*0460*/  IADD3 R4, PT, PT, RZ, -R3, RZ ;  /* 0x80000003ff047210 */ /* 0x008fca0007ffe0ff */
        /* <DEDUP_REMOVED lines=23> */
[----:B------:R-:W0:Y:S01]  /*05e0*/  @!P1 LDC.64 R8, c[0x0][0x3e0] ;  /* 0x0000f800ff089b82 */ /* 0x000e220000000a00 */
[----:B------:R-:W-:Y:S01]  /*05f0*/  IMAD R111, R6, R0, R109 ;  /* 0x00000000066f7224 */ /* 0x000fe200078e026d */
[----:B------:R-:W-:-:S03]  /*0600*/  SHF.R.S32.HI R0, RZ, 0x1f, R3 ;  /* 0x0000001fff007819 */ /* 0x000fc60000011403 */
[----:B------:R-:W-:Y:S02]  /*0610*/  IMAD R111, R111, 0x3c, RZ ;  /* 0x0000003c6f6f7824 */ /* 0x000fe400078e02ff */
[----:B-1----:R-:W-:Y:S01]  /*0620*/  IMAD R0, R0, UR8, RZ ;  /* 0x0000000800007c24 */ /* 0x002fe2000f8e02ff */
[----:B------:R-:W1:Y:S02]  /*0630*/  @!P1 LDC.64 R18, c[0x0][0x390] ;  /* 0x0000e400ff129b82 */ /* 0x000e640000000a00 */
[----:B------:R-:W-:Y:S01]  /*0640*/  IADD3 R114, P2, PT, R111, R114, RZ ;  /* 0x000000726f727210 */ /* 0x000fe20007f5e0ff */
[----:B------:R-:W-:-:S03]  /*0650*/  IMAD R117, R3, UR9, R0 ;  /* 0x0000000903757c24 */ /* 0x000fc6000f8e0200 */
[----:B------:R-:W-:Y:S02]  /*0660*/  LEA.HI.X.SX32 R115, R111, RZ, 0x1, P2 ;  /* 0x000000ff6f737211 */ /* 0x000fe400010f0eff */
[----:B------:R-:W3:Y:S01]  /*0670*/  @!P3 LDC.64 R20, c[0x0][0x3e0] ;  /* 0x0000f800ff14bb82 */ /* 0x000ee20000000a00 */
[----:B------:R-:W-:-:S05]  /*0680*/  IMAD.WIDE.U32 R114, R3, UR8, R114 ;  /* 0x0000000803727c25 */ /* 0x000fca000f8e0072 */
[----:B------:R-:W-:Y:S01]  /*0690*/  IADD3 R117, PT, PT, R115, R117, RZ ;  /* 0x0000007573757210 */ /* 0x000fe20007ffe0ff */
[----:B0-----:R-:W-:Y:S01]  /*06a0*/  @!P1 IMAD R0, R5, R8, RZ ;  /* 0x0000000805009224 */ /* 0x001fe200078e02ff */
[-C--:B------:R-:W-:Y:S01]  /*06b0*/  @!P1 MOV R116, R114.reuse ;  /* 0x0000007200749202 */ /* 0x080fe20000000f00 */
[----:B------:R-:W0:Y:S01]  /*06c0*/  @!P3 LDC.64 R22, c[0x0][0x390] ;  /* 0x0000e400ff16bb82 */ /* 0x000e220000000a00 */
[----:B------:R-:W-:Y:S01]  /*06d0*/  @!P3 MOV R6, R114 ;  /* 0x000000720006b202 */ /* 0x000fe20000000f00 */
[C---:B------:R-:W-:Y:S02]  /*06e0*/  @!P1 IMAD R9, R31.reuse, R9, R0 ;  /* 0x000000091f099224 */ /* 0x040fe400078e0200 */
[----:B------:R-:W-:-:S04]  /*06f0*/  @!P1 IMAD.WIDE.U32 R4, R31, R8, R116 ;  /* 0x000000081f049225 */ /* 0x000fc800078e0074 */
[----:B------:R-:W4:Y:S01]  /*0700*/  @!P5 LDC.64 R2, c[0x0][0x3e0] ;  /* 0x0000f800ff02db82 */ /* 0x000f220000000a00 */
[----:B------:R-:W-:Y:S02]  /*0710*/  @!P1 IADD3 R0, PT, PT, R5, R9, RZ ;  /* 0x0000000905009210 */ /* 0x000fe40007ffe0ff */
[----:B-1----:R-:W-:-:S04]  /*0720*/  @!P1 LEA R8, P2, R4, R18, 0x1 ;  /* 0x0000001204089211 */ /* 0x002fc800078408ff */
[----:B------:R-:W-:Y:S01]  /*0730*/  @!P1 LEA.HI.X R9, R4, R19, R0, 0x1, P2 ;  /* 0x0000001304099211 */ /* 0x000fe200010f0c00 */
[-C--:B---3--:R-:W-:Y:S01]  /*0740*/  @!P3 IMAD R0, R7, R20.reuse, RZ ;  /* 0x000000140700b224 */ /* 0x088fe200078e02ff */
[----:B------:R-:W-:Y:S02]  /*0750*/  IADD3 R19, PT, PT, R31, 0x50, RZ ;  /* 0x000000501f137810 */ /* 0x000fe40007ffe0ff */
[----:B------:R-:W-:Y:S01]  /*0760*/  @!P3 MOV R7, R117 ;  /* 0x000000750007b202 */ /* 0x000fe20000000f00 */
[----:B------:R-:W-:Y:S01]  /*0770*/  @!P3 IMAD R5, R11, R21, R0 ;  /* 0x000000150b05b224 */ /* 0x000fe200078e0200 */
[----:B------:R-:W-:Y:S01]  /*0780*/  ISETP.GE.U32.AND P2, PT, R19, UR4, PT ;  /* 0x0000000413007c0c */ /* 0x000fe2000bf46070 */
[----:B------:R1:W3:Y:S01]  /*0790*/  @!P1 LDG.E R82, desc[UR6][R8.64] ;  /* 0x0000000608529981 */ /* 0x0002e2000c1e1900 */
[----:B------:R-:W-:Y:S01]  /*07a0*/  SHF.R.S32.HI R27, RZ, 0x1f, R19 ;  /* 0x0000001fff1b7819 */ /* 0x000fe20000011413 */
[----:B------:R-:W-:-:S03]  /*07b0*/  @!P3 IMAD.WIDE.U32 R6, R11, R20, R6 ;  /* 0x000000140b06b225 */ /* 0x000fc600078e0006 */
[----:B------:R-:W-:Y:S02]  /*07c0*/  ISETP.GE.AND.EX P2, PT, R27, UR5, PT, P2 ;  /* 0x000000051b007c0c */ /* 0x000fe4000bf46320 */
[----:B------:R-:W-:Y:S02]  /*07d0*/  @!P3 IADD3 R0, PT, PT, R7, R5, RZ ;  /* 0x000000050700b210 */ /* 0x000fe40007ffe0ff */
[C---:B0-----:R-:W-:Y:S01]  /*07e0*/  @!P3 LEA R12, P1, R6.reuse, R22, 0x1 ;  /* 0x00000016060cb211 */ /* 0x041fe200078208ff */
[----:B----4-:R-:W-:Y:S01]  /*07f0*/  @!P5 IMAD R10, R13, R2, RZ ;  /* 0x000000020d0ad224 */ /* 0x010fe200078e02ff */
[----:B------:R-:W-:Y:S01]  /*0800*/  IADD3 R21, PT, PT, R31, 0x60, RZ ;  /* 0x000000601f157810 */ /* 0x000fe20007ffe0ff */
[----:B------:R-:W0:Y:S01]  /*0810*/  @!P4 LDC.64 R4, c[0x0][0x3e0] ;  /* 0x0000f800ff04cb82 */ /* 0x000e220000000a00 */
[----:B------:R-:W-:Y:S02]  /*0820*/  @!P3 LEA.HI.X R13, R6, R23, R0, 0x1, P1 ;  /* 0x00000017060db211 */ /* 0x000fe400008f0c00 */
[----:B------:R-:W-:-:S02]  /*0830*/  ISETP.GE.U32.AND P1, PT, R21, UR4, PT ;  /* 0x0000000415007c0c */ /* 0x000fc4000bf26070 */
[----:B------:R-:W-:Y:S02]  /*0840*/  SHF.R.S32.HI R33, RZ, 0x1f, R21 ;  /* 0x0000001fff217819 */ /* 0x000fe40000011415 */
[----:B-1----:R-:W-:Y:S01]  /*0850*/  @!P5 MOV R8, R114 ;  /* 0x000000720008d202 */ /* 0x002fe20000000f00 */
[----:B------:R-:W1:Y:S01]  /*0860*/  @!P2 LDC.64 R6, c[0x0][0x3e0] ;  /* 0x0000f800ff06ab82 */ /* 0x000e620000000a00 */
[----:B------:R-:W-:Y:S02]  /*0870*/  @!P5 MOV R9, R117 ;  /* 0x000000750009d202 */ /* 0x000fe40000000f00 */
[----:B------:R-:W-:Y:S01]  /*0880*/  ISETP.GE.AND.EX P1, PT, R33, UR5, PT, P1 ;  /* 0x0000000521007c0c */ /* 0x000fe2000bf26310 */
[C---:B------:R-:W-:Y:S02]  /*0890*/  @!P5 IMAD R29, R15.reuse, R3, R10 ;  /* 0x000000030f1dd224 */ /* 0x040fe400078e020a */
[----:B------:R-:W-:Y:S01]  /*08a0*/  @!P5 IMAD.WIDE.U32 R2, R15, R2, R8 ;  /* 0x000000020f02d225 */ /* 0x000fe200078e0008 */
[----:B------:R-:W-:Y:S01]  /*08b0*/  CS2R R80, SRZ ;  /* 0x0000000000507805 */ /* 0x000fe2000001ff00 */
[----:B------:R-:W4:Y:S01]  /*08c0*/  @!P4 LDC.64 R10, c[0x0][0x390] ;  /* 0x0000e400ff0acb82 */ /* 0x000f220000000a00 */
[----:B------:R-:W-:-:S02]  /*08d0*/  IADD3 R23, PT, PT, R31, 0x70, RZ ;  /* 0x000000701f177810 */ /* 0x000fc40007ffe0ff */
[----:B------:R-:W-:Y:S02]  /*08e0*/  @!P5 IADD3 R0, PT, PT, R3, R29, RZ ;  /* 0x0000001d0300d210 */ /* 0x000fe40007ffe0ff */
[C---:B--2---:R-:W-:Y:S01]  /*08f0*/  @!P5 LEA R14, P6, R2.reuse, R36, 0x1 ;  /* 0x00000024020ed211 */ /* 0x044fe200078c08ff */
[----:B------:R2:W5:Y:S01]  /*0900*/  @!P3 LDG.E R80, desc[UR6][R12.64] ;  /* 0x000000060c50b981 */ /* 0x000562000c1e1900 */
[----:B------:R-:W-:Y:S01]  /*0910*/  ISETP.GE.U32.AND P3, PT, R23, UR4, PT ;  /* 0x0000000417007c0c */ /* 0x000fe2000bf66070 */
[----:B------:R-:W4:Y:S01]  /*0920*/  @!P2 LDC.64 R8, c[0x0][0x390] ;  /* 0x0000e400ff08ab82 */ /* 0x000f220000000a00 */
[----:B------:R-:W-:Y:S02]  /*0930*/  SHF.R.S32.HI R35, RZ, 0x1f, R23 ;  /* 0x0000001fff237819 */ /* 0x000fe40000011417 */
[----:B------:R-:W-:Y:S02]  /*0940*/  @!P5 LEA.HI.X R15, R2, R37, R0, 0x1, P6 ;  /* 0x00000025020fd211 */ /* 0x000fe400030f0c00 */
[----:B------:R-:W-:-:S03]  /*0950*/  ISETP.GE.AND.EX P3, PT, R35, UR5, PT, P3 ;  /* 0x0000000523007c0c */ /* 0x000fc6000bf66330 */
[----:B------:R-:W4:Y:S01]  /*0960*/  @!P1 LDC.64 R2, c[0x0][0x3e0] ;  /* 0x0000f800ff029b82 */ /* 0x000f220000000a00 */
[----:B0-----:R-:W-:Y:S01]  /*0970*/  @!P4 IMAD R0, R25, R4, RZ ;  /* 0x000000041900c224 */ /* 0x001fe200078e02ff */
[----:B--2---:R-:W-:Y:S02]  /*0980*/  @!P4 MOV R12, R114 ;  /* 0x00000072000cc202 */ /* 0x004fe40000000f00 */
[----:B------:R-:W-:Y:S02]  /*0990*/  @!P4 MOV R13, R117 ;  /* 0x00000075000dc202 */ /* 0x000fe40000000f00 */
[----:B------:R-:W-:Y:S01]  /*09a0*/  CS2R R28, SRZ ;  /* 0x00000000001c7805 */ /* 0x000fe2000001ff00 */
[----:B------:R-:W-:Y:S01]  /*09b0*/  @!P4 IMAD R37, R17, R5, R0 ;  /* 0x000000051125c224 */ /* 0x000fe200078e0200 */
[----:B------:R-:W-:Y:S01]  /*09c0*/  IADD3 R25, PT, PT, R31, 0x80, RZ ;  /* 0x000000801f197810 */ /* 0x000fe20007ffe0ff */
[----:B-1----:R-:W-:Y:S02]  /*09d0*/  @!P2 IMAD R0, R27, R6, RZ ;  /* 0x000000061b00a224 */ /* 0x002fe400078e02ff */
[----:B------:R-:W-:Y:S01]  /*09e0*/  @!P4 IMAD.WIDE.U32 R12, R17, R4, R12 ;  /* 0x00000004110cc225 */ /* 0x000fe200078e000c */
[----:B------:R4:W2:Y:S01]  /*09f0*/  @!P5 LDG.E R29, desc[UR6][R14.64] ;  /* 0x000000060e1dd981 */ /* 0x0008a2000c1e1900 */
[----:B------:R-:W-:Y:S01]  /*0a00*/  ISETP.GE.U32.AND P5, PT, R25, UR4, PT ;  /* 0x0000000419007c0c */ /* 0x000fe2000bfa6070 */
[----:B------:R-:W0:Y:S01]  /*0a10*/  @!P3 LDC.64 R4, c[0x0][0x3e0] ;  /* 0x0000f800ff04bb82 */ /* 0x000e220000000a00 */
[----:B------:R-:W-:Y:S01]  /*0a20*/  @!P2 IMAD R39, R19, R7, R0 ;  /* 0x000000071327a224 */ /* 0x000fe200078e0200 */
[----:B------:R-:W-:-:S02]  /*0a30*/  SHF.R.S32.HI R27, RZ, 0x1f, R25 ;  /* 0x0000001fff1b7819 */ /* 0x000fc40000011419 */
[----:B------:R-:W-:Y:S02]  /*0a40*/  @!P4 IADD3 R0, PT, PT, R13, R37, RZ ;  /* 0x000000250d00c210 */ /* 0x000fe40007ffe0ff */
[----:B------:R-:W-:Y:S02]  /*0a50*/  @!P2 MOV R16, R114 ;  /* 0x000000720010a202 */ /* 0x000fe40000000f00 */
[C---:B----4-:R-:W-:Y:S02]  /*0a60*/  @!P4 LEA R14, P6, R12.reuse, R10, 0x1 ;  /* 0x0000000a0c0ec211 */ /* 0x050fe400078c08ff */
[----:B------:R-:W-:Y:S02]  /*0a70*/  @!P2 MOV R17, R117 ;  /* 0x000000750011a202 */ /* 0x000fe40000000f00 */
[----:B------:R-:W-:Y:S02]  /*0a80*/  ISETP.GE.AND.EX P5, PT, R27, UR5, PT, P5 ;  /* 0x000000051b007c0c */ /* 0x000fe4000bfa6350 */
[----:B------:R-:W-:Y:S01]  /*0a90*/  @!P4 LEA.HI.X R15, R12, R11, R0, 0x1, P6 ;  /* 0x0000000b0c0fc211 */ /* 0x000fe200030f0c00 */
[----:B------:R-:W-:Y:S01]  /*0aa0*/  @!P2 IMAD.WIDE.U32 R6, R19, R6, R16 ;  /* 0x000000061306a225 */ /* 0x000fe200078e0010 */
[----:B------:R-:W1:Y:S03]  /*0ab0*/  @!P1 LDC.64 R10, c[0x0][0x390] ;  /* 0x0000e400ff0a9b82 */ /* 0x000e660000000a00 */
[----:B------:R-:W-:Y:S01]  /*0ac0*/  @!P1 IMAD R12, R33, R2, RZ ;  /* 0x00000002210c9224 */ /* 0x000fe200078e02ff */
[----:B------:R-:W-:Y:S01]  /*0ad0*/  @!P2 IADD3 R0, PT, PT, R7, R39, RZ ;  /* 0x000000270700a210 */ /* 0x000fe20007ffe0ff */
[----:B------:R4:W2:Y:S01]  /*0ae0*/  @!P4 LDG.E R28, desc[UR6][R14.64] ;  /* 0x000000060e1cc981 */ /* 0x0008a2000c1e1900 */
[C---:B------:R-:W-:Y:S01]  /*0af0*/  @!P2 LEA R8, P6, R6.reuse, R8, 0x1 ;  /* 0x000000080608a211 */ /* 0x040fe200078c08ff */
[----:B------:R-:W-:Y:S01]  /*0b00*/  @!P1 IMAD R37, R21, R3, R12 ;  /* 0x0000000315259224 */ /* 0x000fe200078e020c */
[----:B------:R-:W-:Y:S01]  /*0b10*/  IADD3 R19, PT, PT, R31, 0x90, RZ ;  /* 0x000000901f137810 */ /* 0x000fe20007ffe0ff */
[----:B------:R-:W1:Y:S01]  /*0b20*/  @!P3 LDC.64 R12, c[0x0][0x390] ;  /* 0x0000e400ff0cbb82 */ /* 0x000e620000000a00 */
[----:B------:R-:W-:-:S02]  /*0b30*/  @!P2 LEA.HI.X R9, R6, R9, R0, 0x1, P6 ;  /* 0x000000090609a211 */ /* 0x000fc400030f0c00 */
[----:B------:R-:W-:Y:S02]  /*0b40*/  ISETP.GE.U32.AND P4, PT, R19, UR4, PT ;  /* 0x0000000413007c0c */ /* 0x000fe4000bf86070 */
[----:B------:R-:W-:Y:S02]  /*0b50*/  SHF.R.S32.HI R17, RZ, 0x1f, R19 ;  /* 0x0000001fff117819 */ /* 0x000fe40000011413 */
[----:B----4-:R-:W-:Y:S01]  /*0b60*/  @!P1 MOV R14, R114 ;  /* 0x00000072000e9202 */ /* 0x010fe20000000f00 */
[----:B------:R-:W4:Y:S01]  /*0b70*/  @!P5 LDC.64 R6, c[0x0][0x3e0] ;  /* 0x0000f800ff06db82 */ /* 0x000f220000000a00 */
[----:B------:R-:W-:Y:S02]  /*0b80*/  @!P1 MOV R15, R117 ;  /* 0x00000075000f9202 */ /* 0x000fe40000000f00 */
[----:B------:R-:W-:Y:S02]  /*0b90*/  MOV R26, RZ ;  /* 0x000000ff001a7202 */ /* 0x000fe40000000f00 */
[----:B------:R-:W-:Y:S01]  /*0ba0*/  ISETP.GE.AND.EX P4, PT, R17, UR5, PT, P4 ;  /* 0x0000000511007c0c */ /* 0x000fe2000bf86340 */
[----:B------:R-:W-:Y:S01]  /*0bb0*/  @!P1 IMAD.WIDE.U32 R2, R21, R2, R14 ;  /* 0x0000000215029225 */ /* 0x000fe200078e000e */
[----:B------:R-:W-:-:S02]  /*0bc0*/  IADD3 R21, PT, PT, R31, 0xa0, RZ ;  /* 0x000000a01f157810 */ /* 0x000fc40007ffe0ff */
[----:B------:R0:W2:Y:S02]  /*0bd0*/  @!P2 LDG.E R26, desc[UR6][R8.64] ;  /* 0x00000006081aa981 */ /* 0x0000a4000c1e1900 */
[----:B0-----:R-:W-:Y:S01]  /*0be0*/  @!P3 IMAD R0, R35, R4, RZ ;  /* 0x000000042300b224 */ /* 0x001fe200078e02ff */
[----:B------:R-:W-:Y:S02]  /*0bf0*/  ISETP.GE.U32.AND P2, PT, R21, UR4, PT ;  /* 0x0000000415007c0c */ /* 0x000fe4000bf46070 */
[----:B------:R-:W-:Y:S01]  /*0c00*/  SHF.R.S32.HI R33, RZ, 0x1f, R21 ;  /* 0x0000001fff217819 */ /* 0x000fe20000011415 */
[----:B------:R-:W-:Y:S01]  /*0c10*/  @!P3 IMAD R15, R23, R5, R0 ;  /* 0x00000005170fb224 */ /* 0x000fe200078e0200 */
[----:B------:R-:W-:Y:S02]  /*0c20*/  @!P1 IADD3 R0, PT, PT, R3, R37, RZ ;  /* 0x0000002503009210 */ /* 0x000fe40007ffe0ff */
[----:B------:R-:W-:Y:S02]  /*0c30*/  @!P3 MOV R8, R114 ;  /* 0x000000720008b202 */ /* 0x000fe40000000f00 */
[----:B------:R-:W-:-:S02]  /*0c40*/  @!P3 MOV R9, R117 ;  /* 0x000000750009b202 */ /* 0x000fc40000000f00 */
[C---:B-1----:R-:W-:Y:S02]  /*0c50*/  @!P1 LEA R10, P6, R2.reuse, R10, 0x1 ;  /* 0x0000000a020a9211 */ /* 0x042fe400078c08ff */
[----:B------:R-:W-:Y:S01]  /*0c60*/  ISETP.GE.AND.EX P2, PT, R33, UR5, PT, P2 ;  /* 0x0000000521007c0c */ /* 0x000fe2000bf46320 */
[----:B------:R-:W-:Y:S02]  /*0c70*/  @!P3 IMAD.WIDE.U32 R4, R23, R4, R8 ;  /* 0x000000041704b225 */ /* 0x000fe400078e0008 */
[----:B------:R-:W0:Y:S01]  /*0c80*/  @!P5 LDC.64 R8, c[0x0][0x390] ;  /* 0x0000e400ff08db82 */ /* 0x000e220000000a00 */
[----:B------:R-:W-:Y:S02]  /*0c90*/  @!P1 LEA.HI.X R11, R2, R11, R0, 0x1, P6 ;  /* 0x0000000b020b9211 */ /* 0x000fe400030f0c00 */
[----:B------:R-:W-:-:S05]  /*0ca0*/  @!P3 IADD3 R0, PT, PT, R5, R15, RZ ;  /* 0x0000000f0500b210 */ /* 0x000fca0007ffe0ff */
[----:B------:R-:W1:Y:S01]  /*0cb0*/  @!P4 LDC.64 R2, c[0x0][0x3e0] ;  /* 0x0000f800ff02cb82 */ /* 0x000e620000000a00 */
[C---:B------:R-:W-:Y:S01]  /*0cc0*/  @!P3 LEA R12, P6, R4.reuse, R12, 0x1 ;  /* 0x0000000c040cb211 */ /* 0x040fe200078c08ff */
[----:B----4-:R-:W-:Y:S01]  /*0cd0*/  @!P5 IMAD R14, R27, R6, RZ ;  /* 0x000000061b0ed224 */ /* 0x010fe200078e02ff */
[----:B------:R-:W-:Y:S02]  /*0ce0*/  MOV R24, RZ ;  /* 0x000000ff00187202 */ /* 0x000fe40000000f00 */
[----:B------:R-:W-:Y:S01]  /*0cf0*/  @!P3 LEA.HI.X R13, R4, R13, R0, 0x1, P6 ;  /* 0x0000000d040db211 */ /* 0x000fe200030f0c00 */
[----:B------:R-:W-:Y:S02]  /*0d00*/  @!P5 IMAD R7, R25, R7, R14 ;  /* 0x000000071907d224 */ /* 0x000fe400078e020e */
[----:B------:R-:W4:Y:S01]  /*0d10*/  @!P2 LDC.64 R4, c[0x0][0x3e0] ;  /* 0x0000f800ff04ab82 */ /* 0x000f220000000a00 */
[----:B------:R-:W-:Y:S01]  /*0d20*/  IADD3 R23, PT, PT, R31, 0xb0, RZ ;  /* 0x000000b01f177810 */ /* 0x000fe20007ffe0ff */
[----:B------:R0:W2:Y:S01]  /*0d30*/  @!P1 LDG.E R24, desc[UR6][R10.64] ;  /* 0x000000060a189981 */ /* 0x0000a2000c1e1900 */
[----:B------:R-:W-:-:S02]  /*0d40*/  @!P5 MOV R14, R114 ;  /* 0x00000072000ed202 */ /* 0x000fc40000000f00 */
[----:B------:R-:W-:Y:S02]  /*0d50*/  @!P5 MOV R15, R117 ;  /* 0x00000075000fd202 */ /* 0x000fe40000000f00 */
[----:B------:R-:W-:Y:S02]  /*0d60*/  MOV R22, RZ ;  /* 0x000000ff00167202 */ /* 0x000fe40000000f00 */
[----:B------:R-:W-:Y:S01]  /*0d70*/  ISETP.GE.U32.AND P1, PT, R23, UR4, PT ;  /* 0x0000000417007c0c */ /* 0x000fe2000bf26070 */
[----:B------:R-:W-:Y:S01]  /*0d80*/  @!P5 IMAD.WIDE.U32 R14, R25, R6, R14 ;  /* 0x00000006190ed225 */ /* 0x000fe200078e000e */
[----:B------:R-:W-:Y:S01]  /*0d90*/  SHF.R.S32.HI R37, RZ, 0x1f, R23 ;  /* 0x0000001fff257819 */ /* 0x000fe20000011417 */
[----:B0-----:R-:W0:Y:S01]  /*0da0*/  @!P4 LDC.64 R10, c[0x0][0x390] ;  /* 0x0000e400ff0acb82 */ /* 0x001e220000000a00 */
[----:B------:R-:W-:Y:S01]  /*0db0*/  IADD3 R25, PT, PT, R31, 0xc0, RZ ;  /* 0x000000c01f197810 */ /* 0x000fe20007ffe0ff */
[----:B------:R1:W2:Y:S01]  /*0dc0*/  @!P3 LDG.E R22, desc[UR6][R12.64] ;  /* 0x000000060c16b981 */ /* 0x0002a2000c1e1900 */
[----:B------:R-:W-:-:S02]  /*0dd0*/  ISETP.GE.AND.EX P1, PT, R37, UR5, PT, P1 ;  /* 0x0000000525007c0c */ /* 0x000fc4000bf26310 */
[----:B------:R-:W-:Y:S02]  /*0de0*/  ISETP.GE.U32.AND P3, PT, R25, UR4, PT ;  /* 0x0000000419007c0c */ /* 0x000fe4000bf66070 */
[----:B------:R-:W-:Y:S02]  /*0df0*/  SHF.R.S32.HI R39, RZ, 0x1f, R25 ;  /* 0x0000001fff277819 */ /* 0x000fe40000011419 */
[----:B------:R-:W-:Y:S02]  /*0e00*/  @!P5 IADD3 R0, PT, PT, R15, R7, RZ ;  /* 0x000000070f00d210 */ /* 0x000fe40007ffe0ff */
[----:B------:R-:W-:Y:S01]  /*0e10*/  @!P5 LEA R16, P6, R14, R8, 0x1 ;  /* 0x000000080e10d211 */ /* 0x000fe200078c08ff */
[----:B-1----:R-:W-:Y:S01]  /*0e20*/  @!P4 IMAD R8, R17, R2, RZ ;  /* 0x000000021108c224 */ /* 0x002fe200078e02ff */
[----:B------:R-:W-:Y:S01]  /*0e30*/  MOV R20, RZ ;  /* 0x000000ff00147202 */ /* 0x000fe20000000f00 */
[----:B------:R-:W1:Y:S01]  /*0e40*/  @!P2 LDC.64 R6, c[0x0][0x390] ;  /* 0x0000e400ff06ab82 */ /* 0x000e620000000a00 */
[----:B------:R-:W-:-:S02]  /*0e50*/  ISETP.GE.AND.EX P3, PT, R39, UR5, PT, P3 ;  /* 0x0000000527007c0c */ /* 0x000fc4000bf66330 */
[----:B------:R-:W-:Y:S02]  /*0e60*/  @!P5 LEA.HI.X R17, R14, R9, R0, 0x1, P6 ;  /* 0x000000090e11d211 */ /* 0x000fe400030f0c00 */
[----:B------:R-:W-:Y:S02]  /*0e70*/  IADD3 R27, PT, PT, R31, 0xd0, RZ ;  /* 0x000000d01f1b7810 */ /* 0x000fe40007ffe0ff */
[----:B------:R-:W-:Y:S01]  /*0e80*/  @!P4 MOV R12, R114 ;  /* 0x00000072000cc202 */ /* 0x000fe20000000f00 */
[----:B------:R1:W2:Y:S01]  /*0e90*/  @!P5 LDG.E R20, desc[UR6][R16.64] ;  /* 0x000000061014d981 */ /* 0x0002a2000c1e1900 */
[----:B------:R-:W-:Y:S01]  /*0ea0*/  @!P4 MOV R13, R117 ;  /* 0x00000075000dc202 */ /* 0x000fe20000000f00 */
[----:B------:R-:W-:Y:S01]  /*0eb0*/  @!P4 IMAD R15, R19, R3, R8 ;  /* 0x00000003130fc224 */ /* 0x000fe200078e0208 */
[----:B------:R-:W-:Y:S01]  /*0ec0*/  ISETP.GE.U32.AND P5, PT, R27, UR4, PT ;  /* 0x000000041b007c0c */ /* 0x000fe2000bfa6070 */
[----:B------:R-:W1:Y:S01]  /*0ed0*/  @!P1 LDC.64 R8, c[0x0][0x3e0] ;  /* 0x0000f800ff089b82 */ /* 0x000e620000000a00 */
[----:B------:R-:W-:Y:S01]  /*0ee0*/  SHF.R.S32.HI R41, RZ, 0x1f, R27 ;  /* 0x0000001fff297819 */ /* 0x000fe2000001141b */
[----:B------:R-:W-:-:S04]  /*0ef0*/  @!P4 IMAD.WIDE.U32 R12, R19, R2, R12 ;  /* 0x00000002130cc225 */ /* 0x000fc800078e000c */
[----:B----4-:R-:W-:Y:S01]  /*0f00*/  @!P2 IMAD R0, R33, R4, RZ ;  /* 0x000000042100a224 */ /* 0x010fe200078e02ff */
[----:B------:R-:W-:Y:S01]  /*0f10*/  ISETP.GE.AND.EX P5, PT, R41, UR5, PT, P5 ;  /* 0x0000000529007c0c */ /* 0x000fe2000bfa6350 */
[----:B------:R-:W4:Y:S01]  /*0f20*/  @!P3 LDC.64 R2, c[0x0][0x3e0] ;  /* 0x0000f800ff02bb82 */ /* 0x000f220000000a00 */
[C---:B0-----:R-:W-:Y:S01]  /*0f30*/  @!P4 LEA R32, P6, R12.reuse, R10, 0x1 ;  /* 0x0000000a0c20c211 */ /* 0x041fe200078c08ff */
[----:B------:R-:W-:Y:S01]  /*0f40*/  @!P2 IMAD R19, R21, R5, R0 ;  /* 0x000000051513a224 */ /* 0x000fe200078e0200 */
[----:B------:R-:W-:Y:S02]  /*0f50*/  @!P4 IADD3 R0, PT, PT, R13, R15, RZ ;  /* 0x0000000f0d00c210 */ /* 0x000fe40007ffe0ff */
[----:B------:R-:W-:Y:S02]  /*0f60*/  @!P2 MOV R14, R114 ;  /* 0x00000072000ea202 */ /* 0x000fe40000000f00 */
[----:B------:R-:W-:Y:S02]  /*0f70*/  @!P2 MOV R15, R117 ;  /* 0x00000075000fa202 */ /* 0x000fe40000000f00 */
[----:B------:R-:W-:-:S02]  /*0f80*/  @!P4 LEA.HI.X R33, R12, R11, R0, 0x1, P6 ;  /* 0x0000000b0c21c211 */ /* 0x000fc400030f0c00 */
[----:B------:R-:W0:Y:S01]  /*0f90*/  @!P1 LDC.64 R10, c[0x0][0x390] ;  /* 0x0000e400ff0a9b82 */ /* 0x000e220000000a00 */
[----:B------:R-:W-:Y:S01]  /*0fa0*/  @!P2 IMAD.WIDE.U32 R4, R21, R4, R14 ;  /* 0x000000041504a225 */ /* 0x000fe200078e000e */
[----:B------:R-:W-:Y:S02]  /*0fb0*/  MOV R18, RZ ;  /* 0x000000ff00127202 */ /* 0x000fe40000000f00 */
[----:B------:R-:W-:-:S04]  /*0fc0*/  IADD3 R35, PT, PT, R31, 0xe0, RZ ;  /* 0x000000e01f237810 */ /* 0x000fc80007ffe0ff */
[----:B------:R-:W3:Y:S01]  /*0fd0*/  @!P5 LDC.64 R12, c[0x0][0x3e0] ;  /* 0x0000f800ff0cdb82 */ /* 0x000ee20000000a00 */
[----:B------:R-:W-:Y:S01]  /*0fe0*/  @!P2 IADD3 R0, PT, PT, R5, R19, RZ ;  /* 0x000000130500a210 */ /* 0x000fe20007ffe0ff */
[----:B------:R-:W2:Y:S01]  /*0ff0*/  @!P4 LDG.E R18, desc[UR6][R32.64] ;  /* 0x000000062012c981 */ /* 0x000ea2000c1e1900 */
[C---:B-1----:R-:W-:Y:S02]  /*1000*/  @!P2 LEA R6, P6, R4.reuse, R6, 0x1 ;  /* 0x000000060406a211 */ /* 0x042fe400078c08ff */
[----:B------:R-:W-:Y:S02]  /*1010*/  ISETP.GE.U32.AND P4, PT, R35, UR4, PT ;  /* 0x0000000423007c0c */ /* 0x000fe4000bf86070 */
[----:B------:R-:W-:Y:S01]  /*1020*/  SHF.R.S32.HI R43, RZ, 0x1f, R35 ;  /* 0x0000001fff2b7819 */ /* 0x000fe20000011423 */
[----:B------:R-:W1:Y:S01]  /*1030*/  @!P3 LDC.64 R14, c[0x0][0x390] ;  /* 0x0000e400ff0ebb82 */ /* 0x000e620000000a00 */
[----:B------:R-:W-:Y:S02]  /*1040*/  MOV R19, RZ ;  /* 0x000000ff00137202 */ /* 0x000fe40000000f00 */
[----:B------:R-:W-:Y:S01]  /*1050*/  @!P2 LEA.HI.X R7, R4, R7, R0, 0x1, P6 ;  /* 0x000000070407a211 */ /* 0x000fe200030f0c00 */
[----:B------:R-:W-:Y:S01]  /*1060*/  @!P1 IMAD R0, R37, R8, RZ ;  /* 0x0000000825009224 */ /* 0x000fe200078e02ff */
[----:B------:R-:W-:-:S02]  /*1070*/  ISETP.GE.AND.EX P4, PT, R43, UR5, PT, P4 ;  /* 0x000000052b007c0c */ /* 0x000fc4000bf86340 */
[----:B------:R-:W-:Y:S01]  /*1080*/  @!P1 MOV R4, R114 ;  /* 0x0000007200049202 */ /* 0x000fe20000000f00 */
[----:B------:R0:W2:Y:S01]  /*1090*/  @!P2 LDG.E R19, desc[UR6][R6.64] ;  /* 0x000000060613a981 */ /* 0x0000a2000c1e1900 */
[----:B------:R-:W-:Y:S02]  /*10a0*/  @!P1 MOV R5, R117 ;  /* 0x0000007500059202 */ /* 0x000fe40000000f00 */
[----:B------:R-:W-:Y:S01]  /*10b0*/  IADD3 R37, PT, PT, R31, 0x110, RZ ;  /* 0x000001101f257810 */ /* 0x000fe20007ffe0ff */
[C---:B------:R-:W-:Y:S02]  /*10c0*/  @!P1 IMAD R17, R23.reuse, R9, R0 ;  /* 0x0000000917119224 */ /* 0x040fe400078e0200 */
[----:B------:R-:W-:Y:S01]  /*10d0*/  @!P1 IMAD.WIDE.U32 R8, R23, R8, R4 ;  /* 0x0000000817089225 */ /* 0x000fe200078e0004 */
[----:B------:R-:W-:Y:S02]  /*10e0*/  ISETP.GE.U32.AND P2, PT, R37, UR4, PT ;  /* 0x0000000425007c0c */ /* 0x000fe4000bf46070 */
[----:B------:R-:W-:Y:S01]  /*10f0*/  SHF.R.S32.HI R45, RZ, 0x1f, R37 ;  /* 0x0000001fff2d7819 */ /* 0x000fe20000011425 */
[----:B----4-:R-:W-:Y:S01]  /*1100*/  @!P3 IMAD R0, R39, R2, RZ ;  /* 0x000000022700b224 */ /* 0x010fe200078e02ff */
[----:B0-----:R-:W-:Y:S01]  /*1110*/  @!P1 LEA R16, P6, R8, R10, 0x1 ;  /* 0x0000000a08109211 */ /* 0x001fe200078c08ff */
[----:B------:R-:W0:Y:S01]  /*1120*/  @!P4 LDC.64 R4, c[0x0][0x3e0] ;  /* 0x0000f800ff04cb82 */ /* 0x000e220000000a00 */
[----:B------:R-:W-:Y:S01]  /*1130*/  ISETP.GE.AND.EX P2, PT, R45, UR5, PT, P2 ;  /* 0x000000052d007c0c */ /* 0x000fe2000bf46320 */
[----:B------:R-:W-:Y:S01]  /*1140*/  @!P3 IMAD R23, R25, R3, R0 ;  /* 0x000000031917b224 */ /* 0x000fe200078e0200 */
[----:B------:R-:W-:-:S02]  /*1150*/  @!P1 IADD3 R0, PT, PT, R9, R17, RZ ;  /* 0x0000001109009210 */ /* 0x000fc40007ffe0ff */
[----:B------:R-:W-:Y:S02]  /*1160*/  @!P3 MOV R6, R114 ;  /* 0x000000720006b202 */ /* 0x000fe40000000f00 */
[----:B------:R-:W-:Y:S02]  /*1170*/  @!P3 MOV R7, R117 ;  /* 0x000000750007b202 */ /* 0x000fe40000000f00 */
[----:B------:R-:W-:Y:S01]  /*1180*/  @!P1 LEA.HI.X R17, R8, R11, R0, 0x1, P6 ;  /* 0x0000000b08119211 */ /* 0x000fe200030f0c00 */
[----:B---3--:R-:W-:Y:S01]  /*1190*/  @!P5 IMAD R8, R41, R12, RZ ;  /* 0x0000000c2908d224 */ /* 0x008fe200078e02ff */
[----:B------:R-:W-:Y:S01]  /*11a0*/  MOV R21, RZ ;  /* 0x000000ff00157202 */ /* 0x000fe20000000f00 */
[----:B------:R-:W-:Y:S01]  /*11b0*/  @!P3 IMAD.WIDE.U32 R2, R25, R2, R6 ;  /* 0x000000021902b225 */ /* 0x000fe200078e0006 */
[----:B------:R-:W3:Y:S03]  /*11c0*/  @!P4 LDC.64 R10, c[0x0][0x390] ;  /* 0x0000e400ff0acb82 */ /* 0x000ee60000000a00 */
[----:B------:R-:W-:Y:S01]  /*11d0*/  @!P5 IMAD R25, R27, R13, R8 ;  /* 0x0000000d1b19d224 */ /* 0x000fe200078e0208 */
[----:B------:R-:W-:Y:S01]  /*11e0*/  IADD3 R39, PT, PT, R31, 0x140, RZ ;  /* 0x000001401f277810 */ /* 0x000fe20007ffe0ff */
[----:B------:R4:W2:Y:S03]  /*11f0*/  @!P1 LDG.E R21, desc[UR6][R16.64] ;  /* 0x0000000610159981 */ /* 0x0008a6000c1e1900 */
[----:B------:R-:W4:Y:S01]  /*1200*/  @!P5 LDC.64 R6, c[0x0][0x390] ;  /* 0x0000e400ff06db82 */ /* 0x000f220000000a00 */
[----:B------:R-:W-:-:S07]  /*1210*/  @!P3 IADD3 R0, PT, PT, R3, R23, RZ ;  /* 0x000000170300b210 */ /* 0x000fce0007ffe0ff */
[----:B------:R-:W5:Y:S01]  /*1220*/  @!P2 LDC.64 R8, c[0x0][0x3e0] ;  /* 0x0000f800ff08ab82 */ /* 0x000f620000000a00 */
[C---:B-1----:R-:W-:Y:S02]  /*1230*/  @!P3 LEA R14, P6, R2.reuse, R14, 0x1 ;  /* 0x0000000e020eb211 */ /* 0x042fe400078c08ff */
[----:B------:R-:W-:Y:S02]  /*1240*/  ISETP.GE.U32.AND P1, PT, R39, UR4, PT ;  /* 0x0000000427007c0c */ /* 0x000fe4000bf26070 */
[----:B------:R-:W-:Y:S02]  /*1250*/  SHF.R.S32.HI R47, RZ, 0x1f, R39 ;  /* 0x0000001fff2f7819 */ /* 0x000fe40000011427 */
[----:B------:R-:W-:Y:S02]  /*1260*/  IADD3 R41, PT, PT, R31, 0x150, RZ ;  /* 0x000001501f297810 */ /* 0x000fe40007ffe0ff */
[----:B------:R-:W-:Y:S02]  /*1270*/  @!P3 LEA.HI.X R15, R2, R15, R0, 0x1, P6 ;  /* 0x0000000f020fb211 */ /* 0x000fe400030f0c00 */
[----:B------:R-:W-:-:S02]  /*1280*/  MOV R23, RZ ;  /* 0x000000ff00177202 */ /* 0x000fc40000000f00 */
[----:B------:R-:W-:Y:S02]  /*1290*/  @!P5 MOV R2, R114 ;  /* 0x000000720002d202 */ /* 0x000fe40000000f00 */
[-C--:B------:R-:W-:Y:S02]  /*12a0*/  @!P5 MOV R3, R117.reuse ;  /* 0x000000750003d202 */ /* 0x080fe40000000f00 */
[----:B------:R-:W-:Y:S02]  /*12b0*/  ISETP.GE.AND.EX P1, PT, R47, UR5, PT, P1 ;  /* 0x000000052f007c0c */ /* 0x000fe4000bf26310 */
[----:B------:R-:W-:Y:S02]  /*12c0*/  SHF.R.S32.HI R49, RZ, 0x1f, R41 ;  /* 0x0000001fff317819 */ /* 0x000fe40000011429 */
[----:B------:R-:W-:Y:S01]  /*12d0*/  ISETP.GE.U32.AND P6, PT, R41, UR4, PT ;  /* 0x0000000429007c0c */ /* 0x000fe2000bfc6070 */
[----:B------:R-:W-:Y:S01]  /*12e0*/  @!P5 IMAD.WIDE.U32 R12, R27, R12, R2 ;  /* 0x0000000c1b0cd225 */ /* 0x000fe200078e0002 */
[----:B------:R1:W2:Y:S01]  /*12f0*/  @!P3 LDG.E R23, desc[UR6][R14.64] ;  /* 0x000000060e17b981 */ /* 0x0002a2000c1e1900 */
[----:B------:R-:W-:Y:S01]  /*1300*/  @!P4 MOV R32, R114 ;  /* 0x000000720020c202 */ /* 0x000fe20000000f00 */
[----:B------:R-:W1:Y:S01]  /*1310*/  @!P2 LDC.64 R2, c[0x0][0x390] ;  /* 0x0000e400ff02ab82 */ /* 0x000e620000000a00 */
[----:B0-----:R-:W-:Y:S01]  /*1320*/  @!P4 IMAD R0, R43, R4, RZ ;  /* 0x000000042b00c224 */ /* 0x001fe200078e02ff */
[----:B------:R-:W-:-:S02]  /*1330*/  @!P4 MOV R33, R117 ;  /* 0x000000750021c202 */ /* 0x000fc40000000f00 */
[----:B------:R-:W-:Y:S01]  /*1340*/  ISETP.GE.AND.EX P3, PT, R49, UR5, PT, P6 ;  /* 0x0000000531007c0c */ /* 0x000fe2000bf66360 */
[----:B------:R-:W-:Y:S01]  /*1350*/  @!P4 IMAD R27, R35, R5, R0 ;  /* 0x00000005231bc224 */ /* 0x000fe200078e0200 */
[----:B------:R-:W-:Y:S01]  /*1360*/  @!P5 IADD3 R0, PT, PT, R13, R25, RZ ;  /* 0x000000190d00d210 */ /* 0x000fe20007ffe0ff */
[----:B------:R-:W-:Y:S01]  /*1370*/  @!P4 IMAD.WIDE.U32 R32, R35, R4, R32 ;  /* 0x000000042320c225 */ /* 0x000fe200078e0020 */
[C---:B----4-:R-:W-:Y:S01]  /*1380*/  @!P5 LEA R16, P6, R12.reuse, R6, 0x1 ;  /* 0x000000060c10d211 */ /* 0x050fe200078c08ff */
[----:B------:R-:W0:Y:S02]  /*1390*/  @!P1 LDC.64 R4, c[0x0][0x3e0] ;  /* 0x0000f800ff049b82 */ /* 0x000e240000000a00 */
[----:B-----5:R-:W-:Y:S01]  /*13a0*/  @!P2 IMAD R6, R45, R8, RZ ;  /* 0x000000082d06a224 */ /* 0x020fe200078e02ff */
[----:B------:R-:W-:Y:S02]  /*13b0*/  @!P5 LEA.HI.X R17, R12, R7, R0, 0x1, P6 ;  /* 0x000000070c11d211 */ /* 0x000fe400030f0c00 */
[----:B------:R-:W-:-:S02]  /*13c0*/  @!P4 IADD3 R0, PT, PT, R33, R27, RZ ;  /* 0x0000001b2100c210 */ /* 0x000fc40007ffe0ff */
[C---:B---3--:R-:W-:Y:S01]  /*13d0*/  @!P4 LEA R12, P6, R32.reuse, R10, 0x1 ;  /* 0x0000000a200cc211 */ /* 0x048fe200078c08ff */
[----:B-1----:R-:W-:Y:S01]  /*13e0*/  @!P2 IMAD R15, R37, R9, R6 ;  /* 0x00000009250fa224 */ /* 0x002fe200078e0206 */
[----:B------:R-:W-:Y:S01]  /*13f0*/  MOV R25, RZ ;  /* 0x000000ff00197202 */ /* 0x000fe20000000f00 */
[----:B------:R-:W1:Y:S01]  /*1400*/  @!P3 LDC.64 R6, c[0x0][0x3e0] ;  /* 0x0000f800ff06bb82 */ /* 0x000e620000000a00 */
[----:B------:R-:W-:Y:S02]  /*1410*/  @!P4 LEA.HI.X R13, R32, R11, R0, 0x1, P6 ;  /* 0x0000000b200dc211 */ /* 0x000fe400030f0c00 */
[----:B------:R-:W-:Y:S02]  /*1420*/  @!P2 MOV R10, R114 ;  /* 0x00000072000aa202 */ /* 0x000fe40000000f00 */
[----:B------:R-:W-:Y:S01]  /*1430*/  @!P2 MOV R11, R117 ;  /* 0x00000075000ba202 */ /* 0x000fe20000000f00 */
[----:B------:R3:W4:Y:S01]  /*1440*/  @!P5 LDG.E R25, desc[UR6][R16.64] ;  /* 0x000000061019d981 */ /* 0x000722000c1e1900 */
[----:B------:R-:W-:Y:S01]  /*1450*/  IADD3 R33, PT, PT, R31, 0x170, RZ ;  /* 0x000001701f217810 */ /* 0x000fe20007ffe0ff */
[----:B------:R-:W-:-:S03]  /*1460*/  @!P2 IMAD.WIDE.U32 R10, R37, R8, R10 ;  /* 0x00000008250aa225 */ /* 0x000fc600078e000a */
[----:B------:R-:W-:Y:S01]  /*1470*/  ISETP.GE.U32.AND P5, PT, R33, UR4, PT ;  /* 0x0000000421007c0c */ /* 0x000fe2000bfa6070 */
[----:B------:R-:W5:Y:S01]  /*1480*/  @!P1 LDC.64 R8, c[0x0][0x390] ;  /* 0x0000e400ff089b82 */ /* 0x000f620000000a00 */
[----:B------:R-:W-:Y:S02]  /*1490*/  SHF.R.S32.HI R43, RZ, 0x1f, R33 ;  /* 0x0000001fff2b7819 */ /* 0x000fe40000011421 */
[----:B------:R-:W-:Y:S02]  /*14a0*/  MOV R27, RZ ;  /* 0x000000ff001b7202 */ /* 0x000fe40000000f00 */
[----:B------:R-:W-:Y:S02]  /*14b0*/  ISETP.GE.AND.EX P5, PT, R43, UR5, PT, P5 ;  /* 0x000000052b007c0c */ /* 0x000fe4000bfa6350 */
[----:B------:R-:W-:Y:S02]  /*14c0*/  @!P2 IADD3 R0, PT, PT, R11, R15, RZ ;  /* 0x0000000f0b00a210 */ /* 0x000fe40007ffe0ff */
[----:B------:R-:W-:Y:S01]  /*14d0*/  @!P2 LEA R14, P6, R10, R2, 0x1 ;  /* 0x000000020a0ea211 */ /* 0x000fe200078c08ff */
[----:B------:R3:W4:Y:S01]  /*14e0*/  @!P4 LDG.E R27, desc[UR6][R12.64] ;  /* 0x000000060c1bc981 */ /* 0x000722000c1e1900 */
[----:B------:R-:W-:-:S02]  /*14f0*/  ISETP.GE.U32.AND P4, PT, R110, UR4, PT ;  /* 0x000000046e007c0c */ /* 0x000fc4000bf86070 */
[----:B------:R-:W-:Y:S02]  /*1500*/  @!P2 LEA.HI.X R15, R10, R3, R0, 0x1, P6 ;  /* 0x000000030a0fa211 */ /* 0x000fe400030f0c00 */
[----:B------:R-:W5:Y:S01]  /*1510*/  @!P3 LDC.64 R10, c[0x0][0x390] ;  /* 0x0000e400ff0abb82 */ /* 0x000f620000000a00 */
[----:B0-----:R-:W-:Y:S01]  /*1520*/  @!P1 IMAD R0, R47, R4, RZ ;  /* 0x000000042f009224 */ /* 0x001fe200078e02ff */
[----:B------:R-:W-:Y:S02]  /*1530*/  @!P1 MOV R2, R114 ;  /* 0x0000007200029202 */ /* 0x000fe40000000f00 */
[----:B------:R-:W-:Y:S02]  /*1540*/  @!P1 MOV R3, R117 ;  /* 0x0000007500039202 */ /* 0x000fe40000000f00 */
[----:B------:R-:W-:Y:S02]  /*1550*/  MOV R53, RZ ;  /* 0x000000ff00357202 */ /* 0x000fe40000000f00 */
[----:B------:R-:W-:Y:S01]  /*1560*/  ISETP.GE.AND.EX P4, PT, R103, UR5, PT, P4 ;  /* 0x0000000567007c0c */ /* 0x000fe2000bf86340 */
[----:B---3--:R-:W-:Y:S01]  /*1570*/  @!P1 IMAD R17, R39, R5, R0 ;  /* 0x0000000527119224 */ /* 0x008fe200078e0200 */
[----:B------:R-:W0:Y:S01]  /*1580*/  @!P5 LDC.64 R12, c[0x0][0x3e0] ;  /* 0x0000f800ff0cdb82 */ /* 0x000e220000000a00 */
[----:B------:R-:W-:Y:S01]  /*1590*/  IADD3 R35, PT, PT, R31, 0x180, RZ ;  /* 0x000001801f237810 */ /* 0x000fe20007ffe0ff */
[----:B-1----:R-:W-:Y:S01]  /*15a0*/  @!P3 IMAD R0, R49, R6, RZ ;  /* 0x000000063100b224 */ /* 0x002fe200078e02ff */
[----:B------:R5:W3:Y:S01]  /*15b0*/  @!P2 LDG.E R53, desc[UR6][R14.64] ;  /* 0x000000060e35a981 */ /* 0x000ae2000c1e1900 */
[----:B------:R-:W-:Y:S01]  /*15c0*/  @!P1 IMAD.WIDE.U32 R2, R39, R4, R2 ;  /* 0x0000000427029225 */ /* 0x000fe200078e0002 */
[----:B------:R-:W-:-:S02]  /*15d0*/  ISETP.GE.U32.AND P2, PT, R35, UR4, PT ;  /* 0x0000000423007c0c */ /* 0x000fc4000bf46070 */
[----:B------:R-:W-:Y:S01]  /*15e0*/  SHF.R.S32.HI R45, RZ, 0x1f, R35 ;  /* 0x0000001fff2d7819 */ /* 0x000fe20000011423 */
[----:B------:R-:W-:Y:S01]  /*15f0*/  @!P3 IMAD R39, R41, R7, R0 ;  /* 0x000000072927b224 */ /* 0x000fe200078e0200 */
[----:B------:R-:W-:Y:S02]  /*1600*/  @!P1 IADD3 R0, PT, PT, R3, R17, RZ ;  /* 0x0000001103009210 */ /* 0x000fe40007ffe0ff */
[----:B------:R-:W-:Y:S01]  /*1610*/  @!P3 MOV R16, R114 ;  /* 0x000000720010b202 */ /* 0x000fe20000000f00 */
[----:B------:R-:W1:Y:S01]  /*1620*/  @!P4 LDC.64 R4, c[0x0][0x3e0] ;  /* 0x0000f800ff04cb82 */ /* 0x000e620000000a00 */
[----:B------:R-:W-:Y:S02]  /*1630*/  @!P3 MOV R17, R117 ;  /* 0x000000750011b202 */ /* 0x000fe40000000f00 */
[----:B------:R-:W-:Y:S02]  /*1640*/  ISETP.GE.AND.EX P2, PT, R45, UR5, PT, P2 ;  /* 0x000000052d007c0c */ /* 0x000fe4000bf46320 */
[----:B-----5:R-:W-:Y:S01]  /*1650*/  @!P1 LEA R14, P6, R2, R8, 0x1 ;  /* 0x00000008020e9211 */ /* 0x020fe200078c08ff */
[----:B------:R-:W-:-:S03]  /*1660*/  @!P3 IMAD.WIDE.U32 R6, R41, R6, R16 ;  /* 0x000000062906b225 */ /* 0x000fc600078e0010 */
[----:B------:R-:W-:Y:S02]  /*1670*/  @!P1 LEA.HI.X R15, R2, R9, R0, 0x1, P6 ;  /* 0x00000009020f9211 */ /* 0x000fe400030f0c00 */
[----:B------:R-:W5:Y:S01]  /*1680*/  @!P5 LDC.64 R2, c[0x0][0x390] ;  /* 0x0000e400ff02db82 */ /* 0x000f620000000a00 */
[----:B------:R-:W-:Y:S02]  /*1690*/  @!P3 IADD3 R0, PT, PT, R7, R39, RZ ;  /* 0x000000270700b210 */ /* 0x000fe40007ffe0ff */
[----:B------:R-:W-:Y:S01]  /*16a0*/  @!P3 LEA R16, P6, R6, R10, 0x1 ;  /* 0x0000000a0610b211 */ /* 0x000fe200078c08ff */
[----:B0-----:R-:W-:-:S03]  /*16b0*/  @!P5 IMAD R10, R43, R12, RZ ;  /* 0x0000000c2b0ad224 */ /* 0x001fc600078e02ff */
[----:B------:R-:W-:Y:S01]  /*16c0*/  @!P3 LEA.HI.X R17, R6, R11, R0, 0x1, P6 ;  /* 0x0000000b0611b211 */ /* 0x000fe200030f0c00 */
[----:B------:R-:W0:Y:S01]  /*16d0*/  @!P4 LDC.64 R8, c[0x0][0x390] ;  /* 0x0000e400ff08cb82 */ /* 0x000e220000000a00 */
[----:B------:R-:W-:Y:S01]  /*16e0*/  MOV R59, RZ ;  /* 0x000000ff003b7202 */ /* 0x000fe20000000f00 */
[----:B------:R-:W-:-:S06]  /*16f0*/  @!P5 IMAD R43, R33, R13, R10 ;  /* 0x0000000d212bd224 */ /* 0x000fcc00078e020a */
[----:B------:R-:W0:Y:S01]  /*1700*/  @!P2 LDC.64 R6, c[0x0][0x3e0] ;  /* 0x0000f800ff06ab82 */ /* 0x000e220000000a00 */
[----:B------:R-:W-:Y:S01]  /*1710*/  IADD3 R37, PT, PT, R31, 0x190, RZ ;  /* 0x000001901f257810 */ /* 0x000fe20007ffe0ff */
[----:B------:R1:W3:Y:S01]  /*1720*/  @!P1 LDG.E R59, desc[UR6][R14.64] ;  /* 0x000000060e3b9981 */ /* 0x0002e2000c1e1900 */
[----:B------:R-:W-:Y:S02]  /*1730*/  @!P5 MOV R10, R114 ;  /* 0x00000072000ad202 */ /* 0x000fe40000000f00 */
[-C--:B------:R-:W-:Y:S02]  /*1740*/  @!P5 MOV R11, R117.reuse ;  /* 0x00000075000bd202 */ /* 0x080fe40000000f00 */
[----:B------:R-:W-:Y:S02]  /*1750*/  ISETP.GE.U32.AND P1, PT, R37, UR4, PT ;  /* 0x0000000425007c0c */ /* 0x000fe4000bf26070 */
[----:B------:R-:W-:Y:S01]  /*1760*/  SHF.R.S32.HI R41, RZ, 0x1f, R37 ;  /* 0x0000001fff297819 */ /* 0x000fe20000011425 */
[----:B------:R-:W-:Y:S01]  /*1770*/  @!P5 IMAD.WIDE.U32 R12, R33, R12, R10 ;  /* 0x0000000c210cd225 */ /* 0x000fe200078e000a */
[----:B------:R-:W-:Y:S01]  /*1780*/  @!P4 MOV R32, R114 ;  /* 0x000000720020c202 */ /* 0x000fe20000000f00 */
[----:B------:R-:W0:Y:S01]  /*1790*/  @!P2 LDC.64 R10, c[0x0][0x390] ;  /* 0x0000e400ff0aab82 */ /* 0x000e220000000a00 */
[----:B------:R-:W-:Y:S01]  /*17a0*/  @!P4 MOV R33, R117 ;  /* 0x000000750021c202 */ /* 0x000fe20000000f00 */
[----:B-1----:R-:W-:Y:S01]  /*17b0*/  @!P4 IMAD R0, R103, R4, RZ ;  /* 0x000000046700c224 */ /* 0x002fe200078e02ff */
[----:B------:R-:W-:-:S02]  /*17c0*/  MOV R61, RZ ;  /* 0x000000ff003d7202 */ /* 0x000fc40000000f00 */
[----:B------:R-:W-:Y:S01]  /*17d0*/  ISETP.GE.AND.EX P1, PT, R41, UR5, PT, P1 ;  /* 0x0000000529007c0c */ /* 0x000fe2000bf26310 */
[C---:B------:R-:W-:Y:S01]  /*17e0*/  @!P4 IMAD R15, R110.reuse, R5, R0 ;  /* 0x000000056e0fc224 */ /* 0x040fe200078e0200 */
[----:B------:R-:W-:Y:S01]  /*17f0*/  IADD3 R39, PT, PT, R31, 0x1c0, RZ ;  /* 0x000001c01f277810 */ /* 0x000fe20007ffe0ff */
[----:B------:R-:W-:Y:S01]  /*1800*/  @!P4 IMAD.WIDE.U32 R32, R110, R4, R32 ;  /* 0x000000046e20c225 */ /* 0x000fe200078e0020 */
[----:B------:R-:W-:Y:S01]  /*1810*/  @!P5 IADD3 R0, PT, PT, R13, R43, RZ ;  /* 0x0000002b0d00d210 */ /* 0x000fe20007ffe0ff */
[----:B------:R1:W3:Y:S01]  /*1820*/  @!P3 LDG.E R61, desc[UR6][R16.64] ;  /* 0x00000006103db981 */ /* 0x0002e2000c1e1900 */
[C---:B-----5:R-:W-:Y:S02]  /*1830*/  @!P5 LEA R2, P6, R12.reuse, R2, 0x1 ;  /* 0x000000020c02d211 */ /* 0x060fe400078c08ff */
[----:B------:R-:W-:Y:S02]  /*1840*/  ISETP.GE.U32.AND P3, PT, R39, UR4, PT ;  /* 0x0000000427007c0c */ /* 0x000fe4000bf66070 */
[----:B------:R-:W-:-:S02]  /*1850*/  @!P5 LEA.HI.X R3, R12, R3, R0, 0x1, P6 ;  /* 0x000000030c03d211 */ /* 0x000fc400030f0c00 */
[C---:B0-----:R-:W-:Y:S01]  /*1860*/  @!P4 LEA R14, P6, R32.reuse, R8, 0x1 ;  /* 0x00000008200ec211 */ /* 0x041fe200078c08ff */
[----:B------:R-:W0:Y:S01]  /*1870*/  @!P1 LDC.64 R4, c[0x0][0x3e0] ;  /* 0x0000f800ff049b82 */ /* 0x000e220000000a00 */
[----:B-1----:R-:W-:Y:S01]  /*1880*/  SHF.R.S32.HI R17, RZ, 0x1f, R39 ;  /* 0x0000001fff117819 */ /* 0x002fe20000011427 */
[----:B------:R-:W-:Y:S01]  /*1890*/  @!P2 IMAD R8, R45, R6, RZ ;  /* 0x000000062d08a224 */ /* 0x000fe200078e02ff */
[----:B------:R-:W-:Y:S02]  /*18a0*/  @!P4 IADD3 R0, PT, PT, R33, R15, RZ ;  /* 0x0000000f2100c210 */ /* 0x000fe40007ffe0ff */
[----:B------:R-:W-:Y:S01]  /*18b0*/  ISETP.GE.AND.EX P3, PT, R17, UR5, PT, P3 ;  /* 0x0000000511007c0c */ /* 0x000fe2000bf66330 */
[----:B------:R-:W-:Y:S01]  /*18c0*/  @!P2 IMAD R33, R35, R7, R8 ;  /* 0x000000072321a224 */ /* 0x000fe200078e0208 */
[----:B------:R-:W-:Y:S01]  /*18d0*/  @!P4 LEA.HI.X R15, R32, R9, R0, 0x1, P6 ;  /* 0x00000009200fc211 */ /* 0x000fe200030f0c00 */
[----:B------:R-:W1:Y:S01]  /*18e0*/  @!P1 LDC.64 R12, c[0x0][0x390] ;  /* 0x0000e400ff0c9b82 */ /* 0x000e620000000a00 */
[----:B------:R-:W-:-:S02]  /*18f0*/  @!P2 MOV R8, R114 ;  /* 0x000000720008a202 */ /* 0x000fc40000000f00 */
[----:B------:R-:W-:Y:S02]  /*1900*/  @!P2 MOV R9, R117 ;  /* 0x000000750009a202 */ /* 0x000fe40000000f00 */
[----:B------:R-:W-:Y:S01]  /*1910*/  MOV R30, RZ ;  /* 0x000000ff001e7202 */ /* 0x000fe20000000f00 */
[----:B------:R-:W-:-:S04]  /*1920*/  @!P2 IMAD.WIDE.U32 R6, R35, R6, R8 ;  /* 0x000000062306a225 */ /* 0x000fc800078e0008 */
[----:B------:R-:W5:Y:S01]  /*1930*/  @!P3 LDC.64 R8, c[0x0][0x3e0] ;  /* 0x0000f800ff08bb82 */ /* 0x000f620000000a00 */
[----:B------:R0:W2:Y:S01]  /*1940*/  @!P4 LDG.E R30, desc[UR6][R14.64] ;  /* 0x000000060e1ec981 */ /* 0x0000a2000c1e1900 */
[----:B------:R-:W-:Y:S02]  /*1950*/  @!P2 IADD3 R0, PT, PT, R7, R33, RZ ;  /* 0x000000210700a210 */ /* 0x000fe40007ffe0ff */
[----:B------:R-:W-:-:S04]  /*1960*/  @!P2 LEA R10, P4, R6, R10, 0x1 ;  /* 0x0000000a060aa211 */ /* 0x000fc800078808ff */
[----:B------:R-:W-:Y:S02]  /*1970*/  @!P2 LEA.HI.X R11, R6, R11, R0, 0x1, P4 ;  /* 0x0000000b060ba211 */ /* 0x000fe400020f0c00 */
[----:B------:R-:W-:Y:S02]  /*1980*/  ISETP.GE.U32.AND P4, PT, R106, UR4, PT ;  /* 0x000000046a007c0c */ /* 0x000fe4000bf86070 */
[----:B------:R-:W-:Y:S01]  /*1990*/  MOV R67, RZ ;  /* 0x000000ff00437202 */ /* 0x000fe20000000f00 */
[----:B------:R-:W1:Y:S01]  /*19a0*/  @!P3 LDC.64 R6, c[0x0][0x390] ;  /* 0x0000e400ff06bb82 */ /* 0x000e620000000a00 */
[----:B------:R-:W-:Y:S01]  /*19b0*/  ISETP.GE.AND.EX P4, PT, R99, UR5, PT, P4 ;  /* 0x0000000563007c0c */ /* 0x000fe2000bf86340 */
[----:B0-----:R-:W-:Y:S01]  /*19c0*/  @!P1 IMAD R0, R41, R4, RZ ;  /* 0x0000000429009224 */ /* 0x001fe200078e02ff */
[----:B------:R-:W-:Y:S02]  /*19d0*/  @!P1 MOV R14, R114 ;  /* 0x00000072000e9202 */ /* 0x000fe40000000f00 */
[----:B------:R-:W-:Y:S01]  /*19e0*/  @!P1 MOV R15, R117 ;  /* 0x00000075000f9202 */ /* 0x000fe20000000f00 */
[----:B------:R0:W3:Y:S01]  /*19f0*/  @!P2 LDG.E R67, desc[UR6][R10.64] ;  /* 0x000000060a43a981 */ /* 0x0000e2000c1e1900 */
[C---:B------:R-:W-:Y:S01]  /*1a00*/  @!P1 IMAD R5, R37.reuse, R5, R0 ;  /* 0x0000000525059224 */ /* 0x040fe200078e0200 */
[----:B------:R-:W-:Y:S01]  /*1a10*/  ISETP.GE.U32.AND P2, PT, R108, UR4, PT ;  /* 0x000000046c007c0c */ /* 0x000fe2000bf46070 */
[----:B------:R-:W-:Y:S01]  /*1a20*/  @!P1 IMAD.WIDE.U32 R14, R37, R4, R14 ;  /* 0x00000004250e9225 */ /* 0x000fe200078e000e */
[----:B------:R-:W-:-:S02]  /*1a30*/  MOV R65, RZ ;  /* 0x000000ff00417202 */ /* 0x000fc40000000f00 */
[----:B------:R-:W-:Y:S02]  /*1a40*/  ISETP.GE.AND.EX P2, PT, R101, UR5, PT, P2 ;  /* 0x0000000565007c0c */ /* 0x000fe4000bf46320 */
[----:B------:R-:W-:Y:S01]  /*1a50*/  @!P1 IADD3 R0, PT, PT, R15, R5, RZ ;  /* 0x000000050f009210 */ /* 0x000fe20007ffe0ff */
[----:B-----5:R-:W-:Y:S01]  /*1a60*/  @!P3 IMAD R16, R17, R8, RZ ;  /* 0x000000081110b224 */ /* 0x020fe200078e02ff */
[----:B------:R-:W5:Y:S01]  /*1a70*/  @!P4 LDC.64 R4, c[0x0][0x3e0] ;  /* 0x0000f800ff04cb82 */ /* 0x000f620000000a00 */
[----:B0-----:R-:W-:Y:S01]  /*1a80*/  @!P3 MOV R10, R114 ;  /* 0x00000072000ab202 */ /* 0x001fe20000000f00 */
[----:B------:R0:W3:Y:S01]  /*1a90*/  @!P5 LDG.E R65, desc[UR6][R2.64] ;  /* 0x000000060241d981 */ /* 0x0000e2000c1e1900 */
[----:B------:R-:W-:Y:S01]  /*1aa0*/  @!P3 MOV R11, R117 ;  /* 0x00000075000bb202 */ /* 0x000fe20000000f00 */
[C---:B------:R-:W-:Y:S01]  /*1ab0*/  @!P3 IMAD R9, R39.reuse, R9, R16 ;  /* 0x000000092709b224 */ /* 0x040fe200078e0210 */
[----:B-1----:R-:W-:Y:S01]  /*1ac0*/  @!P1 LEA R12, P5, R14, R12, 0x1 ;  /* 0x0000000c0e0c9211 */ /* 0x002fe200078a08ff */
[----:B------:R-:W-:Y:S01]  /*1ad0*/  @!P3 IMAD.WIDE.U32 R10, R39, R8, R10 ;  /* 0x00000008270ab225 */ /* 0x000fe200078e000a */
[----:B------:R-:W-:-:S02]  /*1ae0*/  MOV R69, RZ ;  /* 0x000000ff00457202 */ /* 0x000fc40000000f00 */
[----:B------:R-:W1:Y:S01]  /*1af0*/  @!P2 LDC.64 R16, c[0x0][0x390] ;  /* 0x0000e400ff10ab82 */ /* 0x000e620000000a00 */
[----:B------:R-:W-:Y:S02]  /*1b00*/  @!P1 LEA.HI.X R13, R14, R13, R0, 0x1, P5 ;  /* 0x0000000d0e0d9211 */ /* 0x000fe400028f0c00 */
[----:B------:R-:W-:Y:S02]  /*1b10*/  @!P3 IADD3 R0, PT, PT, R11, R9, RZ ;  /* 0x000000090b00b210 */ /* 0x000fe40007ffe0ff */
[----:B------:R-:W-:Y:S01]  /*1b20*/  ISETP.GE.U32.AND P5, PT, R104, UR4, PT ;  /* 0x0000000468007c0c */ /* 0x000fe2000bfa6070 */
[----:B------:R-:W3:Y:S02]  /*1b30*/  @!P1 LDG.E R69, desc[UR6][R12.64] ;  /* 0x000000060c459981 */ /* 0x000ee4000c1e1900 */
[----:B------:R-:W1:Y:S01]  /*1b40*/  @!P4 LDC.64 R8, c[0x0][0x390] ;  /* 0x0000e400ff08cb82 */ /* 0x000e620000000a00 */
[----:B------:R-:W-:-:S07]  /*1b50*/  @!P3 LEA R6, P1, R10, R6, 0x1 ;  /* 0x000000060a06b211 */ /* 0x000fce00078208ff */
[----:B0-----:R-:W0:Y:S01]  /*1b60*/  @!P2 LDC.64 R2, c[0x0][0x3e0] ;  /* 0x0000f800ff02ab82 */ /* 0x001e220000000a00 */
[----:B------:R-:W-:Y:S02]  /*1b70*/  MOV R75, RZ ;  /* 0x000000ff004b7202 */ /* 0x000fe40000000f00 */
[----:B------:R-:W-:Y:S02]  /*1b80*/  ISETP.GE.AND.EX P5, PT, R97, UR5, PT, P5 ;  /* 0x0000000561007c0c */ /* 0x000fe4000bfa6350 */
[----:B------:R-:W-:Y:S02]  /*1b90*/  @!P3 LEA.HI.X R7, R10, R7, R0, 0x1, P1 ;  /* 0x000000070a07b211 */ /* 0x000fe400008f0c00 */
[----:B------:R-:W-:Y:S01]  /*1ba0*/  ISETP.GE.U32.AND P1, PT, R102, UR4, PT ;  /* 0x0000000466007c0c */ /* 0x000fe2000bf26070 */
[----:B-----5:R-:W-:Y:S02]  /*1bb0*/  @!P4 IMAD R0, R99, R4, RZ ;  /* 0x000000046300c224 */ /* 0x020fe400078e02ff */
[----:B------:R5:W3:Y:S01]  /*1bc0*/  @!P3 LDG.E R75, desc[UR6][R6.64] ;  /* 0x00000006064bb981 */ /* 0x000ae2000c1e1900 */
[----:B------:R-:W-:Y:S01]  /*1bd0*/  ISETP.GE.AND.EX P1, PT, R95, UR5, PT, P1 ;  /* 0x000000055f007c0c */ /* 0x000fe2000bf26310 */
[----:B------:R-:W-:-:S04]  /*1be0*/  @!P4 IMAD R11, R106, R5, R0 ;  /* 0x000000056a0bc224 */ /* 0x000fc800078e0200 */
[----:B------:R-:W4:Y:S01]  /*1bf0*/  @!P5 LDC.64 R14, c[0x0][0x3e0] ;  /* 0x0000f800ff0edb82 */ /* 0x000f220000000a00 */
[----:B-----5:R-:W-:Y:S02]  /*1c00*/  @!P4 MOV R6, R114 ;  /* 0x000000720006c202 */ /* 0x020fe40000000f00 */
[----:B------:R-:W-:-:S05]  /*1c10*/  @!P4 MOV R7, R117 ;  /* 0x000000750007c202 */ /* 0x000fca0000000f00 */
[----:B------:R-:W5:Y:S01]  /*1c20*/  @!P1 LDC.64 R12, c[0x0][0x3e0] ;  /* 0x0000f800ff0c9b82 */ /* 0x000f620000000a00 */
[----:B------:R-:W-:Y:S01]  /*1c30*/  @!P4 IMAD.WIDE.U32 R4, R106, R4, R6 ;  /* 0x000000046a04c225 */ /* 0x000fe200078e0006 */
[----:B------:R-:W-:-:S04]  /*1c40*/  ISETP.GE.U32.AND P3, PT, R100, UR4, PT ;  /* 0x0000000464007c0c */ /* 0x000fc8000bf66070 */
[----:B------:R-:W-:Y:S01]  /*1c50*/  @!P4 IADD3 R0, PT, PT, R5, R11, RZ ;  /* 0x0000000b0500c210 */ /* 0x000fe20007ffe0ff */
[----:B0-----:R-:W-:Y:S01]  /*1c60*/  @!P2 IMAD R5, R101, R2, RZ ;  /* 0x000000026505a224 */ /* 0x001fe200078e02ff */
[----:B-1----:R-:W-:Y:S01]  /*1c70*/  @!P4 LEA R8, P6, R4, R8, 0x1 ;  /* 0x000000080408c211 */ /* 0x002fe200078c08ff */
[----:B------:R-:W0:Y:S02]  /*1c80*/  @!P5 LDC.64 R10, c[0x0][0x390] ;  /* 0x0000e400ff0adb82 */ /* 0x000e240000000a00 */
[----:B------:R-:W-:Y:S01]  /*1c90*/  @!P2 IMAD R33, R108, R3, R5 ;  /* 0x000000036c21a224 */ /* 0x000fe200078e0205 */
[----:B------:R-:W-:Y:S02]  /*1ca0*/  @!P4 LEA.HI.X R9, R4, R9, R0, 0x1, P6 ;  /* 0x000000090409c211 */ /* 0x000fe400030f0c00 */
[----:B------:R-:W-:Y:S02]  /*1cb0*/  @!P2 MOV R4, R114 ;  /* 0x000000720004a202 */ /* 0x000fe40000000f00 */
[----:B------:R-:W-:-:S02]  /*1cc0*/  @!P2 MOV R5, R117 ;  /* 0x000000750005a202 */ /* 0x000fc40000000f00 */
[----:B------:R-:W-:Y:S01]  /*1cd0*/  MOV R51, RZ ;  /* 0x000000ff00337202 */ /* 0x000fe20000000f00 */
[----:B----4-:R-:W-:Y:S01]  /*1ce0*/  @!P5 IMAD R32, R97, R14, RZ ;  /* 0x0000000e6120d224 */ /* 0x010fe200078e02ff */
[----:B------:R-:W-:Y:S01]  /*1cf0*/  ISETP.GE.AND.EX P3, PT, R93, UR5, PT, P3 ;  /* 0x000000055d007c0c */ /* 0x000fe2000bf66330 */
[----:B------:R-:W-:Y:S01]  /*1d00*/  @!P2 IMAD.WIDE.U32 R2, R108, R2, R4 ;  /* 0x000000026c02a225 */ /* 0x000fe200078e0004 */
[----:B------:R-:W1:Y:S02]  /*1d10*/  @!P1 LDC.64 R6, c[0x0][0x390] ;  /* 0x0000e400ff069b82 */ /* 0x000e640000000a00 */
[----:B------:R4:W3:Y:S01]  /*1d20*/  @!P4 LDG.E R51, desc[UR6][R8.64] ;  /* 0x000000060833c981 */ /* 0x0008e2000c1e1900 */
[----:B------:R-:W-:Y:S02]  /*1d30*/  ISETP.GE.U32.AND P4, PT, R98, UR4, PT ;  /* 0x0000000462007c0c */ /* 0x000fe4000bf86070 */
[----:B------:R-:W-:Y:S02]  /*1d40*/  @!P2 IADD3 R0, PT, PT, R3, R33, RZ ;  /* 0x000000210300a210 */ /* 0x000fe40007ffe0ff */
[----:B------:R-:W-:-:S02]  /*1d50*/  @!P2 LEA R16, P6, R2, R16, 0x1 ;  /* 0x000000100210a211 */ /* 0x000fc400078c08ff */
[----:B------:R-:W-:Y:S02]  /*1d60*/  ISETP.GE.AND.EX P4, PT, R91, UR5, PT, P4 ;  /* 0x000000055b007c0c */ /* 0x000fe4000bf86340 */
[----:B------:R-:W-:Y:S01]  /*1d70*/  @!P2 LEA.HI.X R17, R2, R17, R0, 0x1, P6 ;  /* 0x000000110211a211 */ /* 0x000fe200030f0c00 */
[----:B------:R-:W1:Y:S01]  /*1d80*/  @!P3 LDC.64 R4, c[0x0][0x3e0] ;  /* 0x0000f800ff04bb82 */ /* 0x000e620000000a00 */
[----:B------:R-:W-:Y:S02]  /*1d90*/  @!P5 MOV R2, R114 ;  /* 0x000000720002d202 */ /* 0x000fe40000000f00 */
[----:B------:R-:W-:Y:S01]  /*1da0*/  @!P5 MOV R3, R117 ;  /* 0x000000750003d202 */ /* 0x000fe20000000f00 */
[C---:B------:R-:W-:Y:S02]  /*1db0*/  @!P5 IMAD R33, R104.reuse, R15, R32 ;  /* 0x0000000f6821d224 */ /* 0x040fe400078e0220 */
[----:B-----5:R-:W-:Y:S02]  /*1dc0*/  @!P1 IMAD R0, R95, R12, RZ ;  /* 0x0000000c5f009224 */ /* 0x020fe400078e02ff */
[----:B------:R-:W-:Y:S01]  /*1dd0*/  @!P5 IMAD.WIDE.U32 R14, R104, R14, R2 ;  /* 0x0000000e680ed225 */ /* 0x000fe200078e0002 */
[----:B------:R-:W-:Y:S01]  /*1de0*/  @!P1 MOV R2, R114 ;  /* 0x0000007200029202 */ /* 0x000fe20000000f00 */
[----:B----4-:R-:W4:Y:S01]  /*1df0*/  @!P3 LDC.64 R8, c[0x0][0x390] ;  /* 0x0000e400ff08bb82 */ /* 0x010f220000000a00 */
[----:B------:R-:W-:Y:S01]  /*1e00*/  @!P1 MOV R3, R117 ;  /* 0x0000007500039202 */ /* 0x000fe20000000f00 */
[----:B------:R-:W-:-:S02]  /*1e10*/  @!P1 IMAD R35, R102, R13, R0 ;  /* 0x0000000d66239224 */ /* 0x000fc400078e0200 */
[----:B------:R-:W-:-:S04]  /*1e20*/  @!P1 IMAD.WIDE.U32 R12, R102, R12, R2 ;  /* 0x0000000c660c9225 */ /* 0x000fc800078e0002 */
[----:B------:R-:W5:Y:S01]  /*1e30*/  @!P4 LDC.64 R2, c[0x0][0x3e0] ;  /* 0x0000f800ff02cb82 */ /* 0x000f620000000a00 */
[----:B------:R-:W-:Y:S02]  /*1e40*/  @!P5 IADD3 R0, PT, PT, R15, R33, RZ ;  /* 0x000000210f00d210 */ /* 0x000fe40007ffe0ff */
[C---:B0-----:R-:W-:Y:S02]  /*1e50*/  @!P5 LEA R10, P6, R14.reuse, R10, 0x1 ;  /* 0x0000000a0e0ad211 */ /* 0x041fe400078c08ff */
[----:B------:R-:W-:Y:S02]  /*1e60*/  MOV R55, RZ ;  /* 0x000000ff00377202 */ /* 0x000fe40000000f00 */
[----:B------:R-:W-:Y:S02]  /*1e70*/  @!P5 LEA.HI.X R11, R14, R11, R0, 0x1, P6 ;  /* 0x0000000b0e0bd211 */ /* 0x000fe400030f0c00 */
[----:B------:R-:W-:Y:S01]  /*1e80*/  MOV R49, RZ ;  /* 0x000000ff00317202 */ /* 0x000fe20000000f00 */
[----:B-1----:R-:W-:-:S02]  /*1e90*/  @!P3 IMAD R14, R93, R4, RZ ;  /* 0x000000045d0eb224 */ /* 0x002fc400078e02ff */
[----:B------:R0:W3:Y:S01]  /*1ea0*/  @!P5 LDG.E R55, desc[UR6][R10.64] ;  /* 0x000000060a37d981 */ /* 0x0000e2000c1e1900 */
[----:B------:R-:W-:Y:S02]  /*1eb0*/  ISETP.GE.U32.AND P5, PT, R96, UR4, PT ;  /* 0x0000000460007c0c */ /* 0x000fe4000bfa6070 */
[----:B------:R-:W-:Y:S01]  /*1ec0*/  @!P1 IADD3 R0, PT, PT, R13, R35, RZ ;  /* 0x000000230d009210 */ /* 0x000fe20007ffe0ff */
[----:B------:R1:W3:Y:S01]  /*1ed0*/  @!P2 LDG.E R49, desc[UR6][R16.64] ;  /* 0x000000061031a981 */ /* 0x0002e2000c1e1900 */
[----:B------:R-:W-:Y:S02]  /*1ee0*/  @!P1 LEA R6, P6, R12, R6, 0x1 ;  /* 0x000000060c069211 */ /* 0x000fe400078c08ff */
[----:B0-----:R-:W-:Y:S02]  /*1ef0*/  @!P3 MOV R10, R114 ;  /* 0x00000072000ab202 */ /* 0x001fe40000000f00 */
[----:B------:R-:W-:Y:S01]  /*1f00*/  @!P3 MOV R11, R117 ;  /* 0x00000075000bb202 */ /* 0x000fe20000000f00 */
[C---:B-1----:R-:W-:Y:S01]  /*1f10*/  @!P3 IMAD R17, R100.reuse, R5, R14 ;  /* 0x000000056411b224 */ /* 0x042fe200078e020e */
[----:B------:R-:W-:Y:S01]  /*1f20*/  ISETP.GE.AND.EX P5, PT, R89, UR5, PT, P5 ;  /* 0x0000000559007c0c */ /* 0x000fe2000bfa6350 */
[----:B------:R-:W0:Y:S01]  /*1f30*/  @!P4 LDC.64 R14, c[0x0][0x390] ;  /* 0x0000e400ff0ecb82 */ /* 0x000e220000000a00 */
[----:B------:R-:W-:Y:S01]  /*1f40*/  MOV R57, RZ ;  /* 0x000000ff00397202 */ /* 0x000fe20000000f00 */
[----:B------:R-:W-:Y:S01]  /*1f50*/  @!P3 IMAD.WIDE.U32 R4, R100, R4, R10 ;  /* 0x000000046404b225 */ /* 0x000fe200078e000a */
[----:B------:R-:W-:-:S02]  /*1f60*/  @!P1 LEA.HI.X R7, R12, R7, R0, 0x1, P6 ;  /* 0x000000070c079211 */ /* 0x000fc400030f0c00 */
[----:B------:R-:W-:Y:S02]  /*1f70*/  IADD3 R33, PT, PT, R31, 0x1d0, RZ ;  /* 0x000001d01f217810 */ /* 0x000fe40007ffe0ff */
[----:B------:R-:W-:Y:S01]  /*1f80*/  @!P3 IADD3 R0, PT, PT, R5, R17, RZ ;  /* 0x000000110500b210 */ /* 0x000fe20007ffe0ff */
[----:B------:R1:W3:Y:S01]  /*1f90*/  @!P1 LDG.E R57, desc[UR6][R6.64] ;  /* 0x0000000606399981 */ /* 0x0002e2000c1e1900 */
[----:B-----5:R-:W-:Y:S01]  /*1fa0*/  @!P4 IMAD R5, R91, R2, RZ ;  /* 0x000000025b05c224 */ /* 0x020fe200078e02ff */
[----:B------:R-:W-:Y:S02]  /*1fb0*/  ISETP.GE.U32.AND P1, PT, R33, UR4, PT ;  /* 0x0000000421007c0c */ /* 0x000fe4000bf26070 */
[----:B------:R-:W-:Y:S02]  /*1fc0*/  SHF.R.S32.HI R13, RZ, 0x1f, R33 ;  /* 0x0000001fff0d7819 */ /* 0x000fe40000011421 */
[----:B----4-:R-:W-:Y:S01]  /*1fd0*/  @!P3 LEA R8, P6, R4, R8, 0x1 ;  /* 0x000000080408b211 */ /* 0x010fe200078c08ff */
[----:B------:R-:W-:Y:S01]  /*1fe0*/  @!P4 IMAD R11, R98, R3, R5 ;  /* 0x00000003620bc224 */ /* 0x000fe200078e0205 */
[----:B------:R-:W-:-:S02]  /*1ff0*/  ISETP.GE.AND.EX P1, PT, R13, UR5, PT, P1 ;  /* 0x000000050d007c0c */ /* 0x000fc4000bf26310 */
[----:B------:R-:W-:Y:S02]  /*2000*/  @!P3 LEA.HI.X R9, R4, R9, R0, 0x1, P6 ;  /* 0x000000090409b211 */ /* 0x000fe400030f0c00 */
[----:B------:R-:W4:Y:S01]  /*2010*/  @!P5 LDC.64 R4, c[0x0][0x3e0] ;  /* 0x0000f800ff04db82 */ /* 0x000f220000000a00 */
[----:B-1----:R-:W-:Y:S02]  /*2020*/  @!P4 MOV R6, R114 ;  /* 0x000000720006c202 */ /* 0x002fe40000000f00 */
[----:B------:R-:W-:Y:S02]  /*2030*/  @!P4 MOV R7, R117 ;  /* 0x000000750007c202 */ /* 0x000fe40000000f00 */
[----:B------:R-:W-:Y:S01]  /*2040*/  MOV R63, RZ ;  /* 0x000000ff003f7202 */ /* 0x000fe20000000f00 */
[----:B------:R-:W-:-:S03]  /*2050*/  @!P4 IMAD.WIDE.U32 R2, R98, R2, R6 ;  /* 0x000000026202c225 */ /* 0x000fc600078e0006 */
[----:B------:R-:W1:Y:S02]  /*2060*/  @!P5 LDC.64 R6, c[0x0][0x390] ;  /* 0x0000e400ff06db82 */ /* 0x000e640000000a00 */
[----:B------:R5:W3:Y:S01]  /*2070*/  @!P3 LDG.E R63, desc[UR6][R8.64] ;  /* 0x00000006083fb981 */ /* 0x000ae2000c1e1900 */
[----:B------:R-:W-:Y:S02]  /*2080*/  ISETP.GE.U32.AND P3, PT, R94, UR4, PT ;  /* 0x000000045e007c0c */ /* 0x000fe4000bf66070 */
[----:B------:R-:W-:Y:S02]  /*2090*/  @!P4 IADD3 R0, PT, PT, R3, R11, RZ ;  /* 0x0000000b0300c210 */ /* 0x000fe40007ffe0ff */
[C---:B0-----:R-:W-:Y:S01]  /*20a0*/  @!P4 LEA R14, P6, R2.reuse, R14, 0x1 ;  /* 0x0000000e020ec211 */ /* 0x041fe200078c08ff */
[----:B------:R-:W0:Y:S01]  /*20b0*/  @!P1 LDC.64 R10, c[0x0][0x3e0] ;  /* 0x0000f800ff0a9b82 */ /* 0x000e220000000a00 */
[----:B------:R-:W-:Y:S02]  /*20c0*/  IADD3 R31, PT, PT, R31, 0x1f0, RZ ;  /* 0x000001f01f1f7810 */ /* 0x000fe40007ffe0ff */
[----:B------:R-:W-:-:S02]  /*20d0*/  @!P4 LEA.HI.X R15, R2, R15, R0, 0x1, P6 ;  /* 0x0000000f020fc211 */ /* 0x000fc400030f0c00 */
[----:B------:R-:W-:Y:S02]  /*20e0*/  ISETP.GE.AND.EX P3, PT, R87, UR5, PT, P3 ;  /* 0x0000000557007c0c */ /* 0x000fe4000bf66330 */
[----:B------:R-:W-:Y:S01]  /*20f0*/  ISETP.GE.U32.AND P6, PT, R31, UR4, PT ;  /* 0x000000041f007c0c */ /* 0x000fe2000bfc6070 */
[----:B-----5:R-:W5:Y:S01]  /*2100*/  @!P1 LDC.64 R8, c[0x0][0x390] ;  /* 0x0000e400ff089b82 */ /* 0x020f620000000a00 */
[----:B------:R-:W-:Y:S01]  /*2110*/  SHF.R.S32.HI R35, RZ, 0x1f, R31 ;  /* 0x0000001fff237819 */ /* 0x000fe2000001141f */
[----:B----4-:R-:W-:Y:S01]  /*2120*/  @!P5 IMAD R0, R89, R4, RZ ;  /* 0x000000045900d224 */ /* 0x010fe200078e02ff */
[----:B------:R-:W-:Y:S02]  /*2130*/  @!P5 MOV R16, R114 ;  /* 0x000000720010d202 */ /* 0x000fe40000000f00 */
[----:B------:R-:W-:Y:S02]  /*2140*/  ISETP.GE.AND.EX P6, PT, R35, UR5, PT, P6 ;  /* 0x0000000523007c0c */ /* 0x000fe4000bfc6360 */
[----:B------:R-:W-:-:S02]  /*2150*/  @!P5 MOV R17, R117 ;  /* 0x000000750011d202 */ /* 0x000fc40000000f00 */
[----:B------:R-:W-:Y:S01]  /*2160*/  MOV R71, RZ ;  /* 0x000000ff00477202 */ /* 0x000fe20000000f00 */
[C---:B------:R-:W-:Y:S01]  /*2170*/  @!P5 IMAD R37, R96.reuse, R5, R0 ;  /* 0x000000056025d224 */ /* 0x040fe200078e0200 */
[----:B------:R-:W4:Y:S01]  /*2180*/  @!P3 LDC.64 R2, c[0x0][0x3e0] ;  /* 0x0000f800ff02bb82 */ /* 0x000f220000000a00 */
[----:B------:R-:W-:-:S03]  /*2190*/  @!P5 IMAD.WIDE.U32 R16, R96, R4, R16 ;  /* 0x000000046010d225 */ /* 0x000fc600078e0010 */
[----:B------:R4:W3:Y:S02]  /*21a0*/  @!P4 LDG.E R71, desc[UR6][R14.64] ;  /* 0x000000060e47c981 */ /* 0x0008e4000c1e1900 */
[----:B------:R-:W-:Y:S02]  /*21b0*/  @!P5 IADD3 R0, PT, PT, R17, R37, RZ ;  /* 0x000000251100d210 */ /* 0x000fe40007ffe0ff */
[C---:B-1----:R-:W-:Y:S01]  /*21c0*/  @!P5 LEA R12, P4, R16.reuse, R6, 0x1 ;  /* 0x00000006100cd211 */ /* 0x042fe200078808ff */
[----:B------:R-:W1:Y:S01]  /*21d0*/  @!P6 LDC.64 R4, c[0x0][0x3e0] ;  /* 0x0000f800ff04eb82 */ /* 0x000e620000000a00 */
[----:B0-----:R-:W-:Y:S01]  /*21e0*/  @!P1 IMAD R32, R13, R10, RZ ;  /* 0x0000000a0d209224 */ /* 0x001fe200078e02ff */
[----:B------:R-:W-:Y:S02]  /*21f0*/  @!P1 MOV R17, R117 ;  /* 0x0000007500119202 */ /* 0x000fe40000000f00 */
[----:B------:R-:W-:Y:S02]  /*2200*/  @!P5 LEA.HI.X R13, R16, R7, R0, 0x1, P4 ;  /* 0x00000007100dd211 */ /* 0x000fe400020f0c00 */
[----:B------:R-:W-:-:S02]  /*2210*/  @!P1 MOV R16, R114 ;  /* 0x0000007200109202 */ /* 0x000fc40000000f00 */
[----:B------:R-:W0:Y:S01]  /*2220*/  @!P3 LDC.64 R6, c[0x0][0x390] ;  /* 0x0000e400ff06bb82 */ /* 0x000e220000000a00 */
[C---:B------:R-:W-:Y:S02]  /*2230*/  @!P1 IMAD R37, R33.reuse, R11, R32 ;  /* 0x0000000b21259224 */ /* 0x040fe400078e0220 */
[----:B------:R-:W-:Y:S01]  /*2240*/  @!P1 IMAD.WIDE.U32 R16, R33, R10, R16 ;  /* 0x0000000a21109225 */ /* 0x000fe200078e0010 */
[----:B------:R-:W-:-:S04]  /*2250*/  MOV R73, RZ ;  /* 0x000000ff00497202 */ /* 0x000fc80000000f00 */
[----:B------:R-:W2:Y:S01]  /*2260*/  @!P6 LDC.64 R10, c[0x0][0x390] ;  /* 0x0000e400ff0aeb82 */ /* 0x000ea20000000a00 */
[----:B------:R-:W-:Y:S01]  /*2270*/  @!P1 IADD3 R0, PT, PT, R17, R37, RZ ;  /* 0x0000002511009210 */ /* 0x000fe20007ffe0ff */
[----:B------:R4:W3:Y:S01]  /*2280*/  @!P5 LDG.E R73, desc[UR6][R12.64] ;  /* 0x000000060c49d981 */ /* 0x0008e2000c1e1900 */
[C---:B-----5:R-:W-:Y:S02]  /*2290*/  @!P1 LEA R8, P4, R16.reuse, R8, 0x1 ;  /* 0x0000000810089211 */ /* 0x060fe400078808ff */
[----:B------:R-:W-:Y:S01]  /*22a0*/  MOV R77, RZ ;  /* 0x000000ff004d7202 */ /* 0x000fe20000000f00 */
[----:B----4-:R-:W-:Y:S01]  /*22b0*/  @!P3 IMAD R14, R87, R2, RZ ;  /* 0x00000002570eb224 */ /* 0x010fe200078e02ff */
[----:B------:R-:W-:Y:S02]  /*22c0*/  @!P1 LEA.HI.X R9, R16, R9, R0, 0x1, P4 ;  /* 0x0000000910099211 */ /* 0x000fe400020f0c00 */
[----:B------:R-:W-:Y:S02]  /*22d0*/  @!P3 MOV R12, R114 ;  /* 0x00000072000cb202 */ /* 0x000fe40000000f00 */
[----:B------:R-:W-:Y:S01]  /*22e0*/  @!P3 MOV R13, R117 ;  /* 0x00000075000db202 */ /* 0x000fe20000000f00 */
[----:B------:R-:W-:Y:S01]  /*22f0*/  @!P3 IMAD R15, R94, R3, R14 ;  /* 0x000000035e0fb224 */ /* 0x000fe200078e020e */
[----:B------:R4:W5:Y:S01]  /*2300*/  @!P1 LDG.E R77, desc[UR6][R8.64] ;  /* 0x00000006084d9981 */ /* 0x000962000c1e1900 */
[----:B-1----:R-:W-:-:S02]  /*2310*/  @!P6 IMAD R0, R35, R4, RZ ;  /* 0x000000042300e224 */ /* 0x002fc400078e02ff */
[----:B------:R-:W-:Y:S01]  /*2320*/  @!P3 IMAD.WIDE.U32 R2, R94, R2, R12 ;  /* 0x000000025e02b225 */ /* 0x000fe200078e000c */
[----:B----4-:R-:W-:Y:S02]  /*2330*/  @!P6 MOV R8, R114 ;  /* 0x000000720008e202 */ /* 0x010fe40000000f00 */
[----:B------:R-:W-:Y:S01]  /*2340*/  @!P6 MOV R9, R117 ;  /* 0x000000750009e202 */ /* 0x000fe20000000f00 */
[----:B------:R-:W-:Y:S01]  /*2350*/  @!P6 IMAD R13, R31, R5, R0 ;  /* 0x000000051f0de224 */ /* 0x000fe200078e0200 */
[----:B------:R-:W-:Y:S02]  /*2360*/  @!P3 IADD3 R0, PT, PT, R3, R15, RZ ;  /* 0x0000000f0300b210 */ /* 0x000fe40007ffe0ff */
[C---:B0-----:R-:W-:Y:S01]  /*2370*/  @!P3 LEA R6, P1, R2.reuse, R6, 0x1 ;  /* 0x000000060206b211 */ /* 0x041fe200078208ff */
[----:B------:R-:W-:Y:S01]  /*2380*/  @!P6 IMAD.WIDE.U32 R4, R31, R4, R8 ;  /* 0x000000041f04e225 */ /* 0x000fe200078e0008 */
[----:B------:R-:W-:Y:S02]  /*2390*/  MOV R79, RZ ;  /* 0x000000ff004f7202 */ /* 0x000fe40000000f00 */
[----:B------:R-:W-:-:S02]  /*23a0*/  @!P3 LEA.HI.X R7, R2, R7, R0, 0x1, P1 ;  /* 0x000000070207b211 */ /* 0x000fc400008f0c00 */
[----:B------:R-:W-:Y:S02]  /*23b0*/  @!P6 IADD3 R0, PT, PT, R5, R13, RZ ;  /* 0x0000000d0500e210 */ /* 0x000fe40007ffe0ff */
[C---:B--2---:R-:W-:Y:S01]  /*23c0*/  @!P6 LEA R10, P1, R4.reuse, R10, 0x1 ;  /* 0x0000000a040ae211 */ /* 0x044fe200078208ff */
[----:B------:R0:W2:Y:S03]  /*23d0*/  @!P3 LDG.E R79, desc[UR6][R6.64] ;  /* 0x00000006064fb981 */ /* 0x0000a6000c1e1900 */
[----:B------:R-:W-:-:S05]  /*23e0*/  @!P6 LEA.HI.X R11, R4, R11, R0, 0x1, P1 ;  /* 0x0000000b040be211 */ /* 0x000fca00008f0c00 */
[----:B------:R1:W4:Y:S01]  /*23f0*/  @!P6 LDG.E R81, desc[UR6][R10.64] ;  /* 0x000000060a51e981 */ /* 0x000322000c1e1900 */
[--C-:B------:R-:W-:Y:S02]  /*2400*/  HADD2.F32 R85, -RZ, R82.reuse.H0_H0 ;  /* 0x20000052ff557230 */ /* 0x100fe40000004100 */
[----:B------:R-:W-:Y:S02]  /*2410*/  HADD2.F32 R82, -RZ, R82.H1_H1 ;  /* 0x30000052ff527230 */ /* 0x000fe40000004100 */
[--C-:B------:R-:W-:Y:S02]  /*2420*/  HADD2.F32 R83, -RZ, R80.reuse.H0_H0 ;  /* 0x20000050ff537230 */ /* 0x100fe40000004100 */
[----:B------:R-:W-:Y:S02]  /*2430*/  HADD2.F32 R80, -RZ, R80.H1_H1 ;  /* 0x30000050ff507230 */ /* 0x000fe40000004100 */
[----:B------:R-:W-:Y:S01]  /*2440*/  FADD.FTZ R2, R85, R82 ;  /* 0x0000005255027221 */ /* 0x000fe20000010000 */
[----:B------:R-:W-:Y:S01]  /*2450*/  FMUL.FTZ R4, R82, R82 ;  /* 0x0000005252047220 */ /* 0x000fe20000410000 */
[----:B------:R-:W-:-:S02]  /*2460*/  HADD2.F32 R0, -RZ, R30.H0_H0 ;  /* 0x2000001eff007230 */ /* 0x000fc40000004100 */
[----:B------:R-:W-:Y:S01]  /*2470*/  FADD.FTZ R5, R83, R80 ;  /* 0x0000005053057221 */ /* 0x000fe20000010000 */
[----:B------:R-:W-:Y:S01]  /*2480*/  FADD.FTZ R2, RZ, R2 ;  /* 0x00000002ff027221 */ /* 0x000fe20000010000 */
[----:B------:R-:W-:Y:S02]  /*2490*/  HADD2.F32 R3, -RZ, R30.H1_H1 ;  /* 0x3000001eff037230 */ /* 0x000fe40000004100 */
[----:B------:R-:W-:Y:S01]  /*24a0*/  FMUL.FTZ R8, R80, R80 ;  /* 0x0000005050087220 */ /* 0x000fe20000410000 */
[----:B------:R-:W-:Y:S01]  /*24b0*/  FFMA.FTZ R4, R85, R85, R4 ;  /* 0x0000005555047223 */ /* 0x000fe20000010004 */
[----:B0-----:R-:W-:Y:S01]  /*24c0*/  FADD.FTZ R6, R2, R5 ;  /* 0x0000000502067221 */ /* 0x001fe20000010000 */
[--C-:B------:R-:W-:Y:S02]  /*24d0*/  HADD2.F32 R2, -RZ, R29.reuse.H0_H0 ;  /* 0x2000001dff027230 */ /* 0x100fe40000004100 */
[----:B------:R-:W-:Y:S01]  /*24e0*/  FFMA.FTZ R7, R83, R83, R8 ;  /* 0x0000005353077223 */ /* 0x000fe20000010008 */
[----:B------:R-:W-:Y:S01]  /*24f0*/  FADD.FTZ R4, RZ, R4 ;  /* 0x00000004ff047221 */ /* 0x000fe20000010000 */
[----:B------:R-:W-:Y:S01]  /*2500*/  FADD.FTZ R9, R0, R3 ;  /* 0x0000000300097221 */ /* 0x000fe20000010000 */
[----:B------:R-:W-:-:S02]  /*2510*/  HADD2.F32 R5, -RZ, R29.H1_H1 ;  /* 0x3000001dff057230 */ /* 0x000fc40000004100 */
[----:B-1----:R-:W-:Y:S01]  /*2520*/  FMUL.FTZ R11, R3, R3 ;  /* 0x00000003030b7220 */ /* 0x002fe20000410000 */
[----:B------:R-:W-:Y:S01]  /*2530*/  FADD.FTZ R8, R4, R7 ;  /* 0x0000000704087221 */ /* 0x000fe20000010000 */
[----:B------:R-:W-:Y:S01]  /*2540*/  FADD.FTZ R6, R6, R9 ;  /* 0x0000000906067221 */ /* 0x000fe20000010000 */
[--C-:B------:R-:W-:Y:S02]  /*2550*/  HADD2.F32 R4, -RZ, R28.reuse.H0_H0 ;  /* 0x2000001cff047230 */ /* 0x100fe40000004100 */
[----:B------:R-:W-:Y:S01]  /*2560*/  FFMA.FTZ R11, R0, R0, R11 ;  /* 0x00000000000b7223 */ /* 0x000fe2000001000b */
[----:B------:R-:W-:Y:S01]  /*2570*/  FADD.FTZ R9, R2, R5 ;  /* 0x0000000502097221 */ /* 0x000fe20000010000 */
[----:B------:R-:W-:Y:S02]  /*2580*/  HADD2.F32 R7, -RZ, R28.H1_H1 ;  /* 0x3000001cff077230 */ /* 0x000fe40000004100 */
[----:B------:R-:W-:Y:S01]  /*2590*/  FMUL.FTZ R13, R5, R5 ;  /* 0x00000005050d7220 */ /* 0x000fe20000410000 */
[----:B------:R-:W-:Y:S01]  /*25a0*/  FADD.FTZ R8, R8, R11 ;  /* 0x0000000b08087221 */ /* 0x000fe20000010000 */
[----:B------:R-:W-:Y:S01]  /*25b0*/  FADD.FTZ R10, R6, R9 ;  /* 0x00000009060a7221 */ /* 0x000fe20000010000 */
[----:B------:R-:W-:-:S02]  /*25c0*/  HADD2.F32 R6, -RZ, R26.H0_H0 ;  /* 0x2000001aff067230 */ /* 0x000fc40000004100 */
[----:B------:R-:W-:Y:S01]  /*25d0*/  FFMA.FTZ R13, R2, R2, R13 ;  /* 0x00000002020d7223 */ /* 0x000fe2000001000d */
[----:B------:R-:W-:Y:S01]  /*25e0*/  FADD.FTZ R11, R4, R7 ;  /* 0x00000007040b7221 */ /* 0x000fe20000010000 */
[----:B------:R-:W-:Y:S02]  /*25f0*/  HADD2.F32 R9, -RZ, R26.H1_H1 ;  /* 0x3000001aff097230 */ /* 0x000fe40000004100 */
[----:B------:R-:W-:Y:S01]  /*2600*/  FMUL.FTZ R15, R7, R7 ;  /* 0x00000007070f7220 */ /* 0x000fe20000410000 */
[----:B------:R-:W-:Y:S01]  /*2610*/  FADD.FTZ R13, R8, R13 ;  /* 0x0000000d080d7221 */ /* 0x000fe20000010000 */
[----:B------:R-:W-:Y:S01]  /*2620*/  FADD.FTZ R10, R10, R11 ;  /* 0x0000000b0a0a7221 */ /* 0x000fe20000010000 */
[--C-:B------:R-:W-:Y:S02]  /*2630*/  HADD2.F32 R8, -RZ, R24.reuse.H0_H0 ;  /* 0x20000018ff087230 */ /* 0x100fe40000004100 */
[----:B------:R-:W-:Y:S01]  /*2640*/  FFMA.FTZ R12, R4, R4, R15 ;  /* 0x00000004040c7223 */ /* 0x000fe2000001000f */
[----:B------:R-:W-:Y:S01]  /*2650*/  FADD.FTZ R15, R6, R9 ;  /* 0x00000009060f7221 */ /* 0x000fe20000010000 */
[----:B------:R-:W-:-:S02]  /*2660*/  HADD2.F32 R11, -RZ, R24.H1_H1 ;  /* 0x30000018ff0b7230 */ /* 0x000fc40000004100 */
[----:B------:R-:W-:Y:S01]  /*2670*/  FMUL.FTZ R17, R9, R9 ;  /* 0x0000000909117220 */ /* 0x000fe20000410000 */
        /* <DEDUP_REMOVED lines=31> */
[----:B------:R-:W-:Y:S01]  /*2870*/  FADD.FTZ R29, R16, R19 ;  /* 0x00000013101d7221 */ /* 0x000fe20000010000 */
[----:B------:R-:W-:Y:S01]  /*2880*/  FFMA.FTZ R22, R14, R14, R33 ;  /* 0x0000000e0e167223 */ /* 0x000fe20000010021 */
[----:B------:R-:W-:Y:S02]  /*2890*/  HADD2.F32 R21, -RZ, R21.H1_H1 ;  /* 0x30000015ff157230 */ /* 0x000fe40000004100 */
[----:B------:R-:W-:Y:S01]  /*28a0*/  FMUL.FTZ R33, R19, R19 ;  /* 0x0000001313217220 */ /* 0x000fe20000410000 */
[----:B------:R-:W-:Y:S01]  /*28b0*/  FADD.FTZ R29, R20, R29 ;  /* 0x0000001d141d7221 */ /* 0x000fe20000010000 */
[--C-:B------:R-:W-:Y:S02]  /*28c0*/  HADD2.F32 R20, -RZ, R23.reuse.H0_H0 ;  /* 0x20000017ff147230 */ /* 0x100fe40000004100 */
[----:B------:R-:W-:Y:S01]  /*28d0*/  FADD.FTZ R22, R31, R22 ;  /* 0x000000161f167221 */ /* 0x000fe20000010000 */
        /* <DEDUP_REMOVED lines=20> */
[----:B------:R-:W-:Y:S01]  /*2a20*/  FADD.FTZ R29, R24, R27 ;  /* 0x0000001b181d7221 */ /* 0x000fe20000010000 */
[----:B------:R-:W-:Y:S01]  /*2a30*/  FFMA.FTZ R30, R22, R22, R33 ;  /* 0x00000016161e7223 */ /* 0x000fe20000010021 */
[----:B------:R-:W-:Y:S02]  /*2a40*/  FMUL.FTZ R33, R27, R27 ;  /* 0x0000001b1b217220 */ /* 0x000fe40000410000 */
[----:B------:R-:W-:Y:S01]  /*2a50*/  FADD.FTZ R28, R28, R29 ;  /* 0x0000001d1c1c7221 */ /* 0x000fe20000010000 */
[----:B------:R-:W-:Y:S01]  /*2a60*/  FADD.FTZ R30, R31, R30 ;  /* 0x0000001e1f1e7221 */ /* 0x000fe20000010000 */
[----:B------:R-:W-:Y:S01]  /*2a70*/  FFMA.FTZ R33, R24, R24, R33 ;  /* 0x0000001818217223 */ /* 0x000fe20000010021 */
[----:B---3--:R-:W-:-:S02]  /*2a80*/  HADD2.F32 R48, -RZ, R51.H0_H0 ;  /* 0x20000033ff307230 */ /* 0x008fc40000004100 */
[----:B------:R-:W-:Y:S02]  /*2a90*/  HADD2.F32 R51, -RZ, R51.H1_H1 ;  /* 0x30000033ff337230 */ /* 0x000fe40000004100 */
[----:B------:R-:W-:Y:S01]  /*2aa0*/  FADD.FTZ R30, R30, R33 ;  /* 0x000000211e1e7221 */ /* 0x000fe20000010000 */
[--C-:B------:R-:W-:Y:S02]  /*2ab0*/  HADD2.F32 R50, -RZ, R53.reuse.H0_H0 ;  /* 0x20000035ff327230 */ /* 0x100fe40000004100 */
[----:B------:R-:W-:Y:S02]  /*2ac0*/  HADD2.F32 R53, -RZ, R53.H1_H1 ;  /* 0x30000035ff357230 */ /* 0x000fe40000004100 */
[----:B------:R-:W-:-:S04]  /*2ad0*/  FMUL.FTZ R33, R51, R51 ;  /* 0x0000003333217220 */ /* 0x000fc80000410000 */
[----:B------:R-:W-:Y:S01]  /*2ae0*/  FFMA.FTZ R33, R48, R48, R33 ;  /* 0x0000003030217223 */ /* 0x000fe20000010021 */
[--C-:B------:R-:W-:Y:S02]  /*2af0*/  HADD2.F32 R56, -RZ, R59.reuse.H0_H0 ;  /* 0x2000003bff387230 */ /* 0x100fe40000004100 */
[----:B------:R-:W-:Y:S02]  /*2b00*/  HADD2.F32 R59, -RZ, R59.H1_H1 ;  /* 0x3000003bff3b7230 */ /* 0x000fe40000004100 */
[----:B------:R-:W-:Y:S02]  /*2b10*/  HADD2.F32 R58, -RZ, R61.H0_H0 ;  /* 0x2000003dff3a7230 */ /* 0x000fe40000004100 */
[--C-:B------:R-:W-:Y:S02]  /*2b20*/  HADD2.F32 R26, -RZ, R49.reuse.H0_H0 ;  /* 0x20000031ff1a7230 */ /* 0x100fe40000004100 */
[----:B------:R-:W-:-:S05]  /*2b30*/  HADD2.F32 R49, -RZ, R49.H1_H1 ;  /* 0x30000031ff317230 */ /* 0x000fca0000004100 */
[----:B------:R-:W-:Y:S01]  /*2b40*/  FADD.FTZ R29, R26, R49 ;  /* 0x000000311a1d7221 */ /* 0x000fe20000010000 */
[----:B------:R-:W-:-:S03]  /*2b50*/  FMUL.FTZ R31, R49, R49 ;  /* 0x00000031311f7220 */ /* 0x000fc60000410000 */
[----:B------:R-:W-:Y:S01]  /*2b60*/  FADD.FTZ R28, R28, R29 ;  /* 0x0000001d1c1c7221 */ /* 0x000fe20000010000 */
[----:B------:R-:W-:Y:S01]  /*2b70*/  FFMA.FTZ R31, R26, R26, R31 ;  /* 0x0000001a1a1f7223 */ /* 0x000fe2000001001f */
[----:B------:R-:W-:Y:S01]  /*2b80*/  FADD.FTZ R29, R48, R51 ;  /* 0x00000033301d7221 */ /* 0x000fe20000010000 */
[--C-:B------:R-:W-:Y:S02]  /*2b90*/  HADD2.F32 R52, -RZ, R55.reuse.H0_H0 ;  /* 0x20000037ff347230 */ /* 0x100fe40000004100 */
[----:B------:R-:W-:Y:S01]  /*2ba0*/  FADD.FTZ R30, R30, R31 ;  /* 0x0000001f1e1e7221 */ /* 0x000fe20000010000 */
[----:B------:R-:W-:Y:S01]  /*2bb0*/  FADD.FTZ R28, R28, R29 ;  /* 0x0000001d1c1c7221 */ /* 0x000fe20000010000 */
[----:B------:R-:W-:Y:S01]  /*2bc0*/  FADD.FTZ R29, R50, R53 ;  /* 0x00000035321d7221 */ /* 0x000fe20000010000 */
[----:B------:R-:W-:Y:S02]  /*2bd0*/  HADD2.F32 R55, -RZ, R55.H1_H1 ;  /* 0x30000037ff377230 */ /* 0x000fe40000004100 */
[----:B------:R-:W-:Y:S01]  /*2be0*/  FMUL.FTZ R31, R53, R53 ;  /* 0x00000035351f7220 */ /* 0x000fe20000410000 */
[----:B------:R-:W-:-:S02]  /*2bf0*/  HADD2.F32 R54, -RZ, R57.H0_H0 ;  /* 0x20000039ff367230 */ /* 0x000fc40000004100 */
[----:B------:R-:W-:Y:S01]  /*2c00*/  FADD.FTZ R30, R30, R33 ;  /* 0x000000211e1e7221 */ /* 0x000fe20000010000 */
[----:B------:R-:W-:Y:S01]  /*2c10*/  FADD.FTZ R28, R28, R29 ;  /* 0x0000001d1c1c7221 */ /* 0x000fe20000010000 */
[----:B------:R-:W-:Y:S01]  /*2c20*/  FFMA.FTZ R31, R50, R50, R31 ;  /* 0x00000032321f7223 */ /* 0x000fe2000001001f */
[----:B------:R-:W-:Y:S02]  /*2c30*/  HADD2.F32 R57, -RZ, R57.H1_H1 ;  /* 0x30000039ff397230 */ /* 0x000fe40000004100 */
[----:B------:R-:W-:Y:S01]  /*2c40*/  FADD.FTZ R29, R52, R55 ;  /* 0x00000037341d7221 */ /* 0x000fe20000010000 */
[----:B------:R-:W-:Y:S01]  /*2c50*/  FMUL.FTZ R33, R55, R55 ;  /* 0x0000003737217220 */ /* 0x000fe20000410000 */
[----:B------:R-:W-:Y:S02]  /*2c60*/  FADD.FTZ R30, R30, R31 ;  /* 0x0000001f1e1e7221 */ /* 0x000fe40000010000 */
[----:B------:R-:W-:Y:S01]  /*2c70*/  FADD.FTZ R28, R28, R29 ;  /* 0x0000001d1c1c7221 */ /* 0x000fe20000010000 */
[----:B------:R-:W-:Y:S01]  /*2c80*/  FFMA.FTZ R33, R52, R52, R33 ;  /* 0x0000003434217223 */ /* 0x000fe20000010021 */
[----:B------:R-:W-:Y:S01]  /*2c90*/  FMUL.FTZ R31, R57, R57 ;  /* 0x00000039391f7220 */ /* 0x000fe20000410000 */
[----:B------:R-:W-:Y:S01]  /*2ca0*/  FADD.FTZ R29, R54, R57 ;  /* 0x00000039361d7221 */ /* 0x000fe20000010000 */
[----:B------:R-:W-:-:S02]  /*2cb0*/  HADD2.F32 R61, -RZ, R61.H1_H1 ;  /* 0x3000003dff3d7230 */ /* 0x000fc40000004100 */
[----:B------:R-:W-:Y:S01]  /*2cc0*/  FADD.FTZ R30, R30, R33 ;  /* 0x000000211e1e7221 */ /* 0x000fe20000010000 */
[----:B------:R-:W-:Y:S01]  /*2cd0*/  FFMA.FTZ R31, R54, R54, R31 ;  /* 0x00000036361f7223 */ /* 0x000fe2000001001f */
[----:B------:R-:W-:Y:S01]  /*2ce0*/  FADD.FTZ R28, R28, R29 ;  /* 0x0000001d1c1c7221 */ /* 0x000fe20000010000 */
[----:B------:R-:W-:Y:S01]  /*2cf0*/  FMUL.FTZ R33, R59, R59 ;  /* 0x0000003b3b217220 */ /* 0x000fe20000410000 */
[----:B------:R-:W-:Y:S01]  /*2d00*/  FADD.FTZ R29, R56, R59 ;  /* 0x0000003b381d7221 */ /* 0x000fe20000010000 */
[----:B------:R-:W-:Y:S01]  /*2d10*/  FADD.FTZ R30, R30, R31 ;  /* 0x0000001f1e1e7221 */ /* 0x000fe20000010000 */
[----:B------:R-:W-:Y:S01]  /*2d20*/  FMUL.FTZ R31, R61, R61 ;  /* 0x0000003d3d1f7220 */ /* 0x000fe20000410000 */
[----:B------:R-:W-:Y:S01]  /*2d30*/  FFMA.FTZ R33, R56, R56, R33 ;  /* 0x0000003838217223 */ /* 0x000fe20000010021 */
[--C-:B------:R-:W-:Y:S02]  /*2d40*/  HADD2.F32 R60, -RZ, R63.reuse.H0_H0 ;  /* 0x2000003fff3c7230 */ /* 0x100fe40000004100 */
[----:B------:R-:W-:Y:S01]  /*2d50*/  FADD.FTZ R28, R28, R29 ;  /* 0x0000001d1c1c7221 */ /* 0x000fe20000010000 */
[----:B------:R-:W-:-:S02]  /*2d60*/  HADD2.F32 R63, -RZ, R63.H1_H1 ;  /* 0x3000003fff3f7230 */ /* 0x000fc40000004100 */
[----:B------:R-:W-:Y:S01]  /*2d70*/  FADD.FTZ R29, R58, R61 ;  /* 0x0000003d3a1d7221 */ /* 0x000fe20000010000 */
[--C-:B------:R-:W-:Y:S02]  /*2d80*/  HADD2.F32 R62, -RZ, R65.reuse.H0_H0 ;  /* 0x20000041ff3e7230 */ /* 0x100fe40000004100 */
[----:B------:R-:W-:Y:S01]  /*2d90*/  FADD.FTZ R30, R30, R33 ;  /* 0x000000211e1e7221 */ /* 0x000fe20000010000 */
[----:B------:R-:W-:Y:S01]  /*2da0*/  FFMA.FTZ R31, R58, R58, R31 ;  /* 0x0000003a3a1f7223 */ /* 0x000fe2000001001f */
[----:B------:R-:W-:Y:S02]  /*2db0*/  HADD2.F32 R65, -RZ, R65.H1_H1 ;  /* 0x30000041ff417230 */ /* 0x000fe40000004100 */
[----:B------:R-:W-:Y:S01]  /*2dc0*/  FMUL.FTZ R33, R63, R63 ;  /* 0x0000003f3f217220 */ /* 0x000fe20000410000 */
[----:B------:R-:W-:Y:S01]  /*2dd0*/  FADD.FTZ R28, R28, R29 ;  /* 0x0000001d1c1c7221 */ /* 0x000fe20000010000 */
[----:B------:R-:W-:Y:S01]  /*2de0*/  FADD.FTZ R29, R60, R63 ;  /* 0x0000003f3c1d7221 */ /* 0x000fe20000010000 */
[----:B------:R-:W-:Y:S01]  /*2df0*/  FADD.FTZ R30, R30, R31 ;  /* 0x0000001f1e1e7221 */ /* 0x000fe20000010000 */
[----:B------:R-:W-:-:S02]  /*2e00*/  HADD2.F32 R64, -RZ, R67.H0_H0 ;  /* 0x20000043ff407230 */ /* 0x000fc40000004100 */
[----:B------:R-:W-:Y:S01]  /*2e10*/  FFMA.FTZ R33, R60, R60, R33 ;  /* 0x0000003c3c217223 */ /* 0x000fe20000010021 */
[----:B------:R-:W-:Y:S02]  /*2e20*/  HADD2.F32 R67, -RZ, R67.H1_H1 ;  /* 0x30000043ff437230 */ /* 0x000fe40000004100 */
[----:B------:R-:W-:Y:S01]  /*2e30*/  FMUL.FTZ R31, R65, R65 ;  /* 0x00000041411f7220 */ /* 0x000fe20000410000 */
[----:B------:R-:W-:Y:S01]  /*2e40*/  FADD.FTZ R28, R28, R29 ;  /* 0x0000001d1c1c7221 */ /* 0x000fe20000010000 */
[----:B------:R-:W-:Y:S01]  /*2e50*/  FADD.FTZ R29, R62, R65 ;  /* 0x000000413e1d7221 */ /* 0x000fe20000010000 */
[--C-:B------:R-:W-:Y:S02]  /*2e60*/  HADD2.F32 R66, -RZ, R69.reuse.H0_H0 ;  /* 0x20000045ff427230 */ /* 0x100fe40000004100 */
[----:B------:R-:W-:Y:S01]  /*2e70*/  FADD.FTZ R30, R30, R33 ;  /* 0x000000211e1e7221 */ /* 0x000fe20000010000 */
[----:B------:R-:W-:Y:S01]  /*2e80*/  FFMA.FTZ R31, R62, R62, R31 ;  /* 0x0000003e3e1f7223 */ /* 0x000fe2000001001f */
[----:B------:R-:W-:-:S02]  /*2e90*/  HADD2.F32 R69, -RZ, R69.H1_H1 ;  /* 0x30000045ff457230 */ /* 0x000fc40000004100 */
[----:B------:R-:W-:Y:S01]  /*2ea0*/  FMUL.FTZ R33, R67, R67 ;  /* 0x0000004343217220 */ /* 0x000fe20000410000 */
[----:B------:R-:W-:Y:S01]  /*2eb0*/  FADD.FTZ R28, R28, R29 ;  /* 0x0000001d1c1c7221 */ /* 0x000fe20000010000 */
[----:B------:R-:W-:Y:S01]  /*2ec0*/  FADD.FTZ R29, R64, R67 ;  /* 0x00000043401d7221 */ /* 0x000fe20000010000 */
[----:B------:R-:W-:Y:S01]  /*2ed0*/  FADD.FTZ R30, R30, R31 ;  /* 0x0000001f1e1e7221 */ /* 0x000fe20000010000 */
[----:B------:R-:W-:Y:S01]  /*2ee0*/  FFMA.FTZ R33, R64, R64, R33 ;  /* 0x0000004040217223 */ /* 0x000fe20000010021 */
        /* <DEDUP_REMOVED lines=12> */
[----:B------:R-:W-:Y:S02]  /*2fb0*/  HADD2.F32 R72, -RZ, R75.H1_H1 ;  /* 0x3000004bff487230 */ /* 0x000fe40000004100 */
[----:B------:R-:W-:Y:S01]  /*2fc0*/  FADD.FTZ R28, R28, R29 ;  /* 0x0000001d1c1c7221 */ /* 0x000fe20000010000 */
[----:B------:R-:W-:Y:S01]  /*2fd0*/  FADD.FTZ R30, R30, R31 ;  /* 0x0000001f1e1e7221 */ /* 0x000fe20000010000 */
[----:B------:R-:W-:-:S02]  /*2fe0*/  HADD2.F32 R70, -RZ, R73.H1_H1 ;  /* 0x30000049ff467230 */ /* 0x000fc40000004100 */
[----:B------:R-:W-:-:S03]  /*2ff0*/  HADD2.F32 R73, -RZ, R73.H0_H0 ;  /* 0x20000049ff497230 */ /* 0x000fc60000004100 */
[----:B------:R-:W-:Y:S01]  /*3000*/  FMUL.FTZ R32, R70, R70 ;  /* 0x0000004646207220 */ /* 0x000fe20000410000 */
[----:B------:R-:W-:Y:S02]  /*3010*/  HADD2.F32 R75, -RZ, R75.H0_H0 ;  /* 0x2000004bff4b7230 */ /* 0x000fe40000004100 */
[C---:B------:R-:W-:Y:S01]  /*3020*/  FADD.FTZ R29, R73.reuse, R70 ;  /* 0x00000046491d7221 */ /* 0x040fe20000010000 */
[----:B------:R-:W-:Y:S01]  /*3030*/  FFMA.FTZ R31, R73, R73, R32 ;  /* 0x00000049491f7223 */ /* 0x000fe20000010020 */
[----:B------:R-:W-:Y:S02]  /*3040*/  FMUL.FTZ R32, R72, R72 ;  /* 0x0000004848207220 */ /* 0x000fe40000410000 */
[----:B------:R-:W-:Y:S01]  /*3050*/  FADD.FTZ R28, R28, R29 ;  /* 0x0000001d1c1c7221 */ /* 0x000fe20000010000 */
[--C-:B-----5:R-:W-:Y:S02]  /*3060*/  HADD2.F32 R74, -RZ, R77.reuse.H1_H1 ;  /* 0x3000004dff4a7230 */ /* 0x120fe40000004100 */
        /* <DEDUP_REMOVED lines=8> */
[----:B------:R-:W-:-:S03]  /*30f0*/  FFMA.FTZ R31, R77, R77, R32 ;  /* 0x0000004d4d1f7223 */ /* 0x000fc60000010020 */
[----:B------:R-:W-:Y:S01]  /*3100*/  FADD.FTZ R28, R28, R29 ;  /* 0x0000001d1c1c7221 */ /* 0x000fe20000010000 */
[----:B------:R-:W-:Y:S01]  /*3110*/  FADD.FTZ R30, R30, R31 ;  /* 0x0000001f1e1e7221 */ /* 0x000fe20000010000 */
[--C-:B--2---:R-:W-:Y:S02]  /*3120*/  HADD2.F32 R76, -RZ, R79.reuse.H1_H1 ;  /* 0x3000004fff4c7230 */ /* 0x104fe40000004100 */
[----:B------:R-:W-:-:S03]  /*3130*/  HADD2.F32 R79, -RZ, R79.H0_H0 ;  /* 0x2000004fff4f7230 */ /* 0x000fc60000004100 */
[----:B------:R-:W-:Y:S01]  /*3140*/  FMUL.FTZ R32, R76, R76 ;  /* 0x0000004c4c207220 */ /* 0x000fe20000410000 */
[--C-:B----4-:R-:W-:Y:S02]  /*3150*/  HADD2.F32 R78, -RZ, R81.reuse.H1_H1 ;  /* 0x30000051ff4e7230 */ /* 0x110fe40000004100 */
[C---:B------:R-:W-:Y:S01]  /*3160*/  FADD.FTZ R29, R79.reuse, R76 ;  /* 0x0000004c4f1d7221 */ /* 0x040fe20000010000 */
[----:B------:R-:W-:Y:S02]  /*3170*/  HADD2.F32 R81, -RZ, R81.H0_H0 ;  /* 0x20000051ff517230 */ /* 0x000fe40000004100 */
[----:B------:R-:W-:Y:S01]  /*3180*/  FFMA.FTZ R31, R79, R79, R32 ;  /* 0x0000004f4f1f7223 */ /* 0x000fe20000010020 */
[----:B------:R-:W-:Y:S01]  /*3190*/  FMUL.FTZ R32, R78, R78 ;  /* 0x0000004e4e207220 */ /* 0x000fe20000410000 */
[----:B------:R-:W-:Y:S02]  /*31a0*/  FADD.FTZ R28, R28, R29 ;  /* 0x0000001d1c1c7221 */ /* 0x000fe40000010000 */
        /* <DEDUP_REMOVED lines=43> */
.L_x_2895:
[----:B------:R-:W-:Y:S05]  /*3460*/  BSYNC.RECONVERGENT B0 ;  /* 0x0000000000007941 */ /* 0x000fea0003800200 */
.L_x_2894:
        /* <DEDUP_REMOVED lines=42> */
.L_x_2897:
[----:B------:R-:W-:Y:S05]  /*3710*/  BSYNC.RECONVERGENT B0 ;  /* 0x0000000000007941 */ /* 0x000fea0003800200 */
.L_x_2896:
        /* <DEDUP_REMOVED lines=13> */
[----:B-1----:R-:W-:Y:S01]  /*37f0*/  LOP3.LUT P1, R34, R90, 0x2, RZ, 0xc0, !PT ;  /* 0x000000025a227812 */ /* 0x002fe2000782c0ff */
[----:B------:R-:W-:Y:S02]  /*3800*/  IMAD R35, R105, R86, R107 ;  /* 0x0000005669237224 */ /* 0x000fe400078e026b */
        /* <DEDUP_REMOVED lines=12> */
.L_x_2900:
[----:B------:R-:W3:Y:S04]  /*38d0*/  LDG.E.STRONG.GPU R30, desc[UR6][R28.64] ;  /* 0x000000061c1e7981 */ /* 0x000ee8000c1ef900 */
[----:B---3--:R-:W-:Y:S01]  /*38e0*/  CCTL.IVALL ;  /* 0x00000000ff00798f */ /* 0x008fe20002000000 */
[----:B------:R-:W-:Y:S05]  /*38f0*/  YIELD ;  /* 0x0000000000007946 */ /* 0x000fea0003800000 */
[----:B------:R-:W-:-:S13]  /*3900*/  ISETP.NE.AND P1, PT, R30, R37, PT ;  /* 0x000000251e00720c */ /* 0x000fda0003f25270 */
[----:B------:R-:W-:Y:S05]  /*3910*/  @P1 BRA `(.L_x_2900) ;  /* 0xfffffffc00ec1947 */ /* 0x000fea000383ffff */
.L_x_2899:
        /* <DEDUP_REMOVED lines=16> */
.L_x_2902:
        /* <DEDUP_REMOVED lines=62> */
.L_x_2901:
        /* <DEDUP_REMOVED lines=14> */
[----:B-1----:R-:W-:Y:S02]  /*3ee0*/  IADD3 R34, PT, PT, R40, 0x3, RZ ;  /* 0x0000000328227810 */ /* 0x002fe40007ffe0ff */
        /* <DEDUP_REMOVED lines=23> */
.L_x_2903:
        /* <DEDUP_REMOVED lines=19> */
.L_x_2904:
        /* <DEDUP_REMOVED lines=9> */
.L_x_2905:
[----:B------:R-:W-:Y:S05]  /*4220*/  BSYNC.RECONVERGENT B0 ;  /* 0x0000000000007941 */ /* 0x000fea0003800200 */
.L_x_2898:
[----:B------:R-:W4:Y:S01]  /*4230*/  S2UR UR5, SR_CgaCtaId ;  /* 0x00000000000579c3 */ /* 0x000f220000008800 */
[----:B------:R-:W2:Y:S01]  /*4240*/  LDCU UR8, c[0x0][0x414] ;  /* 0x00008280ff0877ac */ /* 0x000ea20008000800 */
[----:B-1----:R-:W-:Y:S01]  /*4250*/  LOP3.LUT R34, R92, 0xffff, RZ, 0xc0, !PT ;  /* 0x0000ffff5c227812 */ /* 0x002fe200078ec0ff */
[----:B------:R-:W-:-:S03]  /*4260*/  UMOV UR4, 0x400 ;  /* 0x0000040000047882 */ /* 0x000fc60000000000 */
[----:B------:R-:W-:Y:S02]  /*4270*/  IADD3 R111, PT, PT, R111, R34, RZ ;  /* 0x000000226f6f7210 */ /* 0x000fe40007ffe0ff */
[----:B------:R-:W1:Y:S08]  /*4280*/  @P0 LDC.64 R40, c[0x0][0x388] ;  /* 0x0000e200ff280b82 */ /* 0x000e700000000a00 */
[----:B------:R-:W0:Y:S01]  /*4290*/  LDC.64 R30, c[0x0][0x398] ;  /* 0x0000e600ff1e7b82 */ /* 0x000e220000000a00 */
[----:B--2---:R-:W-:Y:S01]  /*42a0*/  @P0 FMUL.FTZ R36, R32, UR8 ;  /* 0x0000000820240c20 */ /* 0x004fe20008410000 */
[----:B------:R-:W-:Y:S01]  /*42b0*/  @P0 FMUL.FTZ R37, R33, UR8 ;  /* 0x0000000821250c20 */ /* 0x000fe20008410000 */
[----:B----4-:R-:W-:-:S05]  /*42c0*/  ULEA UR4, UR5, UR4, 0x18 ;  /* 0x0000000405047291 */ /* 0x010fca000f8ec0ff */
[----:B---3--:R-:W2:Y:S01]  /*42d0*/  LDC.64 R28, c[0x0][0x3a0] ;  /* 0x0000e800ff1c7b82 */ /* 0x008ea20000000a00 */
[----:B------:R-:W3:Y:S01]  /*42e0*/  LDCU UR5, c[0x0][0x404] ;  /* 0x00008080ff0577ac */ /* 0x000ee20008000800 */
[----:B-1----:R-:W-:Y:S02]  /*42f0*/  @P0 IMAD.WIDE R40, R109, 0x8, R40 ;  /* 0x000000086d280825 */ /* 0x002fe400078e0228 */
[----:B------:R-:W-:Y:S04]  /*4300*/  @!P3 STS.64 [UR4+0x90], R32 ;  /* 0x00009020ff00b988 */ /* 0x000fe80008000a04 */
[----:B------:R-:W-:Y:S01]  /*4310*/  @P0 STG.E.64 desc[UR6][R40.64], R36 ;  /* 0x0000002428000986 */ /* 0x000fe2000c101b06 */
[C---:B0-----:R-:W-:Y:S01]  /*4320*/  IMAD.WIDE R42, R111.reuse, 0x4, R30 ;  /* 0x000000046f2a7825 */ /* 0x041fe200078e021e */
[----:B------:R-:W-:Y:S03]  /*4330*/  BAR.SYNC.DEFER_BLOCKING 0x0 ;  /* 0x0000000000007b1d */ /* 0x000fe60000010000 */
[----:B--2---:R-:W-:-:S06]  /*4340*/  IMAD.WIDE R30, R111, 0x4, R28 ;  /* 0x000000046f1e7825 */ /* 0x004fcc00078e021c */
        /* <DEDUP_REMOVED lines=54> */
[----:B------:R-:W-:-:S05]  /*46b0*/  F2FP.F16.F32.PACK_AB R33, R32, R33 ;  /* 0x000000212021723e */ /* 0x000fca00000000ff */
[----:B------:R2:W-:Y:S02]  /*46c0*/  STG.E desc[UR6][R34.64], R33 ;  /* 0x0000002122007986 */ /* 0x0005e4000c101906 */
.L_x_2909:
[----:B------:R-:W-:Y:S05]  /*46d0*/  BSYNC.RECONVERGENT B1 ;  /* 0x0000000000017941 */ /* 0x000fea0003800200 */
.L_x_2908:
        /* <DEDUP_REMOVED lines=17> */
[----:B------:R-:W-:Y:S02]  /*47f0*/  F2FP.F16.F32.PACK_AB R33, R80, R83 ;  /* 0x000000535021723e */ /* 0x000fe400000000ff */
[----:B------:R-:W-:-:S05]  /*4800*/  LEA.HI.X R35, R32, UR11, R113, 0x1, P1 ;  /* 0x0000000b20237c11 */ /* 0x000fca00088f0c71 */
[----:B------:R3:W-:Y:S02]  /*4810*/  STG.E desc[UR6][R34.64], R33 ;  /* 0x0000002122007986 */ /* 0x0007e4000c101906 */
.L_x_2911:
[----:B------:R-:W-:Y:S05]  /*4820*/  BSYNC.RECONVERGENT B1 ;  /* 0x0000000000017941 */ /* 0x000fea0003800200 */
.L_x_2910:
        /* <DEDUP_REMOVED lines=13> */
[----:B------:R-:W-:Y:S01]  /*4900*/  F2FP.F16.F32.PACK_AB R3, R0, R3 ;  /* 0x000000030003723e */ /* 0x000fe200000000ff */
[----:B------:R-:W-:-:S04]  /*4910*/  IMAD.WIDE.U32 R32, R110, UR8, R32 ;  /* 0x000000086e207c25 */ /* 0x000fc8000f8e0020 */
[----:B------:R-:W-:Y:S01]  /*4920*/  IMAD R83, R110, UR9, R83 ;  /* 0x000000096e537c24 */ /* 0x000fe2000f8e0253 */
[----:B0-----:R-:W-:-:S04]  /*4930*/  LEA R34, P1, R32, UR10, 0x1 ;  /* 0x0000000a20227c11 */ /* 0x001fc8000f8208ff */
[----:B------:R-:W-:-:S04]  /*4940*/  IADD3 R83, PT, PT, R33, R83, RZ ;  /* 0x0000005321537210 */ /* 0x000fc80007ffe0ff */
[----:B------:R-:W-:-:S05]  /*4950*/  LEA.HI.X R35, R32, UR11, R83, 0x1, P1 ;  /* 0x0000000b20237c11 */ /* 0x000fca00088f0c53 */
[----:B------:R4:W-:Y:S02]  /*4960*/  STG.E desc[UR6][R34.64], R3 ;  /* 0x0000000322007986 */ /* 0x0009e4000c101906 */
.L_x_2913:
[----:B------:R-:W-:Y:S05]  /*4970*/  BSYNC.RECONVERGENT B1 ;  /* 0x0000000000017941 */ /* 0x000fea0003800200 */
.L_x_2912:
        /* <DEDUP_REMOVED lines=26> */
[----:B------:R-:W2:Y:S01]  /*4b20*/  LDCU.64 UR10, c[0x0][0x380] ;  /* 0x00007000ff0a77ac */ /* 0x000ea20008000a00 */
[----:B-1----:R-:W-:Y:S01]  /*4b30*/  FMUL.FTZ R33, R33, R46 ;  /* 0x0000002e21217220 */ /* 0x002fe20000410000 */
[----:B0-----:R-:W-:Y:S01]  /*4b40*/  IMAD R32, R3, UR8, RZ ;  /* 0x0000000803207c24 */ /* 0x001fe2000f8e02ff */
[----:B------:R-:W-:-:S03]  /*4b50*/  MOV R3, R117 ;  /* 0x0000007500037202 */ /* 0x000fc60000000f00 */
[----:B------:R-:W-:Y:S02]  /*4b60*/  IMAD R113, R47, UR9, R32 ;  /* 0x000000092f717c24 */ /* 0x000fe4000f8e0220 */
[----:B------:R-:W-:Y:S01]  /*4b70*/  FMUL.FTZ R32, R5, R46 ;  /* 0x0000002e05207220 */ /* 0x000fe20000410000 */
[----:B------:R-:W-:-:S04]  /*4b80*/  IMAD.WIDE.U32 R2, R47, UR8, R2 ;  /* 0x000000082f027c25 */ /* 0x000fc8000f8e0002 */
[----:B-----5:R-:W-:Y:S01]  /*4b90*/  FFMA.FTZ R5, R28, R33, R30 ;  /* 0x000000211c057223 */ /* 0x020fe2000001001e */
[----:B------:R-:W-:Y:S01]  /*4ba0*/  FFMA.FTZ R118, R29, R32, R31 ;  /* 0x000000201d767223 */ /* 0x000fe2000001001f */
[----:B------:R-:W-:Y:S02]  /*4bb0*/  IADD3 R113, PT, PT, R3, R113, RZ ;  /* 0x0000007103717210 */ /* 0x000fe40007ffe0ff */
[----:B--2---:R-:W-:Y:S02]  /*4bc0*/  LEA R32, P5, R2, UR10, 0x1 ;  /* 0x0000000a02207c11 */ /* 0x004fe4000f8a08ff */
[----:B------:R-:W-:Y:S02]  /*4bd0*/  F2FP.F16.F32.PACK_AB R3, R118, R5 ;  /* 0x000000057603723e */ /* 0x000fe400000000ff */
[----:B------:R-:W-:-:S05]  /*4be0*/  LEA.HI.X R33, R2, UR11, R113, 0x1, P5 ;  /* 0x0000000b02217c11 */ /* 0x000fca000a8f0c71 */
[----:B------:R0:W-:Y:S04]  /*4bf0*/  STG.E desc[UR6][R32.64], R3 ;  /* 0x0000000320007986 */ /* 0x0001e8000c101906 */
.L_x_2915:
[----:B------:R-:W-:Y:S05]  /*4c00*/  BSYNC.RECONVERGENT B1 ;  /* 0x0000000000017941 */ /* 0x000fea0003800200 */
.L_x_2914:
        /* <DEDUP_REMOVED lines=17> */
[----:B------:R-:W-:Y:S02]  /*4d20*/  F2FP.F16.F32.PACK_AB R3, R32, R7 ;  /* 0x000000072003723e */ /* 0x000fe400000000ff */
[----:B------:R-:W-:-:S05]  /*4d30*/  LEA.HI.X R5, R2, UR11, R111, 0x1, P2 ;  /* 0x0000000b02057c11 */ /* 0x000fca00090f0c6f */
[----:B------:R2:W-:Y:S02]  /*4d40*/  STG.E desc[UR6][R4.64], R3 ;  /* 0x0000000304007986 */ /* 0x0005e4000c101906 */
.L_x_2917:
[----:B------:R-:W-:Y:S05]  /*4d50*/  BSYNC.RECONVERGENT B1 ;  /* 0x0000000000017941 */ /* 0x000fea0003800200 */
.L_x_2916:
[----:B------:R-:W-:Y:S04]  /*4d60*/  BSSY.RECONVERGENT B1, `(.L_x_2918) ;  /* 0x0000014000017945 */ /* 0x000fe80003800200 */
[----:B------:R-:W-:Y:S05]  /*4d70*/  @P1 BRA `(.L_x_2919) ;  /* 0x0000000000481947 */ /* 0x000fea0003800000 */
[----:B------:R-:W3:Y:S01]  /*4d80*/  LDCU.64 UR8, c[0x0][0x3e0] ;  /* 0x00007c00ff0877ac */ /* 0x000ee20008000a00 */
[----:B------:R-:W-:Y:S01]  /*4d90*/  MOV R2, R114 ;  /* 0x0000007200027202 */ /* 0x000fe20000000f00 */
[--C-:B--2---:R-:W-:Y:S01]  /*4da0*/  FADD.FTZ R5, R6, -R38.reuse ;  /* 0x8000002606057221 */ /* 0x104fe20000010000 */
[----:B0-----:R-:W-:Y:S01]  /*4db0*/  MOV R3, R117 ;  /* 0x0000007500037202 */ /* 0x001fe20000000f00 */
        /* <DEDUP_REMOVED lines=11> */
[----:B------:R-:W-:Y:S02]  /*4e70*/  F2FP.F16.F32.PACK_AB R3, R7, R6 ;  /* 0x000000060703723e */ /* 0x000fe400000000ff */
[----:B------:R-:W-:-:S05]  /*4e80*/  LEA.HI.X R5, R2, UR11, R83, 0x1, P1 ;  /* 0x0000000b02057c11 */ /* 0x000fca00088f0c53 */
[----:B------:R3:W-:Y:S02]  /*4e90*/  STG.E desc[UR6][R4.64], R3 ;  /* 0x0000000304007986 */ /* 0x0007e4000c101906 */
.L_x_2919:
[----:B------:R-:W-:Y:S05]  /*4ea0*/  BSYNC.RECONVERGENT B1 ;  /* 0x0000000000017941 */ /* 0x000fea0003800200 */
.L_x_2918:
        /* <DEDUP_REMOVED lines=17> */
[----:B------:R-:W-:Y:S02]  /*4fc0*/  F2FP.F16.F32.PACK_AB R3, R7, R0 ;  /* 0x000000000703723e */ /* 0x000fe400000000ff */
[----:B------:R-:W-:-:S05]  /*4fd0*/  LEA.HI.X R5, R2, UR11, R9, 0x1, P1 ;  /* 0x0000000b02057c11 */ /* 0x000fca00088f0c09 */
[----:B------:R4:W-:Y:S02]  /*4fe0*/  STG.E desc[UR6][R4.64], R3 ;  /* 0x0000000304007986 */ /* 0x0009e4000c101906 */
.L_x_2921:
[----:B------:R-:W-:Y:S05]  /*4ff0*/  BSYNC.RECONVERGENT B1 ;  /* 0x0000000000017941 */ /* 0x000fea0003800200 */
.L_x_2920:
[----:B------:R-:W-:Y:S04]  /*5000*/  BSSY.RECONVERGENT B1, `(.L_x_2922) ;  /* 0x0000014000017945 */ /* 0x000fe80003800200 */
[----:B------:R-:W-:Y:S05]  /*5010*/  @P3 BRA `(.L_x_2923) ;  /* 0x0000000000483947 */ /* 0x000fea0003800000 */
[----:B------:R-:W1:Y:S01]  /*5020*/  LDCU.64 UR8, c[0x0][0x3e0] ;  /* 0x00007c00ff0877ac */ /* 0x000e620008000a00 */
[----:B------:R-:W-:Y:S01]  /*5030*/  MOV R2, R114 ;  /* 0x0000007200027202 */ /* 0x000fe20000000f00 */
[--C-:B--234-:R-:W-:Y:S01]  /*5040*/  FADD.FTZ R5, R10, -R38.reuse ;  /* 0x800000260a057221 */ /* 0x11cfe20000010000 */
[----:B0-----:R-:W-:Y:S01]  /*5050*/  MOV R3, R117 ;  /* 0x0000007500037202 */ /* 0x001fe20000000f00 */
        /* <DEDUP_REMOVED lines=14> */
.L_x_2923:
[----:B------:R-:W-:Y:S05]  /*5140*/  BSYNC.RECONVERGENT B1 ;  /* 0x0000000000017941 */ /* 0x000fea0003800200 */
.L_x_2922:
        /* <DEDUP_REMOVED lines=20> */
.L_x_2925:
[----:B------:R-:W-:Y:S05]  /*5290*/  BSYNC.RECONVERGENT B1 ;  /* 0x0000000000017941 */ /* 0x000fea0003800200 */
.L_x_2924:
        /* <DEDUP_REMOVED lines=41> */
.L_x_2927:
[----:B------:R-:W-:Y:S05]  /*5530*/  BSYNC.RECONVERGENT B1 ;  /* 0x0000000000017941 */ /* 0x000fea0003800200 */
.L_x_2926:
        /* <DEDUP_REMOVED lines=17> */
[----:B------:R-:W-:Y:S02]  /*5650*/  F2FP.F16.F32.PACK_AB R3, R14, R13 ;  /* 0x0000000d0e03723e */ /* 0x000fe400000000ff */
[----:B------:R-:W-:-:S05]  /*5660*/  LEA.HI.X R5, R2, UR11, R15, 0x1, P1 ;  /* 0x0000000b02057c11 */ /* 0x000fca00088f0c0f */
[----:B------:R2:W-:Y:S02]  /*5670*/  STG.E desc[UR6][R4.64], R3 ;  /* 0x0000000304007986 */ /* 0x0005e4000c101906 */
.L_x_2929:
[----:B------:R-:W-:Y:S05]  /*5680*/  BSYNC.RECONVERGENT B1 ;  /* 0x0000000000017941 */ /* 0x000fea0003800200 */
.L_x_2928:
        /* <DEDUP_REMOVED lines=9> */
[----:B------:R-:W-:Y:S01]  /*5720*/  FMUL.FTZ R4, R21, R46 ;  /* 0x0000002e15047220 */ /* 0x000fe20000410000 */
[----:B---3--:R-:W-:Y:S02]  /*5730*/  IMAD R12, R12, UR8, RZ ;  /* 0x000000080c0c7c24 */ /* 0x008fe4000f8e02ff */
[----:B------:R-:W-:-:S04]  /*5740*/  IMAD.WIDE.U32 R2, R11, UR8, R2 ;  /* 0x000000080b027c25 */ /* 0x000fc8000f8e0002 */
[----:B------:R-:W-:Y:S02]  /*5750*/  IMAD R13, R11, UR9, R12 ;  /* 0x000000090b0d7c24 */ /* 0x000fe4000f8e020c */
[----:B-----5:R-:W-:Y:S01]  /*5760*/  FFMA.FTZ R11, R28, R5, R30 ;  /* 0x000000051c0b7223 */ /* 0x020fe2000001001e */
[----:B------:R-:W-:Y:S01]  /*5770*/  FFMA.FTZ R12, R29, R4, R31 ;  /* 0x000000041d0c7223 */ /* 0x000fe2000001001f */
[----:B0-----:R-:W-:Y:S02]  /*5780*/  LEA R4, P1, R2, UR10, 0x1 ;  /* 0x0000000a02047c11 */ /* 0x001fe4000f8208ff */
[----:B------:R-:W-:Y:S02]  /*5790*/  IADD3 R13, PT, PT, R3, R13, RZ ;  /* 0x0000000d030d7210 */ /* 0x000fe40007ffe0ff */
[----:B------:R-:W-:Y:S02]  /*57a0*/  F2FP.F16.F32.PACK_AB R3, R12, R11 ;  /* 0x0000000b0c03723e */ /* 0x000fe400000000ff */
[----:B------:R-:W-:-:S05]  /*57b0*/  LEA.HI.X R5, R2, UR11, R13, 0x1, P1 ;  /* 0x0000000b02057c11 */ /* 0x000fca00088f0c0d */
[----:B------:R3:W-:Y:S02]  /*57c0*/  STG.E desc[UR6][R4.64], R3 ;  /* 0x0000000304007986 */ /* 0x0007e4000c101906 */
.L_x_2931:
[----:B------:R-:W-:Y:S05]  /*57d0*/  BSYNC.RECONVERGENT B1 ;  /* 0x0000000000017941 */ /* 0x000fea0003800200 */
.L_x_2930:
        /* <DEDUP_REMOVED lines=20> */
.L_x_2933:
[----:B------:R-:W-:Y:S05]  /*5920*/  BSYNC.RECONVERGENT B1 ;  /* 0x0000000000017941 */ /* 0x000fea0003800200 */
.L_x_2932:
        /* <DEDUP_REMOVED lines=10> */
[----:B------:R-:W-:Y:S02]  /*59d0*/  IMAD R8, R8, UR8, RZ ;  /* 0x0000000808087c24 */ /* 0x000fe4000f8e02ff */
        /* <DEDUP_REMOVED lines=9> */
.L_x_2935:
[----:B------:R-:W-:Y:S05]  /*5a70*/  BSYNC.RECONVERGENT B1 ;  /* 0x0000000000017941 */ /* 0x000fea0003800200 */
.L_x_2934:
        /* <DEDUP_REMOVED lines=32> */
[----:B------:R-:W-:Y:S02]  /*5c80*/  F2FP.F16.F32.PACK_AB R3, R11, R6 ;  /* 0x000000060b03723e */ /* 0x000fe400000000ff */
[----:B------:R-:W-:-:S05]  /*5c90*/  LEA.HI.X R5, R2, UR11, R13, 0x1, P5 ;  /* 0x0000000b02057c11 */ /* 0x000fca000a8f0c0d */
[----:B------:R0:W-:Y:S02]  /*5ca0*/  STG.E desc[UR6][R4.64], R3 ;  /* 0x0000000304007986 */ /* 0x0001e4000c101906 */
.L_x_2937:
[----:B------:R-:W-:Y:S05]  /*5cb0*/  BSYNC.RECONVERGENT B1 ;  /* 0x0000000000017941 */ /* 0x000fea0003800200 */
.L_x_2936:
        /* <DEDUP_REMOVED lines=20> */
.L_x_2939:
[----:B------:R-:W-:Y:S05]  /*5e00*/  BSYNC.RECONVERGENT B1 ;  /* 0x0000000000017941 */ /* 0x000fea0003800200 */
.L_x_2938:
        /* <DEDUP_REMOVED lines=20> */
.L_x_2941:
[----:B------:R-:W-:Y:S05]  /*5f50*/  BSYNC.RECONVERGENT B1 ;  /* 0x0000000000017941 */ /* 0x000fea0003800200 */
.L_x_2940:
        /* <DEDUP_REMOVED lines=20> */
.L_x_2943:
[----:B------:R-:W-:Y:S05]  /*60a0*/  BSYNC.RECONVERGENT B1 ;  /* 0x0000000000017941 */ /* 0x000fea0003800200 */
.L_x_2942:
        /* <DEDUP_REMOVED lines=20> */
.L_x_2945:
[----:B------:R-:W-:Y:S05]  /*61f0*/  BSYNC.RECONVERGENT B1 ;  /* 0x0000000000017941 */ /* 0x000fea0003800200 */
.L_x_2944:
        /* <DEDUP_REMOVED lines=20> */
.L_x_2947:
[----:B------:R-:W-:Y:S05]  /*6340*/  BSYNC.RECONVERGENT B1 ;  /* 0x0000000000017941 */ /* 0x000fea0003800200 */
.L_x_2946:
        /* <DEDUP_REMOVED lines=33> */
[----:B--2---:R-:W-:Y:S02]  /*6560*/  LEA R4, P5, R2, UR10, 0x1 ;  /* 0x0000000a02047c11 */ /* 0x004fe4000f8a08ff */
[----:B------:R-:W-:Y:S02]  /*6570*/  IADD3 R11, PT, PT, R3, R11, RZ ;  /* 0x0000000b030b7210 */ /* 0x000fe40007ffe0ff */
[----:B------:R-:W-:Y:S02]  /*6580*/  F2FP.F16.F32.PACK_AB R3, R12, R9 ;  /* 0x000000090c03723e */ /* 0x000fe400000000ff */
[----:B------:R-:W-:-:S05]  /*6590*/  LEA.HI.X R5, R2, UR11, R11, 0x1, P5 ;  /* 0x0000000b02057c11 */ /* 0x000fca000a8f0c0b */
[----:B------:R0:W-:Y:S02]  /*65a0*/  STG.E desc[UR6][R4.64], R3 ;  /* 0x0000000304007986 */ /* 0x0001e4000c101906 */
.L_x_2949:
[----:B------:R-:W-:Y:S05]  /*65b0*/  BSYNC.RECONVERGENT B1 ;  /* 0x0000000000017941 */ /* 0x000fea0003800200 */
.L_x_2948:
        /* <DEDUP_REMOVED lines=20> */
.L_x_2951:
[----:B------:R-:W-:Y:S05]  /*6700*/  BSYNC.RECONVERGENT B1 ;  /* 0x0000000000017941 */ /* 0x000fea0003800200 */
.L_x_2950:
        /* <DEDUP_REMOVED lines=20> */
.L_x_2953:
[----:B------:R-:W-:Y:S05]  /*6850*/  BSYNC.RECONVERGENT B1 ;  /* 0x0000000000017941 */ /* 0x000fea0003800200 */
.L_x_2952:
        /* <DEDUP_REMOVED lines=17> */
[----:B------:R-:W-:Y:S02]  /*6970*/  F2FP.F16.F32.PACK_AB R3, R12, R7 ;  /* 0x000000070c03723e */ /* 0x000fe400000000ff */
[----:B------:R-:W-:-:S05]  /*6980*/  LEA.HI.X R5, R2, UR11, R41, 0x1, P1 ;  /* 0x0000000b02057c11 */ /* 0x000fca00088f0c29 */
[----:B------:R4:W-:Y:S02]  /*6990*/  STG.E desc[UR6][R4.64], R3 ;  /* 0x0000000304007986 */ /* 0x0009e4000c101906 */
.L_x_2955:
[----:B------:R-:W-:Y:S05]  /*69a0*/  BSYNC.RECONVERGENT B1 ;  /* 0x0000000000017941 */ /* 0x000fea0003800200 */
.L_x_2954:
        /* <DEDUP_REMOVED lines=20> */
.L_x_2957:
[----:B------:R-:W-:Y:S05]  /*6af0*/  BSYNC.RECONVERGENT B1 ;  /* 0x0000000000017941 */ /* 0x000fea0003800200 */
.L_x_2956:
        /* <DEDUP_REMOVED lines=17> */
[----:B------:R-:W-:Y:S02]  /*6c10*/  F2FP.F16.F32.PACK_AB R5, R10, R7 ;  /* 0x000000070a05723e */ /* 0x000fe400000000ff */
[----:B------:R-:W-:-:S05]  /*6c20*/  LEA.HI.X R3, R4, UR11, R9, 0x1, P1 ;  /* 0x0000000b04037c11 */ /* 0x000fca00088f0c09 */
[----:B------:R0:W-:Y:S02]  /*6c30*/  STG.E desc[UR6][R2.64], R5 ;  /* 0x0000000502007986 */ /* 0x0001e4000c101906 */
.L_x_2959:
[----:B------:R-:W-:Y:S05]  /*6c40*/  BSYNC.RECONVERGENT B1 ;  /* 0x0000000000017941 */ /* 0x000fea0003800200 */
.L_x_2958:
        /* <DEDUP_REMOVED lines=29> */
[----:B------:R-:W-:Y:S01]  /*6e20*/  F2FP.F16.F32.PACK_AB R3, R10, R3 ;  /* 0x000000030a03723e */ /* 0x000fe200000000ff */
[----:B------:R-:W-:-:S04]  /*6e30*/  IMAD.WIDE.U32 R8, R98, UR8, R4 ;  /* 0x0000000862087c25 */ /* 0x000fc8000f8e0004 */
[----:B------:R-:W-:Y:S01]  /*6e40*/  IMAD R7, R98, UR9, R7 ;  /* 0x0000000962077c24 */ /* 0x000fe2000f8e0207 */
[----:B--2---:R-:W-:-:S04]  /*6e50*/  LEA R4, P5, R8, UR10, 0x1 ;  /* 0x0000000a08047c11 */ /* 0x004fc8000f8a08ff */
[----:B------:R-:W-:-:S04]  /*6e60*/  IADD3 R7, PT, PT, R9, R7, RZ ;  /* 0x0000000709077210 */ /* 0x000fc80007ffe0ff */
[----:B------:R-:W-:-:S05]  /*6e70*/  LEA.HI.X R5, R8, UR11, R7, 0x1, P5 ;  /* 0x0000000b08057c11 */ /* 0x000fca000a8f0c07 */
[----:B------:R0:W-:Y:S02]  /*6e80*/  STG.E desc[UR6][R4.64], R3 ;  /* 0x0000000304007986 */ /* 0x0001e4000c101906 */
.L_x_2961:
[----:B------:R-:W-:Y:S05]  /*6e90*/  BSYNC.RECONVERGENT B1 ;  /* 0x0000000000017941 */ /* 0x000fea0003800200 */
.L_x_2960:
        /* <DEDUP_REMOVED lines=13> */
[----:B------:R-:W-:Y:S01]  /*6f70*/  F2FP.F16.F32.PACK_AB R3, R10, R3 ;  /* 0x000000030a03723e */ /* 0x000fe200000000ff */
[----:B------:R-:W-:-:S04]  /*6f80*/  IMAD.WIDE.U32 R8, R96, UR8, R4 ;  /* 0x0000000860087c25 */ /* 0x000fc8000f8e0004 */
[----:B------:R-:W-:Y:S01]  /*6f90*/  IMAD R7, R96, UR9, R7 ;  /* 0x0000000960077c24 */ /* 0x000fe2000f8e0207 */
[----:B0-----:R-:W-:-:S04]  /*6fa0*/  LEA R4, P2, R8, UR10, 0x1 ;  /* 0x0000000a08047c11 */ /* 0x001fc8000f8408ff */
[----:B------:R-:W-:-:S04]  /*6fb0*/  IADD3 R7, PT, PT, R9, R7, RZ ;  /* 0x0000000709077210 */ /* 0x000fc80007ffe0ff */
[----:B------:R-:W-:-:S05]  /*6fc0*/  LEA.HI.X R5, R8, UR11, R7, 0x1, P2 ;  /* 0x0000000b08057c11 */ /* 0x000fca00090f0c07 */
[----:B------:R0:W-:Y:S02]  /*6fd0*/  STG.E desc[UR6][R4.64], R3 ;  /* 0x0000000304007986 */ /* 0x0001e4000c101906 */
.L_x_2963:
[----:B------:R-:W-:Y:S05]  /*6fe0*/  BSYNC.RECONVERGENT B1 ;  /* 0x0000000000017941 */ /* 0x000fea0003800200 */
.L_x_2962:
        /* <DEDUP_REMOVED lines=20> */
.L_x_2965:
[----:B------:R-:W-:Y:S05]  /*7130*/  BSYNC.RECONVERGENT B1 ;  /* 0x0000000000017941 */ /* 0x000fea0003800200 */
.L_x_2964:
        /* <DEDUP_REMOVED lines=20> */
.L_x_2967:
[----:B------:R-:W-:Y:S05]  /*7280*/  BSYNC.RECONVERGENT B1 ;  /* 0x0000000000017941 */ /* 0x000fea0003800200 */
.L_x_2966:
        /* <DEDUP_REMOVED lines=20> */
.L_x_2969:
[----:B------:R-:W-:Y:S05]  /*73d0*/  BSYNC.RECONVERGENT B1 ;  /* 0x0000000000017941 */ /* 0x000fea0003800200 */
.L_x_2968:
        /* <DEDUP_REMOVED lines=10> */
[----:B------:R-:W-:Y:S01]  /*7480*/  F2FP.F16.F32.PACK_AB R5, R46, R5 ;  /* 0x000000052e05723e */ /* 0x000fe200000000ff */
        /* <DEDUP_REMOVED lines=8> */
.L_x_2907:
        /* <DEDUP_REMOVED lines=46> */
[----:B------:R-:W-:-:S05]  /*77f0*/  F2FP.F16.F32.PACK_AB R121, R122, R121 ;  /* 0x000000797a79723e */ /* 0x000fca00000000ff */
[----:B------:R0:W-:Y:S02]  /*7800*/  STG.E desc[UR6][R32.64], R121 ;  /* 0x0000007920007986 */ /* 0x0001e4000c101906 */
.L_x_2972:
[----:B------:R-:W-:Y:S05]  /*7810*/  BSYNC.RECONVERGENT B1 ;  /* 0x0000000000017941 */ /* 0x000fea0003800200 */
.L_x_2971:
        /* <DEDUP_REMOVED lines=28> */
[----:B------:R-:W-:-:S05]  /*79e0*/  F2FP.F16.F32.PACK_AB R85, R85, R82 ;  /* 0x000000525555723e */ /* 0x000fca00000000ff */
[----:B------:R2:W-:Y:S02]  /*79f0*/  STG.E desc[UR6][R32.64], R85 ;  /* 0x0000005520007986 */ /* 0x0005e4000c101906 */
.L_x_2974:
[----:B------:R-:W-:Y:S05]  /*7a00*/  BSYNC.RECONVERGENT B1 ;  /* 0x0000000000017941 */ /* 0x000fea0003800200 */
.L_x_2973:
        /* <DEDUP_REMOVED lines=30> */
[----:B------:R-:W-:-:S05]  /*7bf0*/  F2FP.F16.F32.PACK_AB R3, R3, R0 ;  /* 0x000000000303723e */ /* 0x000fca00000000ff */
[----:B------:R3:W-:Y:S02]  /*7c00*/  STG.E desc[UR6][R32.64], R3 ;  /* 0x0000000320007986 */ /* 0x0007e4000c101906 */
.L_x_2976:
[----:B------:R-:W-:Y:S05]  /*7c10*/  BSYNC.RECONVERGENT B1 ;  /* 0x0000000000017941 */ /* 0x000fea0003800200 */
.L_x_2975:
[----:B------:R-:W-:Y:S04]  /*7c20*/  BSSY.RECONVERGENT B1, `(.L_x_2977) ;  /* 0x000001e000017945 */ /* 0x000fe80003800200 */
[----:B------:R-:W-:Y:S05]  /*7c30*/  @P3 BRA `(.L_x_2978) ;  /* 0x0000000000703947 */ /* 0x000fea0003800000 */
[--C-:B---3--:R-:W-:Y:S01]  /*7c40*/  FADD.FTZ R3, R2, -R38.reuse ;  /* 0x8000002602037221 */ /* 0x108fe20000010000 */
        /* <DEDUP_REMOVED lines=25> */
[----:B------:R-:W-:-:S05]  /*7de0*/  F2FP.F16.F32.PACK_AB R35, R35, R0 ;  /* 0x000000002323723e */ /* 0x000fca00000000ff */
[----:B------:R4:W-:Y:S02]  /*7df0*/  STG.E desc[UR6][R32.64], R35 ;  /* 0x0000002320007986 */ /* 0x0009e4000c101906 */
.L_x_2978:
[----:B------:R-:W-:Y:S05]  /*7e00*/  BSYNC.RECONVERGENT B1 ;  /* 0x0000000000017941 */ /* 0x000fea0003800200 */
.L_x_2977:
[----:B------:R-:W-:Y:S04]  /*7e10*/  BSSY.RECONVERGENT B1, `(.L_x_2979) ;  /* 0x000001e000017945 */ /* 0x000fe80003800200 */
[----:B------:R-:W-:Y:S05]  /*7e20*/  @P4 BRA `(.L_x_2980) ;  /* 0x0000000000704947 */ /* 0x000fea0003800000 */
[--C-:B---3--:R-:W-:Y:S01]  /*7e30*/  FADD.FTZ R3, R4, -R38.reuse ;  /* 0x8000002604037221 */ /* 0x108fe20000010000 */
[----:B------:R-:W-:Y:S01]  /*7e40*/  FADD.FTZ R7, R7, -R38 ;  /* 0x8000002607077221 */ /* 0x000fe20000010000 */
[----:B------:R-:W3:Y:S02]  /*7e50*/  LDCU.64 UR8, c[0x0][0x3e0] ;  /* 0x00007c00ff0877ac */ /* 0x000ee40008000a00 */
[-C--:B-1----:R-:W-:Y:S01]  /*7e60*/  FMUL.FTZ R3, R3, R46.reuse ;  /* 0x0000002e03037220 */ /* 0x082fe20000410000 */
[----:B------:R-:W-:Y:S01]  /*7e70*/  FMUL.FTZ R2, R7, R46 ;  /* 0x0000002e07027220 */ /* 0x000fe20000410000 */
[----:B------:R-:W1:Y:S02]  /*7e80*/  LDCU.64 UR10, c[0x0][0x380] ;  /* 0x00007000ff0a77ac */ /* 0x000e640008000a00 */
[----:B-----5:R-:W-:Y:S01]  /*7e90*/  FFMA.FTZ R34, R28, R3, R30 ;  /* 0x000000031c227223 */ /* 0x020fe2000001001e */
[----:B0-2-4-:R-:W-:Y:S01]  /*7ea0*/  FFMA.FTZ R33, R29, R2, R31 ;  /* 0x000000021d217223 */ /* 0x015fe2000001001f */
[----:B------:R-:W-:-:S02]  /*7eb0*/  MOV R2, R114 ;  /* 0x0000007200027202 */ /* 0x000fc40000000f00 */
[----:B------:R-:W-:Y:S01]  /*7ec0*/  FMUL.FTZ R0, R34, -1.4426950216293334961 ;  /* 0xbfb8aa3b22007820 */ /* 0x000fe20000410000 */
[----:B------:R-:W-:Y:S01]  /*7ed0*/  FMUL.FTZ R4, R33, -1.4426950216293334961 ;  /* 0xbfb8aa3b21047820 */ /* 0x000fe20000410000 */
[----:B------:R-:W-:-:S04]  /*7ee0*/  MOV R3, R117 ;  /* 0x0000007500037202 */ /* 0x000fc80000000f00 */
        /* <DEDUP_REMOVED lines=14> */
[----:B------:R-:W-:-:S05]  /*7fd0*/  F2FP.F16.F32.PACK_AB R33, R33, R0 ;  /* 0x000000002121723e */ /* 0x000fca00000000ff */
[----:B------:R0:W-:Y:S02]  /*7fe0*/  STG.E desc[UR6][R4.64], R33 ;  /* 0x0000002104007986 */ /* 0x0001e4000c101906 */
.L_x_2980:
[----:B------:R-:W-:Y:S05]  /*7ff0*/  BSYNC.RECONVERGENT B1 ;  /* 0x0000000000017941 */ /* 0x000fea0003800200 */
.L_x_2979:
        /* <DEDUP_REMOVED lines=44> */
[----:B------:R-:W-:-:S05]  /*82c0*/  F2FP.F16.F32.PACK_AB R9, R80, R9 ;  /* 0x000000095009723e */ /* 0x000fca00000000ff */
[----:B------:R0:W-:Y:S02]  /*82d0*/  STG.E desc[UR6][R4.64], R9 ;  /* 0x0000000904007986 */ /* 0x0001e4000c101906 */
.L_x_2982:
[----:B------:R-:W-:Y:S05]  /*82e0*/  BSYNC.RECONVERGENT B1 ;  /* 0x0000000000017941 */ /* 0x000fea0003800200 */
.L_x_2981:
        /* <DEDUP_REMOVED lines=28> */
[----:B------:R-:W-:-:S05]  /*84b0*/  F2FP.F16.F32.PACK_AB R11, R11, R8 ;  /* 0x000000080b0b723e */ /* 0x000fca00000000ff */
[----:B------:R2:W-:Y:S02]  /*84c0*/  STG.E desc[UR6][R4.64], R11 ;  /* 0x0000000b04007986 */ /* 0x0005e4000c101906 */
.L_x_2984:
[----:B------:R-:W-:Y:S05]  /*84d0*/  BSYNC.RECONVERGENT B1 ;  /* 0x0000000000017941 */ /* 0x000fea0003800200 */
.L_x_2983:
        /* <DEDUP_REMOVED lines=24> */
[----:B------:R-:W-:Y:S01]  /*8660*/  IADD3 R43, PT, PT, R3, R43, RZ ;  /* 0x0000002b032b7210 */ /* 0x000fe20007ffe0ff */
[----:B-1----:R-:W-:-:S03]  /*8670*/  FMUL.FTZ R8, R5, R6 ;  /* 0x0000000605087220 */ /* 0x002fc60000410000 */
[----:B------:R-:W-:Y:S01]  /*8680*/  LEA.HI.X R5, R2, UR11, R43, 0x1, P1 ;  /* 0x0000000b02057c11 */ /* 0x000fe200088f0c2b */
[----:B0-----:R-:W-:-:S05]  /*8690*/  FMUL.FTZ R11, R10, R9 ;  /* 0x000000090a0b7220 */ /* 0x001fca0000410000 */
[----:B------:R-:W-:-:S05]  /*86a0*/  F2FP.F16.F32.PACK_AB R11, R11, R8 ;  /* 0x000000080b0b723e */ /* 0x000fca00000000ff */
[----:B------:R3:W-:Y:S02]  /*86b0*/  STG.E desc[UR6][R4.64], R11 ;  /* 0x0000000b04007986 */ /* 0x0007e4000c101906 */
.L_x_2986:
[----:B------:R-:W-:Y:S05]  /*86c0*/  BSYNC.RECONVERGENT B1 ;  /* 0x0000000000017941 */ /* 0x000fea0003800200 */
.L_x_2985:
        /* <DEDUP_REMOVED lines=30> */
.L_x_2988:
[----:B------:R-:W-:Y:S05]  /*88b0*/  BSYNC.RECONVERGENT B1 ;  /* 0x0000000000017941 */ /* 0x000fea0003800200 */
.L_x_2987:
        /* <DEDUP_REMOVED lines=30> */
.L_x_2990:
[----:B------:R-:W-:Y:S05]  /*8aa0*/  BSYNC.RECONVERGENT B1 ;  /* 0x0000000000017941 */ /* 0x000fea0003800200 */
.L_x_2989:
        /* <DEDUP_REMOVED lines=47> */
.L_x_2992:
[----:B------:R-:W-:Y:S05]  /*8da0*/  BSYNC.RECONVERGENT B1 ;  /* 0x0000000000017941 */ /* 0x000fea0003800200 */
.L_x_2991:
        /* <DEDUP_REMOVED lines=30> */
.L_x_2994:
[----:B------:R-:W-:Y:S05]  /*8f90*/  BSYNC.RECONVERGENT B1 ;  /* 0x0000000000017941 */ /* 0x000fea0003800200 */
.L_x_2993:
        /* <DEDUP_REMOVED lines=28> */
[----:B------:R-:W-:-:S05]  /*9160*/  F2FP.F16.F32.PACK_AB R11, R11, R8 ;  /* 0x000000080b0b723e */ /* 0x000fca00000000ff */
[----:B------:R3:W-:Y:S02]  /*9170*/  STG.E desc[UR6][R2.64], R11 ;  /* 0x0000000b02007986 */ /* 0x0007e4000c101906 */
.L_x_2996:
[----:B------:R-:W-:Y:S05]  /*9180*/  BSYNC.RECONVERGENT B1 ;  /* 0x0000000000017941 */ /* 0x000fea0003800200 */
.L_x_2995:
[----:B------:R-:W-:Y:S04]  /*9190*/  BSSY.RECONVERGENT B1, `(.L_x_2997) ;  /* 0x000001e000017945 */ /* 0x000fe80003800200 */
[----:B------:R-:W-:Y:S05]  /*91a0*/  @P3 BRA `(.L_x_2998) ;  /* 0x0000000000703947 */ /* 0x000fea0003800000 */
[--C-:B---3--:R-:W-:Y:S01]  /*91b0*/  FADD.FTZ R3, R22, -R38.reuse ;  /* 0x8000002616037221 */ /* 0x108fe20000010000 */
        /* <DEDUP_REMOVED lines=27> */
.L_x_2998:
[----:B------:R-:W-:Y:S05]  /*9370*/  BSYNC.RECONVERGENT B1 ;  /* 0x0000000000017941 */ /* 0x000fea0003800200 */
.L_x_2997:
        /* <DEDUP_REMOVED lines=41> */
[----:B------:R-:W-:-:S05]  /*9610*/  F2FP.F16.F32.PACK_AB R9, R12, R9 ;  /* 0x000000090c09723e */ /* 0x000fca00000000ff */
[----:B------:R0:W-:Y:S02]  /*9620*/  STG.E desc[UR6][R2.64], R9 ;  /* 0x0000000902007986 */ /* 0x0001e4000c101906 */
.L_x_3000:
[----:B------:R-:W-:Y:S05]  /*9630*/  BSYNC.RECONVERGENT B1 ;  /* 0x0000000000017941 */ /* 0x000fea0003800200 */
.L_x_2999:
[----:B------:R-:W-:Y:S04]  /*9640*/  BSSY.RECONVERGENT B1, `(.L_x_3001) ;  /* 0x000001e000017945 */ /* 0x000fe80003800200 */
[----:B------:R-:W-:Y:S05]  /*9650*/  @P2 BRA `(.L_x_3002) ;  /* 0x0000000000702947 */ /* 0x000fea0003800000 */
[--C-:B0--3--:R-:W-:Y:S01]  /*9660*/  FADD.FTZ R3, R26, -R38.reuse ;  /* 0x800000261a037221 */ /* 0x109fe20000010000 */
        /* <DEDUP_REMOVED lines=27> */
.L_x_3002:
[----:B------:R-:W-:Y:S05]  /*9820*/  BSYNC.RECONVERGENT B1 ;  /* 0x0000000000017941 */ /* 0x000fea0003800200 */
.L_x_3001:
[----:B------:R-:W-:Y:S04]  /*9830*/  BSSY.RECONVERGENT B1, `(.L_x_3003) ;  /* 0x000001e000017945 */ /* 0x000fe80003800200 */
[----:B------:R-:W-:Y:S05]  /*9840*/  @P1 BRA `(.L_x_3004) ;  /* 0x0000000000701947 */ /* 0x000fea0003800000 */
[--C-:B0-23--:R-:W-:Y:S01]  /*9850*/  FADD.FTZ R3, R48, -R38.reuse ;  /* 0x8000002630037221 */ /* 0x10dfe20000010000 */
        /* <DEDUP_REMOVED lines=27> */
.L_x_3004:
[----:B------:R-:W-:Y:S05]  /*9a10*/  BSYNC.RECONVERGENT B1 ;  /* 0x0000000000017941 */ /* 0x000fea0003800200 */
.L_x_3003:
        /* <DEDUP_REMOVED lines=28> */
[----:B------:R-:W-:-:S05]  /*9be0*/  F2FP.F16.F32.PACK_AB R11, R11, R0 ;  /* 0x000000000b0b723e */ /* 0x000fca00000000ff */
[----:B------:R0:W-:Y:S02]  /*9bf0*/  STG.E desc[UR6][R4.64], R11 ;  /* 0x0000000b04007986 */ /* 0x0001e4000c101906 */
.L_x_3006:
[----:B------:R-:W-:Y:S05]  /*9c00*/  BSYNC.RECONVERGENT B1 ;  /* 0x0000000000017941 */ /* 0x000fea0003800200 */
.L_x_3005:
        /* <DEDUP_REMOVED lines=28> */
[----:B------:R-:W-:-:S05]  /*9dd0*/  F2FP.F16.F32.PACK_AB R11, R11, R0 ;  /* 0x000000000b0b723e */ /* 0x000fca00000000ff */
[----:B------:R0:W-:Y:S02]  /*9de0*/  STG.E desc[UR6][R2.64], R11 ;  /* 0x0000000b02007986 */ /* 0x0001e4000c101906 */
.L_x_3008:
[----:B------:R-:W-:Y:S05]  /*9df0*/  BSYNC.RECONVERGENT B1 ;  /* 0x0000000000017941 */ /* 0x000fea0003800200 */
.L_x_3007:
        /* <DEDUP_REMOVED lines=30> */
.L_x_3010:
[----:B------:R-:W-:Y:S05]  /*9fe0*/  BSYNC.RECONVERGENT B1 ;  /* 0x0000000000017941 */ /* 0x000fea0003800200 */
.L_x_3009:
        /* <DEDUP_REMOVED lines=46> */
[----:B------:R-:W-:-:S05]  /*a2d0*/  F2FP.F16.F32.PACK_AB R7, R14, R7 ;  /* 0x000000070e07723e */ /* 0x000fca00000000ff */
[----:B------:R0:W-:Y:S02]  /*a2e0*/  STG.E desc[UR6][R4.64], R7 ;  /* 0x0000000704007986 */ /* 0x0001e4000c101906 */
.L_x_3012:
[----:B------:R-:W-:Y:S05]  /*a2f0*/  BSYNC.RECONVERGENT B1 ;  /* 0x0000000000017941 */ /* 0x000fea0003800200 */
.L_x_3011:
        /* <DEDUP_REMOVED lines=28> */
[----:B------:R-:W-:-:S05]  /*a4c0*/  F2FP.F16.F32.PACK_AB R13, R13, R6 ;  /* 0x000000060d0d723e */ /* 0x000fca00000000ff */
[----:B------:R2:W-:Y:S02]  /*a4d0*/  STG.E desc[UR6][R4.64], R13 ;  /* 0x0000000d04007986 */ /* 0x0005e4000c101906 */
.L_x_3014:
[----:B------:R-:W-:Y:S05]  /*a4e0*/  BSYNC.RECONVERGENT B1 ;  /* 0x0000000000017941 */ /* 0x000fea0003800200 */
.L_x_3013:
        /* <DEDUP_REMOVED lines=30> */
.L_x_3016:
[----:B------:R-:W-:Y:S05]  /*a6d0*/  BSYNC.RECONVERGENT B1 ;  /* 0x0000000000017941 */ /* 0x000fea0003800200 */
.L_x_3015:
        /* <DEDUP_REMOVED lines=30> */
.L_x_3018:
[----:B------:R-:W-:Y:S05]  /*a8c0*/  BSYNC.RECONVERGENT B1 ;  /* 0x0000000000017941 */ /* 0x000fea0003800200 */
.L_x_3017:
        /* <DEDUP_REMOVED lines=30> */
.L_x_3020:
[----:B------:R-:W-:Y:S05]  /*aab0*/  BSYNC.RECONVERGENT B1 ;  /* 0x0000000000017941 */ /* 0x000fea0003800200 */
.L_x_3019:
        /* <DEDUP_REMOVED lines=30> */
.L_x_3022:
[----:B------:R-:W-:Y:S05]  /*aca0*/  BSYNC.RECONVERGENT B1 ;  /* 0x0000000000017941 */ /* 0x000fea0003800200 */
.L_x_3021:
        /* <DEDUP_REMOVED lines=46> */
.L_x_3024:
[----:B------:R-:W-:Y:S05]  /*af90*/  BSYNC.RECONVERGENT B1 ;  /* 0x0000000000017941 */ /* 0x000fea0003800200 */
.L_x_3023:
        /* <DEDUP_REMOVED lines=30> */
.L_x_3026:
[----:B------:R-:W-:Y:S05]  /*b180*/  BSYNC.RECONVERGENT B1 ;  /* 0x0000000000017941 */ /* 0x000fea0003800200 */
.L_x_3025:
        /* <DEDUP_REMOVED lines=30> */
.L_x_3028:
[----:B------:R-:W-:Y:S05]  /*b370*/  BSYNC.RECONVERGENT B1 ;  /* 0x0000000000017941 */ /* 0x000fea0003800200 */
.L_x_3027:
        /* <DEDUP_REMOVED lines=30> */
.L_x_3030:
[----:B------:R-:W-:Y:S05]  /*b560*/  BSYNC.RECONVERGENT B1 ;  /* 0x0000000000017941 */ /* 0x000fea0003800200 */
.L_x_3029:
        /* <DEDUP_REMOVED lines=28> */
[----:B------:R-:W-:-:S05]  /*b730*/  F2FP.F16.F32.PACK_AB R9, R9, R0 ;  /* 0x000000000909723e */ /* 0x000fca00000000ff */
[----:B------:R0:W-:Y:S02]  /*b740*/  STG.E desc[UR6][R6.64], R9 ;  /* 0x0000000906007986 */ /* 0x0001e4000c101906 */
.L_x_3032:
[----:B------:R-:W-:Y:S05]  /*b750*/  BSYNC.RECONVERGENT B1 ;  /* 0x0000000000017941 */ /* 0x000fea0003800200 */
.L_x_3031:
        /* <DEDUP_REMOVED lines=28> */
.L_x_2970:
[----:B------:R-:W-:Y:S05]  /*b920*/  BSYNC.RECONVERGENT B0 ;  /* 0x0000000000007941 */ /* 0x000fea0003800200 */
.L_x_2906:
        /* <DEDUP_REMOVED lines=8> */
.L_x_3034:
        /* <DEDUP_REMOVED lines=13> */
.L_x_4547:


//--------------------- .text._Z35group_norm_nhwc_fwd_one_pass_kernelI11Fp16IOBf16WLi64ELi60ELi480EEv26Group_norm_nhwc_fwd_params --------------------------
	.section	.text._Z35group_norm_nhwc_fwd_one_pass_kernelI11Fp16IOBf16WLi64ELi60ELi480EEv26Group_norm_nhwc_fwd_params,"ax",@progbits
	.align	128
        .global         _Z35group_norm_nhwc_fwd_one_pass_kernelI11Fp16IOBf16WLi64ELi60ELi480EEv26Group_norm_nhwc_fwd_params
        .type           _Z35group_norm_nhwc_fwd_one_pass_kernelI11Fp16IOBf16WLi64ELi60ELi480EEv26Group_norm_nhwc_fwd_params,@function
        .size           _Z35group_norm_nhwc_fwd_one_pass_kernelI11Fp16IOBf16WLi64ELi60ELi480EEv26Group_norm_nhwc_fwd_params,(.L_x_4548 - _Z35group_norm_nhwc_fwd_one_pass_kernelI11Fp16IOBf16WLi64ELi60ELi480EEv26Group_norm_nhwc_fwd_params)
        .other          _Z35group_norm_nhwc_fwd_one_pass_kernelI11Fp16IOBf16WLi64ELi60ELi480EEv26Group_norm_nhwc_fwd_params,@"STO_CUDA_ENTRY STV_DEFAULT"
_Z35group_norm_nhwc_fwd_one_pass_kernelI11Fp16IOBf16WLi64ELi60ELi480EEv26Group_norm_nhwc_fwd_params:
.text._Z35group_norm_nhwc_fwd_one_pass_kernelI11Fp16IOBf16WLi64ELi60ELi480EEv26Group_norm_nhwc_fwd_params:
        /* <DEDUP_REMOVED lines=25> */
.L_x_3062:
        /* <DEDUP_REMOVED lines=24> */
[----:B------:R-:W-:Y:S02]  /*0310*/  IMAD R4, R4, 0x889, RZ ;  /* 0x0000088904047824 */ /* 0x000fe400078e02ff */
[----:B------:R-:W-:Y:S01]  /*0320*/  @!P2 VIADD R15, R15, 0x1 ;  /* 0x000000010f0fa836 */ /* 0x000fe20000000000 */
        /* <DEDUP_REMOVED lines=11> */
[----:B------:R-:W-:Y:S01]  /*03e0*/  PRMT R5, R0, 0x7710, RZ ;  /* 0x0000771000057816 */ /* 0x000fe200000000ff */
[----:B------:R-:W-:Y:S01]  /*03f0*/  VIADD R0, R23, 0x20 ;  /* 0x0000002017007836 */ /* 0x000fe20000000000 */
[----:B------:R-:W-:-:S02]  /*0400*/  @!P4 IADD3 R15, PT, PT, -R15, RZ, RZ ;  /* 0x000000ff0f0fc210 */ /* 0x000fc40007ffe1ff */
[----:B------:R-:W-:Y:S01]  /*0410*/  ISETP.GE.AND.EX P1, PT, R7, UR9, PT, P1 ;  /* 0x0000000907007c0c */ /* 0x000fe2000bf26310 */
[----:B------:R-:W0:Y:S01]  /*0420*/  @!P2 LDC.64 R10, c[0x0][0x3e0] ;  /* 0x0000f800ff0aab82 */ /* 0x000e220000000a00 */
[----:B------:R-:W-:Y:S02]  /*0430*/  @!P3 LOP3.LUT R15, RZ, R2, RZ, 0x33, !PT ;  /* 0x00000002ff0fb212 */ /* 0x000fe400078e33ff */
[----:B------:R-:W-:Y:S02]  /*0440*/  IADD3 R5, PT, PT, R5, R6, RZ ;  /* 0x0000000605057210 */ /* 0x000fe40007ffe0ff */
[----:B------:R-:W-:Y:S02]  /*0450*/  IADD3 R3, PT, PT, -R15, RZ, RZ ;  /* 0x000000ff0f037210 */ /* 0x000fe40007ffe1ff */
[----:B------:R-:W-:Y:S01]  /*0460*/  SHF.L.U32 R5, R5, 0x1, RZ ;  /* 0x0000000105057819 */ /* 0x000fe200000006ff */
[----:B------:R-:W1:Y:S01]  /*0470*/  @!P2 LDC.64 R12, c[0x0][0x390] ;  /* 0x0000e400ff0cab82 */ /* 0x000e620000000a00 */
[----:B------:R-:W-:Y:S01]  /*0480*/  ISETP.GE.U32.AND P3, PT, R0, UR8, PT ;  /* 0x0000000800007c0c */ /* 0x000fe2000bf66070 */
[----:B------:R-:W-:Y:S01]  /*0490*/  IMAD R20, R2, R3, UR7 ;  /* 0x0000000702147e24 */ /* 0x000fe2000f8e0203 */
[----:B------:R-:W-:-:S02]  /*04a0*/  LOP3.LUT R25, R5, 0xffff, RZ, 0xc0, !PT ;  /* 0x0000ffff05197812 */ /* 0x000fc400078ec0ff */
[----:B------:R-:W-:Y:S01]  /*04b0*/  SHF.R.S32.HI R5, RZ, 0x1f, R0 ;  /* 0x0000001fff057819 */ /* 0x000fe20000011400 */
[----:B------:R-:W-:Y:S01]  /*04c0*/  IMAD R20, R20, 0x3c, RZ ;  /* 0x0000003c14147824 */ /* 0x000fe200078e02ff */
[----:B------:R-:W-:Y:S01]  /*04d0*/  SHF.R.S32.HI R3, RZ, 0x1f, R15 ;  /* 0x0000001fff037819 */ /* 0x000fe2000001140f */
[----:B------:R-:W3:Y:S01]  /*04e0*/  @!P1 LDC.64 R8, c[0x0][0x3e0] ;  /* 0x0000f800ff089b82 */ /* 0x000ee20000000a00 */
[----:B------:R-:W-:Y:S02]  /*04f0*/  ISETP.GE.AND.EX P3, PT, R5, UR9, PT, P3 ;  /* 0x0000000905007c0c */ /* 0x000fe4000bf66330 */
[C---:B------:R-:W-:Y:S01]  /*0500*/  IADD3 R24, P4, PT, R20.reuse, R25, RZ ;  /* 0x0000001914187210 */ /* 0x040fe20007f9e0ff */
[----:B--2---:R-:W-:Y:S01]  /*0510*/  IMAD R4, R3, UR10, RZ ;  /* 0x0000000a03047c24 */ /* 0x004fe2000f8e02ff */
[----:B------:R-:W-:Y:S02]  /*0520*/  IADD3 R2, PT, PT, R23, 0x30, RZ ;  /* 0x0000003017027810 */ /* 0x000fe40007ffe0ff */
[----:B------:R-:W-:Y:S01]  /*0530*/  LEA.HI.X.SX32 R25, R20, RZ, 0x1, P4 ;  /* 0x000000ff14197211 */ /* 0x000fe200020f0eff */
[----:B------:R-:W-:Y:S01]  /*0540*/  IMAD R27, R15, UR11, R4 ;  /* 0x0000000b0f1b7c24 */ /* 0x000fe2000f8e0204 */
[----:B------:R-:W-:Y:S01]  /*0550*/  ISETP.GE.U32.AND P4, PT, R2, UR8, PT ;  /* 0x0000000802007c0c */ /* 0x000fe2000bf86070 */
[----:B0-----:R-:W-:Y:S01]  /*0560*/  @!P2 IMAD R4, R17, R10, RZ ;  /* 0x0000000a1104a224 */ /* 0x001fe200078e02ff */
[----:B------:R-:W-:Y:S01]  /*0570*/  SHF.R.S32.HI R3, RZ, 0x1f, R2 ;  /* 0x0000001fff037819 */ /* 0x000fe20000011402 */
[----:B------:R-:W-:-:S02]  /*0580*/  IMAD.WIDE.U32 R24, R15, UR10, R24 ;  /* 0x0000000a0f187c25 */ /* 0x000fc4000f8e0018 */
[----:B------:R-:W0:Y:S01]  /*0590*/  @!P3 LDC.64 R16, c[0x0][0x3e0] ;  /* 0x0000f800ff10bb82 */ /* 0x000e220000000a00 */
[----:B------:R-:W-:Y:S01]  /*05a0*/  ISETP.GE.AND.EX P4, PT, R3, UR9, PT, P4 ;  /* 0x0000000903007c0c */ /* 0x000fe2000bf86340 */
[----:B------:R-:W-:Y:S01]  /*05b0*/  @!P2 IMAD R19, R23, R11, R4 ;  /* 0x0000000b1713a224 */ /* 0x000fe200078e0204 */
[----:B------:R-:W-:Y:S02]  /*05c0*/  IADD3 R27, PT, PT, R25, R27, RZ ;  /* 0x0000001b191b7210 */ /* 0x000fe40007ffe0ff */
[-C--:B------:R-:W-:Y:S02]  /*05d0*/  @!P2 MOV R26, R24.reuse ;  /* 0x00000018001aa202 */ /* 0x080fe40000000f00 */
[----:B------:R-:W-:Y:S01]  /*05e0*/  @!P1 MOV R28, R24 ;  /* 0x00000018001c9202 */ /* 0x000fe20000000f00 */
[----:B------:R-:W2:Y:S01]  /*05f0*/  @!P1 LDC.64 R14, c[0x0][0x390] ;  /* 0x0000e400ff0e9b82 */ /* 0x000ea20000000a00 */
[----:B------:R-:W-:Y:S01]  /*0600*/  @!P1 MOV R29, R27 ;  /* 0x0000001b001d9202 */ /* 0x000fe20000000f00 */
[----:B---3--:R-:W-:Y:S01]  /*0610*/  @!P1 IMAD R18, R7, R8, RZ ;  /* 0x0000000807129224 */ /* 0x008fe200078e02ff */
[----:B------:R-:W-:Y:S01]  /*0620*/  @!P3 MOV R4, R24 ;  /* 0x000000180004b202 */ /* 0x000fe20000000f00 */
[----:B------:R-:W-:-:S04]  /*0630*/  @!P2 IMAD.WIDE.U32 R10, R23, R10, R26 ;  /* 0x0000000a170aa225 */ /* 0x000fc800078e001a */
[----:B------:R-:W-:Y:S01]  /*0640*/  @!P1 IMAD R7, R21, R9, R18 ;  /* 0x0000000915079224 */ /* 0x000fe200078e0212 */
[C---:B-1----:R-:W-:Y:S01]  /*0650*/  @!P2 LEA R18, P5, R10.reuse, R12, 0x1 ;  /* 0x0000000c0a12a211 */ /* 0x042fe200078a08ff */
[----:B------:R-:W-:Y:S02]  /*0660*/  @!P2 IMAD.IADD R19, R11, 0x1, R19 ;  /* 0x000000010b13a824 */ /* 0x000fe400078e0213 */
[----:B------:R-:W-:Y:S02]  /*0670*/  @!P1 IMAD.WIDE.U32 R28, R21, R8, R28 ;  /* 0x00000008151c9225 */ /* 0x000fe400078e001c */
[----:B------:R-:W1:Y:S01]  /*0680*/  @!P4 LDC.64 R8, c[0x0][0x3e0] ;  /* 0x0000f800ff08cb82 */ /* 0x000e620000000a00 */
[----:B------:R-:W-:Y:S01]  /*0690*/  @!P2 LEA.HI.X R19, R10, R13, R19, 0x1, P5 ;  /* 0x0000000d0a13a211 */ /* 0x000fe200028f0c13 */
[----:B0-----:R-:W-:Y:S01]  /*06a0*/  @!P3 IMAD R5, R5, R16, RZ ;  /* 0x000000100505b224 */ /* 0x001fe200078e02ff */
[----:B------:R-:W-:-:S03]  /*06b0*/  @!P1 IADD3 R7, PT, PT, R29, R7, RZ ;  /* 0x000000071d079210 */ /* 0x000fc60007ffe0ff */
        /* <DEDUP_REMOVED lines=92> */
.L_x_3036:
[----:B------:R-:W-:Y:S05]  /*0c80*/  BSYNC.RECONVERGENT B0 ;  /* 0x0000000000007941 */ /* 0x000fea0003800200 */
.L_x_3035:
        /* <DEDUP_REMOVED lines=44> */
.L_x_3038:
[----:B------:R-:W-:Y:S05]  /*0f50*/  BSYNC.RECONVERGENT B0 ;  /* 0x0000000000007941 */ /* 0x000fea0003800200 */
.L_x_3037:
        /* <DEDUP_REMOVED lines=17> */
[----:B------:R-:W-:Y:S01]  /*1070*/  IMAD.U32 R7, RZ, RZ, UR11 ;  /* 0x0000000bff077e24 */ /* 0x000fe2000f8e00ff */
[----:B------:R-:W-:Y:S01]  /*1080*/  UIMAD.WIDE.U32 UR8, UR8, 0x8, UR16 ;  /* 0x00000008080878a5 */ /* 0x000fe2000f8e0010 */
[----:B------:R-:W-:-:S03]  /*1090*/  SEL R11, R22, RZ, !P2 ;  /* 0x000000ff160b7207 */ /* 0x000fc60005000000 */
[----:B-1----:R-:W-:Y:S02]  /*10a0*/  MOV R13, UR5 ;  /* 0x00000005000d7c02 */ /* 0x002fe40008000f00 */
[----:B------:R-:W-:Y:S02]  /*10b0*/  ISETP.NE.AND P2, PT, R11, -0x1, PT ;  /* 0xffffffff0b00780c */ /* 0x000fe40003f45270 */
[----:B------:R-:W-:Y:S01]  /*10c0*/  MOV R6, UR8 ;  /* 0x0000000800067c02 */ /* 0x000fe20008000f00 */
        /* <DEDUP_REMOVED lines=8> */
.L_x_3041:
[----:B---3--:R-:W3:Y:S04]  /*1150*/  LDG.E.STRONG.GPU R6, desc[UR14][R8.64] ;  /* 0x0000000e08067981 */ /* 0x008ee8000c1ef900 */
[----:B---3--:R-:W-:Y:S01]  /*1160*/  CCTL.IVALL ;  /* 0x00000000ff00798f */ /* 0x008fe20002000000 */
[----:B------:R-:W-:Y:S05]  /*1170*/  YIELD ;  /* 0x0000000000007946 */ /* 0x000fea0003800000 */
[----:B------:R-:W-:-:S13]  /*1180*/  ISETP.NE.AND P2, PT, R6, R11, PT ;  /* 0x0000000b0600720c */ /* 0x000fda0003f45270 */
[----:B------:R-:W-:Y:S05]  /*1190*/  @P2 BRA `(.L_x_3041) ;  /* 0xfffffffc00ec2947 */ /* 0x000fea000383ffff */
.L_x_3040:
        /* <DEDUP_REMOVED lines=15> */
.L_x_3043:
        /* <DEDUP_REMOVED lines=30> */
[----:B------:R-:W-:Y:S02]  /*1470*/  UIADD3 UR23, UPT, UPT, UR5, 0x4, URZ ;  /* 0x0000000405177890 */ /* 0x000fe4000fffe0ff */
[----:B------:R-:W-:Y:S01]  /*1480*/  UIADD3 UR24, UPT, UPT, UR5, 0x6, URZ ;  /* 0x0000000605187890 */ /* 0x000fe2000fffe0ff */
[----:B0-----:R-:W-:-:S03]  /*1490*/  @!P2 FADD.FTZ R4, R4, R6 ;  /* 0x000000060404a221 */ /* 0x001fc60000010000 */
[----:B------:R-:W-:Y:S01]  /*14a0*/  MOV R6, UR23 ;  /* 0x0000001700067c02 */ /* 0x000fe20008000f00 */
[----:B------:R-:W-:Y:S01]  /*14b0*/  UIADD3 UR23, UPT, UPT, UR5, 0x5, URZ ;  /* 0x0000000505177890 */ /* 0x000fe2000fffe0ff */
[----:B------:R-:W-:Y:S01]  /*14c0*/  @!P2 FADD.FTZ R5, R5, R7 ;  /* 0x000000070505a221 */ /* 0x000fe20000010000 */
[----:B------:R-:W-:Y:S02]  /*14d0*/  MOV R7, UR24 ;  /* 0x0000001800077c02 */ /* 0x000fe40008000f00 */
[----:B------:R-:W-:Y:S02]  /*14e0*/  ISETP.EQ.OR P2, PT, R6, UR18, P3 ;  /* 0x0000001206007c0c */ /* 0x000fe40009f42670 */
[----:B------:R-:W-:Y:S01]  /*14f0*/  MOV R6, UR23 ;  /* 0x0000001700067c02 */ /* 0x000fe20008000f00 */
[----:B------:R-:W-:Y:S01]  /*1500*/  UIADD3 UR23, UPT, UPT, UR5, 0x7, URZ ;  /* 0x0000000705177890 */ /* 0x000fe2000fffe0ff */
[----:B---3--:R-:W-:Y:S01]  /*1510*/  @!P4 FADD.FTZ R4, R4, R8 ;  /* 0x000000080404c221 */ /* 0x008fe20000010000 */
[----:B------:R-:W-:Y:S01]  /*1520*/  @!P4 FADD.FTZ R5, R5, R9 ;  /* 0x000000090505c221 */ /* 0x000fe20000010000 */
[----:B------:R-:W-:-:S02]  /*1530*/  ISETP.EQ.OR P4, PT, R6, UR18, P3 ;  /* 0x0000001206007c0c */ /* 0x000fc40009f82670 */
        /* <DEDUP_REMOVED lines=48> */
.L_x_3042:
[----:B------:R-:W-:-:S13]  /*1840*/  LOP3.LUT P2, RZ, R22, 0x7, RZ, 0xc0, !PT ;  /* 0x0000000716ff7812 */ /* 0x000fda000784c0ff */
[----:B------:R-:W-:Y:S05]  /*1850*/  @!P2 BRA `(.L_x_3039) ;  /* 0x000000040070a947 */ /* 0x000fea0003800000 */
[----:B---3--:R-:W-:-:S04]  /*1860*/  LOP3.LUT R6, R22, 0x7, RZ, 0xc0, !PT ;  /* 0x0000000716067812 */ /* 0x008fc800078ec0ff */
[----:B------:R-:W-:-:S04]  /*1870*/  IADD3 R6, PT, PT, R6, -0x1, RZ ;  /* 0xffffffff06067810 */ /* 0x000fc80007ffe0ff */
[----:B------:R-:W-:-:S13]  /*1880*/  ISETP.GE.U32.AND P2, PT, R6, 0x3, PT ;  /* 0x000000030600780c */ /* 0x000fda0003f46070 */
[----:B------:R-:W-:Y:S05]  /*1890*/  @!P2 BRA `(.L_x_3044) ;  /* 0x0000000000b8a947 */ /* 0x000fea0003800000 */
[----:B------:R-:W-:Y:S02]  /*18a0*/  UIADD3 UR10, UPT, UPT, UR5, 0x1, URZ ;  /* 0x00000001050a7890 */ /* 0x000fe4000fffe0ff */
[----:B------:R-:W-:Y:S01]  /*18b0*/  IMAD.U32 R6, RZ, RZ, UR5 ;  /* 0x00000005ff067e24 */ /* 0x000fe2000f8e00ff */
[----:B------:R-:W-:Y:S02]  /*18c0*/  UIADD3 UR12, UPT, UPT, UR5, 0x2, URZ ;  /* 0x00000002050c7890 */ /* 0x000fe4000fffe0ff */
[----:B------:R-:W-:Y:S02]  /*18d0*/  UIADD3 UR13, UPT, UPT, UR5, 0x3, URZ ;  /* 0x00000003050d7890 */ /* 0x000fe4000fffe0ff */
        /* <DEDUP_REMOVED lines=16> */
[----:B------:R-:W-:Y:S01]  /*19e0*/  MOV R7, UR9 ;  /* 0x0000000900077c02 */ /* 0x000fe20008000f00 */
[----:B------:R-:W-:Y:S02]  /*19f0*/  @!UP1 UIMAD.WIDE.U32 UR10, UR10, 0x8, UR16 ;  /* 0x000000080a0a98a5 */ /* 0x000fe4000f8e0010 */
[----:B------:R-:W-:Y:S02]  /*1a00*/  @!UP2 UIMAD UR13, UR13, UR19, UR6 ;  /* 0x000000130d0da2a4 */ /* 0x000fe4000f8e0206 */
[----:B------:R-:W-:Y:S01]  /*1a10*/  @!UP0 UIMAD.WIDE.U32 UR8, UR12, 0x8, UR16 ;  /* 0x000000080c0888a5 */ /* 0x000fe2000f8e0010 */
[----:B------:R-:W0:Y:S01]  /*1a20*/  @!P2 LDG.E.64 R6, desc[UR14][R6.64] ;  /* 0x0000000e0606a981 */ /* 0x000e22000c1e1b00 */
[----:B------:R-:W-:Y:S01]  /*1a30*/  MOV R8, UR10 ;  /* 0x0000000a00087c02 */ /* 0x000fe20008000f00 */
[----:B------:R-:W-:Y:S01]  /*1a40*/  IMAD.U32 R9, RZ, RZ, UR11 ;  /* 0x0000000bff097e24 */ /* 0x000fe2000f8e00ff */
[----:B------:R-:W-:-:S02]  /*1a50*/  @!UP2 UIMAD.WIDE.U32 UR10, UR13, 0x8, UR16 ;  /* 0x000000080d0aa8a5 */ /* 0x000fc4000f8e0010 */
[----:B------:R-:W-:Y:S02]  /*1a60*/  MOV R10, UR8 ;  /* 0x00000008000a7c02 */ /* 0x000fe40008000f00 */
[----:B------:R-:W-:Y:S01]  /*1a70*/  MOV R11, UR9 ;  /* 0x00000009000b7c02 */ /* 0x000fe20008000f00 */
[----:B------:R-:W3:Y:S01]  /*1a80*/  @!P4 LDG.E.64 R8, desc[UR14][R8.64] ;  /* 0x0000000e0808c981 */ /* 0x000ee2000c1e1b00 */
[----:B--2---:R-:W-:Y:S02]  /*1a90*/  MOV R12, UR10 ;  /* 0x0000000a000c7c02 */ /* 0x004fe40008000f00 */
[----:B-1----:R-:W-:Y:S02]  /*1aa0*/  MOV R13, UR11 ;  /* 0x0000000b000d7c02 */ /* 0x002fe40008000f00 */
        /* <DEDUP_REMOVED lines=13> */
.L_x_3044:
        /* <DEDUP_REMOVED lines=18> */
[----:B------:R-:W0:Y:S01]  /*1ca0*/  @!P4 LDG.E.64 R6, desc[UR14][R6.64] ;  /* 0x0000000e0606c981 */ /* 0x000e22000c1e1b00 */
[----:B------:R-:W-:-:S06]  /*1cb0*/  MOV R9, UR9 ;  /* 0x0000000900097c02 */ /* 0x000fcc0008000f00 */
[----:B------:R-:W3:Y:S01]  /*1cc0*/  @!P2 LDG.E.64 R8, desc[UR14][R8.64] ;  /* 0x0000000e0808a981 */ /* 0x000ee2000c1e1b00 */
[----:B------:R-:W-:-:S05]  /*1cd0*/  MOV R10, UR5 ;  /* 0x00000005000a7c02 */ /* 0x000fca0008000f00 */
[----:B------:R-:W-:-:S05]  /*1ce0*/  VIADD R10, R10, 0x2 ;  /* 0x000000020a0a7836 */ /* 0x000fca0000000000 */
[----:B------:R-:W-:Y:S01]  /*1cf0*/  R2UR UR5, R10 ;  /* 0x000000000a0572ca */ /* 0x000fe200000e0000 */
[----:B0-----:R-:W-:Y:S01]  /*1d00*/  @!P4 FADD.FTZ R4, R4, R6 ;  /* 0x000000060404c221 */ /* 0x001fe20000010000 */
[----:B------:R-:W-:-:S03]  /*1d10*/  @!P4 FADD.FTZ R5, R5, R7 ;  /* 0x000000070505c221 */ /* 0x000fc60000010000 */
[----:B---3--:R-:W-:Y:S01]  /*1d20*/  @!P2 FADD.FTZ R4, R4, R8 ;  /* 0x000000080404a221 */ /* 0x008fe20000010000 */
[----:B------:R-:W-:-:S09]  /*1d30*/  @!P2 FADD.FTZ R5, R5, R9 ;  /* 0x000000090505a221 */ /* 0x000fd20000010000 */
.L_x_3045:
        /* <DEDUP_REMOVED lines=13> */
.L_x_3046:
[----:B------:R-:W-:Y:S05]  /*1e10*/  BSYNC.RECONVERGENT B0 ;  /* 0x0000000000007941 */ /* 0x000fea0003800200 */
.L_x_3039:
        /* <DEDUP_REMOVED lines=44> */
[----:B--2---:R-:W-:Y:S02]  /*20e0*/  SHF.L.U32 R12, R28, 0x10, RZ ;  /* 0x000000101c0c7819 */ /* 0x004fe400000006ff */
[----:B---3--:R-:W-:Y:S02]  /*20f0*/  SHF.L.U32 R5, R20, 0x10, RZ ;  /* 0x0000001014057819 */ /* 0x008fe400000006ff */
[----:B----4-:R-:W-:Y:S02]  /*2100*/  SHF.L.U32 R7, R29, 0x10, RZ ;  /* 0x000000101d077819 */ /* 0x010fe400000006ff */
[----:B-----5:R-:W-:Y:S01]  /*2110*/  SHF.L.U32 R14, R14, 0x10, RZ ;  /* 0x000000100e0e7819 */ /* 0x020fe200000006ff */
[----:B01----:R-:W-:Y:S06]  /*2120*/  BRA.U UP0, `(.L_x_3048) ;  /* 0x0000000500887547 */ /* 0x003fec000b800000 */
[----:B------:R-:W0:Y:S01]  /*2130*/  LDCU.64 UR10, c[0x0][0x3e8] ;  /* 0x00007d00ff0a77ac */ /* 0x000e220008000a00 */
[----:B------:R-:W-:Y:S01]  /*2140*/  SHF.R.S32.HI R10, RZ, 0x1f, R23 ;  /* 0x0000001fff0a7819 */ /* 0x000fe20000011417 */
[----:B------:R-:W-:Y:S01]  /*2150*/  BSSY.RECONVERGENT B1, `(.L_x_3049) ;  /* 0x0000019000017945 */ /* 0x000fe20003800200 */
[C---:B------:R-:W-:Y:S01]  /*2160*/  VIADD R20, R23.reuse, 0x10 ;  /* 0x0000001017147836 */ /* 0x040fe20000000000 */
        /* <DEDUP_REMOVED lines=23> */
.L_x_3050:
[----:B------:R-:W-:Y:S05]  /*22e0*/  BSYNC.RECONVERGENT B1 ;  /* 0x0000000000017941 */ /* 0x000fea0003800200 */
.L_x_3049:
        /* <DEDUP_REMOVED lines=29> */
.L_x_3052:
[----:B------:R-:W-:Y:S05]  /*24c0*/  BSYNC.RECONVERGENT B1 ;  /* 0x0000000000017941 */ /* 0x000fea0003800200 */
.L_x_3051:
        /* <DEDUP_REMOVED lines=20> */
.L_x_3054:
[----:B------:R-:W-:Y:S05]  /*2610*/  BSYNC.RECONVERGENT B1 ;  /* 0x0000000000017941 */ /* 0x000fea0003800200 */
.L_x_3053:
        /* <DEDUP_REMOVED lines=10> */
[----:B------:R-:W-:Y:S01]  /*26c0*/  F2FP.F16.F32.PACK_AB R5, R14, R5 ;  /* 0x000000050e05723e */ /* 0x000fe200000000ff */
        /* <DEDUP_REMOVED lines=8> */
.L_x_3048:
[----:B------:R-:W0:Y:S01]  /*2750*/  LDCU.64 UR8, c[0x0][0x3e8] ;  /* 0x00007d00ff0877ac */ /* 0x000e220008000a00 */
[----:B------:R-:W-:Y:S01]  /*2760*/  SHF.R.S32.HI R8, RZ, 0x1f, R23 ;  /* 0x0000001fff087819 */ /* 0x000fe20000011417 */
[C---:B------:R-:W-:Y:S01]  /*2770*/  VIADD R13, R23.reuse, 0x20 ;  /* 0x00000020170d7836 */ /* 0x040fe20000000000 */
[C---:B------:R-:W-:Y:S01]  /*2780*/  IADD3 R15, PT, PT, R23.reuse, 0x30, RZ ;  /* 0x00000030170f7810 */ /* 0x040fe20007ffe0ff */
[----:B------:R-:W-:Y:S03]  /*2790*/  BSSY.RECONVERGENT B1, `(.L_x_3056) ;  /* 0x0000026000017945 */ /* 0x000fe60003800200 */
        /* <DEDUP_REMOVED lines=37> */
.L_x_3057:
[----:B------:R-:W-:Y:S05]  /*29f0*/  BSYNC.RECONVERGENT B1 ;  /* 0x0000000000017941 */ /* 0x000fea0003800200 */
.L_x_3056:
        /* <DEDUP_REMOVED lines=17> */
[----:B------:R-:W-:-:S06]  /*2b10*/  IMAD.MOV.U32 R11, RZ, RZ, R27 ;  /* 0x000000ffff0b7224 */ /* 0x000fcc00078e001b */
        /* <DEDUP_REMOVED lines=12> */
[----:B------:R-:W-:-:S05]  /*2be0*/  F2FP.F16.F32.PACK_AB R29, R29, R0 ;  /* 0x000000001d1d723e */ /* 0x000fca00000000ff */
[----:B------:R1:W-:Y:S02]  /*2bf0*/  STG.E desc[UR14][R8.64], R29 ;  /* 0x0000001d08007986 */ /* 0x0003e4000c10190e */
.L_x_3059:
[----:B------:R-:W-:Y:S05]  /*2c00*/  BSYNC.RECONVERGENT B1 ;  /* 0x0000000000017941 */ /* 0x000fea0003800200 */
.L_x_3058:
        /* <DEDUP_REMOVED lines=28> */
[----:B------:R-:W-:-:S05]  /*2dd0*/  F2FP.F16.F32.PACK_AB R11, R0, R11 ;  /* 0x0000000b000b723e */ /* 0x000fca00000000ff */
[----:B------:R2:W-:Y:S02]  /*2de0*/  STG.E desc[UR14][R8.64], R11 ;  /* 0x0000000b08007986 */ /* 0x0005e4000c10190e */
.L_x_3061:
[----:B------:R-:W-:Y:S05]  /*2df0*/  BSYNC.RECONVERGENT B1 ;  /* 0x0000000000017941 */ /* 0x000fea0003800200 */
.L_x_3060:
        /* <DEDUP_REMOVED lines=26> */
[----:B------:R-:W-:-:S05]  /*2fa0*/  F2FP.F16.F32.PACK_AB R7, R7, R0 ;  /* 0x000000000707723e */ /* 0x000fca00000000ff */
[----:B------:R3:W-:Y:S02]  /*2fb0*/  STG.E desc[UR14][R2.64], R7 ;  /* 0x0000000702007986 */ /* 0x0007e4000c10190e */
.L_x_3055:
[----:B------:R-:W-:Y:S05]  /*2fc0*/  BSYNC.RECONVERGENT B0 ;  /* 0x0000000000007941 */ /* 0x000fea0003800200 */
.L_x_3047:
        /* <DEDUP_REMOVED lines=8> */
.L_x_3063:
        /* <DEDUP_REMOVED lines=11> */
.L_x_4548:


//--------------------- .text._Z35group_norm_nhwc_fwd_one_pass_kernelI11Fp16IOBf16WLi128ELi60ELi480EEv26Group_norm_nhwc_fwd_params --------------------------
	.section	.text._Z35group_norm_nhwc_fwd_one_pass_kernelI11Fp16IOBf16WLi128ELi60ELi480EEv26Group_norm_nhwc_fwd_params,"ax",@progbits
	.align	128
        .global         _Z35group_norm_nhwc_fwd_one_pass_kernelI11Fp16IOBf16WLi128ELi60ELi480EEv26Group_norm_nhwc_fwd_params
        .type           _Z35group_norm_nhwc_fwd_one_pass_kernelI11Fp16IOBf16WLi128ELi60ELi480EEv26Group_norm_nhwc_fwd_params,@function
        .size           _Z35group_norm_nhwc_fwd_one_pass_kernelI11Fp16IOBf16WLi128ELi60ELi480EEv26Group_norm_nhwc_fwd_params,(.L_x_4549 - _Z35group_norm_nhwc_fwd_one_pass_kernelI11Fp16IOBf16WLi128ELi60ELi480EEv26Group_norm_nhwc_fwd_params)
        .other          _Z35group_norm_nhwc_fwd_one_pass_kernelI11Fp16IOBf16WLi128ELi60ELi480EEv26Group_norm_nhwc_fwd_params,@"STO_CUDA_ENTRY STV_DEFAULT"
_Z35group_norm_nhwc_fwd_one_pass_kernelI11Fp16IOBf16WLi128ELi60ELi480EEv26Group_norm_nhwc_fwd_params:
.text._Z35group_norm_nhwc_fwd_one_pass_kernelI11Fp16IOBf16WLi128ELi60ELi480EEv26Group_norm_nhwc_fwd_params:
        /* <DEDUP_REMOVED lines=51> */
.L_x_3107:
[----:B0-----:R-:W0:Y:S01]  /*0330*/  LDCU UR5, c[0x0][0x3f8] ;  /* 0x00007f00ff0577ac */ /* 0x001e220008000800 */
[----:B------:R-:W-:Y:S01]  /*0340*/  IABS R8, UR8 ;  /* 0x0000000800087c13 */ /* 0x000fe20008000000 */
[----:B------:R-:W-:Y:S01]  /*0350*/  HFMA2 R30, -RZ, RZ, 0, 0 ;  /* 0x00000000ff1e7431 */ /* 0x000fe200000001ff */
[----:B------:R-:W-:Y:S01]  /*0360*/  IADD3 R21, PT, PT, R0, 0x40, RZ ;  /* 0x0000004000157810 */ /* 0x000fe20007ffe0ff */
[----:B-1----:R-:W1:Y:S01]  /*0370*/  LDCU.64 UR20, c[0x0][0x3e8] ;  /* 0x00007d00ff1477ac */ /* 0x002e620008000a00 */
[----:B------:R-:W-:Y:S02]  /*0380*/  R2UR UR17, R8 ;  /* 0x00000000081172ca */ /* 0x000fe400000e0000 */
[----:B------:R-:W-:Y:S01]  /*0390*/  SHF.R.S32.HI R19, RZ, 0x1f, R21 ;  /* 0x0000001fff137819 */ /* 0x000fe20000011415 */
[----:B--2---:R-:W2:Y:S01]  /*03a0*/  LDCU.64 UR22, c[0x0][0x3f0] ;  /* 0x00007e00ff1677ac */ /* 0x004ea20008000a00 */
[----:B------:R-:W-:-:S04]  /*03b0*/  IADD3 R23, PT, PT, R0, 0x50, RZ ;  /* 0x0000005000177810 */ /* 0x000fc80007ffe0ff */
[----:B------:R-:W-:Y:S02]  /*03c0*/  SHF.R.S32.HI R20, RZ, 0x1f, R23 ;  /* 0x0000001fff147819 */ /* 0x000fe40000011417 */
[----:B0---4-:R-:W-:-:S04]  /*03d0*/  IABS R6, UR5 ;  /* 0x0000000500067c13 */ /* 0x011fc80008000000 */
[----:B---3--:R-:W0:Y:S01]  /*03e0*/  I2F.RP R3, R6 ;  /* 0x0000000600037306 */ /* 0x008e220000209400 */
        /* <DEDUP_REMOVED lines=23> */
[----:B------:R-:W3:-:S12]  /*0560*/  @!P3 LDC.64 R14, c[0x0][0x390] ;  /* 0x0000e400ff0ebb82 */ /* 0x000ed80000000a00 */
        /* <DEDUP_REMOVED lines=25> */
[----:B------:R-:W-:Y:S02]  /*0700*/  ISETP.GE.AND.EX P1, PT, R20, UR21, PT, P1 ;  /* 0x0000001514007c0c */ /* 0x000fe4000bf26310 */
[----:B------:R-:W-:Y:S02]  /*0710*/  IADD3 R3, PT, PT, R0, 0x20, RZ ;  /* 0x0000002000037810 */ /* 0x000fe40007ffe0ff */
[----:B------:R-:W-:Y:S02]  /*0720*/  IADD3 R9, PT, PT, R7, UR5, RZ ;  /* 0x0000000507097c10 */ /* 0x000fe4000fffe0ff */
[----:B------:R-:W-:Y:S02]  /*0730*/  ISETP.GE.U32.AND P5, PT, R3, UR20, PT ;  /* 0x0000001403007c0c */ /* 0x000fe4000bfa6070 */
[----:B------:R-:W-:Y:S02]  /*0740*/  SHF.R.S32.HI R25, RZ, 0x1f, R3 ;  /* 0x0000001fff197819 */ /* 0x000fe40000011403 */
[----:B------:R-:W-:-:S02]  /*0750*/  @!P3 MOV R8, R6 ;  /* 0x000000060008b202 */ /* 0x000fc40000000f00 */
[----:B------:R-:W-:-:S03]  /*0760*/  ISETP.GE.AND.EX P5, PT, R25, UR21, PT, P5 ;  /* 0x0000001519007c0c */ /* 0x000fc6000bfa6350 */
[----:B------:R-:W-:Y:S02]  /*0770*/  @!P3 IMAD.WIDE.U32 R10, R5, R10, R8 ;  /* 0x0000000a050ab225 */ /* 0x000fe400078e0008 */
[----:B------:R-:W0:Y:S03]  /*0780*/  @!P1 LDC.64 R4, c[0x0][0x3e0] ;  /* 0x0000f800ff049b82 */ /* 0x000e260000000a00 */
[----:B------:R-:W-:Y:S02]  /*0790*/  @!P3 IADD3 R11, PT, PT, R11, R13, RZ ;  /* 0x0000000d0b0bb210 */ /* 0x000fe40007ffe0ff */
[----:B---3--:R-:W-:-:S03]  /*07a0*/  @!P3 LEA R14, P4, R10, R14, 0x1 ;  /* 0x0000000e0a0eb211 */ /* 0x008fc600078808ff */
[----:B------:R-:W2:Y:S01]  /*07b0*/  @!P5 LDC.64 R12, c[0x0][0x3e0] ;  /* 0x0000f800ff0cdb82 */ /* 0x000ea20000000a00 */
[----:B------:R-:W-:Y:S02]  /*07c0*/  @!P3 LEA.HI.X R15, R10, R15, R11, 0x1, P4 ;  /* 0x0000000f0a0fb211 */ /* 0x000fe400020f0c0b */
[----:B------:R-:W-:Y:S01]  /*07d0*/  ISETP.GE.U32.AND P4, PT, R31, UR20, PT ;  /* 0x000000141f007c0c */ /* 0x000fe2000bf86070 */
[----:B-1----:R-:W-:-:S04]  /*07e0*/  @!P2 IMAD R22, R19, R16, RZ ;  /* 0x000000101316a224 */ /* 0x002fc800078e02ff */
[----:B------:R-:W1:Y:S01]  /*07f0*/  @!P2 LDC.64 R10, c[0x0][0x390] ;  /* 0x0000e400ff0aab82 */ /* 0x000e620000000a00 */
[----:B------:R3:W4:Y:S01]  /*0800*/  @!P3 LDG.E R30, desc[UR24][R14.64] ;  /* 0x000000180e1eb981 */ /* 0x000722000c1e1900 */
[----:B------:R-:W-:Y:S01]  /*0810*/  ISETP.GE.AND.EX P4, PT, R34, UR21, PT, P4 ;  /* 0x0000001522007c0c */ /* 0x000fe2000bf86340 */
[C---:B------:R-:W-:Y:S01]  /*0820*/  @!P2 IMAD R22, R21.reuse, R17, R22 ;  /* 0x000000111516a224 */ /* 0x040fe200078e0216 */
[----:B------:R-:W-:Y:S02]  /*0830*/  @!P2 MOV R18, R6 ;  /* 0x000000060012a202 */ /* 0x000fe40000000f00 */
[----:B------:R-:W-:Y:S02]  /*0840*/  CS2R R28, SRZ ;  /* 0x00000000001c7805 */ /* 0x000fe4000001ff00 */
[----:B------:R-:W-:Y:S02]  /*0850*/  @!P2 MOV R19, R9 ;  /* 0x000000090013a202 */ /* 0x000fe40000000f00 */
[----:B------:R-:W-:Y:S01]  /*0860*/  ISETP.GE.U32.AND P3, PT, R0, UR20, PT ;  /* 0x0000001400007c0c */ /* 0x000fe2000bf66070 */
[----:B0-----:R-:W-:Y:S01]  /*0870*/  @!P1 IMAD R24, R20, R4, RZ ;  /* 0x0000000414189224 */ /* 0x001fe200078e02ff */
[----:B------:R-:W-:Y:S01]  /*0880*/  @!P1 MOV R20, R6 ;  /* 0x0000000600149202 */ /* 0x000fe20000000f00 */
[----:B---3--:R-:W0:Y:S01]  /*0890*/  @!P1 LDC.64 R14, c[0x0][0x390] ;  /* 0x0000e400ff0e9b82 */ /* 0x008e220000000a00 */
[----:B------:R-:W-:Y:S01]  /*08a0*/  @!P2 IMAD.WIDE.U32 R16, R21, R16, R18 ;  /* 0x000000101510a225 */ /* 0x000fe200078e0012 */
[----:B------:R-:W-:-:S02]  /*08b0*/  ISETP.GE.AND.EX P3, PT, R35, UR21, PT, P3 ;  /* 0x0000001523007c0c */ /* 0x000fc4000bf66330 */
[----:B------:R-:W-:Y:S01]  /*08c0*/  @!P1 MOV R21, R9 ;  /* 0x0000000900159202 */ /* 0x000fe20000000f00 */
[----:B------:R-:W-:Y:S01]  /*08d0*/  @!P1 IMAD R24, R23, R5, R24 ;  /* 0x0000000517189224 */ /* 0x000fe200078e0218 */
[----:B------:R-:W-:Y:S02]  /*08e0*/  @!P2 IADD3 R17, PT, PT, R17, R22, RZ ;  /* 0x000000161111a210 */ /* 0x000fe40007ffe0ff */
[----:B------:R-:W3:Y:S01]  /*08f0*/  @!P5 LDC.64 R18, c[0x0][0x390] ;  /* 0x0000e400ff12db82 */ /* 0x000ee20000000a00 */
[----:B------:R-:W-:Y:S01]  /*0900*/  @!P1 IMAD.WIDE.U32 R4, R23, R4, R20 ;  /* 0x0000000417049225 */ /* 0x000fe200078e0014 */
[----:B------:R-:W-:Y:S02]  /*0910*/  @!P5 MOV R21, R9 ;  /* 0x000000090015d202 */ /* 0x000fe40000000f00 */
[----:B-1----:R-:W-:Y:S01]  /*0920*/  @!P2 LEA R10, P6, R16, R10, 0x1 ;  /* 0x0000000a100aa211 */ /* 0x002fe200078c08ff */
[----:B--2---:R-:W-:Y:S01]  /*0930*/  @!P5 IMAD R20, R25, R12, RZ ;  /* 0x0000000c1914d224 */ /* 0x004fe200078e02ff */
[----:B------:R-:W-:-:S02]  /*0940*/  @!P1 IADD3 R24, PT, PT, R5, R24, RZ ;  /* 0x0000001805189210 */ /* 0x000fc40007ffe0ff */
[----:B------:R-:W1:Y:S01]  /*0950*/  @!P4 LDC.64 R22, c[0x0][0x3e0] ;  /* 0x0000f800ff16cb82 */ /* 0x000e620000000a00 */
[----:B------:R-:W-:Y:S01]  /*0960*/  @!P2 LEA.HI.X R11, R16, R11, R17, 0x1, P6 ;  /* 0x0000000b100ba211 */ /* 0x000fe200030f0c11 */
[C---:B------:R-:W-:Y:S02]  /*0970*/  @!P5 IMAD R25, R3.reuse, R13, R20 ;  /* 0x0000000d0319d224 */ /* 0x040fe400078e0214 */
[----:B------:R-:W-:Y:S01]  /*0980*/  @!P5 IMAD.MOV.U32 R20, RZ, RZ, R6 ;  /* 0x000000ffff14d224 */ /* 0x000fe200078e0006 */
[----:B------:R-:W-:Y:S01]  /*0990*/  CS2R R26, SRZ ;  /* 0x00000000001a7805 */ /* 0x000fe2000001ff00 */
[----:B------:R-:W2:Y:S02]  /*09a0*/  @!P2 LDG.E R29, desc[UR24][R10.64] ;  /* 0x000000180a1da981 */ /* 0x000ea4000c1e1900 */
[----:B------:R-:W5:Y:S01]  /*09b0*/  @!P3 LDC.64 R16, c[0x0][0x3e0] ;  /* 0x0000f800ff10bb82 */ /* 0x000f620000000a00 */
[----:B0-----:R-:W-:Y:S01]  /*09c0*/  @!P1 LEA R14, P6, R4, R14, 0x1 ;  /* 0x0000000e040e9211 */ /* 0x001fe200078c08ff */
[----:B------:R-:W-:-:S03]  /*09d0*/  @!P5 IMAD.WIDE.U32 R12, R3, R12, R20 ;  /* 0x0000000c030cd225 */ /* 0x000fc600078e0014 */
[----:B------:R-:W-:Y:S02]  /*09e0*/  @!P1 LEA.HI.X R15, R4, R15, R24, 0x1, P6 ;  /* 0x0000000f040f9211 */ /* 0x000fe400030f0c18 */
[----:B------:R-:W-:Y:S01]  /*09f0*/  @!P5 IADD3 R25, PT, PT, R13, R25, RZ ;  /* 0x000000190d19d210 */ /* 0x000fe20007ffe0ff */
[----:B------:R-:W0:Y:S01]  /*0a00*/  @!P4 LDC.64 R4, c[0x0][0x390] ;  /* 0x0000e400ff04cb82 */ /* 0x000e220000000a00 */
[C---:B---3--:R-:W-:Y:S01]  /*0a10*/  @!P5 LEA R18, P6, R12.reuse, R18, 0x1 ;  /* 0x000000120c12d211 */ /* 0x048fe200078c08ff */
[----:B------:R-:W3:Y:S03]  /*0a20*/  @!P1 LDG.E R27, desc[UR24][R14.64] ;  /* 0x000000180e1b9981 */ /* 0x000ee6000c1e1900 */
[----:B------:R-:W-:-:S03]  /*0a30*/  @!P5 LEA.HI.X R19, R12, R19, R25, 0x1, P6 ;  /* 0x000000130c13d211 */ /* 0x000fc600030f0c19 */
[----:B------:R-:W0:Y:S01]  /*0a40*/  @!P3 LDC.64 R12, c[0x0][0x390] ;  /* 0x0000e400ff0cbb82 */ /* 0x000e220000000a00 */
[----:B-1----:R-:W-:Y:S01]  /*0a50*/  @!P4 IMAD R20, R34, R22, RZ ;  /* 0x000000162214c224 */ /* 0x002fe200078e02ff */
[-C--:B------:R-:W-:Y:S01]  /*0a60*/  @!P4 MOV R21, R9.reuse ;  /* 0x000000090015c202 */ /* 0x080fe20000000f00 */
[----:B------:R1:W3:Y:S01]  /*0a70*/  @!P5 LDG.E R28, desc[UR24][R18.64] ;  /* 0x00000018121cd981 */ /* 0x0002e2000c1e1900 */
[----:B------:R-:W-:Y:S01]  /*0a80*/  @!P3 MOV R25, R9 ;  /* 0x000000090019b202 */ /* 0x000fe20000000f00 */
[----:B------:R-:W-:Y:S01]  /*0a90*/  @!P4 IMAD R3, R31, R23, R20 ;  /* 0x000000171f03c224 */ /* 0x000fe200078e0214 */
[----:B------:R-:W-:Y:S01]  /*0aa0*/  @!P4 MOV R20, R6 ;  /* 0x000000060014c202 */ /* 0x000fe20000000f00 */
[----:B-----5:R-:W-:-:S04]  /*0ab0*/  @!P3 IMAD R24, R35, R16, RZ ;  /* 0x000000102318b224 */ /* 0x020fc800078e02ff */
[----:B------:R-:W-:Y:S01]  /*0ac0*/  @!P4 IMAD.WIDE.U32 R22, R31, R22, R20 ;  /* 0x000000161f16c225 */ /* 0x000fe200078e0014 */
[----:B-1----:R-:W-:-:S03]  /*0ad0*/  IADD3 R19, PT, PT, R0, 0x60, RZ ;  /* 0x0000006000137810 */ /* 0x002fc60007ffe0ff */
[C---:B------:R-:W-:Y:S01]  /*0ae0*/  @!P3 IMAD R21, R0.reuse, R17, R24 ;  /* 0x000000110015b224 */ /* 0x040fe200078e0218 */
[----:B------:R-:W-:Y:S02]  /*0af0*/  @!P3 MOV R24, R6 ;  /* 0x000000060018b202 */ /* 0x000fe40000000f00 */
[----:B------:R-:W-:Y:S02]  /*0b00*/  ISETP.GE.U32.AND P5, PT, R19, UR20, PT ;  /* 0x0000001413007c0c */ /* 0x000fe4000bfa6070 */
[----:B------:R-:W-:Y:S01]  /*0b10*/  SHF.R.S32.HI R20, RZ, 0x1f, R19 ;  /* 0x0000001fff147819 */ /* 0x000fe20000011413 */
[----:B------:R-:W-:Y:S01]  /*0b20*/  @!P3 IMAD.WIDE.U32 R16, R0, R16, R24 ;  /* 0x000000100010b225 */ /* 0x000fe200078e0018 */
[----:B------:R-:W-:Y:S02]  /*0b30*/  @!P4 IADD3 R3, PT, PT, R23, R3, RZ ;  /* 0x000000031703c210 */ /* 0x000fe40007ffe0ff */
[----:B------:R-:W-:Y:S02]  /*0b40*/  ISETP.GE.AND.EX P5, PT, R20, UR21, PT, P5 ;  /* 0x0000001514007c0c */ /* 0x000fe4000bfa6350 */
[----:B0-----:R-:W-:-:S02]  /*0b50*/  @!P4 LEA R4, P6, R22, R4, 0x1 ;  /* 0x000000041604c211 */ /* 0x001fc400078c08ff */
[----:B------:R-:W-:Y:S02]  /*0b60*/  @!P3 IADD3 R21, PT, PT, R17, R21, RZ ;  /* 0x000000151115b210 */ /* 0x000fe40007ffe0ff */
[----:B------:R-:W-:Y:S02]  /*0b70*/  @!P4 LEA.HI.X R5, R22, R5, R3, 0x1, P6 ;  /* 0x000000051605c211 */ /* 0x000fe400030f0c03 */
[----:B------:R-:W-:Y:S02]  /*0b80*/  @!P3 LEA R12, P6, R16, R12, 0x1 ;  /* 0x0000000c100cb211 */ /* 0x000fe400078c08ff */
[----:B------:R-:W-:Y:S01]  /*0b90*/  IADD3 R3, PT, PT, R0, 0x70, RZ ;  /* 0x0000007000037810 */ /* 0x000fe20007ffe0ff */
[----:B------:R-:W5:Y:S01]  /*0ba0*/  @!P4 LDG.E R26, desc[UR24][R4.64] ;  /* 0x00000018041ac981 */ /* 0x000f62000c1e1900 */
[----:B------:R-:W-:Y:S01]  /*0bb0*/  @!P3 LEA.HI.X R13, R16, R13, R21, 0x1, P6 ;  /* 0x0000000d100db211 */ /* 0x000fe200030f0c15 */
[----:B------:R-:W-:Y:S01]  /*0bc0*/  HFMA2 R21, -RZ, RZ, 0, 0 ;  /* 0x00000000ff157431 */ /* 0x000fe200000001ff */
[----:B------:R-:W0:Y:S01]  /*0bd0*/  @!P5 LDC.64 R16, c[0x0][0x3e0] ;  /* 0x0000f800ff10db82 */ /* 0x000e220000000a00 */
[----:B------:R-:W-:-:S02]  /*0be0*/  ISETP.GE.U32.AND P6, PT, R3, UR20, PT ;  /* 0x0000001403007c0c */ /* 0x000fc4000bfc6070 */
[----:B------:R-:W-:-:S04]  /*0bf0*/  SHF.R.S32.HI R18, RZ, 0x1f, R3 ;  /* 0x0000001fff127819 */ /* 0x000fc80000011403 */
[----:B------:R-:W-:Y:S01]  /*0c00*/  ISETP.GE.AND.EX P6, PT, R18, UR21, PT, P6 ;  /* 0x0000001512007c0c */ /* 0x000fe2000bfc6360 */
[----:B------:R1:W3:Y:S02]  /*0c10*/  @!P3 LDG.E R21, desc[UR24][R12.64] ;  /* 0x000000180c15b981 */ /* 0x0002e4000c1e1900 */
[----:B-1----:R-:W1:Y:S01]  /*0c20*/  @!P5 LDC.64 R12, c[0x0][0x390] ;  /* 0x0000e400ff0cdb82 */ /* 0x002e620000000a00 */
[----:B------:R-:W-:Y:S02]  /*0c30*/  @!P5 MOV R10, R6 ;  /* 0x00000006000ad202 */ /* 0x000fe40000000f00 */
[----:B------:R-:W-:Y:S01]  /*0c40*/  @!P5 MOV R11, R9 ;  /* 0x00000009000bd202 */ /* 0x000fe20000000f00 */
[----:B0-----:R-:W-:-:S06]  /*0c50*/  @!P5 IMAD R20, R20, R16, RZ ;  /* 0x000000101414d224 */ /* 0x001fcc00078e02ff */
[----:B------:R-:W0:Y:S01]  /*0c60*/  @!P6 LDC.64 R4, c[0x0][0x3e0] ;  /* 0x0000f800ff04eb82 */ /* 0x000e220000000a00 */
[C---:B------:R-:W-:Y:S02]  /*0c70*/  @!P5 IMAD R23, R19.reuse, R17, R20 ;  /* 0x000000111317d224 */ /* 0x040fe400078e0214 */
[----:B------:R-:W-:-:S04]  /*0c80*/  @!P5 IMAD.WIDE.U32 R16, R19, R16, R10 ;  /* 0x000000101310d225 */ /* 0x000fc800078e000a */
[----:B------:R-:W-:Y:S01]  /*0c90*/  HFMA2 R20, -RZ, RZ, 0, 0 ;  /* 0x00000000ff147431 */ /* 0x000fe200000001ff */
[----:B------:R-:W0:Y:S01]  /*0ca0*/  @!P6 LDC.64 R10, c[0x0][0x390] ;  /* 0x0000e400ff0aeb82 */ /* 0x000e220000000a00 */
[----:B------:R-:W-:Y:S02]  /*0cb0*/  @!P5 IADD3 R17, PT, PT, R17, R23, RZ ;  /* 0x000000171111d210 */ /* 0x000fe40007ffe0ff */
[----:B-1----:R-:W-:-:S04]  /*0cc0*/  @!P5 LEA R12, P2, R16, R12, 0x1 ;  /* 0x0000000c100cd211 */ /* 0x002fc800078408ff */
[----:B------:R-:W-:-:S05]  /*0cd0*/  @!P5 LEA.HI.X R13, R16, R13, R17, 0x1, P2 ;  /* 0x0000000d100dd211 */ /* 0x000fca00010f0c11 */
[----:B------:R1:W3:Y:S01]  /*0ce0*/  @!P5 LDG.E R20, desc[UR24][R12.64] ;  /* 0x000000180c14d981 */ /* 0x0002e2000c1e1900 */
[----:B0-----:R-:W-:-:S04]  /*0cf0*/  @!P6 IMAD R18, R18, R4, RZ ;  /* 0x000000041212e224 */ /* 0x001fc800078e02ff */
[C---:B------:R-:W-:Y:S01]  /*0d00*/  @!P6 IMAD R5, R3.reuse, R5, R18 ;  /* 0x000000050305e224 */ /* 0x040fe200078e0212 */
[----:B-1----:R-:W-:Y:S02]  /*0d10*/  @!P6 MOV R12, R6 ;  /* 0x00000006000ce202 */ /* 0x002fe40000000f00 */
[----:B------:R-:W-:Y:S01]  /*0d20*/  @!P6 MOV R13, R9 ;  /* 0x00000009000de202 */ /* 0x000fe20000000f00 */
[----:B------:R-:W-:Y:S02]  /*0d30*/  HFMA2 R19, -RZ, RZ, 0, 0 ;  /* 0x00000000ff137431 */ /* 0x000fe400000001ff */
[----:B------:R-:W-:-:S05]  /*0d40*/  @!P6 IMAD.WIDE.U32 R12, R3, R4, R12 ;  /* 0x00000004030ce225 */ /* 0x000fca00078e000c */
[----:B------:R-:W-:Y:S02]  /*0d50*/  @!P6 IADD3 R3, PT, PT, R13, R5, RZ ;  /* 0x000000050d03e210 */ /* 0x000fe40007ffe0ff */
[----:B------:R-:W-:-:S04]  /*0d60*/  @!P6 LEA R10, P1, R12, R10, 0x1 ;  /* 0x0000000a0c0ae211 */ /* 0x000fc800078208ff */
[----:B------:R-:W-:-:S05]  /*0d70*/  @!P6 LEA.HI.X R11, R12, R11, R3, 0x1, P1 ;  /* 0x0000000b0c0be211 */ /* 0x000fca00008f0c03 */
[----:B------:R2:W3:Y:S01]  /*0d80*/  @!P6 LDG.E R19, desc[UR24][R10.64] ;  /* 0x000000180a13e981 */ /* 0x0004e2000c1e1900 */
[----:B------:R-:W-:Y:S01]  /*0d90*/  ISETP.GT.AND P1, PT, R37, 0x1e, PT ;  /* 0x0000001e2500780c */ /* 0x000fe20003f24270 */
[--C-:B----4-:R-:W-:Y:S02]  /*0da0*/  HADD2.F32 R5, -RZ, R30.reuse.H1_H1 ;  /* 0x3000001eff057230 */ /* 0x110fe40000004100 */
[----:B------:R-:W-:Y:S02]  /*0db0*/  HADD2.F32 R30, -RZ, R30.H0_H0 ;  /* 0x2000001eff1e7230 */ /* 0x000fe40000004100 */
[--C-:B--2---:R-:W-:Y:S02]  /*0dc0*/  HADD2.F32 R10, -RZ, R29.reuse.H1_H1 ;  /* 0x3000001dff0a7230 */ /* 0x104fe40000004100 */
[----:B------:R-:W-:-:S03]  /*0dd0*/  HADD2.F32 R29, -RZ, R29.H0_H0 ;  /* 0x2000001dff1d7230 */ /* 0x000fc60000004100 */
[----:B------:R-:W-:-:S04]  /*0de0*/  FMUL.FTZ R16, R10, R10 ;  /* 0x0000000a0a107220 */ /* 0x000fc80000410000 */
[----:B------:R-:W-:Y:S01]  /*0df0*/  FFMA.FTZ R15, R29, R29, R16 ;  /* 0x0000001d1d0f7223 */ /* 0x000fe20000010010 */
[--C-:B-----5:R-:W-:Y:S02]  /*0e00*/  HADD2.F32 R3, -RZ, R26.reuse.H1_H1 ;  /* 0x3000001aff037230 */ /* 0x120fe40000004100 */
[----:B------:R-:W-:Y:S02]  /*0e10*/  HADD2.F32 R26, -RZ, R26.H0_H0 ;  /* 0x2000001aff1a7230 */ /* 0x000fe40000004100 */
[--C-:B---3--:R-:W-:Y:S02]  /*0e20*/  HADD2.F32 R18, -RZ, R21.reuse.H1_H1 ;  /* 0x30000015ff127230 */ /* 0x108fe40000004100 */
[----:B------:R-:W-:-:S03]  /*0e30*/  HADD2.F32 R21, -RZ, R21.H0_H0 ;  /* 0x20000015ff157230 */ /* 0x000fc60000004100 */
[----:B------:R-:W-:Y:S01]  /*0e40*/  FMUL.FTZ R4, R18, R18 ;  /* 0x0000001212047220 */ /* 0x000fe20000410000 */
[----:B------:R-:W-:-:S03]  /*0e50*/  FMUL.FTZ R13, R3, R3 ;  /* 0x00000003030d7220 */ /* 0x000fc60000410000 */
[----:B------:R-:W-:Y:S01]  /*0e60*/  FFMA.FTZ R12, R21, R21, R4 ;  /* 0x00000015150c7223 */ /* 0x000fe20000010004 */
[--C-:B------:R-:W-:Y:S02]  /*0e70*/  HADD2.F32 R4, -RZ, R28.reuse.H1_H1 ;  /* 0x3000001cff047230 */ /* 0x100fe40000004100 */
[----:B------:R-:W-:Y:S01]  /*0e80*/  FFMA.FTZ R13, R26, R26, R13 ;  /* 0x0000001a1a0d7223 */ /* 0x000fe2000001000d */
[----:B------:R-:W-:Y:S02]  /*0e90*/  HADD2.F32 R28, -RZ, R28.H0_H0 ;  /* 0x2000001cff1c7230 */ /* 0x000fe40000004100 */
[----:B------:R-:W-:Y:S01]  /*0ea0*/  FADD.FTZ R12, RZ, R12 ;  /* 0x0000000cff0c7221 */ /* 0x000fe20000010000 */
[----:B------:R-:W-:-:S03]  /*0eb0*/  FMUL.FTZ R11, R4, R4 ;  /* 0x00000004040b7220 */ /* 0x000fc60000410000 */
[----:B------:R-:W-:Y:S01]  /*0ec0*/  FADD.FTZ R12, R12, R13 ;  /* 0x0000000d0c0c7221 */ /* 0x000fe20000010000 */
[----:B------:R-:W-:Y:S01]  /*0ed0*/  FMUL.FTZ R13, R5, R5 ;  /* 0x00000005050d7220 */ /* 0x000fe20000410000 */
[----:B------:R-:W-:-:S03]  /*0ee0*/  FFMA.FTZ R11, R28, R28, R11 ;  /* 0x0000001c1c0b7223 */ /* 0x000fc6000001000b */
[----:B------:R-:W-:Y:S01]  /*0ef0*/  FFMA.FTZ R13, R30, R30, R13 ;  /* 0x0000001e1e0d7223 */ /* 0x000fe2000001000d */
[----:B------:R-:W-:Y:S01]  /*0f00*/  FADD.FTZ R12, R12, R11 ;  /* 0x0000000b0c0c7221 */ /* 0x000fe20000010000 */
[----:B------:R-:W-:-:S03]  /*0f10*/  HADD2.F32 R11, -RZ, R27.H1_H1 ;  /* 0x3000001bff0b7230 */ /* 0x000fc60000004100 */
[----:B------:R-:W-:Y:S01]  /*0f20*/  FADD.FTZ R12, R12, R13 ;  /* 0x0000000d0c0c7221 */ /* 0x000fe20000010000 */
[----:B------:R-:W-:Y:S01]  /*0f30*/  FADD.FTZ R13, R21, R18 ;  /* 0x00000012150d7221 */ /* 0x000fe20000010000 */
[----:B------:R-:W-:Y:S01]  /*0f40*/  FADD.FTZ R14, R26, R3 ;  /* 0x000000031a0e7221 */ /* 0x000fe20000010000 */
[----:B------:R-:W-:Y:S02]  /*0f50*/  HADD2.F32 R27, -RZ, R27.H0_H0 ;  /* 0x2000001bff1b7230 */ /* 0x000fe40000004100 */
[----:B------:R-:W-:Y:S01]  /*0f60*/  FMUL.FTZ R16, R11, R11 ;  /* 0x0000000b0b107220 */ /* 0x000fe20000410000 */
[----:B------:R-:W-:Y:S01]  /*0f70*/  FADD.FTZ R13, RZ, R13 ;  /* 0x0000000dff0d7221 */ /* 0x000fe20000010000 */
[----:B------:R-:W-:Y:S01]  /*0f80*/  FADD.FTZ R15, R12, R15 ;  /* 0x0000000f0c0f7221 */ /* 0x000fe20000010000 */
[----:B------:R-:W-:Y:S02]  /*0f90*/  FADD.FTZ R12, R28, R4 ;  /* 0x000000041c0c7221 */ /* 0x000fe40000010000 */
[----:B------:R-:W-:Y:S01]  /*0fa0*/  FADD.FTZ R13, R13, R14 ;  /* 0x0000000e0d0d7221 */ /* 0x000fe20000010000 */
[----:B------:R-:W-:-:S03]  /*0fb0*/  FFMA.FTZ R14, R27, R27, R16 ;  /* 0x0000001b1b0e7223 */ /* 0x000fc60000010010 */
[----:B------:R-:W-:Y:S01]  /*0fc0*/  FADD.FTZ R13, R13, R12 ;  /* 0x0000000c0d0d7221 */ /* 0x000fe20000010000 */
        /* <DEDUP_REMOVED lines=54> */
.L_x_3065:
[----:B------:R-:W-:Y:S05]  /*1330*/  BSYNC.RECONVERGENT B0 ;  /* 0x0000000000007941 */ /* 0x000fea0003800200 */
.L_x_3064:
        /* <DEDUP_REMOVED lines=45> */
.L_x_3067:
[----:B------:R-:W-:Y:S05]  /*1610*/  BSYNC.RECONVERGENT B0 ;  /* 0x0000000000007941 */ /* 0x000fea0003800200 */
.L_x_3066:
        /* <DEDUP_REMOVED lines=18> */
[----:B------:R-:W-:Y:S01]  /*1740*/  IMAD.U32 R23, RZ, RZ, UR19 ;  /* 0x00000013ff177e24 */ /* 0x000fe2000f8e00ff */
[----:B------:R-:W-:-:S02]  /*1750*/  MOV R22, UR19 ;  /* 0x0000001300167c02 */ /* 0x000fc40008000f00 */
        /* <DEDUP_REMOVED lines=12> */
.L_x_3070:
[----:B------:R-:W3:Y:S04]  /*1820*/  LDG.E.STRONG.GPU R22, desc[UR24][R12.64] ;  /* 0x000000180c167981 */ /* 0x000ee8000c1ef900 */
[----:B---3--:R-:W-:Y:S01]  /*1830*/  CCTL.IVALL ;  /* 0x00000000ff00798f */ /* 0x008fe20002000000 */
[----:B------:R-:W-:Y:S05]  /*1840*/  YIELD ;  /* 0x0000000000007946 */ /* 0x000fea0003800000 */
[----:B------:R-:W-:-:S13]  /*1850*/  ISETP.NE.AND P2, PT, R22, R23, PT ;  /* 0x000000171600720c */ /* 0x000fda0003f45270 */
[----:B------:R-:W-:Y:S05]  /*1860*/  @P2 BRA `(.L_x_3070) ;  /* 0xfffffffc00ec2947 */ /* 0x000fea000383ffff */
.L_x_3069:
        /* <DEDUP_REMOVED lines=14> */
.L_x_3072:
        /* <DEDUP_REMOVED lines=24> */
[----:B---3--:R-:W-:-:S04]  /*1ad0*/  @!P2 FADD.FTZ R14, R14, R12 ;  /* 0x0000000c0e0ea221 */ /* 0x008fc80000010000 */
[----:B------:R-:W-:Y:S01]  /*1ae0*/  MOV R12, UR34 ;  /* 0x00000022000c7c02 */ /* 0x000fe20008000f00 */
[----:B------:R-:W3:Y:S01]  /*1af0*/  @!P1 LDG.E.64 R22, desc[UR24][R22.64] ;  /* 0x0000001816169981 */ /* 0x000ee2000c1e1b00 */
[----:B------:R-:W-:Y:S02]  /*1b00*/  @!P2 FADD.FTZ R15, R15, R13 ;  /* 0x0000000d0f0fa221 */ /* 0x000fe40000010000 */
        /* <DEDUP_REMOVED lines=16> */
[----:B----4-:R-:W-:-:S04]  /*1c10*/  @!P2 FADD.FTZ R14, R14, R12 ;  /* 0x0000000c0e0ea221 */ /* 0x010fc80000010000 */
        /* <DEDUP_REMOVED lines=19> */
[----:B------:R-:W-:Y:S02]  /*1d50*/  IMAD.U32 R12, RZ, RZ, UR34 ;  /* 0x00000022ff0c7e24 */ /* 0x000fe4000f8e00ff */
        /* <DEDUP_REMOVED lines=26> */
.L_x_3071:
        /* <DEDUP_REMOVED lines=51> */
.L_x_3073:
        /* <DEDUP_REMOVED lines=18> */
[----:B------:R-:W-:Y:S01]  /*2350*/  MOV R22, UR18 ;  /* 0x0000001200167c02 */ /* 0x000fe20008000f00 */
[----:B------:R-:W-:-:S06]  /*2360*/  IMAD.U32 R23, RZ, RZ, UR19 ;  /* 0x00000013ff177e24 */ /* 0x000fcc000f8e00ff */
        /* <DEDUP_REMOVED lines=8> */
.L_x_3074:
        /* <DEDUP_REMOVED lines=13> */
.L_x_3075:
[----:B------:R-:W-:Y:S05]  /*24c0*/  BSYNC.RECONVERGENT B0 ;  /* 0x0000000000007941 */ /* 0x000fea0003800200 */
.L_x_3068:
        /* <DEDUP_REMOVED lines=37> */
[----:B---3--:R-:W-:Y:S02]  /*2720*/  SHF.L.U32 R12, R14, 0x10, RZ ;  /* 0x000000100e0c7819 */ /* 0x008fe400000006ff */
[----:B--2---:R-:W-:-:S02]  /*2730*/  SHF.L.U32 R13, R22, 0x10, RZ ;  /* 0x00000010160d7819 */ /* 0x004fc400000006ff */
[----:B----4-:R-:W-:Y:S02]  /*2740*/  SHF.L.U32 R14, R15, 0x10, RZ ;  /* 0x000000100f0e7819 */ /* 0x010fe400000006ff */
        /* <DEDUP_REMOVED lines=19> */
[----:B------:R-:W-:Y:S01]  /*2880*/  F2FP.F16.F32.PACK_AB R18, R18, R21 ;  /* 0x000000151212723e */ /* 0x000fe200000000ff */
[----:B0-----:R-:W-:Y:S02]  /*2890*/  IMAD R21, R35, UR22, RZ ;  /* 0x0000001623157c24 */ /* 0x001fe4000f8e02ff */
[----:B------:R-:W-:-:S04]  /*28a0*/  IMAD.WIDE.U32 R22, R0, UR22, R22 ;  /* 0x0000001600167c25 */ /* 0x000fc8000f8e0016 */
[----:B------:R-:W-:Y:S01]  /*28b0*/  IMAD R21, R0, UR23, R21 ;  /* 0x0000001700157c24 */ /* 0x000fe2000f8e0215 */
[----:B--2---:R-:W-:-:S04]  /*28c0*/  LEA R24, P1, R22, UR18, 0x1 ;  /* 0x0000001216187c11 */ /* 0x004fc8000f8208ff */
[----:B------:R-:W-:-:S04]  /*28d0*/  IADD3 R21, PT, PT, R23, R21, RZ ;  /* 0x0000001517157210 */ /* 0x000fc80007ffe0ff */
[----:B-1----:R-:W-:-:S05]  /*28e0*/  LEA.HI.X R25, R22, UR19, R21, 0x1, P1 ;  /* 0x0000001316197c11 */ /* 0x002fca00088f0c15 */
[----:B------:R0:W-:Y:S02]  /*28f0*/  STG.E desc[UR24][R24.64], R18 ;  /* 0x0000001218007986 */ /* 0x0001e4000c101918 */
.L_x_3079:
[----:B------:R-:W-:Y:S05]  /*2900*/  BSYNC.RECONVERGENT B1 ;  /* 0x0000000000017941 */ /* 0x000fea0003800200 */
.L_x_3078:
[----:B------:R-:W-:Y:S04]  /*2910*/  BSSY.RECONVERGENT B1, `(.L_x_3080) ;  /* 0x0000014000017945 */ /* 0x000fe80003800200 */
[----:B------:R-:W-:Y:S05]  /*2920*/  @P2 BRA `(.L_x_3081) ;  /* 0x0000000000482947 */ /* 0x000fea0003800000 */
[----:B------:R-:W0:Y:S01]  /*2930*/  LDCU.64 UR18, c[0x0][0x3e0] ;  /* 0x00007c00ff1277ac */ /* 0x000e220008000a00 */
[----:B------:R-:W-:Y:S01]  /*2940*/  MOV R22, R6 ;  /* 0x0000000600167202 */ /* 0x000fe20000000f00 */
[----:B------:R-:W-:Y:S01]  /*2950*/  FADD.FTZ R26, R26, -UR5 ;  /* 0x800000051a1a7e21 */ /* 0x000fe20008010000 */
[----:B------:R-:W-:Y:S01]  /*2960*/  MOV R23, R9 ;  /* 0x0000000900177202 */ /* 0x000fe20000000f00 */
        /* <DEDUP_REMOVED lines=12> */
[----:B------:R-:W-:-:S05]  /*2a30*/  F2FP.F16.F32.PACK_AB R3, R18, R3 ;  /* 0x000000031203723e */ /* 0x000fca00000000ff */
[----:B------:R2:W-:Y:S02]  /*2a40*/  STG.E desc[UR24][R24.64], R3 ;  /* 0x0000000318007986 */ /* 0x0005e4000c101918 */
.L_x_3081:
[----:B------:R-:W-:Y:S05]  /*2a50*/  BSYNC.RECONVERGENT B1 ;  /* 0x0000000000017941 */ /* 0x000fea0003800200 */
.L_x_3080:
        /* <DEDUP_REMOVED lines=26> */
[----:B------:R-:W-:-:S05]  /*2c00*/  F2FP.F16.F32.PACK_AB R3, R4, R3 ;  /* 0x000000030403723e */ /* 0x000fca00000000ff */
[----:B------:R0:W-:Y:S02]  /*2c10*/  STG.E desc[UR24][R24.64], R3 ;  /* 0x0000000318007986 */ /* 0x0001e4000c101918 */
.L_x_3083:
[----:B------:R-:W-:Y:S05]  /*2c20*/  BSYNC.RECONVERGENT B1 ;  /* 0x0000000000017941 */ /* 0x000fea0003800200 */
.L_x_3082:
        /* <DEDUP_REMOVED lines=19> */
[----:B------:R-:W-:Y:S02]  /*2d60*/  F2FP.F16.F32.PACK_AB R5, R25, R18 ;  /* 0x000000121905723e */ /* 0x000fe400000000ff */
[----:B------:R-:W-:-:S05]  /*2d70*/  LEA.HI.X R23, R4, UR23, R21, 0x1, P1 ;  /* 0x0000001704177c11 */ /* 0x000fca00088f0c15 */
[----:B------:R0:W-:Y:S02]  /*2d80*/  STG.E desc[UR24][R22.64], R5 ;  /* 0x0000000516007986 */ /* 0x0001e4000c101918 */
.L_x_3085:
[----:B------:R-:W-:Y:S05]  /*2d90*/  BSYNC.RECONVERGENT B1 ;  /* 0x0000000000017941 */ /* 0x000fea0003800200 */
.L_x_3084:
        /* <DEDUP_REMOVED lines=32> */
[----:B------:R-:W-:-:S05]  /*2fa0*/  F2FP.F16.F32.PACK_AB R5, R10, R5 ;  /* 0x000000050a05723e */ /* 0x000fca00000000ff */
[----:B------:R0:W-:Y:S02]  /*2fb0*/  STG.E desc[UR24][R22.64], R5 ;  /* 0x0000000516007986 */ /* 0x0001e4000c101918 */
.L_x_3087:
[----:B------:R-:W-:Y:S05]  /*2fc0*/  BSYNC.RECONVERGENT B1 ;  /* 0x0000000000017941 */ /* 0x000fea0003800200 */
.L_x_3086:
        /* <DEDUP_REMOVED lines=20> */
.L_x_3089:
[----:B------:R-:W-:Y:S05]  /*3110*/  BSYNC.RECONVERGENT B1 ;  /* 0x0000000000017941 */ /* 0x000fea0003800200 */
.L_x_3088:
        /* <DEDUP_REMOVED lines=20> */
.L_x_3091:
[----:B------:R-:W-:Y:S05]  /*3260*/  BSYNC.RECONVERGENT B1 ;  /* 0x0000000000017941 */ /* 0x000fea0003800200 */
.L_x_3090:
        /* <DEDUP_REMOVED lines=15> */
[----:B------:R-:W-:Y:S02]  /*3360*/  F2FP.F16.F32.PACK_AB R3, R8, R3 ;  /* 0x000000030803723e */ /* 0x000fe400000000ff */
[----:B0-----:R-:W-:-:S05]  /*3370*/  LEA.HI.X R5, R6, UR21, R21, 0x1, P1 ;  /* 0x0000001506057c11 */ /* 0x001fca00088f0c15 */
[----:B------:R3:W-:Y:S01]  /*3380*/  STG.E desc[UR24][R4.64], R3 ;  /* 0x0000000304007986 */ /* 0x0007e2000c101918 */
[----:B------:R-:W-:Y:S05]  /*3390*/  BRA `(.L_x_3092) ;  /* 0x0000001000447947 */ /* 0x000fea0003800000 */
.L_x_3077:
        /* <DEDUP_REMOVED lines=27> */
[----:B------:R-:W-:Y:S01]  /*3550*/  F2FP.F16.F32.PACK_AB R18, R18, R21 ;  /* 0x000000151212723e */ /* 0x000fe200000000ff */
[----:B------:R-:W-:-:S04]  /*3560*/  IMAD R21, R35, UR18, RZ ;  /* 0x0000001223157c24 */ /* 0x000fc8000f8e02ff */
[----:B------:R-:W-:-:S05]  /*3570*/  IMAD R21, R0, UR19, R21 ;  /* 0x0000001300157c24 */ /* 0x000fca000f8e0215 */
[----:B------:R-:W-:-:S04]  /*3580*/  IADD3 R21, PT, PT, R23, R21, RZ ;  /* 0x0000001517157210 */ /* 0x000fc80007ffe0ff */
[----:B------:R-:W-:-:S05]  /*3590*/  LEA.HI.X R25, R22, UR21, R21, 0x1, P2 ;  /* 0x0000001516197c11 */ /* 0x000fca00090f0c15 */
[----:B------:R0:W-:Y:S02]  /*35a0*/  STG.E desc[UR24][R24.64], R18 ;  /* 0x0000001218007986 */ /* 0x0001e4000c101918 */
.L_x_3094:
[----:B------:R-:W-:Y:S05]  /*35b0*/  BSYNC.RECONVERGENT B1 ;  /* 0x0000000000017941 */ /* 0x000fea0003800200 */
.L_x_3093:
        /* <DEDUP_REMOVED lines=27> */
[----:B------:R-:W-:Y:S02]  /*3770*/  F2FP.F16.F32.PACK_AB R3, R18, R3 ;  /* 0x000000031203723e */ /* 0x000fe400000000ff */
[----:B-1----:R-:W-:-:S05]  /*3780*/  LEA.HI.X R25, R22, UR21, R21, 0x1, P1 ;  /* 0x0000001516197c11 */ /* 0x002fca00088f0c15 */
[----:B------:R2:W-:Y:S04]  /*3790*/  STG.E desc[UR24][R24.64], R3 ;  /* 0x0000000318007986 */ /* 0x0005e8000c101918 */
.L_x_3096:
[----:B------:R-:W-:Y:S05]  /*37a0*/  BSYNC.RECONVERGENT B1 ;  /* 0x0000000000017941 */ /* 0x000fea0003800200 */
.L_x_3095:
        /* <DEDUP_REMOVED lines=35> */
[----:B------:R-:W-:Y:S02]  /*39e0*/  F2FP.F16.F32.PACK_AB R3, R4, R3 ;  /* 0x000000030403723e */ /* 0x000fe400000000ff */
[----:B------:R-:W-:-:S05]  /*39f0*/  LEA.HI.X R25, R22, UR21, R25, 0x1, P1 ;  /* 0x0000001516197c11 */ /* 0x000fca00088f0c19 */
[----:B------:R0:W-:Y:S04]  /*3a00*/  STG.E desc[UR24][R24.64], R3 ;  /* 0x0000000318007986 */ /* 0x0001e8000c101918 */
.L_x_3098:
[----:B------:R-:W-:Y:S05]  /*3a10*/  BSYNC.RECONVERGENT B1 ;  /* 0x0000000000017941 */ /* 0x000fea0003800200 */
.L_x_3097:
        /* <DEDUP_REMOVED lines=30> */
[----:B------:R-:W-:-:S05]  /*3c00*/  F2FP.F16.F32.PACK_AB R25, R24, R25 ;  /* 0x000000191819723e */ /* 0x000fca00000000ff */
[----:B------:R0:W-:Y:S02]  /*3c10*/  STG.E desc[UR24][R22.64], R25 ;  /* 0x0000001916007986 */ /* 0x0001e4000c101918 */
.L_x_3100:
[----:B------:R-:W-:Y:S05]  /*3c20*/  BSYNC.RECONVERGENT B1 ;  /* 0x0000000000017941 */ /* 0x000fea0003800200 */
.L_x_3099:
        /* <DEDUP_REMOVED lines=38> */
[----:B------:R-:W-:Y:S01]  /*3e90*/  F2FP.F16.F32.PACK_AB R29, R29, R10 ;  /* 0x0000000a1d1d723e */ /* 0x000fe200000000ff */
[----:B------:R-:W-:-:S05]  /*3ea0*/  IMAD.WIDE.U32 R4, R26, UR18, R4 ;  /* 0x000000121a047c25 */ /* 0x000fca000f8e0004 */
[----:B------:R-:W-:Y:S02]  /*3eb0*/  IADD3 R5, PT, PT, R5, R22, RZ ;  /* 0x0000001605057210 */ /* 0x000fe40007ffe0ff */
[----:B-1----:R-:W-:-:S04]  /*3ec0*/  LEA R22, P2, R4, UR20, 0x1 ;  /* 0x0000001404167c11 */ /* 0x002fc8000f8408ff */
[----:B------:R-:W-:-:S05]  /*3ed0*/  LEA.HI.X R23, R4, UR21, R5, 0x1, P2 ;  /* 0x0000001504177c11 */ /* 0x000fca00090f0c05 */
[----:B------:R0:W-:Y:S04]  /*3ee0*/  STG.E desc[UR24][R22.64], R29 ;  /* 0x0000001d16007986 */ /* 0x0001e8000c101918 */
.L_x_3102:
[----:B------:R-:W-:Y:S05]  /*3ef0*/  BSYNC.RECONVERGENT B1 ;  /* 0x0000000000017941 */ /* 0x000fea0003800200 */
.L_x_3101:
        /* <DEDUP_REMOVED lines=28> */
[----:B------:R-:W-:-:S05]  /*40c0*/  F2FP.F16.F32.PACK_AB R3, R26, R3 ;  /* 0x000000031a03723e */ /* 0x000fca00000000ff */
[----:B------:R1:W-:Y:S02]  /*40d0*/  STG.E desc[UR24][R10.64], R3 ;  /* 0x000000030a007986 */ /* 0x0003e4000c101918 */
.L_x_3104:
[----:B------:R-:W-:Y:S05]  /*40e0*/  BSYNC.RECONVERGENT B1 ;  /* 0x0000000000017941 */ /* 0x000fea0003800200 */
.L_x_3103:
        /* <DEDUP_REMOVED lines=28> */
[----:B------:R-:W-:-:S05]  /*42b0*/  F2FP.F16.F32.PACK_AB R3, R3, R18 ;  /* 0x000000120303723e */ /* 0x000fca00000000ff */
[----:B------:R2:W-:Y:S02]  /*42c0*/  STG.E desc[UR24][R10.64], R3 ;  /* 0x000000030a007986 */ /* 0x0005e4000c101918 */
.L_x_3106:
[----:B------:R-:W-:Y:S05]  /*42d0*/  BSYNC.RECONVERGENT B1 ;  /* 0x0000000000017941 */ /* 0x000fea0003800200 */
.L_x_3105:
        /* <DEDUP_REMOVED lines=27> */
[----:B------:R-:W-:-:S05]  /*4490*/  F2FP.F16.F32.PACK_AB R3, R12, R3 ;  /* 0x000000030c03723e */ /* 0x000fca00000000ff */
[----:B------:R4:W-:Y:S02]  /*44a0*/  STG.E desc[UR24][R6.64], R3 ;  /* 0x0000000306007986 */ /* 0x0009e4000c101918 */
.L_x_3092:
[----:B------:R-:W-:Y:S05]  /*44b0*/  BSYNC.RECONVERGENT B0 ;  /* 0x0000000000007941 */ /* 0x000fea0003800200 */
.L_x_3076:
[----:B------:R-:W-:Y:S02]  /*44c0*/  UIADD3 UR8, UPT, UPT, UR30, UR8, URZ ;  /* 0x000000081e087290 */ /* 0x000fe4000fffe0ff */
[----:B------:R-:W-:Y:S02]  /*44d0*/  UIADD3 UR4, UPT, UPT, UR4, 0x1, URZ ;  /* 0x0000000104047890 */ /* 0x000fe4000fffe0ff */
[----:B------:R-:W-:-:S09]  /*44e0*/  UISETP.GE.AND UP1, UPT, UR8, UR7, UPT ;  /* 0x000000070800728c */ /* 0x000fd2000bf26270 */
[----:B------:R-:W-:Y:S05]  /*44f0*/  BRA.U !UP1, `(.L_x_3107) ;  /* 0xffffffbd098c7547 */ /* 0x000fea000b83ffff */
[----:B------:R-:W-:Y:S05]  /*4500*/  EXIT ;  /* 0x000000000000794d */ /* 0x000fea0003800000 */
.L_x_3108:
        /* <DEDUP_REMOVED lines=15> */
.L_x_4549:


//--------------------- .text._Z35group_norm_nhwc_fwd_one_pass_kernelI11Fp16IOBf16WLi256ELi60ELi480EEv26Group_norm_nhwc_fwd_params --------------------------
	.section	.text._Z35group_norm_nhwc_fwd_one_pass_kernelI11Fp16IOBf16WLi256ELi60ELi480EEv26Group_norm_nhwc_fwd_params,"ax",@progbits
	.align	128
        .global         _Z35group_norm_nhwc_fwd_one_pass_kernelI11Fp16IOBf16WLi256ELi60ELi480EEv26Group_norm_nhwc_fwd_params
        .type           _Z35group_norm_nhwc_fwd_one_pass_kernelI11Fp16IOBf16WLi256ELi60ELi480EEv26Group_norm_nhwc_fwd_params,@function
        .size           _Z35group_norm_nhwc_fwd_one_pass_kernelI11Fp16IOBf16WLi256ELi60ELi480EEv26Group_norm_nhwc_fwd_params,(.L_x_4550 - _Z35group_norm_nhwc_fwd_one_pass_kernelI11Fp16IOBf16WLi256ELi60ELi480EEv26Group_norm_nhwc_fwd_params)
        .other          _Z35group_norm_nhwc_fwd_one_pass_kernelI11Fp16IOBf16WLi256ELi60ELi480EEv26Group_norm_nhwc_fwd_params,@"STO_CUDA_ENTRY STV_DEFAULT"
_Z35group_norm_nhwc_fwd_one_pass_kernelI11Fp16IOBf16WLi256ELi60ELi480EEv26Group_norm_nhwc_fwd_params:
.text._Z35group_norm_nhwc_fwd_one_pass_kernelI11Fp16IOBf16WLi256ELi60ELi480EEv26Group_norm_nhwc_fwd_params:
        /* <DEDUP_REMOVED lines=61> */
.L_x_3184:
[----:B0-----:R-:W0:Y:S01]  /*03d0*/  LDC R43, c[0x0][0x3f8] ;  /* 0x0000fe00ff2b7b82 */ /* 0x001e220000000800 */
[----:B-1----:R-:W1:Y:S01]  /*03e0*/  LDCU.64 UR4, c[0x0][0x3e8] ;  /* 0x00007d00ff0477ac */ /* 0x002e620008000a00 */
[----:B------:R-:W-:Y:S02]  /*03f0*/  LOP3.LUT R103, R14, 0xffff, RZ, 0xc0, !PT ;  /* 0x0000ffff0e677812 */ /* 0x000fe400078ec0ff */
[----:B------:R-:W-:Y:S01]  /*0400*/  MOV R71, RZ ;  /* 0x000000ff00477202 */ /* 0x000fe20000000f00 */
[----:B--2---:R-:W2:Y:S01]  /*0410*/  LDCU.64 UR8, c[0x0][0x3f0] ;  /* 0x00007e00ff0877ac */ /* 0x004ea20008000a00 */
[----:B-1----:R-:W-:-:S04]  /*0420*/  ISETP.GE.U32.AND P5, PT, R90, UR4, PT ;  /* 0x000000045a007c0c */ /* 0x002fc8000bfa6070 */
[----:B------:R-:W-:Y:S02]  /*0430*/  ISETP.GE.AND.EX P5, PT, R17, UR5, PT, P5 ;  /* 0x0000000511007c0c */ /* 0x000fe4000bfa6350 */
[----:B0--34-:R-:W-:Y:S02]  /*0440*/  IABS R39, R43 ;  /* 0x0000002b00277213 */ /* 0x019fe40000000000 */
        /* <DEDUP_REMOVED lines=402> */
.L_x_3110:
[----:B------:R-:W-:Y:S05]  /*1d70*/  BSYNC.RECONVERGENT B0 ;  /* 0x0000000000007941 */ /* 0x000fea0003800200 */
.L_x_3109:
        /* <DEDUP_REMOVED lines=44> */
.L_x_3112:
[----:B------:R-:W-:Y:S05]  /*2040*/  BSYNC.RECONVERGENT B0 ;  /* 0x0000000000007941 */ /* 0x000fea0003800200 */
.L_x_3111:
        /* <DEDUP_REMOVED lines=24> */
.L_x_3115:
[----:B----4-:R-:W3:Y:S04]  /*21d0*/  LDG.E.STRONG.GPU R38, desc[UR6][R36.64] ;  /* 0x0000000624267981 */ /* 0x010ee8000c1ef900 */
[----:B---3--:R-:W-:Y:S01]  /*21e0*/  CCTL.IVALL ;  /* 0x00000000ff00798f */ /* 0x008fe20002000000 */
[----:B------:R-:W-:Y:S05]  /*21f0*/  YIELD ;  /* 0x0000000000007946 */ /* 0x000fea0003800000 */
[----:B------:R-:W-:-:S13]  /*2200*/  ISETP.NE.AND P1, PT, R38, R43, PT ;  /* 0x0000002b2600720c */ /* 0x000fda0003f25270 */
[----:B------:R-:W-:Y:S05]  /*2210*/  @P1 BRA `(.L_x_3115) ;  /* 0xfffffffc00ec1947 */ /* 0x000fea000383ffff */
.L_x_3114:
        /* <DEDUP_REMOVED lines=15> */
.L_x_3117:
        /* <DEDUP_REMOVED lines=60> */
.L_x_3116:
        /* <DEDUP_REMOVED lines=35> */
.L_x_3118:
        /* <DEDUP_REMOVED lines=18> */
.L_x_3119:
        /* <DEDUP_REMOVED lines=9> */
.L_x_3120:
[----:B------:R-:W-:Y:S05]  /*2ab0*/  BSYNC.RECONVERGENT B0 ;  /* 0x0000000000007941 */ /* 0x000fea0003800200 */
.L_x_3113:
        /* <DEDUP_REMOVED lines=65> */
.L_x_3124:
[----:B------:R-:W-:Y:S05]  /*2ed0*/  BSYNC.RECONVERGENT B1 ;  /* 0x0000000000017941 */ /* 0x000fea0003800200 */
.L_x_3123:
        /* <DEDUP_REMOVED lines=17> */
[----:B------:R-:W-:Y:S02]  /*2ff0*/  F2FP.F16.F32.PACK_AB R37, R71, R16 ;  /* 0x000000104725723e */ /* 0x000fe400000000ff */
[----:B------:R-:W-:-:S05]  /*3000*/  LEA.HI.X R39, R36, UR11, R45, 0x1, P1 ;  /* 0x0000000b24277c11 */ /* 0x000fca00088f0c2d */
[----:B------:R1:W-:Y:S02]  /*3010*/  STG.E desc[UR6][R38.64], R37 ;  /* 0x0000002526007986 */ /* 0x0003e4000c101906 */
.L_x_3126:
[----:B------:R-:W-:Y:S05]  /*3020*/  BSYNC.RECONVERGENT B1 ;  /* 0x0000000000017941 */ /* 0x000fea0003800200 */
.L_x_3125:
        /* <DEDUP_REMOVED lines=28> */
.L_x_3128:
[----:B------:R-:W-:Y:S05]  /*31f0*/  BSYNC.RECONVERGENT B1 ;  /* 0x0000000000017941 */ /* 0x000fea0003800200 */
.L_x_3127:
        /* <DEDUP_REMOVED lines=20> */
.L_x_3130:
[----:B------:R-:W-:Y:S05]  /*3340*/  BSYNC.RECONVERGENT B1 ;  /* 0x0000000000017941 */ /* 0x000fea0003800200 */
.L_x_3129:
        /* <DEDUP_REMOVED lines=20> */
.L_x_3132:
[----:B------:R-:W-:Y:S05]  /*3490*/  BSYNC.RECONVERGENT B1 ;  /* 0x0000000000017941 */ /* 0x000fea0003800200 */
.L_x_3131:
        /* <DEDUP_REMOVED lines=17> */
[----:B------:R-:W-:Y:S02]  /*35b0*/  F2FP.F16.F32.PACK_AB R37, R79, R16 ;  /* 0x000000104f25723e */ /* 0x000fe400000000ff */
[----:B------:R-:W-:-:S05]  /*35c0*/  LEA.HI.X R39, R36, UR11, R45, 0x1, P1 ;  /* 0x0000000b24277c11 */ /* 0x000fca00088f0c2d */
[----:B------:R0:W-:Y:S02]  /*35d0*/  STG.E desc[UR6][R38.64], R37 ;  /* 0x0000002526007986 */ /* 0x0001e4000c101906 */
.L_x_3134:
[----:B------:R-:W-:Y:S05]  /*35e0*/  BSYNC.RECONVERGENT B1 ;  /* 0x0000000000017941 */ /* 0x000fea0003800200 */
.L_x_3133:
        /* <DEDUP_REMOVED lines=28> */
.L_x_3136:
[----:B------:R-:W-:Y:S05]  /*37b0*/  BSYNC.RECONVERGENT B1 ;  /* 0x0000000000017941 */ /* 0x000fea0003800200 */
.L_x_3135:
        /* <DEDUP_REMOVED lines=20> */
.L_x_3138:
[----:B------:R-:W-:Y:S05]  /*3900*/  BSYNC.RECONVERGENT B1 ;  /* 0x0000000000017941 */ /* 0x000fea0003800200 */
.L_x_3137:
        /* <DEDUP_REMOVED lines=20> */
.L_x_3140:
[----:B------:R-:W-:Y:S05]  /*3a50*/  BSYNC.RECONVERGENT B1 ;  /* 0x0000000000017941 */ /* 0x000fea0003800200 */
.L_x_3139:
        /* <DEDUP_REMOVED lines=20> */
.L_x_3142:
[----:B------:R-:W-:Y:S05]  /*3ba0*/  BSYNC.RECONVERGENT B1 ;  /* 0x0000000000017941 */ /* 0x000fea0003800200 */
.L_x_3141:
        /* <DEDUP_REMOVED lines=30> */
.L_x_3144:
[----:B------:R-:W-:Y:S05]  /*3d90*/  BSYNC.RECONVERGENT B1 ;  /* 0x0000000000017941 */ /* 0x000fea0003800200 */
.L_x_3143:
        /* <DEDUP_REMOVED lines=20> */
.L_x_3146:
[----:B------:R-:W-:Y:S05]  /*3ee0*/  BSYNC.RECONVERGENT B1 ;  /* 0x0000000000017941 */ /* 0x000fea0003800200 */
.L_x_3145:
        /* <DEDUP_REMOVED lines=20> */
.L_x_3148:
[----:B------:R-:W-:Y:S05]  /*4030*/  BSYNC.RECONVERGENT B1 ;  /* 0x0000000000017941 */ /* 0x000fea0003800200 */
.L_x_3147:
        /* <DEDUP_REMOVED lines=20> */
.L_x_3150:
[----:B------:R-:W-:Y:S05]  /*4180*/  BSYNC.RECONVERGENT B1 ;  /* 0x0000000000017941 */ /* 0x000fea0003800200 */
.L_x_3149:
        /* <DEDUP_REMOVED lines=20> */
.L_x_3152:
[----:B------:R-:W-:Y:S05]  /*42d0*/  BSYNC.RECONVERGENT B1 ;  /* 0x0000000000017941 */ /* 0x000fea0003800200 */
.L_x_3151:
        /* <DEDUP_REMOVED lines=10> */
[----:B------:R-:W-:Y:S01]  /*4380*/  F2FP.F16.F32.PACK_AB R39, R42, R39 ;  /* 0x000000272a27723e */ /* 0x000fe200000000ff */
        /* <DEDUP_REMOVED lines=8> */
.L_x_3122:
        /* <DEDUP_REMOVED lines=35> */
.L_x_3155:
[----:B------:R-:W-:Y:S05]  /*4640*/  BSYNC.RECONVERGENT B1 ;  /* 0x0000000000017941 */ /* 0x000fea0003800200 */
.L_x_3154:
        /* <DEDUP_REMOVED lines=30> */
.L_x_3157:
[----:B------:R-:W-:Y:S05]  /*4830*/  BSYNC.RECONVERGENT B1 ;  /* 0x0000000000017941 */ /* 0x000fea0003800200 */
.L_x_3156:
        /* <DEDUP_REMOVED lines=36> */
[----:B------:R-:W-:-:S05]  /*4a80*/  F2FP.F16.F32.PACK_AB R47, R47, R16 ;  /* 0x000000102f2f723e */ /* 0x000fca00000000ff */
[----:B------:R2:W-:Y:S02]  /*4a90*/  STG.E desc[UR6][R36.64], R47 ;  /* 0x0000002f24007986 */ /* 0x0005e4000c101906 */
.L_x_3159:
[----:B------:R-:W-:Y:S05]  /*4aa0*/  BSYNC.RECONVERGENT B1 ;  /* 0x0000000000017941 */ /* 0x000fea0003800200 */
.L_x_3158:
[----:B------:R-:W-:Y:S04]  /*4ab0*/  BSSY.RECONVERGENT B1, `(.L_x_3160) ;  /* 0x000001e000017945 */ /* 0x000fe80003800200 */
[----:B------:R-:W-:Y:S05]  /*4ac0*/  @P2 BRA `(.L_x_3161) ;  /* 0x0000000000702947 */ /* 0x000fea0003800000 */
[--C-:B012---:R-:W-:Y:S01]  /*4ad0*/  FADD.FTZ R37, R22, -R46.reuse ;  /* 0x8000002e16257221 */ /* 0x107fe20000010000 */
        /* <DEDUP_REMOVED lines=27> */
.L_x_3161:
[----:B------:R-:W-:Y:S05]  /*4c90*/  BSYNC.RECONVERGENT B1 ;  /* 0x0000000000017941 */ /* 0x000fea0003800200 */
.L_x_3160:
[----:B------:R-:W-:Y:S04]  /*4ca0*/  BSSY.RECONVERGENT B1, `(.L_x_3162) ;  /* 0x000001e000017945 */ /* 0x000fe80003800200 */
[----:B------:R-:W-:Y:S05]  /*4cb0*/  @P5 BRA `(.L_x_3163) ;  /* 0x0000000000705947 */ /* 0x000fea0003800000 */
[--C-:B0123--:R-:W-:Y:S01]  /*4cc0*/  FADD.FTZ R37, R24, -R46.reuse ;  /* 0x8000002e18257221 */ /* 0x10ffe20000010000 */
        /* <DEDUP_REMOVED lines=27> */
.L_x_3163:
[----:B------:R-:W-:Y:S05]  /*4e80*/  BSYNC.RECONVERGENT B1 ;  /* 0x0000000000017941 */ /* 0x000fea0003800200 */
.L_x_3162:
        /* <DEDUP_REMOVED lines=30> */
.L_x_3165:
[----:B------:R-:W-:Y:S05]  /*5070*/  BSYNC.RECONVERGENT B1 ;  /* 0x0000000000017941 */ /* 0x000fea0003800200 */
.L_x_3164:
        /* <DEDUP_REMOVED lines=38> */
.L_x_3167:
[----:B------:R-:W-:Y:S05]  /*52e0*/  BSYNC.RECONVERGENT B1 ;  /* 0x0000000000017941 */ /* 0x000fea0003800200 */
.L_x_3166:
        /* <DEDUP_REMOVED lines=30> */
.L_x_3169:
[----:B------:R-:W-:Y:S05]  /*54d0*/  BSYNC.RECONVERGENT B1 ;  /* 0x0000000000017941 */ /* 0x000fea0003800200 */
.L_x_3168:
        /* <DEDUP_REMOVED lines=30> */
.L_x_3171:
[----:B------:R-:W-:Y:S05]  /*56c0*/  BSYNC.RECONVERGENT B1 ;  /* 0x0000000000017941 */ /* 0x000fea0003800200 */
.L_x_3170:
        /* <DEDUP_REMOVED lines=30> */
.L_x_3173:
[----:B------:R-:W-:Y:S05]  /*58b0*/  BSYNC.RECONVERGENT B1 ;  /* 0x0000000000017941 */ /* 0x000fea0003800200 */
.L_x_3172:
        /* <DEDUP_REMOVED lines=38> */
[----:B------:R-:W-:-:S05]  /*5b20*/  F2FP.F16.F32.PACK_AB R45, R45, R16 ;  /* 0x000000102d2d723e */ /* 0x000fca00000000ff */
[----:B------:R0:W-:Y:S02]  /*5b30*/  STG.E desc[UR6][R38.64], R45 ;  /* 0x0000002d26007986 */ /* 0x0001e4000c101906 */
.L_x_3175:
[----:B------:R-:W-:Y:S05]  /*5b40*/  BSYNC.RECONVERGENT B1 ;  /* 0x0000000000017941 */ /* 0x000fea0003800200 */
.L_x_3174:
        /* <DEDUP_REMOVED lines=30> */
.L_x_3177:
[----:B------:R-:W-:Y:S05]  /*5d30*/  BSYNC.RECONVERGENT B1 ;  /* 0x0000000000017941 */ /* 0x000fea0003800200 */
.L_x_3176:
        /* <DEDUP_REMOVED lines=30> */
.L_x_3179:
[----:B------:R-:W-:Y:S05]  /*5f20*/  BSYNC.RECONVERGENT B1 ;  /* 0x0000000000017941 */ /* 0x000fea0003800200 */
.L_x_3178:
        /* <DEDUP_REMOVED lines=30> */
.L_x_3181:
[----:B------:R-:W-:Y:S05]  /*6110*/  BSYNC.RECONVERGENT B1 ;  /* 0x0000000000017941 */ /* 0x000fea0003800200 */
.L_x_3180:
        /* <DEDUP_REMOVED lines=30> */
.L_x_3183:
[----:B------:R-:W-:Y:S05]  /*6300*/  BSYNC.RECONVERGENT B1 ;  /* 0x0000000000017941 */ /* 0x000fea0003800200 */
.L_x_3182:
        /* <DEDUP_REMOVED lines=26> */
[----:B------:R-:W-:-:S05]  /*64b0*/  F2FP.F16.F32.PACK_AB R39, R39, R16 ;  /* 0x000000102727723e */ /* 0x000fca00000000ff */
[----:B------:R0:W-:Y:S02]  /*64c0*/  STG.E desc[UR6][R36.64], R39 ;  /* 0x0000002724007986 */ /* 0x0001e4000c101906 */
.L_x_3153:
[----:B------:R-:W-:Y:S05]  /*64d0*/  BSYNC.RECONVERGENT B0 ;  /* 0x0000000000007941 */ /* 0x000fea0003800200 */
.L_x_3121:
        /* <DEDUP_REMOVED lines=8> */
.L_x_3185:
        /* <DEDUP_REMOVED lines=10> */
.L_x_4550:


//--------------------- .text._Z35group_norm_nhwc_fwd_one_pass_kernelI11Fp16IOBf16WLi512ELi60ELi480EEv26Group_norm_nhwc_fwd_params --------------------------
	.section	.text._Z35group_norm_nhwc_fwd_one_pass_kernelI11Fp16IOBf16WLi512ELi60ELi480EEv26Group_norm_nhwc_fwd_params,"ax",@progbits
	.align	128
        .global         _Z35group_norm_nhwc_fwd_one_pass_kernelI11Fp16IOBf16WLi512ELi60ELi480EEv26Group_norm_nhwc_fwd_params
        .type           _Z35group_norm_nhwc_fwd_one_pass_kernelI11Fp16IOBf16WLi512ELi60ELi480EEv26Group_norm_nhwc_fwd_params,@function
        .size           _Z35group_norm_nhwc_fwd_one_pass_kernelI11Fp16IOBf16WLi512ELi60ELi480EEv26Group_norm_nhwc_fwd_params,(.L_x_4551 - _Z35group_norm_nhwc_fwd_one_pass_kernelI11Fp16IOBf16WLi512ELi60ELi480EEv26Group_norm_nhwc_fwd_params)
        .other          _Z35group_norm_nhwc_fwd_one_pass_kernelI11Fp16IOBf16WLi512ELi60ELi480EEv26Group_norm_nhwc_fwd_params,@"STO_CUDA_ENTRY STV_DEFAULT"
_Z35group_norm_nhwc_fwd_one_pass_kernelI11Fp16IOBf16WLi512ELi60ELi480EEv26Group_norm_nhwc_fwd_params:
.text._Z35group_norm_nhwc_fwd_one_pass_kernelI11Fp16IOBf16WLi512ELi60ELi480EEv26Group_norm_nhwc_fwd_params:
        /* <DEDUP_REMOVED lines=47> */
.L_x_3325:
[----:B0-----:R-:W0:Y:S01]  /*02f0*/  LDC R6, c[0x0][0x3f8] ;  /* 0x0000fe00ff067b82 */ /* 0x001e220000000800 */
[----:B-1----:R-:W1:Y:S01]  /*0300*/  LDCU UR8, c[0x0][0x404] ;  /* 0x00008080ff0877ac */ /* 0x002e620008000800 */
[----:B------:R-:W-:Y:S02]  /*0310*/  LOP3.LUT R114, R92, 0xffff, RZ, 0xc0, !PT ;  /* 0x0000ffff5c727812 */ /* 0x000fe400078ec0ff */
[----:B------:R-:W-:Y:S01]  /*0320*/  MOV R82, RZ ;  /* 0x000000ff00527202 */ /* 0x000fe20000000f00 */
[----:B--2---:R-:W2:Y:S01]  /*0330*/  LDCU.64 UR4, c[0x0][0x3e8] ;  /* 0x00007d00ff0477ac */ /* 0x004ea20008000a00 */
[----:B-1----:R-:W-:Y:S01]  /*0340*/  IMAD R17, R105, UR8, R112 ;  /* 0x0000000869117c24 */ /* 0x002fe2000f8e0270 */
[----:B------:R-:W1:Y:S01]  /*0350*/  LDCU.64 UR8, c[0x0][0x3f0] ;  /* 0x00007e00ff0877ac */ /* 0x000e620008000a00 */
[----:B0--34-:R-:W-:-:S03]  /*0360*/  IABS R5, R6 ;  /* 0x0000000600057213 */ /* 0x019fc60000000000 */
[C---:B--2---:R-:W-:Y:S01]  /*0370*/  ISETP.GE.U32.AND P5, PT, R17.reuse, UR4, PT ;  /* 0x0000000411007c0c */ /* 0x044fe2000bfa6070 */
[----:B------:R-:W0:Y:S01]  /*0380*/  I2F.RP R0, R5 ;  /* 0x0000000500007306 */ /* 0x000e220000209400 */
[C---:B------:R-:W-:Y:S02]  /*0390*/  IADD3 R13, PT, PT, R17.reuse, 0x20, RZ ;  /* 0x00000020110d7810 */ /* 0x040fe40007ffe0ff */
[C---:B------:R-:W-:Y:S02]  /*03a0*/  IADD3 R21, PT, PT, R17.reuse, 0x40, RZ ;  /* 0x0000004011157810 */ /* 0x040fe40007ffe0ff */
[----:B------:R-:W-:Y:S02]  /*03b0*/  SHF.R.S32.HI R15, RZ, 0x1f, R13 ;  /* 0x0000001fff0f7819 */ /* 0x000fe4000001140d */
[----:B------:R-:W-:Y:S02]  /*03c0*/  SHF.R.S32.HI R19, RZ, 0x1f, R21 ;  /* 0x0000001fff137819 */ /* 0x000fe40000011415 */
[----:B------:R-:W-:-:S04]  /*03d0*/  IADD3 R25, PT, PT, R17, 0x60, RZ ;  /* 0x0000006011197810 */ /* 0x000fc80007ffe0ff */
[----:B------:R-:W-:Y:S01]  /*03e0*/  ISETP.GE.U32.AND P6, PT, R25, UR4, PT ;  /* 0x0000000419007c0c */ /* 0x000fe2000bfc6070 */
[----:B0-----:R-:W0:Y:S01]  /*03f0*/  MUFU.RCP R0, R0 ;  /* 0x0000000000007308 */ /* 0x001e220000001000 */
[----:B------:R-:W-:Y:S02]  /*0400*/  SHF.R.S32.HI R31, RZ, 0x1f, R25 ;  /* 0x0000001fff1f7819 */ /* 0x000fe40000011419 */
[----:B0-----:R-:W-:-:S05]  /*0410*/  IADD3 R2, PT, PT, R0, 0xffffffe, RZ ;  /* 0x0ffffffe00027810 */ /* 0x001fca0007ffe0ff */
[----:B------:R0:W2:Y:S02]  /*0420*/  F2I.FTZ.U32.TRUNC.NTZ R3, R2 ;  /* 0x0000000200037305 */ /* 0x0000a4000021f000 */
[----:B0-----:R-:W-:Y:S02]  /*0430*/  MOV R2, RZ ;  /* 0x000000ff00027202 */ /* 0x001fe40000000f00 */
[----:B--2---:R-:W-:-:S05]  /*0440*/  IADD3 R4, PT, PT, RZ, -R3, RZ ;  /* 0x80000003ff047210 */ /* 0x004fca0007ffe0ff */
[----:B------:R-:W-:Y:S01]  /*0450*/  IMAD R7, R4, R5, RZ ;  /* 0x0000000504077224 */ /* 0x000fe200078e02ff */
[----:B------:R-:W-:-:S03]  /*0460*/  IABS R4, R109 ;  /* 0x0000006d00047213 */ /* 0x000fc60000000000 */
[----:B------:R-:W-:Y:S01]  /*0470*/  IMAD.HI.U32 R3, R3, R7, R2 ;  /* 0x0000000703037227 */ /* 0x000fe200078e0002 */
[----:B------:R-:W-:-:S04]  /*0480*/  SHF.R.S32.HI R7, RZ, 0x1f, R17 ;  /* 0x0000001fff077819 */ /* 0x000fc80000011411 */
[----:B------:R-:W-:Y:S01]  /*0490*/  ISETP.GE.AND.EX P5, PT, R7, UR5, PT, P5 ;  /* 0x0000000507007c0c */ /* 0x000fe2000bfa6350 */
[----:B------:R-:W-:-:S05]  /*04a0*/  IMAD.HI.U32 R3, R3, R4, RZ ;  /* 0x0000000403037227 */ /* 0x000fca00078e00ff */
[----:B------:R-:W-:-:S05]  /*04b0*/  IADD3 R0, PT, PT, -R3, RZ, RZ ;  /* 0x000000ff03007210 */ /* 0x000fca0007ffe1ff */
[C---:B------:R-:W-:Y:S02]  /*04c0*/  IMAD R0, R5.reuse, R0, R4 ;  /* 0x0000000005007224 */ /* 0x040fe400078e0204 */
[----:B------:R-:W0:Y:S03]  /*04d0*/  @!P5 LDC.64 R10, c[0x0][0x3e0] ;  /* 0x0000f800ff0adb82 */ /* 0x000e260000000a00 */
[----:B------:R-:W-:-:S05]  /*04e0*/  ISETP.GT.U32.AND P2, PT, R5, R0, PT ;  /* 0x000000000500720c */ /* 0x000fca0003f44070 */
[----:B------:R-:W2:Y:S08]  /*04f0*/  @!P5 LDC.64 R22, c[0x0][0x390] ;  /* 0x0000e400ff16db82 */ /* 0x000eb00000000a00 */
[----:B------:R-:W-:Y:S02]  /*0500*/  @!P2 IADD3 R0, PT, PT, R0, -R5, RZ ;  /* 0x800000050000a210 */ /* 0x000fe40007ffe0ff */
[----:B------:R-:W-:-:S02]  /*0510*/  @!P2 IADD3 R3, PT, PT, R3, 0x1, RZ ;  /* 0x000000010303a810 */ /* 0x000fc40007ffe0ff */
[----:B------:R-:W-:Y:S02]  /*0520*/  ISETP.GE.U32.AND P1, PT, R0, R5, PT ;  /* 0x000000050000720c */ /* 0x000fe40003f26070 */
[----:B------:R-:W-:Y:S02]  /*0530*/  LOP3.LUT R0, R109, R6, RZ, 0x3c, !PT ;  /* 0x000000066d007212 */ /* 0x000fe400078e3cff */
[----:B------:R-:W-:Y:S02]  /*0540*/  ISETP.NE.AND P2, PT, R6, RZ, PT ;  /* 0x000000ff0600720c */ /* 0x000fe40003f45270 */
[----:B------:R-:W-:Y:S02]  /*0550*/  ISETP.GE.AND P3, PT, R0, RZ, PT ;  /* 0x000000ff0000720c */ /* 0x000fe40003f66270 */
[----:B------:R-:W-:-:S04]  /*0560*/  IADD3 R5, PT, PT, R17, 0x10, RZ ;  /* 0x0000001011057810 */ /* 0x000fc80007ffe0ff */
[----:B------:R-:W-:Y:S02]  /*0570*/  SHF.R.S32.HI R9, RZ, 0x1f, R5 ;  /* 0x0000001fff097819 */ /* 0x000fe40000011405 */
[----:B------:R-:W-:Y:S02]  /*0580*/  @P1 IADD3 R3, PT, PT, R3, 0x1, RZ ;  /* 0x0000000103031810 */ /* 0x000fe40007ffe0ff */
[----:B------:R-:W-:-:S03]  /*0590*/  ISETP.GE.U32.AND P1, PT, R5, UR4, PT ;  /* 0x0000000405007c0c */ /* 0x000fc6000bf26070 */
[----:B------:R-:W-:Y:S02]  /*05a0*/  @!P3 IADD3 R3, PT, PT, -R3, RZ, RZ ;  /* 0x000000ff0303b210 */ /* 0x000fe40007ffe1ff */
[----:B------:R-:W-:Y:S02]  /*05b0*/  @!P2 LOP3.LUT R3, RZ, R6, RZ, 0x33, !PT ;  /* 0x00000006ff03a212 */ /* 0x000fe400078e33ff */
[----:B------:R-:W-:Y:S02]  /*05c0*/  ISETP.GE.AND.EX P1, PT, R9, UR5, PT, P1 ;  /* 0x0000000509007c0c */ /* 0x000fe4000bf26310 */
[----:B------:R-:W-:Y:S02]  /*05d0*/  IADD3 R0, PT, PT, -R3, RZ, RZ ;  /* 0x000000ff03007210 */ /* 0x000fe40007ffe1ff */
[----:B------:R-:W-:-:S03]  /*05e0*/  ISETP.GE.U32.AND P3, PT, R21, UR4, PT ;  /* 0x0000000415007c0c */ /* 0x000fc6000bf66070 */
[----:B------:R-:W-:Y:S01]  /*05f0*/  IMAD R111, R6, R0, R109 ;  /* 0x00000000066f7224 */ /* 0x000fe200078e026d */
[----:B------:R-:W-:Y:S02]  /*0600*/  SHF.R.S32.HI R0, RZ, 0x1f, R3 ;  /* 0x0000001fff007819 */ /* 0x000fe40000011403 */
[----:B------:R-:W-:Y:S01]  /*0610*/  ISETP.GE.AND.EX P3, PT, R19, UR5, PT, P3 ;  /* 0x0000000513007c0c */ /* 0x000fe2000bf66330 */
[----:B------:R-:W-:Y:S02]  /*0620*/  IMAD R111, R111, 0x3c, RZ ;  /* 0x0000003c6f6f7824 */ /* 0x000fe400078e02ff */
[----:B------:R-:W3:Y:S01]  /*0630*/  @!P1 LDC.64 R26, c[0x0][0x3e0] ;  /* 0x0000f800ff1a9b82 */ /* 0x000ee20000000a00 */
[----:B-1----:R-:W-:Y:S02]  /*0640*/  IMAD R0, R0, UR8, RZ ;  /* 0x0000000800007c24 */ /* 0x002fe4000f8e02ff */
[----:B------:R-:W-:Y:S02]  /*0650*/  IADD3 R114, P2, PT, R111, R114, RZ ;  /* 0x000000726f727210 */ /* 0x000fe40007f5e0ff */
[----:B------:R-:W-:-:S02]  /*0660*/  IMAD R117, R3, UR9, R0 ;  /* 0x0000000903757c24 */ /* 0x000fc4000f8e0200 */
[----:B------:R-:W-:Y:S01]  /*0670*/  LEA.HI.X.SX32 R115, R111, RZ, 0x1, P2 ;  /* 0x000000ff6f737211 */ /* 0x000fe200010f0eff */
[----:B0-----:R-:W-:Y:S01]  /*0680*/  @!P5 IMAD R0, R7, R10, RZ ;  /* 0x0000000a0700d224 */ /* 0x001fe200078e02ff */
[----:B------:R-:W-:Y:S01]  /*0690*/  ISETP.GE.U32.AND P2, PT, R13, UR4, PT ;  /* 0x000000040d007c0c */ /* 0x000fe2000bf46070 */
[----:B------:R-:W0:Y:S01]  /*06a0*/  @!P1 LDC.64 R32, c[0x0][0x390] ;  /* 0x0000e400ff209b82 */ /* 0x000e220000000a00 */
[----:B------:R-:W-:Y:S02]  /*06b0*/  IMAD.WIDE.U32 R114, R3, UR8, R114 ;  /* 0x0000000803727c25 */ /* 0x000fe4000f8e0072 */
[----:B------:R-:W-:Y:S02]  /*06c0*/  ISETP.GE.AND.EX P2, PT, R15, UR5, PT, P2 ;  /* 0x000000050f007c0c */ /* 0x000fe4000bf46320 */
[----:B------:R-:W-:Y:S01]  /*06d0*/  @!P5 IMAD R7, R17, R11, R0 ;  /* 0x0000000b1107d224 */ /* 0x000fe200078e0200 */
[----:B------:R-:W-:Y:S02]  /*06e0*/  IADD3 R117, PT, PT, R115, R117, RZ ;  /* 0x0000007573757210 */ /* 0x000fe40007ffe0ff */
[----:B------:R-:W-:-:S05]  /*06f0*/  @!P5 MOV R116, R114 ;  /* 0x000000720074d202 */ /* 0x000fca0000000f00 */
[----:B------:R-:W-:-:S03]  /*0700*/  @!P5 IMAD.WIDE.U32 R2, R17, R10, R116 ;  /* 0x0000000a1102d225 */ /* 0x000fc600078e0074 */
[----:B------:R-:W1:Y:S01]  /*0710*/  @!P2 LDC.64 R34, c[0x0][0x3e0] ;  /* 0x0000f800ff22ab82 */ /* 0x000e620000000a00 */
[----:B---3--:R-:W-:Y:S01]  /*0720*/  @!P1 IMAD R4, R9, R26, RZ ;  /* 0x0000001a09049224 */ /* 0x008fe200078e02ff */
[----:B------:R-:W-:Y:S02]  /*0730*/  @!P5 IADD3 R0, PT, PT, R3, R7, RZ ;  /* 0x000000070300d210 */ /* 0x000fe40007ffe0ff */
[C---:B--2---:R-:W-:Y:S01]  /*0740*/  @!P5 LEA R8, P4, R2.reuse, R22, 0x1 ;  /* 0x000000160208d211 */ /* 0x044fe200078808ff */
[----:B------:R-:W-:Y:S01]  /*0750*/  @!P1 IMAD R27, R5, R27, R4 ;  /* 0x0000001b051b9224 */ /* 0x000fe200078e0204 */
[----:B------:R-:W-:Y:S02]  /*0760*/  @!P1 MOV R3, R117 ;  /* 0x0000007500039202 */ /* 0x000fe40000000f00 */
[----:B------:R-:W2:Y:S01]  /*0770*/  @!P2 LDC.64 R6, c[0x0][0x390] ;  /* 0x0000e400ff06ab82 */ /* 0x000ea20000000a00 */
[----:B------:R-:W-:Y:S02]  /*0780*/  @!P5 LEA.HI.X R9, R2, R23, R0, 0x1, P4 ;  /* 0x000000170209d211 */ /* 0x000fe400020f0c00 */
[----:B------:R-:W-:-:S02]  /*0790*/  IADD3 R23, PT, PT, R17, 0x50, RZ ;  /* 0x0000005011177810 */ /* 0x000fc40007ffe0ff */
[----:B------:R-:W-:Y:S01]  /*07a0*/  @!P1 MOV R2, R114 ;  /* 0x0000007200029202 */ /* 0x000fe20000000f00 */
[----:B------:R3:W4:Y:S01]  /*07b0*/  @!P5 LDG.E R82, desc[UR6][R8.64] ;  /* 0x000000060852d981 */ /* 0x000722000c1e1900 */
[----:B------:R-:W-:Y:S01]  /*07c0*/  ISETP.GE.U32.AND P4, PT, R23, UR4, PT ;  /* 0x0000000417007c0c */ /* 0x000fe2000bf86070 */
[----:B------:R-:W5:Y:S01]  /*07d0*/  @!P3 LDC.64 R10, c[0x0][0x3e0] ;  /* 0x0000f800ff0abb82 */ /* 0x000f620000000a00 */
[----:B------:R-:W-:Y:S01]  /*07e0*/  SHF.R.S32.HI R29, RZ, 0x1f, R23 ;  /* 0x0000001fff1d7819 */ /* 0x000fe20000011417 */
[----:B------:R-:W-:-:S03]  /*07f0*/  @!P1 IMAD.WIDE.U32 R2, R5, R26, R2 ;  /* 0x0000001a05029225 */ /* 0x000fc600078e0002 */
[----:B------:R-:W-:Y:S01]  /*0800*/  ISETP.GE.AND.EX P4, PT, R29, UR5, PT, P4 ;  /* 0x000000051d007c0c */ /* 0x000fe2000bf86340 */
[----:B-1----:R-:W-:Y:S01]  /*0810*/  @!P2 IMAD R4, R15, R34, RZ ;  /* 0x000000220f04a224 */ /* 0x002fe200078e02ff */
[----:B------:R-:W-:Y:S02]  /*0820*/  ISETP.GE.AND.EX P5, PT, R31, UR5, PT, P6 ;  /* 0x000000051f007c0c */ /* 0x000fe4000bfa6360 */
[----:B------:R-:W-:Y:S01]  /*0830*/  @!P1 IADD3 R0, PT, PT, R3, R27, RZ ;  /* 0x0000001b03009210 */ /* 0x000fe20007ffe0ff */
[C---:B------:R-:W-:Y:S01]  /*0840*/  @!P2 IMAD R27, R13.reuse, R35, R4 ;  /* 0x000000230d1ba224 */ /* 0x040fe200078e0204 */
[----:B------:R-:W-:Y:S01]  /*0850*/  @!P2 MOV R14, R114 ;  /* 0x00000072000ea202 */ /* 0x000fe20000000f00 */
[----:B------:R-:W1:Y:S01]  /*0860*/  @!P3 LDC.64 R4, c[0x0][0x390] ;  /* 0x0000e400ff04bb82 */ /* 0x000e620000000a00 */
[----:B------:R-:W-:Y:S02]  /*0870*/  @!P2 MOV R15, R117 ;  /* 0x00000075000fa202 */ /* 0x000fe40000000f00 */
[----:B0-----:R-:W-:Y:S01]  /*0880*/  @!P1 LEA R12, P6, R2, R32, 0x1 ;  /* 0x00000020020c9211 */ /* 0x001fe200078c08ff */
[----:B------:R-:W-:-:S03]  /*0890*/  @!P2 IMAD.WIDE.U32 R14, R13, R34, R14 ;  /* 0x000000220d0ea225 */ /* 0x000fc600078e000e */
[----:B------:R-:W-:Y:S01]  /*08a0*/  @!P1 LEA.HI.X R13, R2, R33, R0, 0x1, P6 ;  /* 0x00000021020d9211 */ /* 0x000fe200030f0c00 */
[----:B---3--:R-:W0:Y:S01]  /*08b0*/  @!P5 LDC.64 R8, c[0x0][0x3e0] ;  /* 0x0000f800ff08db82 */ /* 0x008e220000000a00 */
[----:B------:R-:W-:Y:S02]  /*08c0*/  @!P2 IADD3 R15, PT, PT, R15, R27, RZ ;  /* 0x0000001b0f0fa210 */ /* 0x000fe40007ffe0ff */
[----:B--2---:R-:W-:-:S05]  /*08d0*/  @!P2 LEA R18, P6, R14, R6, 0x1 ;  /* 0x000000060e12a211 */ /* 0x004fca00078c08ff */
[----:B------:R-:W2:Y:S01]  /*08e0*/  @!P4 LDC.64 R2, c[0x0][0x3e0] ;  /* 0x0000f800ff02cb82 */ /* 0x000ea20000000a00 */
[----:B------:R-:W-:Y:S01]  /*08f0*/  MOV R0, RZ ;  /* 0x000000ff00007202 */ /* 0x000fe20000000f00 */
[----:B-----5:R-:W-:Y:S01]  /*0900*/  @!P3 IMAD R6, R19, R10, RZ ;  /* 0x0000000a1306b224 */ /* 0x020fe200078e02ff */
[----:B------:R-:W-:Y:S02]  /*0910*/  @!P2 LEA.HI.X R19, R14, R7, R15, 0x1, P6 ;  /* 0x000000070e13a211 */ /* 0x000fe400030f0c0f */
[----:B------:R-:W-:Y:S02]  /*0920*/  @!P3 MOV R14, R114 ;  /* 0x00000072000eb202 */ /* 0x000fe40000000f00 */
[----:B------:R-:W-:Y:S01]  /*0930*/  @!P3 MOV R15, R117 ;  /* 0x00000075000fb202 */ /* 0x000fe20000000f00 */
[----:B------:R3:W5:Y:S01]  /*0940*/  @!P1 LDG.E R0, desc[UR6][R12.64] ;  /* 0x000000060c009981 */ /* 0x000762000c1e1900 */
[----:B------:R-:W-:Y:S02]  /*0950*/  IADD3 R27, PT, PT, R17, 0x80, RZ ;  /* 0x00000080111b7810 */ /* 0x000fe40007ffe0ff */
[----:B------:R-:W-:Y:S01]  /*0960*/  MOV R30, RZ ;  /* 0x000000ff001e7202 */ /* 0x000fe20000000f00 */
[----:B------:R-:W-:Y:S01]  /*0970*/  @!P3 IMAD R37, R21, R11, R6 ;  /* 0x0000000b1525b224 */ /* 0x000fe200078e0206 */
[----:B------:R-:W-:Y:S01]  /*0980*/  ISETP.GE.U32.AND P1, PT, R27, UR4, PT ;  /* 0x000000041b007c0c */ /* 0x000fe2000bf26070 */
[----:B------:R-:W-:Y:S01]  /*0990*/  @!P3 IMAD.WIDE.U32 R14, R21, R10, R14 ;  /* 0x0000000a150eb225 */ /* 0x000fe200078e000e */
[----:B------:R-:W-:Y:S01]  /*09a0*/  SHF.R.S32.HI R33, RZ, 0x1f, R27 ;  /* 0x0000001fff217819 */ /* 0x000fe2000001141b */
[----:B------:R-:W0:Y:S01]  /*09b0*/  @!P4 LDC.64 R10, c[0x0][0x390] ;  /* 0x0000e400ff0acb82 */ /* 0x000e220000000a00 */
[----:B------:R-:W-:Y:S01]  /*09c0*/  IADD3 R21, PT, PT, R17, 0xa0, RZ ;  /* 0x000000a011157810 */ /* 0x000fe20007ffe0ff */
[----:B------:R0:W5:Y:S01]  /*09d0*/  @!P2 LDG.E R30, desc[UR6][R18.64] ;  /* 0x00000006121ea981 */ /* 0x000162000c1e1900 */
[----:B------:R-:W-:-:S02]  /*09e0*/  ISETP.GE.AND.EX P1, PT, R33, UR5, PT, P1 ;  /* 0x0000000521007c0c */ /* 0x000fc4000bf26310 */
[----:B------:R-:W-:Y:S02]  /*09f0*/  ISETP.GE.U32.AND P2, PT, R21, UR4, PT ;  /* 0x0000000415007c0c */ /* 0x000fe4000bf46070 */
[----:B------:R-:W-:Y:S01]  /*0a00*/  SHF.R.S32.HI R35, RZ, 0x1f, R21 ;  /* 0x0000001fff237819 */ /* 0x000fe20000011415 */
[----:B------:R-:W0:Y:S01]  /*0a10*/  @!P5 LDC.64 R6, c[0x0][0x390] ;  /* 0x0000e400ff06db82 */ /* 0x000e220000000a00 */
[----:B---3--:R-:W-:Y:S02]  /*0a20*/  @!P3 IADD3 R13, PT, PT, R15, R37, RZ ;  /* 0x000000250f0db210 */ /* 0x008fe40007ffe0ff */
[C---:B-1----:R-:W-:Y:S02]  /*0a30*/  @!P3 LEA R12, P6, R14.reuse, R4, 0x1 ;  /* 0x000000040e0cb211 */ /* 0x042fe400078c08ff */
[----:B------:R-:W-:Y:S01]  /*0a40*/  ISETP.GE.AND.EX P2, PT, R35, UR5, PT, P2 ;  /* 0x0000000523007c0c */ /* 0x000fe2000bf46320 */
[----:B--2---:R-:W-:Y:S01]  /*0a50*/  @!P4 IMAD R4, R29, R2, RZ ;  /* 0x000000021d04c224 */ /* 0x004fe200078e02ff */
[----:B------:R-:W-:-:S02]  /*0a60*/  @!P3 LEA.HI.X R13, R14, R5, R13, 0x1, P6 ;  /* 0x000000050e0db211 */ /* 0x000fc400030f0c0d */
[----:B------:R-:W-:Y:S02]  /*0a70*/  @!P4 MOV R14, R114 ;  /* 0x00000072000ec202 */ /* 0x000fe40000000f00 */
[----:B------:R-:W-:Y:S01]  /*0a80*/  @!P4 MOV R15, R117 ;  /* 0x00000075000fc202 */ /* 0x000fe20000000f00 */
[----:B------:R-:W-:Y:S02]  /*0a90*/  @!P4 IMAD R3, R23, R3, R4 ;  /* 0x000000031703c224 */ /* 0x000fe400078e0204 */
[----:B0-----:R-:W-:Y:S01]  /*0aa0*/  @!P5 IMAD R16, R31, R8, RZ ;  /* 0x000000081f10d224 */ /* 0x001fe200078e02ff */
[----:B------:R-:W0:Y:S01]  /*0ab0*/  @!P1 LDC.64 R4, c[0x0][0x3e0] ;  /* 0x0000f800ff049b82 */ /* 0x000e220000000a00 */
[----:B------:R-:W-:Y:S01]  /*0ac0*/  @!P4 IMAD.WIDE.U32 R14, R23, R2, R14 ;  /* 0x00000002170ec225 */ /* 0x000fe200078e000e */
[----:B------:R-:W-:-:S03]  /*0ad0*/  @!P5 MOV R18, R114 ;  /* 0x000000720012d202 */ /* 0x000fc60000000f00 */
[----:B------:R-:W-:Y:S01]  /*0ae0*/  @!P5 IMAD R29, R25, R9, R16 ;  /* 0x00000009191dd224 */ /* 0x000fe200078e0210 */
[----:B------:R-:W-:Y:S02]  /*0af0*/  @!P4 IADD3 R9, PT, PT, R15, R3, RZ ;  /* 0x000000030f09c210 */ /* 0x000fe40007ffe0ff */
[----:B------:R-:W-:Y:S01]  /*0b00*/  @!P5 MOV R19, R117 ;  /* 0x000000750013d202 */ /* 0x000fe20000000f00 */
[----:B------:R-:W1:Y:S01]  /*0b10*/  @!P2 LDC.64 R2, c[0x0][0x3e0] ;  /* 0x0000f800ff02ab82 */ /* 0x000e620000000a00 */
[----:B------:R-:W-:Y:S01]  /*0b20*/  MOV R28, RZ ;  /* 0x000000ff001c7202 */ /* 0x000fe20000000f00 */
[----:B------:R-:W-:Y:S01]  /*0b30*/  @!P5 IMAD.WIDE.U32 R18, R25, R8, R18 ;  /* 0x000000081912d225 */ /* 0x000fe200078e0012 */
[C---:B------:R-:W-:Y:S02]  /*0b40*/  @!P4 LEA R8, P6, R14.reuse, R10, 0x1 ;  /* 0x0000000a0e08c211 */ /* 0x040fe400078c08ff */
[----:B------:R-:W-:Y:S02]  /*0b50*/  IADD3 R23, PT, PT, R17, 0xb0, RZ ;  /* 0x000000b011177810 */ /* 0x000fe40007ffe0ff */
[----:B------:R0:W2:Y:S01]  /*0b60*/  @!P3 LDG.E R28, desc[UR6][R12.64] ;  /* 0x000000060c1cb981 */ /* 0x0000a2000c1e1900 */
[----:B------:R-:W-:-:S02]  /*0b70*/  @!P4 LEA.HI.X R9, R14, R11, R9, 0x1, P6 ;  /* 0x0000000b0e09c211 */ /* 0x000fc400030f0c09 */
[----:B------:R-:W3:Y:S01]  /*0b80*/  @!P1 LDC.64 R10, c[0x0][0x390] ;  /* 0x0000e400ff0a9b82 */ /* 0x000ee20000000a00 */
[----:B------:R-:W-:Y:S02]  /*0b90*/  MOV R26, RZ ;  /* 0x000000ff001a7202 */ /* 0x000fe40000000f00 */
[----:B------:R-:W-:Y:S02]  /*0ba0*/  @!P5 IADD3 R15, PT, PT, R19, R29, RZ ;  /* 0x0000001d130fd210 */ /* 0x000fe40007ffe0ff */
[C---:B------:R-:W-:Y:S02]  /*0bb0*/  @!P5 LEA R14, P6, R18.reuse, R6, 0x1 ;  /* 0x00000006120ed211 */ /* 0x040fe400078c08ff */
[----:B------:R-:W-:Y:S01]  /*0bc0*/  ISETP.GE.U32.AND P3, PT, R23, UR4, PT ;  /* 0x0000000417007c0c */ /* 0x000fe2000bf66070 */
[----:B------:R0:W2:Y:S01]  /*0bd0*/  @!P4 LDG.E R26, desc[UR6][R8.64] ;  /* 0x00000006081ac981 */ /* 0x0000a2000c1e1900 */
[----:B------:R-:W-:Y:S02]  /*0be0*/  SHF.R.S32.HI R29, RZ, 0x1f, R23 ;  /* 0x0000001fff1d7819 */ /* 0x000fe40000011417 */
[----:B------:R-:W-:-:S02]  /*0bf0*/  @!P5 LEA.HI.X R15, R18, R7, R15, 0x1, P6 ;  /* 0x00000007120fd211 */ /* 0x000fc400030f0c0f */
[----:B------:R-:W-:Y:S01]  /*0c00*/  ISETP.GE.AND.EX P3, PT, R29, UR5, PT, P3 ;  /* 0x000000051d007c0c */ /* 0x000fe2000bf66330 */
[----:B------:R-:W3:Y:S01]  /*0c10*/  @!P2 LDC.64 R6, c[0x0][0x390] ;  /* 0x0000e400ff06ab82 */ /* 0x000ee20000000a00 */
[----:B0-----:R-:W-:Y:S01]  /*0c20*/  @!P1 IMAD R12, R33, R4, RZ ;  /* 0x00000004210c9224 */ /* 0x001fe200078e02ff */
[----:B------:R-:W-:Y:S02]  /*0c30*/  @!P1 MOV R8, R114 ;  /* 0x0000007200089202 */ /* 0x000fe40000000f00 */
[----:B------:R-:W-:Y:S01]  /*0c40*/  @!P1 MOV R9, R117 ;  /* 0x0000007500099202 */ /* 0x000fe20000000f00 */
[----:B------:R-:W-:Y:S01]  /*0c50*/  @!P1 IMAD R13, R27, R5, R12 ;  /* 0x000000051b0d9224 */ /* 0x000fe200078e020c */
[----:B------:R-:W-:Y:S01]  /*0c60*/  IADD3 R25, PT, PT, R17, 0xd0, RZ ;  /* 0x000000d011197810 */ /* 0x000fe20007ffe0ff */
[----:B-1----:R-:W-:Y:S02]  /*0c70*/  @!P2 IMAD R12, R35, R2, RZ ;  /* 0x00000002230ca224 */ /* 0x002fe400078e02ff */
[----:B------:R-:W-:Y:S01]  /*0c80*/  @!P1 IMAD.WIDE.U32 R4, R27, R4, R8 ;  /* 0x000000041b049225 */ /* 0x000fe200078e0008 */
[----:B------:R-:W-:-:S02]  /*0c90*/  ISETP.GE.U32.AND P4, PT, R25, UR4, PT ;  /* 0x0000000419007c0c */ /* 0x000fc4000bf86070 */
[----:B------:R-:W0:Y:S01]  /*0ca0*/  @!P3 LDC.64 R8, c[0x0][0x3e0] ;  /* 0x0000f800ff08bb82 */ /* 0x000e220000000a00 */
[----:B------:R-:W-:Y:S01]  /*0cb0*/  SHF.R.S32.HI R33, RZ, 0x1f, R25 ;  /* 0x0000001fff217819 */ /* 0x000fe20000011419 */
[----:B------:R-:W-:Y:S01]  /*0cc0*/  @!P2 IMAD R19, R21, R3, R12 ;  /* 0x000000031513a224 */ /* 0x000fe200078e020c */
[----:B------:R-:W-:Y:S02]  /*0cd0*/  @!P1 IADD3 R3, PT, PT, R5, R13, RZ ;  /* 0x0000000d05039210 */ /* 0x000fe40007ffe0ff */
[----:B------:R-:W-:Y:S02]  /*0ce0*/  @!P2 MOV R12, R114 ;  /* 0x00000072000ca202 */ /* 0x000fe40000000f00 */
[----:B------:R-:W-:Y:S02]  /*0cf0*/  @!P2 MOV R13, R117 ;  /* 0x00000075000da202 */ /* 0x000fe40000000f00 */
[----:B------:R-:W-:Y:S02]  /*0d00*/  ISETP.GE.AND.EX P4, PT, R33, UR5, PT, P4 ;  /* 0x0000000521007c0c */ /* 0x000fe4000bf86340 */
[----:B------:R-:W-:Y:S01]  /*0d10*/  MOV R24, RZ ;  /* 0x000000ff00187202 */ /* 0x000fe20000000f00 */
[----:B------:R-:W-:Y:S01]  /*0d20*/  @!P2 IMAD.WIDE.U32 R12, R21, R2, R12 ;  /* 0x00000002150ca225 */ /* 0x000fe200078e000c */
[----:B---3--:R-:W-:-:S02]  /*0d30*/  @!P1 LEA R10, P6, R4, R10, 0x1 ;  /* 0x0000000a040a9211 */ /* 0x008fc400078c08ff */
[----:B------:R-:W-:Y:S02]  /*0d40*/  IADD3 R27, PT, PT, R17, 0xe0, RZ ;  /* 0x000000e0111b7810 */ /* 0x000fe40007ffe0ff */
[----:B------:R-:W-:Y:S01]  /*0d50*/  @!P1 LEA.HI.X R11, R4, R11, R3, 0x1, P6 ;  /* 0x0000000b040b9211 */ /* 0x000fe200030f0c03 */
[----:B------:R1:W3:Y:S01]  /*0d60*/  @!P5 LDG.E R24, desc[UR6][R14.64] ;  /* 0x000000060e18d981 */ /* 0x0002e2000c1e1900 */
[----:B------:R-:W-:Y:S01]  /*0d70*/  @!P2 IADD3 R4, PT, PT, R13, R19, RZ ;  /* 0x000000130d04a210 */ /* 0x000fe20007ffe0ff */
[----:B------:R-:W0:Y:S01]  /*0d80*/  @!P3 LDC.64 R2, c[0x0][0x390] ;  /* 0x0000e400ff02bb82 */ /* 0x000e220000000a00 */
[----:B------:R-:W-:Y:S02]  /*0d90*/  ISETP.GE.U32.AND P5, PT, R27, UR4, PT ;  /* 0x000000041b007c0c */ /* 0x000fe4000bfa6070 */
[----:B------:R-:W-:Y:S02]  /*0da0*/  SHF.R.S32.HI R35, RZ, 0x1f, R27 ;  /* 0x0000001fff237819 */ /* 0x000fe4000001141b */
[----:B-1----:R-:W-:-:S02]  /*0db0*/  @!P2 LEA R14, P6, R12, R6, 0x1 ;  /* 0x000000060c0ea211 */ /* 0x002fc400078c08ff */
[----:B------:R-:W-:Y:S02]  /*0dc0*/  ISETP.GE.AND.EX P5, PT, R35, UR5, PT, P5 ;  /* 0x0000000523007c0c */ /* 0x000fe4000bfa6350 */
[----:B------:R-:W-:Y:S02]  /*0dd0*/  @!P2 LEA.HI.X R15, R12, R7, R4, 0x1, P6 ;  /* 0x000000070c0fa211 */ /* 0x000fe400030f0c04 */
[----:B------:R-:W1:Y:S01]  /*0de0*/  @!P4 LDC.64 R4, c[0x0][0x3e0] ;  /* 0x0000f800ff04cb82 */ /* 0x000e620000000a00 */
[----:B------:R-:W-:Y:S02]  /*0df0*/  CS2R R20, SRZ ;  /* 0x0000000000147805 */ /* 0x000fe4000001ff00 */
[----:B------:R-:W-:Y:S01]  /*0e00*/  CS2R R18, SRZ ;  /* 0x0000000000127805 */ /* 0x000fe2000001ff00 */
[----:B0-----:R-:W-:Y:S01]  /*0e10*/  @!P3 IMAD R12, R29, R8, RZ ;  /* 0x000000081d0cb224 */ /* 0x001fe200078e02ff */
[----:B------:R-:W-:Y:S02]  /*0e20*/  IADD3 R29, PT, PT, R17, 0xf0, RZ ;  /* 0x000000f0111d7810 */ /* 0x000fe40007ffe0ff */
[----:B------:R0:W3:Y:S02]  /*0e30*/  @!P1 LDG.E R20, desc[UR6][R10.64] ;  /* 0x000000060a149981 */ /* 0x0000e4000c1e1900 */
[----:B------:R-:W-:Y:S01]  /*0e40*/  SHF.R.S32.HI R39, RZ, 0x1f, R29 ;  /* 0x0000001fff277819 */ /* 0x000fe2000001141d */
[----:B------:R-:W1:Y:S01]  /*0e50*/  @!P5 LDC.64 R6, c[0x0][0x3e0] ;  /* 0x0000f800ff06db82 */ /* 0x000e620000000a00 */
[----:B------:R1:W3:Y:S01]  /*0e60*/  @!P2 LDG.E R19, desc[UR6][R14.64] ;  /* 0x000000060e13a981 */ /* 0x0002e2000c1e1900 */
[----:B------:R-:W-:Y:S01]  /*0e70*/  ISETP.GE.U32.AND P2, PT, R29, UR4, PT ;  /* 0x000000041d007c0c */ /* 0x000fe2000bf46070 */
[----:B------:R-:W-:Y:S01]  /*0e80*/  @!P3 IMAD R13, R23, R9, R12 ;  /* 0x00000009170db224 */ /* 0x000fe200078e020c */
[----:B0-----:R-:W-:-:S02]  /*0e90*/  @!P3 MOV R10, R114 ;  /* 0x00000072000ab202 */ /* 0x001fc40000000f00 */
[----:B------:R-:W-:Y:S02]  /*0ea0*/  @!P3 MOV R11, R117 ;  /* 0x00000075000bb202 */ /* 0x000fe40000000f00 */
[----:B------:R-:W-:Y:S01]  /*0eb0*/  ISETP.GE.AND.EX P2, PT, R39, UR5, PT, P2 ;  /* 0x0000000527007c0c */ /* 0x000fe2000bf46320 */
[----:B------:R-:W-:Y:S01]  /*0ec0*/  @!P3 IMAD.WIDE.U32 R8, R23, R8, R10 ;  /* 0x000000081708b225 */ /* 0x000fe200078e000a */
[----:B------:R-:W-:Y:S02]  /*0ed0*/  IADD3 R31, PT, PT, R17, 0x100, RZ ;  /* 0x00000100111f7810 */ /* 0x000fe40007ffe0ff */
[----:B------:R-:W0:Y:S02]  /*0ee0*/  @!P4 LDC.64 R10, c[0x0][0x390] ;  /* 0x0000e400ff0acb82 */ /* 0x000e240000000a00 */
[----:B------:R-:W-:Y:S02]  /*0ef0*/  @!P3 IADD3 R9, PT, PT, R9, R13, RZ ;  /* 0x0000000d0909b210 */ /* 0x000fe40007ffe0ff */
[----:B------:R-:W-:Y:S01]  /*0f00*/  @!P3 LEA R12, P6, R8, R2, 0x1 ;  /* 0x00000002080cb211 */ /* 0x000fe200078c08ff */
[----:B-1----:R-:W-:Y:S01]  /*0f10*/  @!P4 IMAD R2, R33, R4, RZ ;  /* 0x000000042102c224 */ /* 0x002fe200078e02ff */
[----:B------:R-:W-:-:S02]  /*0f20*/  ISETP.GE.U32.AND P1, PT, R31, UR4, PT ;  /* 0x000000041f007c0c */ /* 0x000fc4000bf26070 */
[----:B------:R-:W-:Y:S01]  /*0f30*/  SHF.R.S32.HI R41, RZ, 0x1f, R31 ;  /* 0x0000001fff297819 */ /* 0x000fe2000001141f */
[----:B------:R-:W-:Y:S01]  /*0f40*/  @!P4 IMAD R33, R25, R5, R2 ;  /* 0x000000051921c224 */ /* 0x000fe200078e0202 */
[----:B------:R-:W-:Y:S02]  /*0f50*/  @!P3 LEA.HI.X R13, R8, R3, R9, 0x1, P6 ;  /* 0x00000003080db211 */ /* 0x000fe400030f0c09 */
[----:B------:R-:W-:Y:S01]  /*0f60*/  ISETP.GE.AND.EX P1, PT, R41, UR5, PT, P1 ;  /* 0x0000000529007c0c */ /* 0x000fe2000bf26310 */
[----:B------:R-:W1:Y:S01]  /*0f70*/  @!P5 LDC.64 R8, c[0x0][0x390] ;  /* 0x0000e400ff08db82 */ /* 0x000e620000000a00 */
[----:B------:R-:W-:Y:S01]  /*0f80*/  @!P4 MOV R14, R114 ;  /* 0x00000072000ec202 */ /* 0x000fe20000000f00 */
[----:B------:R-:W-:Y:S01]  /*0f90*/  @!P5 IMAD R16, R35, R6, RZ ;  /* 0x000000062310d224 */ /* 0x000fe200078e02ff */
[----:B------:R-:W-:Y:S01]  /*0fa0*/  @!P4 MOV R15, R117 ;  /* 0x00000075000fc202 */ /* 0x000fe20000000f00 */
[----:B------:R0:W3:Y:S04]  /*0fb0*/  @!P3 LDG.E R21, desc[UR6][R12.64] ;  /* 0x000000060c15b981 */ /* 0x0000e8000c1e1900 */
[----:B------:R-:W4:Y:S01]  /*0fc0*/  @!P2 LDC.64 R2, c[0x0][0x3e0] ;  /* 0x0000f800ff02ab82 */ /* 0x000f220000000a00 */
[----:B------:R-:W-:Y:S01]  /*0fd0*/  IADD3 R35, PT, PT, R17, 0x110, RZ ;  /* 0x0000011011237810 */ /* 0x000fe20007ffe0ff */
[----:B------:R-:W-:Y:S01]  /*0fe0*/  @!P4 IMAD.WIDE.U32 R14, R25, R4, R14 ;  /* 0x00000004190ec225 */ /* 0x000fe200078e000e */
[----:B------:R-:W-:-:S02]  /*0ff0*/  @!P5 MOV R22, R114 ;  /* 0x000000720016d202 */ /* 0x000fc40000000f00 */
[----:B------:R-:W-:-:S03]  /*1000*/  @!P5 MOV R23, R117 ;  /* 0x000000750017d202 */ /* 0x000fc60000000f00 */
[----:B------:R-:W4:Y:S01]  /*1010*/  @!P1 LDC.64 R4, c[0x0][0x3e0] ;  /* 0x0000f800ff049b82 */ /* 0x000f220000000a00 */
[----:B------:R-:W-:Y:S02]  /*1020*/  ISETP.GE.U32.AND P3, PT, R35, UR4, PT ;  /* 0x0000000423007c0c */ /* 0x000fe4000bf66070 */
[----:B------:R-:W-:Y:S01]  /*1030*/  SHF.R.S32.HI R43, RZ, 0x1f, R35 ;  /* 0x0000001fff2b7819 */ /* 0x000fe20000011423 */
[----:B------:R-:W-:Y:S01]  /*1040*/  @!P5 IMAD R45, R27, R7, R16 ;  /* 0x000000071b2dd224 */ /* 0x000fe200078e0210 */
[----:B------:R-:W-:Y:S01]  /*1050*/  @!P4 IADD3 R7, PT, PT, R15, R33, RZ ;  /* 0x000000210f07c210 */ /* 0x000fe20007ffe0ff */
[----:B------:R-:W-:Y:S01]  /*1060*/  @!P5 IMAD.WIDE.U32 R22, R27, R6, R22 ;  /* 0x000000061b16d225 */ /* 0x000fe200078e0016 */
[----:B------:R-:W-:Y:S02]  /*1070*/  ISETP.GE.AND.EX P3, PT, R43, UR5, PT, P3 ;  /* 0x000000052b007c0c */ /* 0x000fe4000bf66330 */
[----:B0-----:R-:W-:Y:S02]  /*1080*/  @!P4 LEA R12, P6, R14, R10, 0x1 ;  /* 0x0000000a0e0cc211 */ /* 0x001fe400078c08ff */
[----:B------:R-:W-:-:S02]  /*1090*/  @!P5 IADD3 R10, PT, PT, R23, R45, RZ ;  /* 0x0000002d170ad210 */ /* 0x000fc40007ffe0ff */
[----:B------:R-:W-:Y:S02]  /*10a0*/  @!P4 LEA.HI.X R13, R14, R11, R7, 0x1, P6 ;  /* 0x0000000b0e0dc211 */ /* 0x000fe400030f0c07 */
[C---:B-1----:R-:W-:Y:S01]  /*10b0*/  @!P5 LEA R32, P6, R22.reuse, R8, 0x1 ;  /* 0x000000081620d211 */ /* 0x042fe200078c08ff */
[----:B------:R-:W0:Y:S01]  /*10c0*/  @!P2 LDC.64 R6, c[0x0][0x390] ;  /* 0x0000e400ff06ab82 */ /* 0x000e220000000a00 */
[----:B----4-:R-:W-:Y:S01]  /*10d0*/  @!P2 IMAD R8, R39, R2, RZ ;  /* 0x000000022708a224 */ /* 0x010fe200078e02ff */
[----:B------:R-:W-:Y:S02]  /*10e0*/  MOV R25, RZ ;  /* 0x000000ff00197202 */ /* 0x000fe40000000f00 */
[----:B------:R-:W-:Y:S01]  /*10f0*/  @!P5 LEA.HI.X R33, R22, R9, R10, 0x1, P6 ;  /* 0x000000091621d211 */ /* 0x000fe200030f0c0a */
[----:B------:R-:W-:-:S03]  /*1100*/  @!P2 IMAD R3, R29, R3, R8 ;  /* 0x000000031d03a224 */ /* 0x000fc600078e0208 */
[----:B------:R-:W1:Y:S01]  /*1110*/  @!P1 LDC.64 R10, c[0x0][0x390] ;  /* 0x0000e400ff0a9b82 */ /* 0x000e620000000a00 */
[----:B------:R4:W3:Y:S01]  /*1120*/  @!P4 LDG.E R25, desc[UR6][R12.64] ;  /* 0x000000060c19c981 */ /* 0x0008e2000c1e1900 */
[----:B------:R-:W-:Y:S01]  /*1130*/  IADD3 R37, PT, PT, R17, 0x120, RZ ;  /* 0x0000012011257810 */ /* 0x000fe20007ffe0ff */
[----:B------:R-:W-:-:S05]  /*1140*/  @!P1 IMAD R14, R41, R4, RZ ;  /* 0x00000004290e9224 */ /* 0x000fca00078e02ff */
[----:B------:R-:W5:Y:S01]  /*1150*/  @!P3 LDC.64 R8, c[0x0][0x3e0] ;  /* 0x0000f800ff08bb82 */ /* 0x000f620000000a00 */
[----:B----4-:R-:W-:Y:S02]  /*1160*/  @!P2 MOV R12, R114 ;  /* 0x00000072000ca202 */ /* 0x010fe40000000f00 */
[----:B------:R-:W-:Y:S02]  /*1170*/  @!P2 MOV R13, R117 ;  /* 0x00000075000da202 */ /* 0x000fe40000000f00 */
[----:B------:R-:W-:Y:S02]  /*1180*/  MOV R27, RZ ;  /* 0x000000ff001b7202 */ /* 0x000fe40000000f00 */
[----:B------:R-:W-:Y:S01]  /*1190*/  ISETP.GE.U32.AND P4, PT, R37, UR4, PT ;  /* 0x0000000425007c0c */ /* 0x000fe2000bf86070 */
[----:B------:R-:W-:Y:S01]  /*11a0*/  @!P2 IMAD.WIDE.U32 R12, R29, R2, R12 ;  /* 0x000000021d0ca225 */ /* 0x000fe200078e000c */
[----:B------:R-:W-:Y:S02]  /*11b0*/  SHF.R.S32.HI R45, RZ, 0x1f, R37 ;  /* 0x0000001fff2d7819 */ /* 0x000fe40000011425 */
[----:B------:R-:W-:Y:S01]  /*11c0*/  IADD3 R29, PT, PT, R17, 0x130, RZ ;  /* 0x00000130111d7810 */ /* 0x000fe20007ffe0ff */
[----:B------:R-:W-:Y:S01]  /*11d0*/  @!P1 IMAD R41, R31, R5, R14 ;  /* 0x000000051f299224 */ /* 0x000fe200078e020e */
[----:B------:R-:W-:Y:S01]  /*11e0*/  ISETP.GE.AND.EX P4, PT, R45, UR5, PT, P4 ;  /* 0x000000052d007c0c */ /* 0x000fe2000bf86340 */
[----:B------:R4:W3:Y:S01]  /*11f0*/  @!P5 LDG.E R27, desc[UR6][R32.64] ;  /* 0x00000006201bd981 */ /* 0x0008e2000c1e1900 */
[----:B------:R-:W-:-:S02]  /*1200*/  @!P1 MOV R14, R114 ;  /* 0x00000072000e9202 */ /* 0x000fc40000000f00 */
[----:B------:R-:W-:Y:S02]  /*1210*/  @!P1 MOV R15, R117 ;  /* 0x00000075000f9202 */ /* 0x000fe40000000f00 */
[----:B------:R-:W-:Y:S02]  /*1220*/  ISETP.GE.U32.AND P5, PT, R29, UR4, PT ;  /* 0x000000041d007c0c */ /* 0x000fe4000bfa6070 */
[----:B------:R-:W-:Y:S01]  /*1230*/  SHF.R.S32.HI R39, RZ, 0x1f, R29 ;  /* 0x0000001fff277819 */ /* 0x000fe2000001141d */
[----:B------:R-:W-:Y:S02]  /*1240*/  @!P1 IMAD.WIDE.U32 R14, R31, R4, R14 ;  /* 0x000000041f0e9225 */ /* 0x000fe400078e000e */
[----:B------:R-:W4:Y:S01]  /*1250*/  @!P3 LDC.64 R4, c[0x0][0x390] ;  /* 0x0000e400ff04bb82 */ /* 0x000f220000000a00 */
[----:B------:R-:W-:Y:S02]  /*1260*/  ISETP.GE.AND.EX P5, PT, R39, UR5, PT, P5 ;  /* 0x0000000527007c0c */ /* 0x000fe4000bfa6350 */
[----:B------:R-:W-:-:S02]  /*1270*/  @!P2 IADD3 R13, PT, PT, R13, R3, RZ ;  /* 0x000000030d0da210 */ /* 0x000fc40007ffe0ff */
[C---:B0-----:R-:W-:Y:S02]  /*1280*/  @!P2 LEA R22, P6, R12.reuse, R6, 0x1 ;  /* 0x000000060c16a211 */ /* 0x041fe400078c08ff */
[----:B------:R-:W-:Y:S01]  /*1290*/  @!P1 IADD3 R6, PT, PT, R15, R41, RZ ;  /* 0x000000290f069210 */ /* 0x000fe20007ffe0ff */
[----:B------:R-:W0:Y:S01]  /*12a0*/  @!P4 LDC.64 R2, c[0x0][0x3e0] ;  /* 0x0000f800ff02cb82 */ /* 0x000e220000000a00 */
[----:B------:R-:W-:Y:S02]  /*12b0*/  @!P2 LEA.HI.X R23, R12, R7, R13, 0x1, P6 ;  /* 0x000000070c17a211 */ /* 0x000fe400030f0c0d */
[C---:B-1----:R-:W-:Y:S01]  /*12c0*/  @!P1 LEA R12, P6, R14.reuse, R10, 0x1 ;  /* 0x0000000a0e0c9211 */ /* 0x042fe200078c08ff */
[----:B-----5:R-:W-:Y:S01]  /*12d0*/  @!P3 IMAD R10, R43, R8, RZ ;  /* 0x000000082b0ab224 */ /* 0x020fe200078e02ff */
[----:B------:R-:W-:Y:S02]  /*12e0*/  MOV R49, RZ ;  /* 0x000000ff00317202 */ /* 0x000fe40000000f00 */
[----:B------:R-:W-:Y:S01]  /*12f0*/  @!P1 LEA.HI.X R13, R14, R11, R6, 0x1, P6 ;  /* 0x0000000b0e0d9211 */ /* 0x000fe200030f0c06 */
[----:B------:R-:W-:Y:S01]  /*1300*/  @!P3 IMAD R15, R35, R9, R10 ;  /* 0x00000009230fb224 */ /* 0x000fe200078e020a */
[----:B------:R-:W1:Y:S01]  /*1310*/  @!P5 LDC.64 R6, c[0x0][0x3e0] ;  /* 0x0000f800ff06db82 */ /* 0x000e620000000a00 */
[----:B------:R-:W-:Y:S01]  /*1320*/  @!P3 MOV R10, R114 ;  /* 0x00000072000ab202 */ /* 0x000fe20000000f00 */
[----:B------:R5:W3:Y:S01]  /*1330*/  @!P2 LDG.E R49, desc[UR6][R22.64] ;  /* 0x000000061631a981 */ /* 0x000ae2000c1e1900 */
[----:B------:R-:W-:-:S02]  /*1340*/  @!P3 MOV R11, R117 ;  /* 0x00000075000bb202 */ /* 0x000fc40000000f00 */
[----:B------:R-:W-:Y:S01]  /*1350*/  IADD3 R31, PT, PT, R17, 0x140, RZ ;  /* 0x00000140111f7810 */ /* 0x000fe20007ffe0ff */
[----:B------:R-:W-:-:S03]  /*1360*/  @!P3 IMAD.WIDE.U32 R8, R35, R8, R10 ;  /* 0x000000082308b225 */ /* 0x000fc600078e000a */
[----:B------:R-:W-:Y:S01]  /*1370*/  ISETP.GE.U32.AND P2, PT, R31, UR4, PT ;  /* 0x000000041f007c0c */ /* 0x000fe2000bf46070 */
[----:B------:R-:W2:Y:S01]  /*1380*/  @!P4 LDC.64 R10, c[0x0][0x390] ;  /* 0x0000e400ff0acb82 */ /* 0x000ea20000000a00 */
[----:B------:R-:W-:Y:S02]  /*1390*/  SHF.R.S32.HI R41, RZ, 0x1f, R31 ;  /* 0x0000001fff297819 */ /* 0x000fe4000001141f */
[----:B------:R-:W-:Y:S02]  /*13a0*/  @!P3 IADD3 R9, PT, PT, R9, R15, RZ ;  /* 0x0000000f0909b210 */ /* 0x000fe40007ffe0ff */
[----:B------:R-:W-:Y:S02]  /*13b0*/  MOV R51, RZ ;  /* 0x000000ff00337202 */ /* 0x000fe40000000f00 */
[----:B----4-:R-:W-:Y:S02]  /*13c0*/  @!P3 LEA R14, P6, R8, R4, 0x1 ;  /* 0x00000004080eb211 */ /* 0x010fe400078c08ff */
[----:B------:R-:W-:-:S02]  /*13d0*/  ISETP.GE.AND.EX P2, PT, R41, UR5, PT, P2 ;  /* 0x0000000529007c0c */ /* 0x000fc4000bf46320 */
[----:B------:R-:W-:Y:S01]  /*13e0*/  @!P3 LEA.HI.X R15, R8, R5, R9, 0x1, P6 ;  /* 0x00000005080fb211 */ /* 0x000fe200030f0c09 */
[----:B------:R4:W3:Y:S01]  /*13f0*/  @!P1 LDG.E R51, desc[UR6][R12.64] ;  /* 0x000000060c339981 */ /* 0x0008e2000c1e1900 */
[----:B------:R-:W2:Y:S01]  /*1400*/  @!P5 LDC.64 R8, c[0x0][0x390] ;  /* 0x0000e400ff08db82 */ /* 0x000ea20000000a00 */
[----:B0-----:R-:W-:Y:S01]  /*1410*/  @!P4 IMAD R4, R45, R2, RZ ;  /* 0x000000022d04c224 */ /* 0x001fe200078e02ff */
[----:B------:R-:W-:Y:S02]  /*1420*/  IADD3 R33, PT, PT, R17, 0x150, RZ ;  /* 0x0000015011217810 */ /* 0x000fe40007ffe0ff */
[----:B------:R-:W-:Y:S01]  /*1430*/  MOV R53, RZ ;  /* 0x000000ff00357202 */ /* 0x000fe20000000f00 */
[----:B-----5:R-:W-:Y:S01]  /*1440*/  @!P4 IMAD R23, R37, R3, R4 ;  /* 0x000000032517c224 */ /* 0x020fe200078e0204 */
[----:B----4-:R-:W-:-:S03]  /*1450*/  @!P4 MOV R12, R114 ;  /* 0x00000072000cc202 */ /* 0x010fc60000000f00 */
[----:B------:R-:W0:Y:S01]  /*1460*/  @!P2 LDC.64 R4, c[0x0][0x3e0] ;  /* 0x0000f800ff04ab82 */ /* 0x000e220000000a00 */
[----:B------:R-:W-:Y:S01]  /*1470*/  @!P4 MOV R13, R117 ;  /* 0x00000075000dc202 */ /* 0x000fe20000000f00 */
[----:B------:R4:W5:Y:S01]  /*1480*/  @!P3 LDG.E R53, desc[UR6][R14.64] ;  /* 0x000000060e35b981 */ /* 0x000962000c1e1900 */
[----:B------:R-:W-:Y:S02]  /*1490*/  ISETP.GE.U32.AND P1, PT, R33, UR4, PT ;  /* 0x0000000421007c0c */ /* 0x000fe4000bf26070 */
[----:B------:R-:W-:Y:S01]  /*14a0*/  SHF.R.S32.HI R43, RZ, 0x1f, R33 ;  /* 0x0000001fff2b7819 */ /* 0x000fe20000011421 */
[----:B------:R-:W-:Y:S01]  /*14b0*/  @!P4 IMAD.WIDE.U32 R2, R37, R2, R12 ;  /* 0x000000022502c225 */ /* 0x000fe200078e000c */
[----:B------:R-:W-:-:S03]  /*14c0*/  IADD3 R35, PT, PT, R17, 0x180, RZ ;  /* 0x0000018011237810 */ /* 0x000fc60007ffe0ff */
[----:B-1----:R-:W-:Y:S01]  /*14d0*/  @!P5 IMAD R12, R39, R6, RZ ;  /* 0x00000006270cd224 */ /* 0x002fe200078e02ff */
[----:B------:R-:W-:Y:S01]  /*14e0*/  ISETP.GE.AND.EX P1, PT, R43, UR5, PT, P1 ;  /* 0x000000052b007c0c */ /* 0x000fe2000bf26310 */
[----:B----4-:R-:W1:Y:S01]  /*14f0*/  @!P2 LDC.64 R14, c[0x0][0x390] ;  /* 0x0000e400ff0eab82 */ /* 0x010e620000000a00 */
[----:B------:R-:W-:Y:S01]  /*1500*/  ISETP.GE.U32.AND P3, PT, R35, UR4, PT ;  /* 0x0000000423007c0c */ /* 0x000fe2000bf66070 */
[----:B------:R-:W-:Y:S01]  /*1510*/  @!P5 IMAD R39, R29, R7, R12 ;  /* 0x000000071d27d224 */ /* 0x000fe200078e020c */
[----:B------:R-:W-:Y:S02]  /*1520*/  SHF.R.S32.HI R37, RZ, 0x1f, R35 ;  /* 0x0000001fff257819 */ /* 0x000fe40000011423 */
[----:B------:R-:W-:Y:S02]  /*1530*/  @!P5 MOV R12, R114 ;  /* 0x00000072000cd202 */ /* 0x000fe40000000f00 */
[----:B------:R-:W-:Y:S02]  /*1540*/  @!P5 MOV R13, R117 ;  /* 0x00000075000dd202 */ /* 0x000fe40000000f00 */
[----:B------:R-:W-:-:S02]  /*1550*/  ISETP.GE.AND.EX P3, PT, R37, UR5, PT, P3 ;  /* 0x0000000525007c0c */ /* 0x000fc4000bf66330 */
[----:B------:R-:W-:Y:S01]  /*1560*/  @!P4 IADD3 R3, PT, PT, R3, R23, RZ ;  /* 0x000000170303c210 */ /* 0x000fe20007ffe0ff */
[----:B------:R-:W-:Y:S01]  /*1570*/  @!P5 IMAD.WIDE.U32 R6, R29, R6, R12 ;  /* 0x000000061d06d225 */ /* 0x000fe200078e000c */
[C---:B--2---:R-:W-:Y:S01]  /*1580*/  @!P4 LEA R22, P6, R2.reuse, R10, 0x1 ;  /* 0x0000000a0216c211 */ /* 0x044fe200078c08ff */
[----:B------:R-:W2:Y:S03]  /*1590*/  @!P1 LDC.64 R12, c[0x0][0x3e0] ;  /* 0x0000f800ff0c9b82 */ /* 0x000ea60000000a00 */
[----:B------:R-:W-:Y:S02]  /*15a0*/  @!P4 LEA.HI.X R23, R2, R11, R3, 0x1, P6 ;  /* 0x0000000b0217c211 */ /* 0x000fe400030f0c03 */
[----:B------:R-:W-:Y:S02]  /*15b0*/  @!P5 IADD3 R2, PT, PT, R7, R39, RZ ;  /* 0x000000270702d210 */ /* 0x000fe40007ffe0ff */
[----:B------:R-:W-:-:S04]  /*15c0*/  @!P5 LEA R8, P6, R6, R8, 0x1 ;  /* 0x000000080608d211 */ /* 0x000fc800078c08ff */
[----:B------:R-:W-:Y:S02]  /*15d0*/  @!P5 LEA.HI.X R9, R6, R9, R2, 0x1, P6 ;  /* 0x000000090609d211 */ /* 0x000fe400030f0c02 */
[----:B------:R-:W4:Y:S01]  /*15e0*/  @!P3 LDC.64 R2, c[0x0][0x3e0] ;  /* 0x0000f800ff02bb82 */ /* 0x000f220000000a00 */
[----:B0-----:R-:W-:Y:S01]  /*15f0*/  @!P2 IMAD R10, R41, R4, RZ ;  /* 0x00000004290aa224 */ /* 0x001fe200078e02ff */
[----:B------:R-:W-:Y:S02]  /*1600*/  @!P2 MOV R6, R114 ;  /* 0x000000720006a202 */ /* 0x000fe40000000f00 */
[----:B------:R-:W-:Y:S02]  /*1610*/  @!P2 MOV R7, R117 ;  /* 0x000000750007a202 */ /* 0x000fe40000000f00 */
[----:B------:R-:W-:Y:S01]  /*1620*/  MOV R57, RZ ;  /* 0x000000ff00397202 */ /* 0x000fe20000000f00 */
[C---:B------:R-:W-:Y:S01]  /*1630*/  @!P2 IMAD R39, R31.reuse, R5, R10 ;  /* 0x000000051f27a224 */ /* 0x040fe200078e020a */
[----:B------:R-:W-:Y:S01]  /*1640*/  ISETP.GE.U32.AND P6, PT, R110, UR4, PT ;  /* 0x000000046e007c0c */ /* 0x000fe2000bfc6070 */
[----:B------:R-:W-:Y:S01]  /*1650*/  @!P2 IMAD.WIDE.U32 R4, R31, R4, R6 ;  /* 0x000000041f04a225 */ /* 0x000fe200078e0006 */
[----:B------:R-:W0:Y:S01]  /*1660*/  @!P1 LDC.64 R10, c[0x0][0x390] ;  /* 0x0000e400ff0a9b82 */ /* 0x000e220000000a00 */
[----:B------:R-:W-:Y:S01]  /*1670*/  MOV R55, RZ ;  /* 0x000000ff00377202 */ /* 0x000fe20000000f00 */
[----:B------:R-:W5:Y:S01]  /*1680*/  @!P5 LDG.E R57, desc[UR6][R8.64] ;  /* 0x000000060839d981 */ /* 0x000f62000c1e1900 */
[----:B------:R-:W-:-:S02]  /*1690*/  ISETP.GE.AND.EX P5, PT, R103, UR5, PT, P6 ;  /* 0x0000000567007c0c */ /* 0x000fc4000bfa6360 */
[----:B------:R-:W-:Y:S02]  /*16a0*/  @!P2 IADD3 R5, PT, PT, R5, R39, RZ ;  /* 0x000000270505a210 */ /* 0x000fe40007ffe0ff */
[C---:B-1----:R-:W-:Y:S01]  /*16b0*/  @!P2 LEA R14, P6, R4.reuse, R14, 0x1 ;  /* 0x0000000e040ea211 */ /* 0x042fe200078c08ff */
[----:B------:R-:W1:Y:S01]  /*16c0*/  @!P3 LDC.64 R6, c[0x0][0x390] ;  /* 0x0000e400ff06bb82 */ /* 0x000e620000000a00 */
[----:B------:R-:W-:Y:S01]  /*16d0*/  IADD3 R29, PT, PT, R17, 0x1a0, RZ ;  /* 0x000001a0111d7810 */ /* 0x000fe20007ffe0ff */
[----:B------:R2:W5:Y:S01]  /*16e0*/  @!P4 LDG.E R55, desc[UR6][R22.64] ;  /* 0x000000061637c981 */ /* 0x000562000c1e1900 */
[----:B------:R-:W-:Y:S01]  /*16f0*/  @!P2 LEA.HI.X R15, R4, R15, R5, 0x1, P6 ;  /* 0x0000000f040fa211 */ /* 0x000fe200030f0c05 */
[----:B--2---:R-:W-:Y:S01]  /*1700*/  @!P1 IMAD R16, R43, R12, RZ ;  /* 0x0000000c2b109224 */ /* 0x004fe200078e02ff */
[----:B------:R-:W-:Y:S02]  /*1710*/  ISETP.GE.U32.AND P4, PT, R29, UR4, PT ;  /* 0x000000041d007c0c */ /* 0x000fe4000bf86070 */
[----:B------:R-:W-:-:S02]  /*1720*/  SHF.R.S32.HI R31, RZ, 0x1f, R29 ;  /* 0x0000001fff1f7819 */ /* 0x000fc4000001141d */
[----:B------:R-:W-:Y:S02]  /*1730*/  @!P1 MOV R4, R114 ;  /* 0x0000007200049202 */ /* 0x000fe40000000f00 */
[----:B------:R-:W-:Y:S01]  /*1740*/  @!P1 MOV R5, R117 ;  /* 0x0000007500059202 */ /* 0x000fe20000000f00 */
[----:B------:R-:W-:Y:S01]  /*1750*/  @!P1 IMAD R23, R33, R13, R16 ;  /* 0x0000000d21179224 */ /* 0x000fe200078e0210 */
[----:B------:R-:W-:Y:S01]  /*1760*/  ISETP.GE.AND.EX P4, PT, R31, UR5, PT, P4 ;  /* 0x000000051f007c0c */ /* 0x000fe2000bf86340 */
[----:B----4-:R-:W-:Y:S02]  /*1770*/  @!P3 IMAD R8, R37, R2, RZ ;  /* 0x000000022508b224 */ /* 0x010fe400078e02ff */
[----:B------:R-:W-:Y:S02]  /*1780*/  @!P1 IMAD.WIDE.U32 R12, R33, R12, R4 ;  /* 0x0000000c210c9225 */ /* 0x000fe400078e0004 */
[----:B------:R-:W2:Y:S01]  /*1790*/  @!P5 LDC.64 R4, c[0x0][0x3e0] ;  /* 0x0000f800ff04db82 */ /* 0x000ea20000000a00 */
[----:B------:R-:W-:Y:S01]  /*17a0*/  MOV R59, RZ ;  /* 0x000000ff003b7202 */ /* 0x000fe20000000f00 */
[----:B------:R-:W-:Y:S01]  /*17b0*/  @!P3 IMAD R33, R35, R3, R8 ;  /* 0x000000032321b224 */ /* 0x000fe200078e0208 */
[----:B------:R-:W-:-:S02]  /*17c0*/  @!P1 IADD3 R3, PT, PT, R13, R23, RZ ;  /* 0x000000170d039210 */ /* 0x000fc40007ffe0ff */
[----:B------:R-:W-:Y:S02]  /*17d0*/  @!P3 MOV R22, R114 ;  /* 0x000000720016b202 */ /* 0x000fe40000000f00 */
[----:B------:R-:W-:Y:S01]  /*17e0*/  @!P3 MOV R23, R117 ;  /* 0x000000750017b202 */ /* 0x000fe20000000f00 */
[----:B------:R2:W4:Y:S01]  /*17f0*/  @!P2 LDG.E R59, desc[UR6][R14.64] ;  /* 0x000000060e3ba981 */ /* 0x000522000c1e1900 */
[----:B------:R-:W-:Y:S01]  /*1800*/  ISETP.GE.U32.AND P2, PT, R108, UR4, PT ;  /* 0x000000046c007c0c */ /* 0x000fe2000bf46070 */
[----:B------:R-:W2:Y:S01]  /*1810*/  @!P4 LDC.64 R8, c[0x0][0x3e0] ;  /* 0x0000f800ff08cb82 */ /* 0x000ea20000000a00 */
[C---:B0-----:R-:W-:Y:S01]  /*1820*/  @!P1 LEA R10, P6, R12.reuse, R10, 0x1 ;  /* 0x0000000a0c0a9211 */ /* 0x041fe200078c08ff */
[----:B------:R-:W-:Y:S01]  /*1830*/  @!P3 IMAD.WIDE.U32 R22, R35, R2, R22 ;  /* 0x000000022316b225 */ /* 0x000fe200078e0016 */
[----:B------:R-:W-:Y:S02]  /*1840*/  ISETP.GE.AND.EX P2, PT, R101, UR5, PT, P2 ;  /* 0x0000000565007c0c */ /* 0x000fe4000bf46320 */
[----:B------:R-:W-:-:S02]  /*1850*/  @!P1 LEA.HI.X R11, R12, R11, R3, 0x1, P6 ;  /* 0x0000000b0c0b9211 */ /* 0x000fc400030f0c03 */
[----:B------:R-:W-:Y:S01]  /*1860*/  @!P3 IADD3 R12, PT, PT, R23, R33, RZ ;  /* 0x00000021170cb210 */ /* 0x000fe20007ffe0ff */
[----:B------:R-:W0:Y:S01]  /*1870*/  @!P5 LDC.64 R2, c[0x0][0x390] ;  /* 0x0000e400ff02db82 */ /* 0x000e220000000a00 */
[C---:B-1----:R-:W-:Y:S02]  /*1880*/  @!P3 LEA R32, P6, R22.reuse, R6, 0x1 ;  /* 0x000000061620b211 */ /* 0x042fe400078c08ff */
[----:B------:R-:W-:Y:S02]  /*1890*/  MOV R61, RZ ;  /* 0x000000ff003d7202 */ /* 0x000fe40000000f00 */
[----:B------:R-:W-:-:S03]  /*18a0*/  @!P3 LEA.HI.X R33, R22, R7, R12, 0x1, P6 ;  /* 0x000000071621b211 */ /* 0x000fc600030f0c0c */
[----:B------:R-:W1:Y:S01]  /*18b0*/  @!P4 LDC.64 R12, c[0x0][0x390] ;  /* 0x0000e400ff0ccb82 */ /* 0x000e620000000a00 */
[----:B------:R2:W4:Y:S01]  /*18c0*/  @!P1 LDG.E R61, desc[UR6][R10.64] ;  /* 0x000000060a3d9981 */ /* 0x000522000c1e1900 */
[----:B------:R-:W-:Y:S01]  /*18d0*/  ISETP.GE.U32.AND P1, PT, R106, UR4, PT ;  /* 0x000000046a007c0c */ /* 0x000fe2000bf26070 */
[----:B--2---:R-:W-:Y:S01]  /*18e0*/  @!P5 IMAD R14, R103, R4, RZ ;  /* 0x00000004670ed224 */ /* 0x004fe200078e02ff */
[----:B------:R-:W-:Y:S02]  /*18f0*/  @!P5 MOV R15, R117 ;  /* 0x00000075000fd202 */ /* 0x000fe40000000f00 */
[----:B------:R-:W-:Y:S02]  /*1900*/  ISETP.GE.AND.EX P1, PT, R99, UR5, PT, P1 ;  /* 0x0000000563007c0c */ /* 0x000fe4000bf26310 */
[----:B------:R-:W2:Y:S01]  /*1910*/  @!P2 LDC.64 R6, c[0x0][0x3e0] ;  /* 0x0000f800ff06ab82 */ /* 0x000ea20000000a00 */
[----:B------:R-:W-:Y:S01]  /*1920*/  @!P5 IMAD R23, R110, R5, R14 ;  /* 0x000000056e17d224 */ /* 0x000fe200078e020e */
[----:B------:R-:W-:-:S02]  /*1930*/  @!P5 MOV R14, R114 ;  /* 0x00000072000ed202 */ /* 0x000fc40000000f00 */
[----:B------:R-:W-:Y:S01]  /*1940*/  MOV R67, RZ ;  /* 0x000000ff00437202 */ /* 0x000fe20000000f00 */
[----:B------:R-:W-:Y:S01]  /*1950*/  @!P4 IMAD R16, R31, R8, RZ ;  /* 0x000000081f10c224 */ /* 0x000fe200078e02ff */
[----:B------:R-:W-:Y:S01]  /*1960*/  @!P4 MOV R5, R117 ;  /* 0x000000750005c202 */ /* 0x000fe20000000f00 */
[----:B------:R-:W-:Y:S01]  /*1970*/  @!P5 IMAD.WIDE.U32 R14, R110, R4, R14 ;  /* 0x000000046e0ed225 */ /* 0x000fe200078e000e */
[----:B------:R-:W-:Y:S01]  /*1980*/  @!P4 MOV R4, R114 ;  /* 0x000000720004c202 */ /* 0x000fe20000000f00 */
[----:B------:R-:W2:Y:S01]  /*1990*/  @!P2 LDC.64 R10, c[0x0][0x390] ;  /* 0x0000e400ff0aab82 */ /* 0x000ea20000000a00 */
[----:B------:R-:W4:Y:S01]  /*19a0*/  @!P3 LDG.E R67, desc[UR6][R32.64] ;  /* 0x000000062043b981 */ /* 0x000f22000c1e1900 */
[C---:B------:R-:W-:Y:S01]  /*19b0*/  @!P4 IMAD R31, R29.reuse, R9, R16 ;  /* 0x000000091d1fc224 */ /* 0x040fe200078e0210 */
[----:B------:R-:W-:Y:S01]  /*19c0*/  ISETP.GE.U32.AND P3, PT, R104, UR4, PT ;  /* 0x0000000468007c0c */ /* 0x000fe2000bf66070 */
[----:B------:R-:W-:Y:S01]  /*19d0*/  @!P4 IMAD.WIDE.U32 R8, R29, R8, R4 ;  /* 0x000000081d08c225 */ /* 0x000fe200078e0004 */
[----:B------:R-:W-:-:S02]  /*19e0*/  @!P5 IADD3 R15, PT, PT, R15, R23, RZ ;  /* 0x000000170f0fd210 */ /* 0x000fc40007ffe0ff */
[C---:B0-----:R-:W-:Y:S01]  /*19f0*/  @!P5 LEA R22, P6, R14.reuse, R2, 0x1 ;  /* 0x000000020e16d211 */ /* 0x041fe200078c08ff */
[----:B------:R-:W0:Y:S01]  /*1a00*/  @!P1 LDC.64 R4, c[0x0][0x3e0] ;  /* 0x0000f800ff049b82 */ /* 0x000e220000000a00 */
[----:B------:R-:W-:Y:S02]  /*1a10*/  ISETP.GE.AND.EX P3, PT, R97, UR5, PT, P3 ;  /* 0x0000000561007c0c */ /* 0x000fe4000bf66330 */
[----:B------:R-:W-:Y:S02]  /*1a20*/  @!P5 LEA.HI.X R23, R14, R3, R15, 0x1, P6 ;  /* 0x000000030e17d211 */ /* 0x000fe400030f0c0f */
[----:B------:R-:W-:Y:S02]  /*1a30*/  @!P4 IADD3 R3, PT, PT, R9, R31, RZ ;  /* 0x0000001f0903c210 */ /* 0x000fe40007ffe0ff */
[----:B-1----:R-:W-:Y:S01]  /*1a40*/  @!P4 LEA R2, P6, R8, R12, 0x1 ;  /* 0x0000000c0802c211 */ /* 0x002fe200078c08ff */
[----:B--2---:R-:W-:Y:S01]  /*1a50*/  @!P2 IMAD R12, R101, R6, RZ ;  /* 0x00000006650ca224 */ /* 0x004fe200078e02ff */
[----:B------:R-:W-:-:S02]  /*1a60*/  @!P2 MOV R14, R114 ;  /* 0x00000072000ea202 */ /* 0x000fc40000000f00 */
[----:B------:R-:W-:Y:S02]  /*1a70*/  @!P4 LEA.HI.X R3, R8, R13, R3, 0x1, P6 ;  /* 0x0000000d0803c211 */ /* 0x000fe400030f0c03 */
[----:B------:R-:W-:Y:S01]  /*1a80*/  @!P2 MOV R15, R117 ;  /* 0x00000075000fa202 */ /* 0x000fe20000000f00 */
[----:B------:R-:W1:Y:S01]  /*1a90*/  @!P1 LDC.64 R8, c[0x0][0x390] ;  /* 0x0000e400ff089b82 */ /* 0x000e620000000a00 */
[----:B------:R-:W-:Y:S01]  /*1aa0*/  MOV R29, RZ ;  /* 0x000000ff001d7202 */ /* 0x000fe20000000f00 */
[C---:B------:R-:W-:Y:S01]  /*1ab0*/  @!P2 IMAD R13, R108.reuse, R7, R12 ;  /* 0x000000076c0da224 */ /* 0x040fe200078e020c */
[----:B------:R-:W-:Y:S01]  /*1ac0*/  IADD3 R31, PT, PT, R17, 0x1c0, RZ ;  /* 0x000001c0111f7810 */ /* 0x000fe20007ffe0ff */
[----:B------:R-:W-:-:S03]  /*1ad0*/  @!P2 IMAD.WIDE.U32 R14, R108, R6, R14 ;  /* 0x000000066c0ea225 */ /* 0x000fc600078e000e */
[----:B------:R2:W3:Y:S01]  /*1ae0*/  @!P5 LDG.E R29, desc[UR6][R22.64] ;  /* 0x00000006161dd981 */ /* 0x0004e2000c1e1900 */
[----:B------:R-:W1:Y:S01]  /*1af0*/  @!P3 LDC.64 R6, c[0x0][0x3e0] ;  /* 0x0000f800ff06bb82 */ /* 0x000e620000000a00 */
[----:B------:R-:W-:Y:S02]  /*1b00*/  ISETP.GE.U32.AND P5, PT, R31, UR4, PT ;  /* 0x000000041f007c0c */ /* 0x000fe4000bfa6070 */
[----:B------:R-:W-:Y:S02]  /*1b10*/  SHF.R.S32.HI R35, RZ, 0x1f, R31 ;  /* 0x0000001fff237819 */ /* 0x000fe4000001141f */
[----:B------:R-:W-:Y:S02]  /*1b20*/  @!P2 IADD3 R13, PT, PT, R15, R13, RZ ;  /* 0x0000000d0f0da210 */ /* 0x000fe40007ffe0ff */
[----:B------:R-:W-:Y:S02]  /*1b30*/  @!P2 LEA R12, P6, R14, R10, 0x1 ;  /* 0x0000000a0e0ca211 */ /* 0x000fe400078c08ff */
[----:B------:R-:W-:-:S02]  /*1b40*/  ISETP.GE.AND.EX P5, PT, R35, UR5, PT, P5 ;  /* 0x0000000523007c0c */ /* 0x000fc4000bfa6350 */
[----:B------:R-:W-:Y:S01]  /*1b50*/  @!P2 LEA.HI.X R13, R14, R11, R13, 0x1, P6 ;  /* 0x0000000b0e0da211 */ /* 0x000fe200030f0c0d */
[----:B0-----:R-:W-:Y:S01]  /*1b60*/  @!P1 IMAD R16, R99, R4, RZ ;  /* 0x0000000463109224 */ /* 0x001fe200078e02ff */
[----:B------:R-:W-:Y:S01]  /*1b70*/  @!P1 MOV R14, R114 ;  /* 0x00000072000e9202 */ /* 0x000fe20000000f00 */
[----:B------:R-:W0:Y:S01]  /*1b80*/  @!P3 LDC.64 R10, c[0x0][0x390] ;  /* 0x0000e400ff0abb82 */ /* 0x000e220000000a00 */
[----:B------:R-:W-:Y:S01]  /*1b90*/  @!P1 MOV R15, R117 ;  /* 0x00000075000f9202 */ /* 0x000fe20000000f00 */
[C---:B--2---:R-:W-:Y:S01]  /*1ba0*/  @!P1 IMAD R23, R106.reuse, R5, R16 ;  /* 0x000000056a179224 */ /* 0x044fe200078e0210 */
[----:B------:R-:W-:Y:S01]  /*1bb0*/  MOV R22, RZ ;  /* 0x000000ff00167202 */ /* 0x000fe20000000f00 */
[----:B------:R-:W-:-:S04]  /*1bc0*/  @!P1 IMAD.WIDE.U32 R14, R106, R4, R14 ;  /* 0x000000046a0e9225 */ /* 0x000fc800078e000e */
[----:B------:R-:W2:Y:S01]  /*1bd0*/  @!P5 LDC.64 R4, c[0x0][0x3e0] ;  /* 0x0000f800ff04db82 */ /* 0x000ea20000000a00 */
[----:B------:R1:W5:Y:S01]  /*1be0*/  @!P2 LDG.E R22, desc[UR6][R12.64] ;  /* 0x000000060c16a981 */ /* 0x000362000c1e1900 */
[----:B------:R-:W-:Y:S02]  /*1bf0*/  @!P1 IADD3 R15, PT, PT, R15, R23, RZ ;  /* 0x000000170f0f9210 */ /* 0x000fe40007ffe0ff */
[----:B-1----:R-:W-:Y:S01]  /*1c00*/  @!P1 LEA R32, P6, R14, R8, 0x1 ;  /* 0x000000080e209211 */ /* 0x002fe200078c08ff */
[----:B------:R-:W-:-:S03]  /*1c10*/  @!P3 IMAD R8, R97, R6, RZ ;  /* 0x000000066108b224 */ /* 0x000fc600078e02ff */
[----:B------:R-:W-:Y:S02]  /*1c20*/  @!P1 LEA.HI.X R33, R14, R9, R15, 0x1, P6 ;  /* 0x000000090e219211 */ /* 0x000fe400030f0c0f */
[----:B------:R-:W-:Y:S02]  /*1c30*/  @!P3 MOV R12, R114 ;  /* 0x00000072000cb202 */ /* 0x000fe40000000f00 */
[----:B------:R-:W-:Y:S01]  /*1c40*/  @!P3 MOV R13, R117 ;  /* 0x00000075000db202 */ /* 0x000fe20000000f00 */
[----:B------:R-:W4:Y:S01]  /*1c50*/  @!P1 LDG.E R18, desc[UR6][R32.64] ;  /* 0x0000000620129981 */ /* 0x000f22000c1e1900 */
[----:B------:R-:W-:Y:S01]  /*1c60*/  @!P3 IMAD R9, R104, R7, R8 ;  /* 0x000000076809b224 */ /* 0x000fe200078e0208 */
[----:B------:R-:W-:Y:S01]  /*1c70*/  ISETP.GE.U32.AND P1, PT, R102, UR4, PT ;  /* 0x0000000466007c0c */ /* 0x000fe2000bf26070 */
[----:B------:R-:W-:Y:S02]  /*1c80*/  @!P3 IMAD.WIDE.U32 R12, R104, R6, R12 ;  /* 0x00000006680cb225 */ /* 0x000fe400078e000c */
[----:B------:R-:W1:Y:S01]  /*1c90*/  @!P5 LDC.64 R6, c[0x0][0x390] ;  /* 0x0000e400ff06db82 */ /* 0x000e620000000a00 */
[----:B------:R-:W-:-:S02]  /*1ca0*/  ISETP.GE.AND.EX P1, PT, R95, UR5, PT, P1 ;  /* 0x000000055f007c0c */ /* 0x000fc4000bf26310 */
[----:B------:R-:W-:Y:S02]  /*1cb0*/  @!P3 IADD3 R9, PT, PT, R13, R9, RZ ;  /* 0x000000090d09b210 */ /* 0x000fe40007ffe0ff */
[C---:B0-----:R-:W-:Y:S01]  /*1cc0*/  @!P3 LEA R8, P6, R12.reuse, R10, 0x1 ;  /* 0x0000000a0c08b211 */ /* 0x041fe200078c08ff */
[----:B--2---:R-:W-:Y:S01]  /*1cd0*/  @!P5 IMAD R14, R35, R4, RZ ;  /* 0x00000004230ed224 */ /* 0x004fe200078e02ff */
[----:B------:R-:W-:Y:S02]  /*1ce0*/  @!P5 MOV R10, R114 ;  /* 0x00000072000ad202 */ /* 0x000fe40000000f00 */
[----:B------:R-:W-:Y:S02]  /*1cf0*/  @!P3 LEA.HI.X R9, R12, R11, R9, 0x1, P6 ;  /* 0x0000000b0c09b211 */ /* 0x000fe400030f0c09 */
[----:B------:R-:W-:Y:S01]  /*1d00*/  @!P5 MOV R11, R117 ;  /* 0x00000075000bd202 */ /* 0x000fe20000000f00 */
[C---:B------:R-:W-:Y:S01]  /*1d10*/  @!P5 IMAD R15, R31.reuse, R5, R14 ;  /* 0x000000051f0fd224 */ /* 0x040fe200078e020e */
[----:B------:R-:W-:Y:S01]  /*1d20*/  MOV R23, RZ ;  /* 0x000000ff00177202 */ /* 0x000fe20000000f00 */
[----:B------:R-:W0:Y:S01]  /*1d30*/  @!P1 LDC.64 R12, c[0x0][0x3e0] ;  /* 0x0000f800ff0c9b82 */ /* 0x000e220000000a00 */
[----:B------:R-:W-:Y:S01]  /*1d40*/  ISETP.GE.U32.AND P6, PT, R100, UR4, PT ;  /* 0x0000000464007c0c */ /* 0x000fe2000bfc6070 */
[----:B------:R-:W-:-:S03]  /*1d50*/  @!P5 IMAD.WIDE.U32 R4, R31, R4, R10 ;  /* 0x000000041f04d225 */ /* 0x000fc600078e000a */
[----:B------:R-:W-:Y:S01]  /*1d60*/  ISETP.GE.AND.EX P6, PT, R93, UR5, PT, P6 ;  /* 0x000000055d007c0c */ /* 0x000fe2000bfc6360 */
[----:B------:R2:W4:Y:S01]  /*1d70*/  @!P3 LDG.E R23, desc[UR6][R8.64] ;  /* 0x000000060817b981 */ /* 0x000522000c1e1900 */
[----:B------:R-:W-:Y:S02]  /*1d80*/  @!P5 IADD3 R5, PT, PT, R5, R15, RZ ;  /* 0x0000000f0505d210 */ /* 0x000fe40007ffe0ff */
[----:B-1----:R-:W-:-:S04]  /*1d90*/  @!P5 LEA R10, P3, R4, R6, 0x1 ;  /* 0x00000006040ad211 */ /* 0x002fc800078608ff */
[----:B------:R-:W-:Y:S02]  /*1da0*/  @!P5 LEA.HI.X R11, R4, R7, R5, 0x1, P3 ;  /* 0x00000007040bd211 */ /* 0x000fe400018f0c05 */
[----:B------:R-:W-:Y:S01]  /*1db0*/  ISETP.GE.U32.AND P3, PT, R98, UR4, PT ;  /* 0x0000000462007c0c */ /* 0x000fe2000bf66070 */
[----:B------:R-:W1:Y:S01]  /*1dc0*/  @!P1 LDC.64 R6, c[0x0][0x390] ;  /* 0x0000e400ff069b82 */ /* 0x000e620000000a00 */
[----:B------:R-:W-:Y:S02]  /*1dd0*/  MOV R71, RZ ;  /* 0x000000ff00477202 */ /* 0x000fe40000000f00 */
[----:B------:R-:W-:-:S04]  /*1de0*/  ISETP.GE.AND.EX P3, PT, R91, UR5, PT, P3 ;  /* 0x000000055b007c0c */ /* 0x000fc8000bf66330 */
[----:B------:R2:W4:Y:S01]  /*1df0*/  @!P4 LDG.E R71, desc[UR6][R2.64] ;  /* 0x000000060247c981 */ /* 0x000522000c1e1900 */
[----:B------:R-:W1:Y:S01]  /*1e00*/  @!P6 LDC.64 R4, c[0x0][0x3e0] ;  /* 0x0000f800ff04eb82 */ /* 0x000e620000000a00 */
[----:B0-----:R-:W-:-:S04]  /*1e10*/  @!P1 IMAD R14, R95, R12, RZ ;  /* 0x0000000c5f0e9224 */ /* 0x001fc800078e02ff */
[----:B------:R-:W-:-:S03]  /*1e20*/  @!P1 IMAD R15, R102, R13, R14 ;  /* 0x0000000d660f9224 */ /* 0x000fc600078e020e */
[----:B--2---:R-:W0:Y:S01]  /*1e30*/  @!P6 LDC.64 R8, c[0x0][0x390] ;  /* 0x0000e400ff08eb82 */ /* 0x004e220000000a00 */
[----:B------:R-:W-:Y:S02]  /*1e40*/  @!P1 MOV R2, R114 ;  /* 0x0000007200029202 */ /* 0x000fe40000000f00 */
[----:B------:R-:W-:-:S03]  /*1e50*/  @!P1 MOV R3, R117 ;  /* 0x0000007500039202 */ /* 0x000fc60000000f00 */
[----:B------:R-:W-:-:S03]  /*1e60*/  @!P1 IMAD.WIDE.U32 R12, R102, R12, R2 ;  /* 0x0000000c660c9225 */ /* 0x000fc600078e0002 */
[----:B------:R-:W2:Y:S01]  /*1e70*/  @!P3 LDC.64 R2, c[0x0][0x3e0] ;  /* 0x0000f800ff02bb82 */ /* 0x000ea20000000a00 */
[----:B------:R-:W-:Y:S02]  /*1e80*/  MOV R75, RZ ;  /* 0x000000ff004b7202 */ /* 0x000fe40000000f00 */
[----:B------:R-:W-:-:S04]  /*1e90*/  @!P1 IADD3 R13, PT, PT, R13, R15, RZ ;  /* 0x0000000f0d0d9210 */ /* 0x000fc80007ffe0ff */
[----:B------:R1:W4:Y:S02]  /*1ea0*/  @!P5 LDG.E R75, desc[UR6][R10.64] ;  /* 0x000000060a4bd981 */ /* 0x000324000c1e1900 */
[----:B-1----:R-:W-:Y:S01]  /*1eb0*/  @!P1 LEA R6, P5, R12, R6, 0x1 ;  /* 0x000000060c069211 */ /* 0x002fe200078a08ff */
[----:B------:R-:W-:Y:S01]  /*1ec0*/  @!P6 IMAD R14, R93, R4, RZ ;  /* 0x000000045d0ee224 */ /* 0x000fe200078e02ff */
[----:B------:R-:W-:Y:S02]  /*1ed0*/  ISETP.GE.U32.AND P4, PT, R96, UR4, PT ;  /* 0x0000000460007c0c */ /* 0x000fe4000bf86070 */
[----:B------:R-:W-:Y:S02]  /*1ee0*/  MOV R63, RZ ;  /* 0x000000ff003f7202 */ /* 0x000fe40000000f00 */
[----:B------:R-:W-:Y:S02]  /*1ef0*/  @!P1 LEA.HI.X R7, R12, R7, R13, 0x1, P5 ;  /* 0x000000070c079211 */ /* 0x000fe400028f0c0d */
[----:B------:R-:W-:-:S02]  /*1f00*/  @!P6 MOV R10, R114 ;  /* 0x00000072000ae202 */ /* 0x000fc40000000f00 */
[----:B------:R-:W-:Y:S01]  /*1f10*/  @!P6 MOV R11, R117 ;  /* 0x00000075000be202 */ /* 0x000fe20000000f00 */
[C---:B------:R-:W-:Y:S01]  /*1f20*/  @!P6 IMAD R5, R100.reuse, R5, R14 ;  /* 0x000000056405e224 */ /* 0x040fe200078e020e */
[----:B------:R-:W-:Y:S01]  /*1f30*/  ISETP.GE.AND.EX P4, PT, R89, UR5, PT, P4 ;  /* 0x0000000559007c0c */ /* 0x000fe2000bf86340 */
[----:B------:R-:W1:Y:S01]  /*1f40*/  @!P3 LDC.64 R14, c[0x0][0x390] ;  /* 0x0000e400ff0ebb82 */ /* 0x000e620000000a00 */
[----:B------:R-:W-:Y:S01]  /*1f50*/  IADD3 R31, PT, PT, R17, 0x1d0, RZ ;  /* 0x000001d0111f7810 */ /* 0x000fe20007ffe0ff */
[----:B------:R-:W-:Y:S01]  /*1f60*/  @!P6 IMAD.WIDE.U32 R10, R100, R4, R10 ;  /* 0x00000004640ae225 */ /* 0x000fe200078e000a */
[----:B------:R0:W4:Y:S02]  /*1f70*/  @!P1 LDG.E R63, desc[UR6][R6.64] ;  /* 0x00000006063f9981 */ /* 0x000124000c1e1900 */
[----:B------:R-:W-:Y:S02]  /*1f80*/  ISETP.GE.U32.AND P1, PT, R31, UR4, PT ;  /* 0x000000041f007c0c */ /* 0x000fe4000bf26070 */
[----:B------:R-:W-:-:S02]  /*1f90*/  SHF.R.S32.HI R13, RZ, 0x1f, R31 ;  /* 0x0000001fff0d7819 */ /* 0x000fc4000001141f */
[----:B------:R-:W-:Y:S01]  /*1fa0*/  @!P6 IADD3 R4, PT, PT, R11, R5, RZ ;  /* 0x000000050b04e210 */ /* 0x000fe20007ffe0ff */
[----:B--2---:R-:W-:Y:S01]  /*1fb0*/  @!P3 IMAD R5, R91, R2, RZ ;  /* 0x000000025b05b224 */ /* 0x004fe200078e02ff */
[----:B0-----:R-:W-:Y:S02]  /*1fc0*/  @!P6 LEA R8, P5, R10, R8, 0x1 ;  /* 0x000000080a08e211 */ /* 0x001fe400078a08ff */
[----:B------:R-:W-:Y:S01]  /*1fd0*/  ISETP.GE.AND.EX P1, PT, R13, UR5, PT, P1 ;  /* 0x000000050d007c0c */ /* 0x000fe2000bf26310 */
[----:B------:R-:W-:Y:S01]  /*1fe0*/  @!P3 IMAD R37, R98, R3, R5 ;  /* 0x000000036225b224 */ /* 0x000fe200078e0205 */
[----:B------:R-:W-:Y:S02]  /*1ff0*/  @!P6 LEA.HI.X R9, R10, R9, R4, 0x1, P5 ;  /* 0x000000090a09e211 */ /* 0x000fe400028f0c04 */
[----:B------:R-:W0:Y:S01]  /*2000*/  @!P4 LDC.64 R4, c[0x0][0x3e0] ;  /* 0x0000f800ff04cb82 */ /* 0x000e220000000a00 */
[----:B------:R-:W-:Y:S02]  /*2010*/  @!P3 MOV R6, R114 ;  /* 0x000000720006b202 */ /* 0x000fe40000000f00 */
[----:B------:R-:W-:-:S02]  /*2020*/  @!P3 MOV R7, R117 ;  /* 0x000000750007b202 */ /* 0x000fc40000000f00 */
[----:B------:R-:W-:Y:S02]  /*2030*/  MOV R65, RZ ;  /* 0x000000ff00417202 */ /* 0x000fe40000000f00 */
[----:B------:R-:W-:Y:S01]  /*2040*/  IADD3 R33, PT, PT, R17, 0x1e0, RZ ;  /* 0x000001e011217810 */ /* 0x000fe20007ffe0ff */
[----:B------:R-:W-:Y:S01]  /*2050*/  @!P3 IMAD.WIDE.U32 R2, R98, R2, R6 ;  /* 0x000000026202b225 */ /* 0x000fe200078e0006 */
[----:B------:R-:W2:Y:S02]  /*2060*/  @!P1 LDC.64 R10, c[0x0][0x3e0] ;  /* 0x0000f800ff0a9b82 */ /* 0x000ea40000000a00 */
[----:B------:R0:W4:Y:S01]  /*2070*/  @!P6 LDG.E R65, desc[UR6][R8.64] ;  /* 0x000000060841e981 */ /* 0x000122000c1e1900 */
[----:B------:R-:W-:Y:S02]  /*2080*/  ISETP.GE.U32.AND P5, PT, R33, UR4, PT ;  /* 0x0000000421007c0c */ /* 0x000fe4000bfa6070 */
[----:B------:R-:W-:-:S03]  /*2090*/  SHF.R.S32.HI R35, RZ, 0x1f, R33 ;  /* 0x0000001fff237819 */ /* 0x000fc60000011421 */
[----:B------:R-:W2:Y:S01]  /*20a0*/  @!P4 LDC.64 R6, c[0x0][0x390] ;  /* 0x0000e400ff06cb82 */ /* 0x000ea20000000a00 */
[----:B------:R-:W-:Y:S02]  /*20b0*/  @!P3 IADD3 R3, PT, PT, R3, R37, RZ ;  /* 0x000000250303b210 */ /* 0x000fe40007ffe0ff */
[C---:B-1----:R-:W-:Y:S02]  /*20c0*/  @!P3 LEA R14, P6, R2.reuse, R14, 0x1 ;  /* 0x0000000e020eb211 */ /* 0x042fe400078c08ff */
[----:B------:R-:W-:Y:S02]  /*20d0*/  ISETP.GE.AND.EX P5, PT, R35, UR5, PT, P5 ;  /* 0x0000000523007c0c */ /* 0x000fe4000bfa6350 */
[----:B------:R-:W-:Y:S01]  /*20e0*/  @!P3 LEA.HI.X R15, R2, R15, R3, 0x1, P6 ;  /* 0x0000000f020fb211 */ /* 0x000fe200030f0c03 */
[----:B0-----:R-:W-:Y:S01]  /*20f0*/  @!P4 IMAD R12, R89, R4, RZ ;  /* 0x00000004590cc224 */ /* 0x001fe200078e02ff */
[----:B------:R-:W-:Y:S01]  /*2100*/  ISETP.GE.U32.AND P6, PT, R94, UR4, PT ;  /* 0x000000045e007c0c */ /* 0x000fe2000bfc6070 */
[----:B------:R-:W0:Y:S01]  /*2110*/  @!P1 LDC.64 R8, c[0x0][0x390] ;  /* 0x0000e400ff089b82 */ /* 0x000e220000000a00 */
[----:B------:R-:W-:-:S02]  /*2120*/  @!P4 MOV R16, R114 ;  /* 0x000000720010c202 */ /* 0x000fc40000000f00 */
[----:B------:R-:W-:Y:S02]  /*2130*/  ISETP.GE.AND.EX P6, PT, R87, UR5, PT, P6 ;  /* 0x0000000557007c0c */ /* 0x000fe4000bfc6360 */
[----:B------:R-:W-:Y:S02]  /*2140*/  @!P4 MOV R17, R117 ;  /* 0x000000750011c202 */ /* 0x000fe40000000f00 */
[----:B------:R-:W-:Y:S01]  /*2150*/  MOV R69, RZ ;  /* 0x000000ff00457202 */ /* 0x000fe20000000f00 */
[C---:B------:R-:W-:Y:S01]  /*2160*/  @!P4 IMAD R37, R96.reuse, R5, R12 ;  /* 0x000000056025c224 */ /* 0x040fe200078e020c */
[----:B------:R-:W1:Y:S01]  /*2170*/  @!P5 LDC.64 R2, c[0x0][0x3e0] ;  /* 0x0000f800ff02db82 */ /* 0x000e620000000a00 */
[----:B------:R-:W-:-:S03]  /*2180*/  @!P4 IMAD.WIDE.U32 R16, R96, R4, R16 ;  /* 0x000000046010c225 */ /* 0x000fc600078e0010 */
[----:B------:R2:W4:Y:S02]  /*2190*/  @!P3 LDG.E R69, desc[UR6][R14.64] ;  /* 0x000000060e45b981 */ /* 0x000524000c1e1900 */
[----:B--2---:R-:W-:Y:S01]  /*21a0*/  @!P1 IMAD R32, R13, R10, RZ ;  /* 0x0000000a0d209224 */ /* 0x004fe200078e02ff */
[----:B------:R-:W-:Y:S02]  /*21b0*/  @!P4 IADD3 R13, PT, PT, R17, R37, RZ ;  /* 0x00000025110dc210 */ /* 0x000fe40007ffe0ff */
[C---:B------:R-:W-:Y:S01]  /*21c0*/  @!P4 LEA R12, P3, R16.reuse, R6, 0x1 ;  /* 0x00000006100cc211 */ /* 0x040fe200078608ff */
[----:B------:R-:W2:Y:S01]  /*21d0*/  @!P6 LDC.64 R4, c[0x0][0x3e0] ;  /* 0x0000f800ff04eb82 */ /* 0x000ea20000000a00 */
[----:B------:R-:W-:Y:S02]  /*21e0*/  @!P1 MOV R17, R117 ;  /* 0x0000007500119202 */ /* 0x000fe40000000f00 */
[----:B------:R-:W-:Y:S02]  /*21f0*/  @!P4 LEA.HI.X R13, R16, R7, R13, 0x1, P3 ;  /* 0x00000007100dc211 */ /* 0x000fe400018f0c0d */
[----:B------:R-:W-:-:S03]  /*2200*/  @!P1 MOV R16, R114 ;  /* 0x0000007200109202 */ /* 0x000fc60000000f00 */
[----:B------:R-:W3:Y:S01]  /*2210*/  @!P5 LDC.64 R6, c[0x0][0x390] ;  /* 0x0000e400ff06db82 */ /* 0x000ee20000000a00 */
[C---:B------:R-:W-:Y:S02]  /*2220*/  @!P1 IMAD R37, R31.reuse, R11, R32 ;  /* 0x0000000b1f259224 */ /* 0x040fe400078e0220 */
[----:B------:R-:W-:Y:S01]  /*2230*/  @!P1 IMAD.WIDE.U32 R16, R31, R10, R16 ;  /* 0x0000000a1f109225 */ /* 0x000fe200078e0010 */
[----:B------:R-:W-:-:S04]  /*2240*/  MOV R73, RZ ;  /* 0x000000ff00497202 */ /* 0x000fc80000000f00 */
[----:B------:R-:W5:Y:S01]  /*2250*/  @!P6 LDC.64 R10, c[0x0][0x390] ;  /* 0x0000e400ff0aeb82 */ /* 0x000f620000000a00 */
[----:B------:R-:W-:Y:S01]  /*2260*/  @!P1 IADD3 R14, PT, PT, R17, R37, RZ ;  /* 0x00000025110e9210 */ /* 0x000fe20007ffe0ff */
[----:B------:R1:W4:Y:S01]  /*2270*/  @!P4 LDG.E R73, desc[UR6][R12.64] ;  /* 0x000000060c49c981 */ /* 0x000322000c1e1900 */
[C---:B0-----:R-:W-:Y:S02]  /*2280*/  @!P1 LEA R8, P3, R16.reuse, R8, 0x1 ;  /* 0x0000000810089211 */ /* 0x041fe400078608ff */
[----:B------:R-:W-:Y:S01]  /*2290*/  MOV R77, RZ ;  /* 0x000000ff004d7202 */ /* 0x000fe20000000f00 */
[----:B-1----:R-:W-:Y:S01]  /*22a0*/  @!P5 IMAD R32, R35, R2, RZ ;  /* 0x000000022320d224 */ /* 0x002fe200078e02ff */
[----:B------:R-:W-:Y:S02]  /*22b0*/  @!P1 LEA.HI.X R9, R16, R9, R14, 0x1, P3 ;  /* 0x0000000910099211 */ /* 0x000fe400018f0c0e */
[----:B------:R-:W-:Y:S02]  /*22c0*/  @!P5 MOV R12, R114 ;  /* 0x00000072000cd202 */ /* 0x000fe40000000f00 */
[----:B------:R-:W-:Y:S01]  /*22d0*/  @!P5 MOV R13, R117 ;  /* 0x00000075000dd202 */ /* 0x000fe20000000f00 */
[----:B------:R-:W-:Y:S01]  /*22e0*/  @!P5 IMAD R15, R33, R3, R32 ;  /* 0x00000003210fd224 */ /* 0x000fe200078e0220 */
[----:B------:R0:W4:Y:S01]  /*22f0*/  @!P1 LDG.E R77, desc[UR6][R8.64] ;  /* 0x00000006084d9981 */ /* 0x000122000c1e1900 */
[----:B--2---:R-:W-:-:S02]  /*2300*/  @!P6 IMAD R14, R87, R4, RZ ;  /* 0x00000004570ee224 */ /* 0x004fc400078e02ff */
[----:B------:R-:W-:Y:S01]  /*2310*/  @!P5 IMAD.WIDE.U32 R2, R33, R2, R12 ;  /* 0x000000022102d225 */ /* 0x000fe200078e000c */
[----:B0-----:R-:W-:Y:S02]  /*2320*/  @!P6 MOV R8, R114 ;  /* 0x000000720008e202 */ /* 0x001fe40000000f00 */
[----:B------:R-:W-:Y:S01]  /*2330*/  @!P6 MOV R9, R117 ;  /* 0x000000750009e202 */ /* 0x000fe20000000f00 */
[----:B------:R-:W-:Y:S01]  /*2340*/  @!P6 IMAD R13, R94, R5, R14 ;  /* 0x000000055e0de224 */ /* 0x000fe200078e020e */
[----:B------:R-:W-:Y:S02]  /*2350*/  @!P5 IADD3 R3, PT, PT, R3, R15, RZ ;  /* 0x0000000f0303d210 */ /* 0x000fe40007ffe0ff */
[----:B---3--:R-:W-:Y:S01]  /*2360*/  @!P5 LEA R6, P1, R2, R6, 0x1 ;  /* 0x000000060206d211 */ /* 0x008fe200078208ff */
[----:B------:R-:W-:Y:S01]  /*2370*/  @!P6 IMAD.WIDE.U32 R4, R94, R4, R8 ;  /* 0x000000045e04e225 */ /* 0x000fe200078e0008 */
[----:B------:R-:W-:Y:S02]  /*2380*/  MOV R79, RZ ;  /* 0x000000ff004f7202 */ /* 0x000fe40000000f00 */
[----:B------:R-:W-:-:S02]  /*2390*/  @!P5 LEA.HI.X R7, R2, R7, R3, 0x1, P1 ;  /* 0x000000070207d211 */ /* 0x000fc400008f0c03 */
[----:B------:R-:W-:Y:S02]  /*23a0*/  @!P6 IADD3 R2, PT, PT, R5, R13, RZ ;  /* 0x0000000d0502e210 */ /* 0x000fe40007ffe0ff */
[C---:B-----5:R-:W-:Y:S01]  /*23b0*/  @!P6 LEA R10, P1, R4.reuse, R10, 0x1 ;  /* 0x0000000a040ae211 */ /* 0x060fe200078208ff */
[----:B------:R-:W2:Y:S01]  /*23c0*/  @!P5 LDG.E R79, desc[UR6][R6.64] ;  /* 0x00000006064fd981 */ /* 0x000ea2000c1e1900 */
[----:B------:R-:W-:Y:S02]  /*23d0*/  MOV R81, RZ ;  /* 0x000000ff00517202 */ /* 0x000fe40000000f00 */
[----:B------:R-:W-:-:S05]  /*23e0*/  @!P6 LEA.HI.X R11, R4, R11, R2, 0x1, P1 ;  /* 0x0000000b040be211 */ /* 0x000fca00008f0c02 */
[----:B------:R0:W3:Y:S01]  /*23f0*/  @!P6 LDG.E R81, desc[UR6][R10.64] ;  /* 0x000000060a51e981 */ /* 0x0000e2000c1e1900 */
        /* <DEDUP_REMOVED lines=10> */
[----:B0-----:R-:W-:Y:S01]  /*24a0*/  FMUL.FTZ R10, R0, R0 ;  /* 0x00000000000a7220 */ /* 0x001fe20000410000 */
[----:B------:R-:W-:Y:S01]  /*24b0*/  FFMA.FTZ R8, R85, R85, R8 ;  /* 0x0000005555087223 */ /* 0x000fe20000010008 */
[----:B------:R-:W-:Y:S02]  /*24c0*/  FADD.FTZ R6, R4, R5 ;  /* 0x0000000504067221 */ /* 0x000fe40000010000 */
[----:B------:R-:W-:Y:S01]  /*24d0*/  FFMA.FTZ R7, R83, R83, R10 ;  /* 0x0000005353077223 */ /* 0x000fe2000001000a */
[----:B------:R-:W-:Y:S01]  /*24e0*/  FADD.FTZ R8, RZ, R8 ;  /* 0x00000008ff087221 */ /* 0x000fe20000010000 */
[----:B------:R-:W-:Y:S01]  /*24f0*/  FADD.FTZ R9, R2, R3 ;  /* 0x0000000302097221 */ /* 0x000fe20000010000 */
[----:B------:R-:W-:-:S02]  /*2500*/  FMUL.FTZ R11, R3, R3 ;  /* 0x00000003030b7220 */ /* 0x000fc40000410000 */
[----:B------:R-:W-:Y:S01]  /*2510*/  FADD.FTZ R8, R8, R7 ;  /* 0x0000000708087221 */ /* 0x000fe20000010000 */
[----:B------:R-:W-:Y:S01]  /*2520*/  FADD.FTZ R9, R6, R9 ;  /* 0x0000000906097221 */ /* 0x000fe20000010000 */
[----:B------:R-:W-:Y:S01]  /*2530*/  FFMA.FTZ R11, R2, R2, R11 ;  /* 0x00000002020b7223 */ /* 0x000fe2000001000b */
[--C-:B------:R-:W-:Y:S02]  /*2540*/  HADD2.F32 R6, -RZ, R28.reuse.H0_H0 ;  /* 0x2000001cff067230 */ /* 0x100fe40000004100 */
[----:B------:R-:W-:Y:S02]  /*2550*/  HADD2.F32 R7, -RZ, R28.H1_H1 ;  /* 0x3000001cff077230 */ /* 0x000fe40000004100 */
[----:B------:R-:W-:Y:S01]  /*2560*/  FADD.FTZ R11, R8, R11 ;  /* 0x0000000b080b7221 */ /* 0x000fe20000010000 */
[----:B------:R-:W-:Y:S02]  /*2570*/  HADD2.F32 R8, -RZ, R26.H0_H0 ;  /* 0x2000001aff087230 */ /* 0x000fe40000004100 */
[----:B------:R-:W-:Y:S01]  /*2580*/  FMUL.FTZ R15, R7, R7 ;  /* 0x00000007070f7220 */ /* 0x000fe20000410000 */
[----:B------:R-:W-:-:S02]  /*2590*/  HADD2.F32 R4, -RZ, R29.H0_H0 ;  /* 0x2000001dff047230 */ /* 0x000fc40000004100 */
[----:B------:R-:W-:-:S05]  /*25a0*/  HADD2.F32 R5, -RZ, R29.H1_H1 ;  /* 0x3000001dff057230 */ /* 0x000fca0000004100 */
[----:B------:R-:W-:Y:S01]  /*25b0*/  FADD.FTZ R10, R4, R5 ;  /* 0x00000005040a7221 */ /* 0x000fe20000010000 */
[----:B------:R-:W-:-:S03]  /*25c0*/  FMUL.FTZ R13, R5, R5 ;  /* 0x00000005050d7220 */ /* 0x000fc60000410000 */
[----:B------:R-:W-:Y:S01]  /*25d0*/  FADD.FTZ R10, R9, R10 ;  /* 0x0000000a090a7221 */ /* 0x000fe20000010000 */
[----:B------:R-:W-:Y:S01]  /*25e0*/  FFMA.FTZ R12, R4, R4, R13 ;  /* 0x00000004040c7223 */ /* 0x000fe2000001000d */
[----:B------:R-:W-:Y:S02]  /*25f0*/  HADD2.F32 R9, -RZ, R26.H1_H1 ;  /* 0x3000001aff097230 */ /* 0x000fe40000004100 */
[C---:B------:R-:W-:Y:S01]  /*2600*/  FADD.FTZ R13, R6.reuse, R7 ;  /* 0x00000007060d7221 */ /* 0x040fe20000010000 */
[----:B------:R-:W-:Y:S01]  /*2610*/  FFMA.FTZ R15, R6, R6, R15 ;  /* 0x00000006060f7223 */ /* 0x000fe2000001000f */
[----:B------:R-:W-:Y:S01]  /*2620*/  FADD.FTZ R12, R11, R12 ;  /* 0x0000000c0b0c7221 */ /* 0x000fe20000010000 */
[--C-:B------:R-:W-:Y:S02]  /*2630*/  HADD2.F32 R11, -RZ, R24.reuse.H1_H1 ;  /* 0x30000018ff0b7230 */ /* 0x100fe40000004100 */
[----:B------:R-:W-:Y:S01]  /*2640*/  FADD.FTZ R13, R10, R13 ;  /* 0x0000000d0a0d7221 */ /* 0x000fe20000010000 */
[----:B------:R-:W-:Y:S01]  /*2650*/  FADD.FTZ R14, R8, R9 ;  /* 0x00000009080e7221 */ /* 0x000fe20000010000 */
[----:B------:R-:W-:-:S02]  /*2660*/  HADD2.F32 R10, -RZ, R24.H0_H0 ;  /* 0x20000018ff0a7230 */ /* 0x000fc40000004100 */
[----:B------:R-:W-:Y:S01]  /*2670*/  FMUL.FTZ R17, R9, R9 ;  /* 0x0000000909117220 */ /* 0x000fe20000410000 */
[----:B------:R-:W-:Y:S01]  /*2680*/  FADD.FTZ R15, R12, R15 ;  /* 0x0000000f0c0f7221 */ /* 0x000fe20000010000 */
[----:B------:R-:W-:Y:S01]  /*2690*/  FADD.FTZ R14, R13, R14 ;  /* 0x0000000e0d0e7221 */ /* 0x000fe20000010000 */
[--C-:B------:R-:W-:Y:S02]  /*26a0*/  HADD2.F32 R12, -RZ, R22.reuse.H0_H0 ;  /* 0x20000016ff0c7230 */ /* 0x100fe40000004100 */
[----:B------:R-:W-:Y:S01]  /*26b0*/  FFMA.FTZ R16, R8, R8, R17 ;  /* 0x0000000808107223 */ /* 0x000fe20000010011 */
[----:B------:R-:W-:Y:S02]  /*26c0*/  HADD2.F32 R13, -RZ, R22.H1_H1 ;  /* 0x30000016ff0d7230 */ /* 0x000fe40000004100 */
[----:B------:R-:W-:Y:S01]  /*26d0*/  FADD.FTZ R17, R10, R11 ;  /* 0x0000000b0a117221 */ /* 0x000fe20000010000 */
[----:B------:R-:W-:Y:S01]  /*26e0*/  FMUL.FTZ R29, R11, R11 ;  /* 0x0000000b0b1d7220 */ /* 0x000fe20000410000 */
[----:B------:R-:W-:Y:S01]  /*26f0*/  FADD.FTZ R16, R15, R16 ;  /* 0x000000100f107221 */ /* 0x000fe20000010000 */
[----:B------:R-:W-:-:S02]  /*2700*/  HADD2.F32 R15, -RZ, R20.H1_H1 ;  /* 0x30000014ff0f7230 */ /* 0x000fc40000004100 */
[----:B------:R-:W-:Y:S01]  /*2710*/  FADD.FTZ R17, R14, R17 ;  /* 0x000000110e117221 */ /* 0x000fe20000010000 */
[----:B------:R-:W-:Y:S01]  /*2720*/  FFMA.FTZ R29, R10, R10, R29 ;  /* 0x0000000a0a1d7223 */ /* 0x000fe2000001001d */
[----:B------:R-:W-:Y:S01]  /*2730*/  FADD.FTZ R22, R12, R13 ;  /* 0x0000000d0c167221 */ /* 0x000fe20000010000 */
[----:B------:R-:W-:Y:S02]  /*2740*/  HADD2.F32 R14, -RZ, R20.H0_H0 ;  /* 0x20000014ff0e7230 */ /* 0x000fe40000004100 */
[----:B------:R-:W-:Y:S01]  /*2750*/  FMUL.FTZ R31, R13, R13 ;  /* 0x0000000d0d1f7220 */ /* 0x000fe20000410000 */
[----:B------:R-:W-:Y:S01]  /*2760*/  FADD.FTZ R29, R16, R29 ;  /* 0x0000001d101d7221 */ /* 0x000fe20000010000 */
[----:B------:R-:W-:Y:S01]  /*2770*/  FADD.FTZ R22, R17, R22 ;  /* 0x0000001611167221 */ /* 0x000fe20000010000 */
[--C-:B----4-:R-:W-:Y:S02]  /*2780*/  HADD2.F32 R16, -RZ, R18.reuse.H0_H0 ;  /* 0x20000012ff107230 */ /* 0x110fe40000004100 */
[----:B------:R-:W-:Y:S01]  /*2790*/  FFMA.FTZ R20, R12, R12, R31 ;  /* 0x0000000c0c147223 */ /* 0x000fe2000001001f */
[----:B------:R-:W-:-:S02]  /*27a0*/  HADD2.F32 R17, -RZ, R18.H1_H1 ;  /* 0x30000012ff117230 */ /* 0x000fc40000004100 */
[----:B------:R-:W-:Y:S01]  /*27b0*/  FADD.FTZ R31, R14, R15 ;  /* 0x0000000f0e1f7221 */ /* 0x000fe20000010000 */
[----:B------:R-:W-:Y:S01]  /*27c0*/  FMUL.FTZ R33, R15, R15 ;  /* 0x0000000f0f217220 */ /* 0x000fe20000410000 */
[----:B------:R-:W-:Y:S01]  /*27d0*/  FADD.FTZ R20, R29, R20 ;  /* 0x000000141d147221 */ /* 0x000fe20000010000 */
[--C-:B------:R-:W-:Y:S02]  /*27e0*/  HADD2.F32 R18, -RZ, R19.reuse.H0_H0 ;  /* 0x20000013ff127230 */ /* 0x100fe40000004100 */
[----:B------:R-:W-:Y:S01]  /*27f0*/  FADD.FTZ R22, R22, R31 ;  /* 0x0000001f16167221 */ /* 0x000fe20000010000 */
        /* <DEDUP_REMOVED lines=12> */
[----:B------:R-:W-:Y:S02]  /*28c0*/  FADD.FTZ R24, R33, R24 ;  /* 0x0000001821187221 */ /* 0x000fe40000010000 */
[----:B------:R-:W-:Y:S01]  /*28d0*/  FFMA.FTZ R31, R18, R18, R31 ;  /* 0x00000012121f7223 */ /* 0x000fe2000001001f */
[----:B------:R-:W-:Y:S01]  /*28e0*/  FADD.FTZ R26, R20, R21 ;  /* 0x00000015141a7221 */ /* 0x000fe20000010000 */
[----:B------:R-:W-:-:S02]  /*28f0*/  HADD2.F32 R22, -RZ, R23.H0_H0 ;  /* 0x20000017ff167230 */ /* 0x000fc40000004100 */
[----:B------:R-:W-:Y:S02]  /*2900*/  HADD2.F32 R23, -RZ, R23.H1_H1 ;  /* 0x30000017ff177230 */ /* 0x000fe40000004100 */
[----:B------:R-:W-:Y:S01]  /*2910*/  FMUL.FTZ R33, R21, R21 ;  /* 0x0000001515217220 */ /* 0x000fe20000410000 */
[----:B------:R-:W-:Y:S01]  /*2920*/  FADD.FTZ R31, R24, R31 ;  /* 0x0000001f181f7221 */ /* 0x000fe20000010000 */
[----:B------:R-:W-:Y:S01]  /*2930*/  FADD.FTZ R26, R29, R26 ;  /* 0x0000001a1d1a7221 */ /* 0x000fe20000010000 */
[--C-:B------:R-:W-:Y:S02]  /*2940*/  HADD2.F32 R24, -RZ, R25.reuse.H0_H0 ;  /* 0x20000019ff187230 */ /* 0x100fe40000004100 */
[----:B------:R-:W-:Y:S01]  /*2950*/  FADD.FTZ R29, R22, R23 ;  /* 0x00000017161d7221 */ /* 0x000fe20000010000 */
[----:B------:R-:W-:Y:S02]  /*2960*/  HADD2.F32 R25, -RZ, R25.H1_H1 ;  /* 0x30000019ff197230 */ /* 0x000fe40000004100 */
[----:B------:R-:W-:Y:S01]  /*2970*/  FFMA.FTZ R28, R20, R20, R33 ;  /* 0x00000014141c7223 */ /* 0x000fe20000010021 */
[----:B------:R-:W-:Y:S01]  /*2980*/  FMUL.FTZ R33, R23, R23 ;  /* 0x0000001717217220 */ /* 0x000fe20000410000 */
[----:B------:R-:W-:Y:S01]  /*2990*/  FADD.FTZ R29, R26, R29 ;  /* 0x0000001d1a1d7221 */ /* 0x000fe20000010000 */
[----:B------:R-:W-:-:S02]  /*29a0*/  HADD2.F32 R26, -RZ, R27.H0_H0 ;  /* 0x2000001bff1a7230 */ /* 0x000fc40000004100 */
[----:B------:R-:W-:Y:S01]  /*29b0*/  FADD.FTZ R30, R24, R25 ;  /* 0x00000019181e7221 */ /* 0x000fe20000010000 */
[----:B------:R-:W-:Y:S02]  /*29c0*/  HADD2.F32 R27, -RZ, R27.H1_H1 ;  /* 0x3000001bff1b7230 */ /* 0x000fe40000004100 */
[----:B------:R-:W-:Y:S01]  /*29d0*/  FADD.FTZ R28, R31, R28 ;  /* 0x0000001c1f1c7221 */ /* 0x000fe20000010000 */
[----:B------:R-:W-:Y:S01]  /*29e0*/  FFMA.FTZ R33, R22, R22, R33 ;  /* 0x0000001616217223 */ /* 0x000fe20000010021 */
[----:B------:R-:W-:Y:S01]  /*29f0*/  FMUL.FTZ R31, R25, R25 ;  /* 0x00000019191f7220 */ /* 0x000fe20000410000 */
[----:B------:R-:W-:Y:S01]  /*2a00*/  FADD.FTZ R29, R29, R30 ;  /* 0x0000001e1d1d7221 */ /* 0x000fe20000010000 */
[--C-:B------:R-:W-:Y:S02]  /*2a10*/  HADD2.F32 R48, -RZ, R49.reuse.H0_H0 ;  /* 0x20000031ff307230 */ /* 0x100fe40000004100 */
[----:B------:R-:W-:Y:S01]  /*2a20*/  FADD.FTZ R30, R26, R27 ;  /* 0x0000001b1a1e7221 */ /* 0x000fe20000010000 */
[----:B------:R-:W-:-:S02]  /*2a30*/  HADD2.F32 R49, -RZ, R49.H1_H1 ;  /* 0x30000031ff317230 */ /* 0x000fc40000004100 */
[----:B------:R-:W-:Y:S01]  /*2a40*/  FADD.FTZ R28, R28, R33 ;  /* 0x000000211c1c7221 */ /* 0x000fe20000010000 */
[----:B------:R-:W-:Y:S01]  /*2a50*/  FFMA.FTZ R31, R24, R24, R31 ;  /* 0x00000018181f7223 */ /* 0x000fe2000001001f */
[----:B------:R-:W-:Y:S01]  /*2a60*/  FMUL.FTZ R33, R27, R27 ;  /* 0x0000001b1b217220 */ /* 0x000fe20000410000 */
[----:B------:R-:W-:Y:S01]  /*2a70*/  FADD.FTZ R29, R29, R30 ;  /* 0x0000001e1d1d7221 */ /* 0x000fe20000010000 */
[--C-:B------:R-:W-:Y:S02]  /*2a80*/  HADD2.F32 R50, -RZ, R51.reuse.H0_H0 ;  /* 0x20000033ff327230 */ /* 0x100fe40000004100 */
[----:B------:R-:W-:Y:S01]  /*2a90*/  FADD.FTZ R28, R28, R31 ;  /* 0x0000001f1c1c7221 */ /* 0x000fe20000010000 */
[----:B------:R-:W-:Y:S01]  /*2aa0*/  FADD.FTZ R30, R48, R49 ;  /* 0x00000031301e7221 */ /* 0x000fe20000010000 */
[----:B------:R-:W-:Y:S02]  /*2ab0*/  HADD2.F32 R51, -RZ, R51.H1_H1 ;  /* 0x30000033ff337230 */ /* 0x000fe40000004100 */
[----:B------:R-:W-:Y:S01]  /*2ac0*/  FFMA.FTZ R33, R26, R26, R33 ;  /* 0x0000001a1a217223 */ /* 0x000fe20000010021 */
[----:B------:R-:W-:Y:S01]  /*2ad0*/  FMUL.FTZ R31, R49, R49 ;  /* 0x00000031311f7220 */ /* 0x000fe20000410000 */
[----:B------:R-:W-:Y:S01]  /*2ae0*/  FADD.FTZ R29, R29, R30 ;  /* 0x0000001e1d1d7221 */ /* 0x000fe20000010000 */
[----:B------:R-:W-:-:S02]  /*2af0*/  HADD2.F32 R52, -RZ, R53.H0_H0 ;  /* 0x20000035ff347230 */ /* 0x000fc40000004100 */
[----:B------:R-:W-:Y:S01]  /*2b00*/  FADD.FTZ R28, R28, R33 ;  /* 0x000000211c1c7221 */ /* 0x000fe20000010000 */
        /* <DEDUP_REMOVED lines=11> */
[--C-:B------:R-:W-:Y:S02]  /*2bc0*/  HADD2.F32 R56, -RZ, R57.reuse.H0_H0 ;  /* 0x20000039ff387230 */ /* 0x100fe40000004100 */
[----:B------:R-:W-:Y:S01]  /*2bd0*/  FADD.FTZ R28, R28, R33 ;  /* 0x000000211c1c7221 */ /* 0x000fe20000010000 */
[----:B------:R-:W-:Y:S01]  /*2be0*/  FADD.FTZ R29, R29, R30 ;  /* 0x0000001e1d1d7221 */ /* 0x000fe20000010000 */
[----:B------:R-:W-:Y:S01]  /*2bf0*/  FFMA.FTZ R31, R52, R52, R31 ;  /* 0x00000034341f7223 */ /* 0x000fe2000001001f */
[----:B------:R-:W-:Y:S02]  /*2c00*/  HADD2.F32 R57, -RZ, R57.H1_H1 ;  /* 0x30000039ff397230 */ /* 0x000fe40000004100 */
[----:B------:R-:W-:Y:S01]  /*2c10*/  FADD.FTZ R30, R54, R55 ;  /* 0x00000037361e7221 */ /* 0x000fe20000010000 */
        /* <DEDUP_REMOVED lines=11> */
[----:B------:R-:W-:-:S02]  /*2cd0*/  HADD2.F32 R61, -RZ, R61.H1_H1 ;  /* 0x3000003dff3d7230 */ /* 0x000fc40000004100 */
[----:B------:R-:W-:Y:S01]  /*2ce0*/  FADD.FTZ R29, R29, R30 ;  /* 0x0000001e1d1d7221 */ /* 0x000fe20000010000 */
        /* <DEDUP_REMOVED lines=15> */
[----:B------:R-:W-:-:S02]  /*2de0*/  HADD2.F32 R66, -RZ, R67.H0_H0 ;  /* 0x20000043ff427230 */ /* 0x000fc40000004100 */
[----:B------:R-:W-:Y:S01]  /*2df0*/  FFMA.FTZ R33, R62, R62, R33 ;  /* 0x0000003e3e217223 */ /* 0x000fe20000010021 */
[--C-:B------:R-:W-:Y:S02]  /*2e00*/  HADD2.F32 R64, -RZ, R65.reuse.H0_H0 ;  /* 0x20000041ff407230 */ /* 0x100fe40000004100 */
[----:B------:R-:W-:Y:S02]  /*2e10*/  HADD2.F32 R65, -RZ, R65.H1_H1 ;  /* 0x30000041ff417230 */ /* 0x000fe40000004100 */
[----:B------:R-:W-:Y:S02]  /*2e20*/  HADD2.F32 R67, -RZ, R67.H1_H1 ;  /* 0x30000043ff437230 */ /* 0x000fe40000004100 */
[----:B------:R-:W-:Y:S01]  /*2e30*/  FADD.FTZ R29, R29, R30 ;  /* 0x0000001e1d1d7221 */ /* 0x000fe20000010000 */
[----:B------:R-:W-:Y:S01]  /*2e40*/  FMUL.FTZ R31, R65, R65 ;  /* 0x00000041411f7220 */ /* 0x000fe20000410000 */
[----:B------:R-:W-:Y:S01]  /*2e50*/  FADD.FTZ R30, R64, R65 ;  /* 0x00000041401e7221 */ /* 0x000fe20000010000 */
[----:B------:R-:W-:Y:S01]  /*2e60*/  FADD.FTZ R28, R28, R33 ;  /* 0x000000211c1c7221 */ /* 0x000fe20000010000 */
[----:B------:R-:W-:Y:S01]  /*2e70*/  FMUL.FTZ R33, R67, R67 ;  /* 0x0000004343217220 */ /* 0x000fe20000410000 */
[----:B------:R-:W-:Y:S01]  /*2e80*/  FFMA.FTZ R31, R64, R64, R31 ;  /* 0x00000040401f7223 */ /* 0x000fe2000001001f */
[----:B------:R-:W-:Y:S01]  /*2e90*/  FADD.FTZ R29, R29, R30 ;  /* 0x0000001e1d1d7221 */ /* 0x000fe20000010000 */
[C---:B------:R-:W-:Y:S01]  /*2ea0*/  FADD.FTZ R30, R66.reuse, R67 ;  /* 0x00000043421e7221 */ /* 0x040fe20000010000 */
[----:B------:R-:W-:Y:S01]  /*2eb0*/  FFMA.FTZ R33, R66, R66, R33 ;  /* 0x0000004242217223 */ /* 0x000fe20000010021 */
[----:B------:R-:W-:Y:S01]  /*2ec0*/  FADD.FTZ R28, R28, R31 ;  /* 0x0000001f1c1c7221 */ /* 0x000fe20000010000 */
[----:B------:R-:W-:-:S02]  /*2ed0*/  HADD2.F32 R70, -RZ, R71.H1_H1 ;  /* 0x30000047ff467230 */ /* 0x000fc40000004100 */
[----:B------:R-:W-:Y:S01]  /*2ee0*/  FADD.FTZ R29, R29, R30 ;  /* 0x0000001e1d1d7221 */ /* 0x000fe20000010000 */
[----:B------:R-:W-:Y:S02]  /*2ef0*/  HADD2.F32 R71, -RZ, R71.H0_H0 ;  /* 0x20000047ff477230 */ /* 0x000fe40000004100 */
[----:B------:R-:W-:Y:S01]  /*2f00*/  FADD.FTZ R28, R28, R33 ;  /* 0x000000211c1c7221 */ /* 0x000fe20000010000 */
[--C-:B------:R-:W-:Y:S02]  /*2f10*/  HADD2.F32 R68, -RZ, R69.reuse.H0_H0 ;  /* 0x20000045ff447230 */ /* 0x100fe40000004100 */
[----:B------:R-:W-:-:S05]  /*2f20*/  HADD2.F32 R69, -RZ, R69.H1_H1 ;  /* 0x30000045ff457230 */ /* 0x000fca0000004100 */
[----:B------:R-:W-:Y:S01]  /*2f30*/  FMUL.FTZ R31, R69, R69 ;  /* 0x00000045451f7220 */ /* 0x000fe20000410000 */
[----:B------:R-:W-:Y:S01]  /*2f40*/  FADD.FTZ R30, R68, R69 ;  /* 0x00000045441e7221 */ /* 0x000fe20000010000 */
[----:B------:R-:W-:Y:S02]  /*2f50*/  FMUL.FTZ R32, R70, R70 ;  /* 0x0000004646207220 */ /* 0x000fe40000410000 */
[----:B------:R-:W-:Y:S01]  /*2f60*/  FFMA.FTZ R31, R68, R68, R31 ;  /* 0x00000044441f7223 */ /* 0x000fe2000001001f */
[----:B------:R-:W-:Y:S01]  /*2f70*/  FADD.FTZ R29, R29, R30 ;  /* 0x0000001e1d1d7221 */ /* 0x000fe20000010000 */
[C---:B------:R-:W-:Y:S02]  /*2f80*/  FADD.FTZ R30, R71.reuse, R70 ;  /* 0x00000046471e7221 */ /* 0x040fe40000010000 */
[----:B------:R-:W-:Y:S01]  /*2f90*/  FADD.FTZ R28, R28, R31 ;  /* 0x0000001f1c1c7221 */ /* 0x000fe20000010000 */
[----:B------:R-:W-:Y:S01]  /*2fa0*/  FFMA.FTZ R31, R71, R71, R32 ;  /* 0x00000047471f7223 */ /* 0x000fe20000010020 */
[----:B------:R-:W-:-:S02]  /*2fb0*/  HADD2.F32 R74, -RZ, R75.H1_H1 ;  /* 0x3000004bff4a7230 */ /* 0x000fc40000004100 */
[--C-:B------:R-:W-:Y:S02]  /*2fc0*/  HADD2.F32 R72, -RZ, R73.reuse.H1_H1 ;  /* 0x30000049ff487230 */ /* 0x100fe40000004100 */
[----:B------:R-:W-:-:S03]  /*2fd0*/  HADD2.F32 R73, -RZ, R73.H0_H0 ;  /* 0x20000049ff497230 */ /* 0x000fc60000004100 */
[----:B------:R-:W-:Y:S01]  /*2fe0*/  FMUL.FTZ R32, R72, R72 ;  /* 0x0000004848207220 */ /* 0x000fe20000410000 */
        /* <DEDUP_REMOVED lines=22> */
[--C-:B---3--:R-:W-:Y:S02]  /*3150*/  HADD2.F32 R80, -RZ, R81.reuse.H1_H1 ;  /* 0x30000051ff507230 */ /* 0x108fe40000004100 */
        /* <DEDUP_REMOVED lines=48> */
.L_x_3187:
[----:B------:R-:W-:Y:S05]  /*3460*/  BSYNC.RECONVERGENT B0 ;  /* 0x0000000000007941 */ /* 0x000fea0003800200 */
.L_x_3186:
        /* <DEDUP_REMOVED lines=42> */
.L_x_3189:
[----:B------:R-:W-:Y:S05]  /*3710*/  BSYNC.RECONVERGENT B0 ;  /* 0x0000000000007941 */ /* 0x000fea0003800200 */
.L_x_3188:
        /* <DEDUP_REMOVED lines=27> */
.L_x_3192:
[----:B------:R-:W3:Y:S04]  /*38d0*/  LDG.E.STRONG.GPU R30, desc[UR6][R28.64] ;  /* 0x000000061c1e7981 */ /* 0x000ee8000c1ef900 */
[----:B---3--:R-:W-:Y:S01]  /*38e0*/  CCTL.IVALL ;  /* 0x00000000ff00798f */ /* 0x008fe20002000000 */
[----:B------:R-:W-:Y:S05]  /*38f0*/  YIELD ;  /* 0x0000000000007946 */ /* 0x000fea0003800000 */
[----:B------:R-:W-:-:S13]  /*3900*/  ISETP.NE.AND P1, PT, R30, R37, PT ;  /* 0x000000251e00720c */ /* 0x000fda0003f25270 */
[----:B------:R-:W-:Y:S05]  /*3910*/  @P1 BRA `(.L_x_3192) ;  /* 0xfffffffc00ec1947 */ /* 0x000fea000383ffff */
.L_x_3191:
        /* <DEDUP_REMOVED lines=16> */
.L_x_3194:
        /* <DEDUP_REMOVED lines=62> */
.L_x_3193:
        /* <DEDUP_REMOVED lines=38> */
.L_x_3195:
        /* <DEDUP_REMOVED lines=19> */
.L_x_3196:
        /* <DEDUP_REMOVED lines=9> */
.L_x_3197:
[----:B------:R-:W-:Y:S05]  /*4220*/  BSYNC.RECONVERGENT B0 ;  /* 0x0000000000007941 */ /* 0x000fea0003800200 */
.L_x_3190:
        /* <DEDUP_REMOVED lines=76> */
[----:B------:R-:W-:-:S05]  /*46f0*/  F2FP.F16.F32.PACK_AB R29, R28, R85 ;  /* 0x000000551c1d723e */ /* 0x000fca00000000ff */
[----:B------:R0:W-:Y:S02]  /*4700*/  STG.E desc[UR6][R30.64], R29 ;  /* 0x0000001d1e007986 */ /* 0x0001e4000c101906 */
.L_x_3201:
[----:B------:R-:W-:Y:S05]  /*4710*/  BSYNC.RECONVERGENT B1 ;  /* 0x0000000000017941 */ /* 0x000fea0003800200 */
.L_x_3200:
        /* <DEDUP_REMOVED lines=20> */
.L_x_3203:
[----:B------:R-:W-:Y:S05]  /*4860*/  BSYNC.RECONVERGENT B1 ;  /* 0x0000000000017941 */ /* 0x000fea0003800200 */
.L_x_3202:
        /* <DEDUP_REMOVED lines=38> */
.L_x_3205:
[----:B------:R-:W-:Y:S05]  /*4ad0*/  BSYNC.RECONVERGENT B1 ;  /* 0x0000000000017941 */ /* 0x000fea0003800200 */
.L_x_3204:
        /* <DEDUP_REMOVED lines=22> */
.L_x_3207:
[----:B------:R-:W-:Y:S05]  /*4c40*/  BSYNC.RECONVERGENT B1 ;  /* 0x0000000000017941 */ /* 0x000fea0003800200 */
.L_x_3206:
        /* <DEDUP_REMOVED lines=20> */
.L_x_3209:
[----:B------:R-:W-:Y:S05]  /*4d90*/  BSYNC.RECONVERGENT B1 ;  /* 0x0000000000017941 */ /* 0x000fea0003800200 */
.L_x_3208:
[----:B------:R-:W-:Y:S04]  /*4da0*/  BSSY.RECONVERGENT B1, `(.L_x_3210) ;  /* 0x0000014000017945 */ /* 0x000fe80003800200 */
[----:B------:R-:W-:Y:S05]  /*4db0*/  @P6 BRA `(.L_x_3211) ;  /* 0x0000000000486947 */ /* 0x000fea0003800000 */
[----:B------:R-:W2:Y:S01]  /*4dc0*/  LDCU.64 UR8, c[0x0][0x3e0] ;  /* 0x00007c00ff0877ac */ /* 0x000ea20008000a00 */
[----:B------:R-:W-:Y:S01]  /*4dd0*/  MOV R2, R114 ;  /* 0x0000007200027202 */ /* 0x000fe20000000f00 */
[--C-:B01----:R-:W-:Y:S01]  /*4de0*/  FADD.FTZ R5, R8, -R34.reuse ;  /* 0x8000002208057221 */ /* 0x103fe20000010000 */
[----:B------:R-:W-:Y:S01]  /*4df0*/  MOV R3, R117 ;  /* 0x0000007500037202 */ /* 0x000fe20000000f00 */
[----:B------:R-:W0:Y:S01]  /*4e00*/  LDCU.64 UR10, c[0x0][0x380] ;  /* 0x00007000ff0a77ac */ /* 0x000e220008000a00 */
[----:B------:R-:W-:Y:S01]  /*4e10*/  FADD.FTZ R9, R9, -R34 ;  /* 0x8000002209097221 */ /* 0x000fe20000010000 */
[----:B------:R-:W-:-:S03]  /*4e20*/  FMUL.FTZ R5, R5, R32 ;  /* 0x0000002005057220 */ /* 0x000fc60000410000 */
[----:B------:R-:W-:-:S04]  /*4e30*/  FMUL.FTZ R9, R9, R32 ;  /* 0x0000002009097220 */ /* 0x000fc80000410000 */
[----:B------:R-:W-:Y:S01]  /*4e40*/  FFMA.FTZ R9, R44, R9, R45 ;  /* 0x000000092c097223 */ /* 0x000fe2000001002d */
        /* <DEDUP_REMOVED lines=9> */
.L_x_3211:
[----:B------:R-:W-:Y:S05]  /*4ee0*/  BSYNC.RECONVERGENT B1 ;  /* 0x0000000000017941 */ /* 0x000fea0003800200 */
.L_x_3210:
        /* <DEDUP_REMOVED lines=20> */
.L_x_3213:
[----:B------:R-:W-:Y:S05]  /*5030*/  BSYNC.RECONVERGENT B1 ;  /* 0x0000000000017941 */ /* 0x000fea0003800200 */
.L_x_3212:
        /* <DEDUP_REMOVED lines=20> */
.L_x_3215:
[----:B------:R-:W-:Y:S05]  /*5180*/  BSYNC.RECONVERGENT B1 ;  /* 0x0000000000017941 */ /* 0x000fea0003800200 */
.L_x_3214:
        /* <DEDUP_REMOVED lines=38> */
.L_x_3217:
[----:B------:R-:W-:Y:S05]  /*53f0*/  BSYNC.RECONVERGENT B1 ;  /* 0x0000000000017941 */ /* 0x000fea0003800200 */
.L_x_3216:
        /* <DEDUP_REMOVED lines=20> */
.L_x_3219:
[----:B------:R-:W-:Y:S05]  /*5540*/  BSYNC.RECONVERGENT B1 ;  /* 0x0000000000017941 */ /* 0x000fea0003800200 */
.L_x_3218:
        /* <DEDUP_REMOVED lines=17> */
[----:B------:R-:W-:Y:S02]  /*5660*/  F2FP.F16.F32.PACK_AB R3, R19, R10 ;  /* 0x0000000a1303723e */ /* 0x000fe400000000ff */
[----:B------:R-:W-:-:S05]  /*5670*/  LEA.HI.X R5, R2, UR11, R11, 0x1, P1 ;  /* 0x0000000b02057c11 */ /* 0x000fca00088f0c0b */
[----:B------:R0:W-:Y:S02]  /*5680*/  STG.E desc[UR6][R4.64], R3 ;  /* 0x0000000304007986 */ /* 0x0001e4000c101906 */
.L_x_3221:
[----:B------:R-:W-:Y:S05]  /*5690*/  BSYNC.RECONVERGENT B1 ;  /* 0x0000000000017941 */ /* 0x000fea0003800200 */
.L_x_3220:
        /* <DEDUP_REMOVED lines=20> */
.L_x_3223:
[----:B------:R-:W-:Y:S05]  /*57e0*/  BSYNC.RECONVERGENT B1 ;  /* 0x0000000000017941 */ /* 0x000fea0003800200 */
.L_x_3222:
        /* <DEDUP_REMOVED lines=20> */
.L_x_3225:
[----:B------:R-:W-:Y:S05]  /*5930*/  BSYNC.RECONVERGENT B1 ;  /* 0x0000000000017941 */ /* 0x000fea0003800200 */
.L_x_3224:
        /* <DEDUP_REMOVED lines=20> */
.L_x_3227:
[----:B------:R-:W-:Y:S05]  /*5a80*/  BSYNC.RECONVERGENT B1 ;  /* 0x0000000000017941 */ /* 0x000fea0003800200 */
.L_x_3226:
        /* <DEDUP_REMOVED lines=44> */
.L_x_3229:
[----:B------:R-:W-:Y:S05]  /*5d50*/  BSYNC.RECONVERGENT B1 ;  /* 0x0000000000017941 */ /* 0x000fea0003800200 */
.L_x_3228:
        /* <DEDUP_REMOVED lines=20> */
.L_x_3231:
[----:B------:R-:W-:Y:S05]  /*5ea0*/  BSYNC.RECONVERGENT B1 ;  /* 0x0000000000017941 */ /* 0x000fea0003800200 */
.L_x_3230:
        /* <DEDUP_REMOVED lines=20> */
.L_x_3233:
[----:B------:R-:W-:Y:S05]  /*5ff0*/  BSYNC.RECONVERGENT B1 ;  /* 0x0000000000017941 */ /* 0x000fea0003800200 */
.L_x_3232:
        /* <DEDUP_REMOVED lines=20> */
.L_x_3235:
[----:B------:R-:W-:Y:S05]  /*6140*/  BSYNC.RECONVERGENT B1 ;  /* 0x0000000000017941 */ /* 0x000fea0003800200 */
.L_x_3234:
        /* <DEDUP_REMOVED lines=20> */
.L_x_3237:
[----:B------:R-:W-:Y:S05]  /*6290*/  BSYNC.RECONVERGENT B1 ;  /* 0x0000000000017941 */ /* 0x000fea0003800200 */
.L_x_3236:
        /* <DEDUP_REMOVED lines=20> */
.L_x_3239:
[----:B------:R-:W-:Y:S05]  /*63e0*/  BSYNC.RECONVERGENT B1 ;  /* 0x0000000000017941 */ /* 0x000fea0003800200 */
.L_x_3238:
        /* <DEDUP_REMOVED lines=36> */
.L_x_3241:
[----:B------:R-:W-:Y:S05]  /*6630*/  BSYNC.RECONVERGENT B1 ;  /* 0x0000000000017941 */ /* 0x000fea0003800200 */
.L_x_3240:
        /* <DEDUP_REMOVED lines=20> */
.L_x_3243:
[----:B------:R-:W-:Y:S05]  /*6780*/  BSYNC.RECONVERGENT B1 ;  /* 0x0000000000017941 */ /* 0x000fea0003800200 */
.L_x_3242:
        /* <DEDUP_REMOVED lines=20> */
.L_x_3245:
[----:B------:R-:W-:Y:S05]  /*68d0*/  BSYNC.RECONVERGENT B1 ;  /* 0x0000000000017941 */ /* 0x000fea0003800200 */
.L_x_3244:
        /* <DEDUP_REMOVED lines=20> */
.L_x_3247:
[----:B------:R-:W-:Y:S05]  /*6a20*/  BSYNC.RECONVERGENT B1 ;  /* 0x0000000000017941 */ /* 0x000fea0003800200 */
.L_x_3246:
        /* <DEDUP_REMOVED lines=20> */
.L_x_3249:
[----:B------:R-:W-:Y:S05]  /*6b70*/  BSYNC.RECONVERGENT B1 ;  /* 0x0000000000017941 */ /* 0x000fea0003800200 */
.L_x_3248:
        /* <DEDUP_REMOVED lines=20> */
.L_x_3251:
[----:B------:R-:W-:Y:S05]  /*6cc0*/  BSYNC.RECONVERGENT B1 ;  /* 0x0000000000017941 */ /* 0x000fea0003800200 */
.L_x_3250:
        /* <DEDUP_REMOVED lines=34> */
.L_x_3253:
[----:B------:R-:W-:Y:S05]  /*6ef0*/  BSYNC.RECONVERGENT B1 ;  /* 0x0000000000017941 */ /* 0x000fea0003800200 */
.L_x_3252:
        /* <DEDUP_REMOVED lines=20> */
.L_x_3255:
[----:B------:R-:W-:Y:S05]  /*7040*/  BSYNC.RECONVERGENT B1 ;  /* 0x0000000000017941 */ /* 0x000fea0003800200 */
.L_x_3254:
        /* <DEDUP_REMOVED lines=20> */
.L_x_3257:
[----:B------:R-:W-:Y:S05]  /*7190*/  BSYNC.RECONVERGENT B1 ;  /* 0x0000000000017941 */ /* 0x000fea0003800200 */
.L_x_3256:
        /* <DEDUP_REMOVED lines=20> */
.L_x_3259:
[----:B------:R-:W-:Y:S05]  /*72e0*/  BSYNC.RECONVERGENT B1 ;  /* 0x0000000000017941 */ /* 0x000fea0003800200 */
.L_x_3258:
        /* <DEDUP_REMOVED lines=20> */
.L_x_3261:
[----:B------:R-:W-:Y:S05]  /*7430*/  BSYNC.RECONVERGENT B1 ;  /* 0x0000000000017941 */ /* 0x000fea0003800200 */
.L_x_3260:
        /* <DEDUP_REMOVED lines=17> */
[----:B------:R0:W-:Y:S01]  /*7550*/  STG.E desc[UR6][R2.64], R5 ;  /* 0x0000000502007986 */ /* 0x0001e2000c101906 */
[----:B------:R-:W-:Y:S05]  /*7560*/  BRA `(.L_x_3262) ;  /* 0x0000004400047947 */ /* 0x000fea0003800000 */
.L_x_3199:
        /* <DEDUP_REMOVED lines=38> */
[----:B------:R-:W-:-:S05]  /*77d0*/  F2FP.F16.F32.PACK_AB R85, R120, R85 ;  /* 0x000000557855723e */ /* 0x000fca00000000ff */
[----:B------:R0:W-:Y:S02]  /*77e0*/  STG.E desc[UR6][R28.64], R85 ;  /* 0x000000551c007986 */ /* 0x0001e4000c101906 */
.L_x_3264:
[----:B------:R-:W-:Y:S05]  /*77f0*/  BSYNC.RECONVERGENT B1 ;  /* 0x0000000000017941 */ /* 0x000fea0003800200 */
.L_x_3263:
        /* <DEDUP_REMOVED lines=28> */
[----:B------:R-:W-:-:S05]  /*79c0*/  F2FP.F16.F32.PACK_AB R83, R0, R83 ;  /* 0x000000530053723e */ /* 0x000fca00000000ff */
[----:B------:R1:W-:Y:S02]  /*79d0*/  STG.E desc[UR6][R28.64], R83 ;  /* 0x000000531c007986 */ /* 0x0003e4000c101906 */
.L_x_3266:
[----:B------:R-:W-:Y:S05]  /*79e0*/  BSYNC.RECONVERGENT B1 ;  /* 0x0000000000017941 */ /* 0x000fea0003800200 */
.L_x_3265:
        /* <DEDUP_REMOVED lines=44> */
[----:B------:R-:W-:-:S05]  /*7cb0*/  F2FP.F16.F32.PACK_AB R111, R111, R118 ;  /* 0x000000766f6f723e */ /* 0x000fca00000000ff */
[----:B------:R0:W-:Y:S02]  /*7cc0*/  STG.E desc[UR6][R2.64], R111 ;  /* 0x0000006f02007986 */ /* 0x0001e4000c101906 */
.L_x_3268:
[----:B------:R-:W-:Y:S05]  /*7cd0*/  BSYNC.RECONVERGENT B1 ;  /* 0x0000000000017941 */ /* 0x000fea0003800200 */
.L_x_3267:
[----:B------:R-:W-:Y:S01]  /*7ce0*/  BSSY.RECONVERGENT B1, `(.L_x_3269) ;  /* 0x0000020000017945 */ /* 0x000fe20003800200 */
[C---:B------:R-:W-:Y:S02]  /*7cf0*/  IADD3 R28, PT, PT, R33.reuse, 0xa0, RZ ;  /* 0x000000a0211c7810 */ /* 0x040fe40007ffe0ff */
[----:B------:R-:W-:Y:S01]  /*7d00*/  IADD3 R29, PT, PT, R33, 0xb0, RZ ;  /* 0x000000b0211d7810 */ /* 0x000fe20007ffe0ff */
[----:B------:R-:W-:Y:S06]  /*7d10*/  @P1 BRA `(.L_x_3270) ;  /* 0x0000000000701947 */ /* 0x000fec0003800000 */
[--C-:B0-----:R-:W-:Y:S01]  /*7d20*/  FADD.FTZ R3, R4, -R34.reuse ;  /* 0x8000002204037221 */ /* 0x101fe20000010000 */
[----:B------:R-:W-:Y:S01]  /*7d30*/  FADD.FTZ R5, R5, -R34 ;  /* 0x8000002205057221 */ /* 0x000fe20000010000 */
        /* <DEDUP_REMOVED lines=26> */
.L_x_3270:
[----:B------:R-:W-:Y:S05]  /*7ee0*/  BSYNC.RECONVERGENT B1 ;  /* 0x0000000000017941 */ /* 0x000fea0003800200 */
.L_x_3269:
        /* <DEDUP_REMOVED lines=28> */
[----:B------:R-:W-:-:S05]  /*80b0*/  F2FP.F16.F32.PACK_AB R7, R118, R7 ;  /* 0x000000077607723e */ /* 0x000fca00000000ff */
[----:B------:R2:W-:Y:S02]  /*80c0*/  STG.E desc[UR6][R4.64], R7 ;  /* 0x0000000704007986 */ /* 0x0005e4000c101906 */
.L_x_3272:
[----:B------:R-:W-:Y:S05]  /*80d0*/  BSYNC.RECONVERGENT B1 ;  /* 0x0000000000017941 */ /* 0x000fea0003800200 */
.L_x_3271:
        /* <DEDUP_REMOVED lines=8> */
[----:B--2---:R-:W-:Y:S01]  /*8160*/  FFMA.FTZ R5, R43, R3, R46 ;  /* 0x000000032b057223 */ /* 0x004fe2000001002e */
        /* <DEDUP_REMOVED lines=21> */
.L_x_3274:
[----:B------:R-:W-:Y:S05]  /*82c0*/  BSYNC.RECONVERGENT B1 ;  /* 0x0000000000017941 */ /* 0x000fea0003800200 */
.L_x_3273:
        /* <DEDUP_REMOVED lines=30> */
.L_x_3276:
[----:B------:R-:W-:Y:S05]  /*84b0*/  BSYNC.RECONVERGENT B1 ;  /* 0x0000000000017941 */ /* 0x000fea0003800200 */
.L_x_3275:
[----:B------:R-:W-:Y:S04]  /*84c0*/  BSSY.RECONVERGENT B1, `(.L_x_3277) ;  /* 0x000001e000017945 */ /* 0x000fe80003800200 */
[----:B------:R-:W-:Y:S05]  /*84d0*/  @P2 BRA `(.L_x_3278) ;  /* 0x0000000000702947 */ /* 0x000fea0003800000 */
[--C-:B01----:R-:W-:Y:S01]  /*84e0*/  FADD.FTZ R3, R12, -R34.reuse ;  /* 0x800000220c037221 */ /* 0x103fe20000010000 */
[----:B------:R-:W-:Y:S01]  /*84f0*/  FADD.FTZ R13, R13, -R34 ;  /* 0x800000220d0d7221 */ /* 0x000fe20000010000 */
        /* <DEDUP_REMOVED lines=26> */
.L_x_3278:
[----:B------:R-:W-:Y:S05]  /*86a0*/  BSYNC.RECONVERGENT B1 ;  /* 0x0000000000017941 */ /* 0x000fea0003800200 */
.L_x_3277:
        /* <DEDUP_REMOVED lines=20> */
[--C-:B-1----:R-:W-:Y:S01]  /*87f0*/  FADD.FTZ R3, R14, -R34.reuse ;  /* 0x800000220e037221 */ /* 0x102fe20000010000 */
        /* <DEDUP_REMOVED lines=25> */
[----:B------:R-:W-:-:S05]  /*8990*/  F2FP.F16.F32.PACK_AB R15, R15, R12 ;  /* 0x0000000c0f0f723e */ /* 0x000fca00000000ff */
[----:B------:R0:W-:Y:S02]  /*89a0*/  STG.E desc[UR6][R4.64], R15 ;  /* 0x0000000f04007986 */ /* 0x0001e4000c101906 */
.L_x_3280:
[----:B------:R-:W-:Y:S05]  /*89b0*/  BSYNC.RECONVERGENT B1 ;  /* 0x0000000000017941 */ /* 0x000fea0003800200 */
.L_x_3279:
[----:B------:R-:W-:Y:S04]  /*89c0*/  BSSY.RECONVERGENT B1, `(.L_x_3281) ;  /* 0x000001e000017945 */ /* 0x000fe80003800200 */
[----:B------:R-:W-:Y:S05]  /*89d0*/  @P2 BRA `(.L_x_3282) ;  /* 0x0000000000702947 */ /* 0x000fea0003800000 */
[--C-:B-1----:R-:W-:Y:S01]  /*89e0*/  FADD.FTZ R3, R16, -R34.reuse ;  /* 0x8000002210037221 */ /* 0x102fe20000010000 */
[----:B------:R-:W-:Y:S01]  /*89f0*/  FADD.FTZ R17, R17, -R34 ;  /* 0x8000002211117221 */ /* 0x000fe20000010000 */
        /* <DEDUP_REMOVED lines=24> */
[----:B------:R-:W-:-:S05]  /*8b80*/  F2FP.F16.F32.PACK_AB R15, R15, R12 ;  /* 0x0000000c0f0f723e */ /* 0x000fca00000000ff */
[----:B------:R2:W-:Y:S02]  /*8b90*/  STG.E desc[UR6][R2.64], R15 ;  /* 0x0000000f02007986 */ /* 0x0005e4000c101906 */
.L_x_3282:
[----:B------:R-:W-:Y:S05]  /*8ba0*/  BSYNC.RECONVERGENT B1 ;  /* 0x0000000000017941 */ /* 0x000fea0003800200 */
.L_x_3281:
        /* <DEDUP_REMOVED lines=28> */
[----:B------:R-:W-:-:S05]  /*8d70*/  F2FP.F16.F32.PACK_AB R13, R13, R10 ;  /* 0x0000000a0d0d723e */ /* 0x000fca00000000ff */
[----:B------:R3:W-:Y:S02]  /*8d80*/  STG.E desc[UR6][R4.64], R13 ;  /* 0x0000000d04007986 */ /* 0x0007e4000c101906 */
.L_x_3284:
[----:B------:R-:W-:Y:S05]  /*8d90*/  BSYNC.RECONVERGENT B1 ;  /* 0x0000000000017941 */ /* 0x000fea0003800200 */
.L_x_3283:
        /* <DEDUP_REMOVED lines=8> */
[----:B0--3--:R-:W-:Y:S01]  /*8e20*/  FFMA.FTZ R5, R43, R3, R46 ;  /* 0x000000032b057223 */ /* 0x009fe2000001002e */
[----:B------:R-:W-:Y:S01]  /*8e30*/  FFMA.FTZ R12, R44, R21, R45 ;  /* 0x000000152c0c7223 */ /* 0x000fe2000001002d */
[----:B------:R-:W-:-:S02]  /*8e40*/  MOV R3, R117 ;  /* 0x0000007500037202 */ /* 0x000fc40000000f00 */
[----:B------:R-:W-:Y:S01]  /*8e50*/  FMUL.FTZ R2, R5, -1.4426950216293334961 ;  /* 0xbfb8aa3b05027820 */ /* 0x000fe20000410000 */
[----:B------:R-:W-:-:S05]  /*8e60*/  FMUL.FTZ R4, R12, -1.4426950216293334961 ;  /* 0xbfb8aa3b0c047820 */ /* 0x000fca0000410000 */
        /* <DEDUP_REMOVED lines=11> */
[----:B------:R-:W-:Y:S01]  /*8f20*/  IADD3 R29, PT, PT, R3, R29, RZ ;  /* 0x0000001d031d7210 */ /* 0x000fe20007ffe0ff */
[----:B0-----:R-:W-:-:S03]  /*8f30*/  FMUL.FTZ R9, R5, R10 ;  /* 0x0000000a05097220 */ /* 0x001fc60000410000 */
[----:B------:R-:W-:Y:S01]  /*8f40*/  LEA.HI.X R5, R2, UR11, R29, 0x1, P1 ;  /* 0x0000000b02057c11 */ /* 0x000fe200088f0c1d */
[----:B-1----:R-:W-:-:S05]  /*8f50*/  FMUL.FTZ R12, R12, R11 ;  /* 0x0000000b0c0c7220 */ /* 0x002fca0000410000 */
[----:B------:R-:W-:-:S05]  /*8f60*/  F2FP.F16.F32.PACK_AB R9, R12, R9 ;  /* 0x000000090c09723e */ /* 0x000fca00000000ff */
[----:B------:R4:W-:Y:S02]  /*8f70*/  STG.E desc[UR6][R4.64], R9 ;  /* 0x0000000904007986 */ /* 0x0009e4000c101906 */
.L_x_3286:
[----:B------:R-:W-:Y:S05]  /*8f80*/  BSYNC.RECONVERGENT B1 ;  /* 0x0000000000017941 */ /* 0x000fea0003800200 */
.L_x_3285:
[----:B------:R-:W-:Y:S04]  /*8f90*/  BSSY.RECONVERGENT B1, `(.L_x_3287) ;  /* 0x000001e000017945 */ /* 0x000fe80003800200 */
[----:B------:R-:W-:Y:S05]  /*8fa0*/  @P3 BRA `(.L_x_3288) ;  /* 0x0000000000703947 */ /* 0x000fea0003800000 */
[--C-:B-12---:R-:W-:Y:S01]  /*8fb0*/  FADD.FTZ R3, R22, -R34.reuse ;  /* 0x8000002216037221 */ /* 0x106fe20000010000 */
[----:B------:R-:W-:Y:S01]  /*8fc0*/  FADD.FTZ R23, R23, -R34 ;  /* 0x8000002217177221 */ /* 0x000fe20000010000 */
        /* <DEDUP_REMOVED lines=26> */
.L_x_3288:
[----:B------:R-:W-:Y:S05]  /*9170*/  BSYNC.RECONVERGENT B1 ;  /* 0x0000000000017941 */ /* 0x000fea0003800200 */
.L_x_3287:
[----:B------:R-:W-:Y:S04]  /*9180*/  BSSY.RECONVERGENT B1, `(.L_x_3289) ;  /* 0x000001e000017945 */ /* 0x000fe80003800200 */
[----:B------:R-:W-:Y:S05]  /*9190*/  @P4 BRA `(.L_x_3290) ;  /* 0x0000000000704947 */ /* 0x000fea0003800000 */
[--C-:B012---:R-:W-:Y:S01]  /*91a0*/  FADD.FTZ R3, R24, -R34.reuse ;  /* 0x8000002218037221 */ /* 0x107fe20000010000 */
        /* <DEDUP_REMOVED lines=27> */
.L_x_3290:
[----:B------:R-:W-:Y:S05]  /*9360*/  BSYNC.RECONVERGENT B1 ;  /* 0x0000000000017941 */ /* 0x000fea0003800200 */
.L_x_3289:
        /* <DEDUP_REMOVED lines=54> */
.L_x_3292:
[----:B------:R-:W-:Y:S05]  /*96d0*/  BSYNC.RECONVERGENT B1 ;  /* 0x0000000000017941 */ /* 0x000fea0003800200 */
.L_x_3291:
        /* <DEDUP_REMOVED lines=30> */
.L_x_3294:
[----:B------:R-:W-:Y:S05]  /*98c0*/  BSYNC.RECONVERGENT B1 ;  /* 0x0000000000017941 */ /* 0x000fea0003800200 */
.L_x_3293:
        /* <DEDUP_REMOVED lines=30> */
.L_x_3296:
[----:B------:R-:W-:Y:S05]  /*9ab0*/  BSYNC.RECONVERGENT B1 ;  /* 0x0000000000017941 */ /* 0x000fea0003800200 */
.L_x_3295:
[----:B------:R-:W-:Y:S04]  /*9ac0*/  BSSY.RECONVERGENT B1, `(.L_x_3297) ;  /* 0x000001e000017945 */ /* 0x000fe80003800200 */
[----:B------:R-:W-:Y:S05]  /*9ad0*/  @P6 BRA `(.L_x_3298) ;  /* 0x0000000000706947 */ /* 0x000fea0003800000 */
[--C-:B--2---:R-:W-:Y:S01]  /*9ae0*/  FADD.FTZ R3, R52, -R34.reuse ;  /* 0x8000002234037221 */ /* 0x104fe20000010000 */
        /* <DEDUP_REMOVED lines=27> */
.L_x_3298:
[----:B------:R-:W-:Y:S05]  /*9ca0*/  BSYNC.RECONVERGENT B1 ;  /* 0x0000000000017941 */ /* 0x000fea0003800200 */
.L_x_3297:
        /* <DEDUP_REMOVED lines=30> */
.L_x_3300:
[----:B------:R-:W-:Y:S05]  /*9e90*/  BSYNC.RECONVERGENT B1 ;  /* 0x0000000000017941 */ /* 0x000fea0003800200 */
.L_x_3299:
[----:B------:R-:W-:Y:S04]  /*9ea0*/  BSSY.RECONVERGENT B1, `(.L_x_3301) ;  /* 0x000001e000017945 */ /* 0x000fe80003800200 */
[----:B------:R-:W-:Y:S05]  /*9eb0*/  @P4 BRA `(.L_x_3302) ;  /* 0x0000000000704947 */ /* 0x000fea0003800000 */
[--C-:B--234-:R-:W-:Y:S01]  /*9ec0*/  FADD.FTZ R3, R56, -R34.reuse ;  /* 0x8000002238037221 */ /* 0x11cfe20000010000 */
        /* <DEDUP_REMOVED lines=27> */
.L_x_3302:
[----:B------:R-:W-:Y:S05]  /*a080*/  BSYNC.RECONVERGENT B1 ;  /* 0x0000000000017941 */ /* 0x000fea0003800200 */
.L_x_3301:
        /* <DEDUP_REMOVED lines=18> */
[--C-:B--234-:R-:W-:Y:S01]  /*a1b0*/  FADD.FTZ R3, R58, -R34.reuse ;  /* 0x800000223a037221 */ /* 0x11cfe20000010000 */
[----:B------:R-:W-:Y:S01]  /*a1c0*/  FADD.FTZ R59, R59, -R34 ;  /* 0x800000223b3b7221 */ /* 0x000fe20000010000 */
        /* <DEDUP_REMOVED lines=24> */
[----:B------:R-:W-:-:S05]  /*a350*/  F2FP.F16.F32.PACK_AB R13, R13, R10 ;  /* 0x0000000a0d0d723e */ /* 0x000fca00000000ff */
[----:B------:R0:W-:Y:S02]  /*a360*/  STG.E desc[UR6][R4.64], R13 ;  /* 0x0000000d04007986 */ /* 0x0001e4000c101906 */
.L_x_3304:
[----:B------:R-:W-:Y:S05]  /*a370*/  BSYNC.RECONVERGENT B1 ;  /* 0x0000000000017941 */ /* 0x000fea0003800200 */
.L_x_3303:
        /* <DEDUP_REMOVED lines=28> */
[----:B------:R-:W-:-:S05]  /*a540*/  F2FP.F16.F32.PACK_AB R11, R11, R0 ;  /* 0x000000000b0b723e */ /* 0x000fca00000000ff */
[----:B------:R0:W-:Y:S02]  /*a550*/  STG.E desc[UR6][R4.64], R11 ;  /* 0x0000000b04007986 */ /* 0x0001e4000c101906 */
.L_x_3306:
[----:B------:R-:W-:Y:S05]  /*a560*/  BSYNC.RECONVERGENT B1 ;  /* 0x0000000000017941 */ /* 0x000fea0003800200 */
.L_x_3305:
        /* <DEDUP_REMOVED lines=28> */
[----:B------:R-:W-:-:S05]  /*a730*/  F2FP.F16.F32.PACK_AB R11, R11, R0 ;  /* 0x000000000b0b723e */ /* 0x000fca00000000ff */
[----:B------:R0:W-:Y:S02]  /*a740*/  STG.E desc[UR6][R4.64], R11 ;  /* 0x0000000b04007986 */ /* 0x0001e4000c101906 */
.L_x_3308:
[----:B------:R-:W-:Y:S05]  /*a750*/  BSYNC.RECONVERGENT B1 ;  /* 0x0000000000017941 */ /* 0x000fea0003800200 */
.L_x_3307:
        /* <DEDUP_REMOVED lines=30> */
.L_x_3310:
[----:B------:R-:W-:Y:S05]  /*a940*/  BSYNC.RECONVERGENT B1 ;  /* 0x0000000000017941 */ /* 0x000fea0003800200 */
.L_x_3309:
        /* <DEDUP_REMOVED lines=30> */
.L_x_3312:
[----:B------:R-:W-:Y:S05]  /*ab30*/  BSYNC.RECONVERGENT B1 ;  /* 0x0000000000017941 */ /* 0x000fea0003800200 */
.L_x_3311:
        /* <DEDUP_REMOVED lines=28> */
[----:B------:R-:W-:-:S05]  /*ad00*/  F2FP.F16.F32.PACK_AB R9, R9, R0 ;  /* 0x000000000909723e */ /* 0x000fca00000000ff */
[----:B------:R0:W-:Y:S02]  /*ad10*/  STG.E desc[UR6][R4.64], R9 ;  /* 0x0000000904007986 */ /* 0x0001e4000c101906 */
.L_x_3314:
[----:B------:R-:W-:Y:S05]  /*ad20*/  BSYNC.RECONVERGENT B1 ;  /* 0x0000000000017941 */ /* 0x000fea0003800200 */
.L_x_3313:
        /* <DEDUP_REMOVED lines=42> */
[----:B------:R-:W-:-:S05]  /*afd0*/  F2FP.F16.F32.PACK_AB R11, R11, R8 ;  /* 0x000000080b0b723e */ /* 0x000fca00000000ff */
[----:B------:R0:W-:Y:S02]  /*afe0*/  STG.E desc[UR6][R4.64], R11 ;  /* 0x0000000b04007986 */ /* 0x0001e4000c101906 */
.L_x_3316:
[----:B------:R-:W-:Y:S05]  /*aff0*/  BSYNC.RECONVERGENT B1 ;  /* 0x0000000000017941 */ /* 0x000fea0003800200 */
.L_x_3315:
        /* <DEDUP_REMOVED lines=30> */
.L_x_3318:
[----:B------:R-:W-:Y:S05]  /*b1e0*/  BSYNC.RECONVERGENT B1 ;  /* 0x0000000000017941 */ /* 0x000fea0003800200 */
.L_x_3317:
        /* <DEDUP_REMOVED lines=28> */
[----:B------:R-:W-:-:S05]  /*b3b0*/  F2FP.F16.F32.PACK_AB R7, R10, R7 ;  /* 0x000000070a07723e */ /* 0x000fca00000000ff */
[----:B------:R0:W-:Y:S02]  /*b3c0*/  STG.E desc[UR6][R4.64], R7 ;  /* 0x0000000704007986 */ /* 0x0001e4000c101906 */
.L_x_3320:
[----:B------:R-:W-:Y:S05]  /*b3d0*/  BSYNC.RECONVERGENT B1 ;  /* 0x0000000000017941 */ /* 0x000fea0003800200 */
.L_x_3319:
        /* <DEDUP_REMOVED lines=30> */
.L_x_3322:
[----:B------:R-:W-:Y:S05]  /*b5c0*/  BSYNC.RECONVERGENT B1 ;  /* 0x0000000000017941 */ /* 0x000fea0003800200 */
.L_x_3321:
        /* <DEDUP_REMOVED lines=30> */
.L_x_3324:
[----:B------:R-:W-:Y:S05]  /*b7b0*/  BSYNC.RECONVERGENT B1 ;  /* 0x0000000000017941 */ /* 0x000fea0003800200 */
.L_x_3323:
        /* <DEDUP_REMOVED lines=26> */
[----:B------:R-:W-:-:S05]  /*b960*/  F2FP.F16.F32.PACK_AB R7, R7, R0 ;  /* 0x000000000707723e */ /* 0x000fca00000000ff */
[----:B------:R0:W-:Y:S02]  /*b970*/  STG.E desc[UR6][R2.64], R7 ;  /* 0x0000000702007986 */ /* 0x0001e4000c101906 */
.L_x_3262:
[----:B------:R-:W-:Y:S05]  /*b980*/  BSYNC.RECONVERGENT B0 ;  /* 0x0000000000007941 */ /* 0x000fea0003800200 */
.L_x_3198:
        /* <DEDUP_REMOVED lines=8> */
.L_x_3326:
        /* <DEDUP_REMOVED lines=15> */
.L_x_4551:


//--------------------- .text._Z35group_norm_nhwc_fwd_one_pass_kernelI11Fp16IOFp16WLi64ELi60ELi480EEv26Group_norm_nhwc_fwd_params --------------------------
	.section	.text._Z35group_norm_nhwc_fwd_one_pass_kernelI11Fp16IOFp16WLi64ELi60ELi480EEv26Group_norm_nhwc_fwd_params,"ax",@progbits
	.align	128
        .global         _Z35group_norm_nhwc_fwd_one_pass_kernelI11Fp16IOFp16WLi64ELi60ELi480EEv26Group_norm_nhwc_fwd_params
        .type           _Z35group_norm_nhwc_fwd_one_pass_kernelI11Fp16IOFp16WLi64ELi60ELi480EEv26Group_norm_nhwc_fwd_params,@function
        .size           _Z35group_norm_nhwc_fwd_one_pass_kernelI11Fp16IOFp16WLi64ELi60ELi480EEv26Group_norm_nhwc_fwd_params,(.L_x_4552 - _Z35group_norm_nhwc_fwd_one_pass_kernelI11Fp16IOFp16WLi64ELi60ELi480EEv26Group_norm_nhwc_fwd_params)
        .other          _Z35group_norm_nhwc_fwd_one_pass_kernelI11Fp16IOFp16WLi64ELi60ELi480EEv26Group_norm_nhwc_fwd_params,@"STO_CUDA_ENTRY STV_DEFAULT"
_Z35group_norm_nhwc_fwd_one_pass_kernelI11Fp16IOFp16WLi64ELi60ELi480EEv26Group_norm_nhwc_fwd_params:
.text._Z35group_norm_nhwc_fwd_one_pass_kernelI11Fp16IOFp16WLi64ELi60ELi480EEv26Group_norm_nhwc_fwd_params:
        /* <DEDUP_REMOVED lines=25> */
.L_x_3354:
        /* <DEDUP_REMOVED lines=33> */
[----:B------:R-:W-:Y:S01]  /*03a0*/  ISETP.GE.AND.EX P2, PT, R17, UR9, PT, P2 ;  /* 0x0000000911007c0c */ /* 0x000fe2000bf46320 */
[----:B------:R-:W-:Y:S01]  /*03b0*/  @P1 VIADD R15, R15, 0x1 ;  /* 0x000000010f0f1836 */ /* 0x000fe20000000000 */
[----:B------:R-:W-:Y:S02]  /*03c0*/  ISETP.GE.U32.AND P1, PT, R21, UR8, PT ;  /* 0x0000000815007c0c */ /* 0x000fe4000bf26070 */
[----:B------:R-:W-:Y:S02]  /*03d0*/  IADD3 R0, PT, PT, RZ, -R0, RZ ;  /* 0x80000000ff007210 */ /* 0x000fe40007ffe0ff */
[----:B------:R-:W-:Y:S02]  /*03e0*/  @!P4 IADD3 R15, PT, PT, -R15, RZ, RZ ;  /* 0x000000ff0f0fc210 */ /* 0x000fe40007ffe1ff */
[----:B------:R-:W-:Y:S02]  /*03f0*/  PRMT R5, R0, 0x7710, RZ ;  /* 0x0000771000057816 */ /* 0x000fe400000000ff */
[----:B------:R-:W-:-:S02]  /*0400*/  ISETP.GE.AND.EX P1, PT, R7, UR9, PT, P1 ;  /* 0x0000000907007c0c */ /* 0x000fc4000bf26310 */
[----:B------:R-:W-:Y:S01]  /*0410*/  @!P3 LOP3.LUT R15, RZ, R2, RZ, 0x33, !PT ;  /* 0x00000002ff0fb212 */ /* 0x000fe200078e33ff */
[----:B------:R-:W0:Y:S01]  /*0420*/  @!P2 LDC.64 R10, c[0x0][0x3e0] ;  /* 0x0000f800ff0aab82 */ /* 0x000e220000000a00 */
[----:B------:R-:W-:Y:S02]  /*0430*/  IADD3 R5, PT, PT, R5, R6, RZ ;  /* 0x0000000605057210 */ /* 0x000fe40007ffe0ff */
[----:B------:R-:W-:Y:S02]  /*0440*/  IADD3 R3, PT, PT, -R15, RZ, RZ ;  /* 0x000000ff0f037210 */ /* 0x000fe40007ffe1ff */
[----:B------:R-:W-:Y:S02]  /*0450*/  SHF.L.U32 R5, R5, 0x1, RZ ;  /* 0x0000000105057819 */ /* 0x000fe400000006ff */
[----:B------:R-:W-:Y:S01]  /*0460*/  IADD3 R0, PT, PT, R23, 0x20, RZ ;  /* 0x0000002017007810 */ /* 0x000fe20007ffe0ff */
[----:B------:R-:W-:Y:S01]  /*0470*/  IMAD R20, R2, R3, UR7 ;  /* 0x0000000702147e24 */ /* 0x000fe2000f8e0203 */
[----:B------:R-:W-:Y:S01]  /*0480*/  LOP3.LUT R25, R5, 0xffff, RZ, 0xc0, !PT ;  /* 0x0000ffff05197812 */ /* 0x000fe200078ec0ff */
[----:B------:R-:W1:Y:S01]  /*0490*/  @!P1 LDC.64 R8, c[0x0][0x3e0] ;  /* 0x0000f800ff089b82 */ /* 0x000e620000000a00 */
[----:B------:R-:W-:Y:S01]  /*04a0*/  ISETP.GE.U32.AND P3, PT, R0, UR8, PT ;  /* 0x0000000800007c0c */ /* 0x000fe2000bf66070 */
[----:B------:R-:W-:Y:S01]  /*04b0*/  IMAD R20, R20, 0x3c, RZ ;  /* 0x0000003c14147824 */ /* 0x000fe200078e02ff */
[----:B------:R-:W-:-:S02]  /*04c0*/  SHF.R.S32.HI R5, RZ, 0x1f, R0 ;  /* 0x0000001fff057819 */ /* 0x000fc40000011400 */
[----:B------:R-:W-:Y:S02]  /*04d0*/  SHF.R.S32.HI R3, RZ, 0x1f, R15 ;  /* 0x0000001fff037819 */ /* 0x000fe4000001140f */
[----:B------:R-:W-:Y:S01]  /*04e0*/  ISETP.GE.AND.EX P3, PT, R5, UR9, PT, P3 ;  /* 0x0000000905007c0c */ /* 0x000fe2000bf66330 */
[----:B------:R-:W3:Y:S01]  /*04f0*/  @!P2 LDC.64 R12, c[0x0][0x390] ;  /* 0x0000e400ff0cab82 */ /* 0x000ee20000000a00 */
        /* <DEDUP_REMOVED lines=11> */
[----:B------:R-:W-:Y:S01]  /*05b0*/  IMAD.IADD R27, R25, 0x1, R27 ;  /* 0x00000001191b7824 */ /* 0x000fe200078e021b */
[-C--:B------:R-:W-:Y:S01]  /*05c0*/  @!P2 MOV R26, R24.reuse ;  /* 0x00000018001aa202 */ /* 0x080fe20000000f00 */
[----:B------:R-:W-:Y:S01]  /*05d0*/  @!P2 IMAD R19, R23, R11, R4 ;  /* 0x0000000b1713a224 */ /* 0x000fe200078e0204 */
[----:B------:R-:W-:Y:S01]  /*05e0*/  @!P1 MOV R28, R24 ;  /* 0x00000018001c9202 */ /* 0x000fe20000000f00 */
[----:B-1----:R-:W-:Y:S01]  /*05f0*/  @!P1 IMAD R18, R7, R8, RZ ;  /* 0x0000000807129224 */ /* 0x002fe200078e02ff */
[----:B------:R-:W-:Y:S01]  /*0600*/  @!P1 MOV R29, R27 ;  /* 0x0000001b001d9202 */ /* 0x000fe20000000f00 */
[----:B------:R-:W1:Y:S01]  /*0610*/  @!P1 LDC.64 R14, c[0x0][0x390] ;  /* 0x0000e400ff0e9b82 */ /* 0x000e620000000a00 */
[----:B------:R-:W-:Y:S01]  /*0620*/  @!P2 IMAD.WIDE.U32 R10, R23, R10, R26 ;  /* 0x0000000a170aa225 */ /* 0x000fe200078e001a */
[----:B------:R-:W-:-:S03]  /*0630*/  @!P3 MOV R4, R24 ;  /* 0x000000180004b202 */ /* 0x000fc60000000f00 */
[----:B------:R-:W-:Y:S01]  /*0640*/  @!P1 IMAD R7, R21, R9, R18 ;  /* 0x0000000915079224 */ /* 0x000fe200078e0212 */
[----:B------:R-:W-:Y:S01]  /*0650*/  @!P2 IADD3 R19, PT, PT, R11, R19, RZ ;  /* 0x000000130b13a210 */ /* 0x000fe20007ffe0ff */
[----:B------:R-:W-:Y:S01]  /*0660*/  @!P1 IMAD.WIDE.U32 R28, R21, R8, R28 ;  /* 0x00000008151c9225 */ /* 0x000fe200078e001c */
[C---:B---3--:R-:W-:Y:S01]  /*0670*/  @!P2 LEA R18, P5, R10.reuse, R12, 0x1 ;  /* 0x0000000c0a12a211 */ /* 0x048fe200078a08ff */
[----:B------:R-:W2:Y:S03]  /*0680*/  @!P4 LDC.64 R8, c[0x0][0x3e0] ;  /* 0x0000f800ff08cb82 */ /* 0x000ea60000000a00 */
[----:B------:R-:W-:Y:S02]  /*0690*/  @!P2 LEA.HI.X R19, R10, R13, R19, 0x1, P5 ;  /* 0x0000000d0a13a211 */ /* 0x000fe400028f0c13 */
[----:B------:R-:W-:Y:S01]  /*06a0*/  @!P1 IADD3 R7, PT, PT, R29, R7, RZ ;  /* 0x000000071d079210 */ /* 0x000fe20007ffe0ff */
[----:B0-----:R-:W-:-:S02]  /*06b0*/  @!P3 IMAD R5, R5, R16, RZ ;  /* 0x000000100505b224 */ /* 0x001fc400078e02ff */
[----:B------:R-:W0:Y:S02]  /*06c0*/  @!P3 LDC.64 R10, c[0x0][0x390] ;  /* 0x0000e400ff0abb82 */ /* 0x000e240000000a00 */
[----:B------:R-:W-:Y:S02]  /*06d0*/  @!P3 IMAD R17, R0, R17, R5 ;  /* 0x000000110011b224 */ /* 0x000fe400078e0205 */
[----:B------:R-:W-:Y:S01]  /*06e0*/  @!P3 IMAD.MOV.U32 R5, RZ, RZ, R27 ;  /* 0x000000ffff05b224 */ /* 0x000fe200078e001b */
[----:B-1----:R-:W-:-:S03]  /*06f0*/  @!P1 LEA R14, P5, R28, R14, 0x1 ;  /* 0x0000000e1c0e9211 */ /* 0x002fc600078a08ff */
[----:B------:R-:W1:Y:S01]  /*0700*/  @!P4 LDC.64 R12, c[0x0][0x390] ;  /* 0x0000e400ff0ccb82 */ /* 0x000e620000000a00 */
[----:B------:R-:W-:-:S04]  /*0710*/  @!P3 IMAD.WIDE.U32 R4, R0, R16, R4 ;  /* 0x000000100004b225 */ /* 0x000fc800078e0004 */
[----:B------:R-:W-:Y:S01]  /*0720*/  HFMA2 R0, -RZ, RZ, 0, 0 ;  /* 0x00000000ff007431 */ /* 0x000fe200000001ff */
[----:B------:R-:W-:Y:S01]  /*0730*/  @!P1 LEA.HI.X R15, R28, R15, R7, 0x1, P5 ;  /* 0x0000000f1c0f9211 */ /* 0x000fe200028f0c07 */
[----:B------:R-:W-:Y:S01]  /*0740*/  HFMA2 R7, -RZ, RZ, 0, 0 ;  /* 0x00000000ff077431 */ /* 0x000fe200000001ff */
[----:B------:R-:W-:Y:S01]  /*0750*/  @!P3 IADD3 R17, PT, PT, R5, R17, RZ ;  /* 0x000000110511b210 */ /* 0x000fe20007ffe0ff */
[----:B--2---:R-:W-:Y:S02]  /*0760*/  @!P4 IMAD R3, R3, R8, RZ ;  /* 0x000000080303c224 */ /* 0x004fe400078e02ff */
[----:B------:R2:W3:Y:S04]  /*0770*/  @!P1 LDG.E R0, desc[UR14][R14.64] ;  /* 0x0000000e0e009981 */ /* 0x0004e8000c1e1900 */
[----:B------:R-:W5:Y:S01]  /*0780*/  @!P2 LDG.E R7, desc[UR14][R18.64] ;  /* 0x0000000e1207a981 */ /* 0x000f62000c1e1900 */
[----:B0-----:R-:W-:Y:S01]  /*0790*/  @!P3 LEA R10, P2, R4, R10, 0x1 ;  /* 0x0000000a040ab211 */ /* 0x001fe200078408ff */
[----:B------:R-:W-:Y:S01]  /*07a0*/  @!P4 IMAD R9, R2, R9, R3 ;  /* 0x000000090209c224 */ /* 0x000fe200078e0203 */
[----:B--2---:R-:W-:-:S02]  /*07b0*/  @!P4 MOV R14, R24 ;  /* 0x00000018000ec202 */ /* 0x004fc40000000f00 */
[----:B------:R-:W-:Y:S02]  /*07c0*/  @!P4 MOV R15, R27 ;  /* 0x0000001b000fc202 */ /* 0x000fe40000000f00 */
[----:B------:R-:W-:Y:S01]  /*07d0*/  @!P3 LEA.HI.X R11, R4, R11, R17, 0x1, P2 ;  /* 0x0000000b040bb211 */ /* 0x000fe200010f0c11 */
[----:B------:R-:W-:Y:S02]  /*07e0*/  HFMA2 R4, -RZ, RZ, 0, 0 ;  /* 0x00000000ff047431 */ /* 0x000fe400000001ff */
[----:B------:R-:W-:Y:S01]  /*07f0*/  @!P4 IMAD.WIDE.U32 R2, R2, R8, R14 ;  /* 0x000000080202c225 */ /* 0x000fe200078e000e */
[----:B------:R-:W-:-:S04]  /*0800*/  MOV R17, RZ ;  /* 0x000000ff00117202 */ /* 0x000fc80000000f00 */
[----:B------:R-:W-:Y:S02]  /*0810*/  @!P4 IADD3 R3, PT, PT, R3, R9, RZ ;  /* 0x000000090303c210 */ /* 0x000fe40007ffe0ff */
[C---:B-1----:R-:W-:Y:S01]  /*0820*/  @!P4 LEA R12, P2, R2.reuse, R12, 0x1 ;  /* 0x0000000c020cc211 */ /* 0x042fe200078408ff */
[----:B------:R0:W2:Y:S03]  /*0830*/  @!P3 LDG.E R4, desc[UR14][R10.64] ;  /* 0x0000000e0a04b981 */ /* 0x0000a6000c1e1900 */
[----:B------:R-:W-:-:S05]  /*0840*/  @!P4 LEA.HI.X R13, R2, R13, R3, 0x1, P2 ;  /* 0x0000000d020dc211 */ /* 0x000fca00010f0c03 */
[----:B------:R-:W4:Y:S01]  /*0850*/  @!P4 LDG.E R17, desc[UR14][R12.64] ;  /* 0x0000000e0c11c981 */ /* 0x000f22000c1e1900 */
[----:B0-----:R-:W0:Y:S02]  /*0860*/  S2R R11, SR_LANEID ;  /* 0x00000000000b7919 */ /* 0x001e240000000000 */
[C---:B0-----:R-:W-:Y:S02]  /*0870*/  ISETP.GT.AND P2, PT, R11.reuse, 0x1e, PT ;  /* 0x0000001e0b00780c */ /* 0x041fe40003f44270 */
[----:B------:R-:W-:Y:S01]  /*0880*/  ISETP.GT.AND P3, PT, R11, 0xf, PT ;  /* 0x0000000f0b00780c */ /* 0x000fe20003f64270 */
[----:B------:R-:W-:Y:S01]  /*0890*/  BSSY.RECONVERGENT B0, `(.L_x_3327) ;  /* 0x000003f000007945 */ /* 0x000fe20003800200 */
[----:B---3--:R-:W-:Y:S02]  /*08a0*/  HADD2.F32 R19, -RZ, R0.H0_H0 ;  /* 0x20000000ff137230 */ /* 0x008fe40000004100 */
[--C-:B-----5:R-:W-:Y:S02]  /*08b0*/  HADD2.F32 R21, -RZ, R7.reuse.H0_H0 ;  /* 0x20000007ff157230 */ /* 0x120fe40000004100 */
        /* <DEDUP_REMOVED lines=9> */
[----:B------:R-:W-:Y:S01]  /*0950*/  FFMA.FTZ R5, R19, R19, R10 ;  /* 0x0000001313057223 */ /* 0x000fe2000001000a */
[----:B--2---:R-:W-:-:S02]  /*0960*/  HADD2.F32 R2, -RZ, R4.H1_H1 ;  /* 0x30000004ff027230 */ /* 0x004fc40000004100 */
[----:B------:R-:W-:Y:S01]  /*0970*/  FADD.FTZ R8, RZ, R8 ;  /* 0x00000008ff087221 */ /* 0x000fe20000010000 */
[----:B------:R-:W-:Y:S02]  /*0980*/  HADD2.F32 R3, -RZ, R4.H0_H0 ;  /* 0x20000004ff037230 */ /* 0x000fe40000004100 */
[----:B------:R-:W-:Y:S01]  /*0990*/  FMUL.FTZ R4, R2, R2 ;  /* 0x0000000202047220 */ /* 0x000fe20000410000 */
[--C-:B----4-:R-:W-:Y:S02]  /*09a0*/  HADD2.F32 R16, -RZ, R17.reuse.H1_H1 ;  /* 0x30000011ff107230 */ /* 0x110fe40000004100 */
[----:B------:R-:W-:Y:S01]  /*09b0*/  FADD.FTZ R5, R8, R5 ;  /* 0x0000000508057221 */ /* 0x000fe20000010000 */
[----:B------:R-:W-:Y:S02]  /*09c0*/  HADD2.F32 R17, -RZ, R17.H0_H0 ;  /* 0x20000011ff117230 */ /* 0x000fe40000004100 */
        /* <DEDUP_REMOVED lines=40> */
[----:B--2---:R-:W-:-:S04]  /*0c50*/  FADD.FTZ R5, R9, R12 ;  /* 0x0000000c09057221 */ /* 0x004fc80000010000 */
[----:B------:R-:W-:-:S05]  /*0c60*/  @!P2 IMAD.IADD R7, R7, 0x1, R8 ;  /* 0x000000010707a824 */ /* 0x000fca00078e0208 */
[----:B------:R3:W-:Y:S02]  /*0c70*/  @!P2 STS.64 [R7+0x10], R4 ;  /* 0x000010040700a388 */ /* 0x0007e40000000a00 */
.L_x_3328:
[----:B------:R-:W-:Y:S05]  /*0c80*/  BSYNC.RECONVERGENT B0 ;  /* 0x0000000000007941 */ /* 0x000fea0003800200 */
.L_x_3327:
        /* <DEDUP_REMOVED lines=44> */
.L_x_3330:
[----:B------:R-:W-:Y:S05]  /*0f50*/  BSYNC.RECONVERGENT B0 ;  /* 0x0000000000007941 */ /* 0x000fea0003800200 */
.L_x_3329:
        /* <DEDUP_REMOVED lines=31> */
.L_x_3333:
[----:B---3--:R-:W3:Y:S04]  /*1150*/  LDG.E.STRONG.GPU R6, desc[UR14][R8.64] ;  /* 0x0000000e08067981 */ /* 0x008ee8000c1ef900 */
[----:B---3--:R-:W-:Y:S01]  /*1160*/  CCTL.IVALL ;  /* 0x00000000ff00798f */ /* 0x008fe20002000000 */
[----:B------:R-:W-:Y:S05]  /*1170*/  YIELD ;  /* 0x0000000000007946 */ /* 0x000fea0003800000 */
[----:B------:R-:W-:-:S13]  /*1180*/  ISETP.NE.AND P2, PT, R6, R11, PT ;  /* 0x0000000b0600720c */ /* 0x000fda0003f45270 */
[----:B------:R-:W-:Y:S05]  /*1190*/  @P2 BRA `(.L_x_3333) ;  /* 0xfffffffc00ec2947 */ /* 0x000fea000383ffff */
.L_x_3332:
        /* <DEDUP_REMOVED lines=15> */
.L_x_3335:
        /* <DEDUP_REMOVED lines=63> */
[----:B------:R-:W-:Y:S01]  /*1680*/  MOV R10, UR26 ;  /* 0x0000001a000a7c02 */ /* 0x000fe20008000f00 */
[----:B------:R-:W-:-:S03]  /*1690*/  IMAD.U32 R11, RZ, RZ, UR27 ;  /* 0x0000001bff0b7e24 */ /* 0x000fc6000f8e00ff */
        /* <DEDUP_REMOVED lines=26> */
.L_x_3334:
        /* <DEDUP_REMOVED lines=52> */
.L_x_3336:
        /* <DEDUP_REMOVED lines=28> */
.L_x_3337:
        /* <DEDUP_REMOVED lines=13> */
.L_x_3338:
[----:B------:R-:W-:Y:S05]  /*1e10*/  BSYNC.RECONVERGENT B0 ;  /* 0x0000000000007941 */ /* 0x000fea0003800200 */
.L_x_3331:
        /* <DEDUP_REMOVED lines=52> */
[C---:B------:R-:W-:Y:S01]  /*2160*/  IADD3 R20, PT, PT, R23.reuse, 0x10, RZ ;  /* 0x0000001017147810 */ /* 0x040fe20007ffe0ff */
[C---:B------:R-:W-:Y:S01]  /*2170*/  VIADD R13, R23.reuse, 0x20 ;  /* 0x00000020170d7836 */ /* 0x040fe20000000000 */
        /* <DEDUP_REMOVED lines=22> */
.L_x_3342:
[----:B------:R-:W-:Y:S05]  /*22e0*/  BSYNC.RECONVERGENT B1 ;  /* 0x0000000000017941 */ /* 0x000fea0003800200 */
.L_x_3341:
        /* <DEDUP_REMOVED lines=29> */
.L_x_3344:
[----:B------:R-:W-:Y:S05]  /*24c0*/  BSYNC.RECONVERGENT B1 ;  /* 0x0000000000017941 */ /* 0x000fea0003800200 */
.L_x_3343:
        /* <DEDUP_REMOVED lines=20> */
.L_x_3346:
[----:B------:R-:W-:Y:S05]  /*2610*/  BSYNC.RECONVERGENT B1 ;  /* 0x0000000000017941 */ /* 0x000fea0003800200 */
.L_x_3345:
        /* <DEDUP_REMOVED lines=19> */
.L_x_3340:
        /* <DEDUP_REMOVED lines=42> */
.L_x_3349:
[----:B------:R-:W-:Y:S05]  /*29f0*/  BSYNC.RECONVERGENT B1 ;  /* 0x0000000000017941 */ /* 0x000fea0003800200 */
.L_x_3348:
[----:B------:R-:W-:Y:S04]  /*2a00*/  BSSY.RECONVERGENT B1, `(.L_x_3350) ;  /* 0x0000020000017945 */ /* 0x000fe80003800200 */
[----:B------:R-:W-:Y:S05]  /*2a10*/  @P1 BRA `(.L_x_3351) ;  /* 0x0000000000781947 */ /* 0x000fea0003800000 */
[--C-:B0-----:R-:W-:Y:S01]  /*2a20*/  FADD.FTZ R11, R0, -R6.reuse ;  /* 0x80000006000b7221 */ /* 0x101fe20000010000 */
[----:B------:R-:W-:Y:S01]  /*2a30*/  FADD.FTZ R19, R19, -R6 ;  /* 0x8000000613137221 */ /* 0x000fe20000010000 */
[----:B------:R-:W0:Y:S01]  /*2a40*/  LDCU.64 UR10, c[0x0][0x3e0] ;  /* 0x00007c00ff0a77ac */ /* 0x000e220008000a00 */
[----:B------:R-:W-:Y:S02]  /*2a50*/  VIADD R29, R23, 0x10 ;  /* 0x00000010171d7836 */ /* 0x000fe40000000000 */
[-C--:B------:R-:W-:Y:S01]  /*2a60*/  FMUL.FTZ R8, R11, R4.reuse ;  /* 0x000000040b087220 */ /* 0x080fe20000410000 */
[----:B------:R-:W-:Y:S01]  /*2a70*/  FMUL.FTZ R9, R19, R4 ;  /* 0x0000000413097220 */ /* 0x000fe20000410000 */
[----:B------:R-:W1:Y:S02]  /*2a80*/  LDCU.64 UR12, c[0x0][0x380] ;  /* 0x00007000ff0c77ac */ /* 0x000e640008000a00 */
[----:B------:R-:W-:Y:S01]  /*2a90*/  FFMA.FTZ R8, R7, R8, R14 ;  /* 0x0000000807087223 */ /* 0x000fe2000001000e */
[----:B------:R-:W-:Y:S01]  /*2aa0*/  FFMA.FTZ R9, R5, R9, R12 ;  /* 0x0000000905097223 */ /* 0x000fe2000001000c */
[----:B------:R-:W-:-:S02]  /*2ab0*/  SHF.R.S32.HI R21, RZ, 0x1f, R29 ;  /* 0x0000001fff157819 */ /* 0x000fc4000001141d */
        /* <DEDUP_REMOVED lines=20> */
.L_x_3351:
[----:B------:R-:W-:Y:S05]  /*2c00*/  BSYNC.RECONVERGENT B1 ;  /* 0x0000000000017941 */ /* 0x000fea0003800200 */
.L_x_3350:
        /* <DEDUP_REMOVED lines=30> */
.L_x_3353:
[----:B------:R-:W-:Y:S05]  /*2df0*/  BSYNC.RECONVERGENT B1 ;  /* 0x0000000000017941 */ /* 0x000fea0003800200 */
.L_x_3352:
        /* <DEDUP_REMOVED lines=28> */
.L_x_3347:
[----:B------:R-:W-:Y:S05]  /*2fc0*/  BSYNC.RECONVERGENT B0 ;  /* 0x0000000000007941 */ /* 0x000fea0003800200 */
.L_x_3339:
        /* <DEDUP_REMOVED lines=8> */
.L_x_3355:
        /* <DEDUP_REMOVED lines=11> */
.L_x_4552:


//--------------------- .text._Z35group_norm_nhwc_fwd_one_pass_kernelI11Fp16IOFp16WLi128ELi60ELi480EEv26Group_norm_nhwc_fwd_params --------------------------
	.section	.text._Z35group_norm_nhwc_fwd_one_pass_kernelI11Fp16IOFp16WLi128ELi60ELi480EEv26Group_norm_nhwc_fwd_params,"ax",@progbits
	.align	128
        .global         _Z35group_norm_nhwc_fwd_one_pass_kernelI11Fp16IOFp16WLi128ELi60ELi480EEv26Group_norm_nhwc_fwd_params
        .type           _Z35group_norm_nhwc_fwd_one_pass_kernelI11Fp16IOFp16WLi128ELi60ELi480EEv26Group_norm_nhwc_fwd_params,@function
        .size           _Z35group_norm_nhwc_fwd_one_pass_kernelI11Fp16IOFp16WLi128ELi60ELi480EEv26Group_norm_nhwc_fwd_params,(.L_x_4553 - _Z35group_norm_nhwc_fwd_one_pass_kernelI11Fp16IOFp16WLi128ELi60ELi480EEv26Group_norm_nhwc_fwd_params)
        .other          _Z35group_norm_nhwc_fwd_one_pass_kernelI11Fp16IOFp16WLi128ELi60ELi480EEv26Group_norm_nhwc_fwd_params,@"STO_CUDA_ENTRY STV_DEFAULT"
_Z35group_norm_nhwc_fwd_one_pass_kernelI11Fp16IOFp16WLi128ELi60ELi480EEv26Group_norm_nhwc_fwd_params:
.text._Z35group_norm_nhwc_fwd_one_pass_kernelI11Fp16IOFp16WLi128ELi60ELi480EEv26Group_norm_nhwc_fwd_params:
        /* <DEDUP_REMOVED lines=51> */
.L_x_3399:
        /* <DEDUP_REMOVED lines=100> */
[C---:B------:R-:W-:Y:S01]  /*0970*/  @!P5 IMAD R25, R3.reuse, R13, R20 ;  /* 0x0000000d0319d224 */ /* 0x040fe200078e0214 */
[----:B------:R-:W-:Y:S02]  /*0980*/  @!P5 MOV R20, R6 ;  /* 0x000000060014d202 */ /* 0x000fe40000000f00 */
        /* <DEDUP_REMOVED lines=154> */
.L_x_3357:
[----:B------:R-:W-:Y:S05]  /*1330*/  BSYNC.RECONVERGENT B0 ;  /* 0x0000000000007941 */ /* 0x000fea0003800200 */
.L_x_3356:
        /* <DEDUP_REMOVED lines=45> */
.L_x_3359:
[----:B------:R-:W-:Y:S05]  /*1610*/  BSYNC.RECONVERGENT B0 ;  /* 0x0000000000007941 */ /* 0x000fea0003800200 */
.L_x_3358:
        /* <DEDUP_REMOVED lines=32> */
.L_x_3362:
[----:B------:R-:W3:Y:S04]  /*1820*/  LDG.E.STRONG.GPU R22, desc[UR24][R12.64] ;  /* 0x000000180c167981 */ /* 0x000ee8000c1ef900 */
[----:B---3--:R-:W-:Y:S01]  /*1830*/  CCTL.IVALL ;  /* 0x00000000ff00798f */ /* 0x008fe20002000000 */
[----:B------:R-:W-:Y:S05]  /*1840*/  YIELD ;  /* 0x0000000000007946 */ /* 0x000fea0003800000 */
[----:B------:R-:W-:-:S13]  /*1850*/  ISETP.NE.AND P2, PT, R22, R23, PT ;  /* 0x000000171600720c */ /* 0x000fda0003f45270 */
[----:B------:R-:W-:Y:S05]  /*1860*/  @P2 BRA `(.L_x_3362) ;  /* 0xfffffffc00ec2947 */ /* 0x000fea000383ffff */
.L_x_3361:
        /* <DEDUP_REMOVED lines=14> */
.L_x_3364:
        /* <DEDUP_REMOVED lines=91> */
.L_x_3363:
        /* <DEDUP_REMOVED lines=51> */
.L_x_3365:
        /* <DEDUP_REMOVED lines=28> */
.L_x_3366:
        /* <DEDUP_REMOVED lines=13> */
.L_x_3367:
[----:B------:R-:W-:Y:S05]  /*24c0*/  BSYNC.RECONVERGENT B0 ;  /* 0x0000000000007941 */ /* 0x000fea0003800200 */
.L_x_3360:
        /* <DEDUP_REMOVED lines=67> */
.L_x_3371:
[----:B------:R-:W-:Y:S05]  /*2900*/  BSYNC.RECONVERGENT B1 ;  /* 0x0000000000017941 */ /* 0x000fea0003800200 */
.L_x_3370:
        /* <DEDUP_REMOVED lines=20> */
.L_x_3373:
[----:B------:R-:W-:Y:S05]  /*2a50*/  BSYNC.RECONVERGENT B1 ;  /* 0x0000000000017941 */ /* 0x000fea0003800200 */
.L_x_3372:
        /* <DEDUP_REMOVED lines=28> */
.L_x_3375:
[----:B------:R-:W-:Y:S05]  /*2c20*/  BSYNC.RECONVERGENT B1 ;  /* 0x0000000000017941 */ /* 0x000fea0003800200 */
.L_x_3374:
        /* <DEDUP_REMOVED lines=22> */
.L_x_3377:
[----:B------:R-:W-:Y:S05]  /*2d90*/  BSYNC.RECONVERGENT B1 ;  /* 0x0000000000017941 */ /* 0x000fea0003800200 */
.L_x_3376:
        /* <DEDUP_REMOVED lines=34> */
.L_x_3379:
[----:B------:R-:W-:Y:S05]  /*2fc0*/  BSYNC.RECONVERGENT B1 ;  /* 0x0000000000017941 */ /* 0x000fea0003800200 */
.L_x_3378:
        /* <DEDUP_REMOVED lines=20> */
.L_x_3381:
[----:B------:R-:W-:Y:S05]  /*3110*/  BSYNC.RECONVERGENT B1 ;  /* 0x0000000000017941 */ /* 0x000fea0003800200 */
.L_x_3380:
        /* <DEDUP_REMOVED lines=20> */
.L_x_3383:
[----:B------:R-:W-:Y:S05]  /*3260*/  BSYNC.RECONVERGENT B1 ;  /* 0x0000000000017941 */ /* 0x000fea0003800200 */
.L_x_3382:
        /* <DEDUP_REMOVED lines=19> */
.L_x_3369:
        /* <DEDUP_REMOVED lines=33> */
.L_x_3386:
[----:B------:R-:W-:Y:S05]  /*35b0*/  BSYNC.RECONVERGENT B1 ;  /* 0x0000000000017941 */ /* 0x000fea0003800200 */
.L_x_3385:
        /* <DEDUP_REMOVED lines=30> */
.L_x_3388:
[----:B------:R-:W-:Y:S05]  /*37a0*/  BSYNC.RECONVERGENT B1 ;  /* 0x0000000000017941 */ /* 0x000fea0003800200 */
.L_x_3387:
        /* <DEDUP_REMOVED lines=38> */
.L_x_3390:
[----:B------:R-:W-:Y:S05]  /*3a10*/  BSYNC.RECONVERGENT B1 ;  /* 0x0000000000017941 */ /* 0x000fea0003800200 */
.L_x_3389:
        /* <DEDUP_REMOVED lines=32> */
.L_x_3392:
[----:B------:R-:W-:Y:S05]  /*3c20*/  BSYNC.RECONVERGENT B1 ;  /* 0x0000000000017941 */ /* 0x000fea0003800200 */
.L_x_3391:
        /* <DEDUP_REMOVED lines=44> */
.L_x_3394:
[----:B------:R-:W-:Y:S05]  /*3ef0*/  BSYNC.RECONVERGENT B1 ;  /* 0x0000000000017941 */ /* 0x000fea0003800200 */
.L_x_3393:
        /* <DEDUP_REMOVED lines=30> */
.L_x_3396:
[----:B------:R-:W-:Y:S05]  /*40e0*/  BSYNC.RECONVERGENT B1 ;  /* 0x0000000000017941 */ /* 0x000fea0003800200 */
.L_x_3395:
        /* <DEDUP_REMOVED lines=30> */
.L_x_3398:
[----:B------:R-:W-:Y:S05]  /*42d0*/  BSYNC.RECONVERGENT B1 ;  /* 0x0000000000017941 */ /* 0x000fea0003800200 */
.L_x_3397:
        /* <DEDUP_REMOVED lines=29> */
.L_x_3384:
[----:B------:R-:W-:Y:S05]  /*44b0*/  BSYNC.RECONVERGENT B0 ;  /* 0x0000000000007941 */ /* 0x000fea0003800200 */
.L_x_3368:
[----:B------:R-:W-:Y:S02]  /*44c0*/  UIADD3 UR8, UPT, UPT, UR30, UR8, URZ ;  /* 0x000000081e087290 */ /* 0x000fe4000fffe0ff */
[----:B------:R-:W-:Y:S02]  /*44d0*/  UIADD3 UR4, UPT, UPT, UR4, 0x1, URZ ;  /* 0x0000000104047890 */ /* 0x000fe4000fffe0ff */
[----:B------:R-:W-:-:S09]  /*44e0*/  UISETP.GE.AND UP1, UPT, UR8, UR7, UPT ;  /* 0x000000070800728c */ /* 0x000fd2000bf26270 */
[----:B------:R-:W-:Y:S05]  /*44f0*/  BRA.U !UP1, `(.L_x_3399) ;  /* 0xffffffbd098c7547 */ /* 0x000fea000b83ffff */
[----:B------:R-:W-:Y:S05]  /*4500*/  EXIT ;  /* 0x000000000000794d */ /* 0x000fea0003800000 */
.L_x_3400:
        /* <DEDUP_REMOVED lines=15> */
.L_x_4553:


//--------------------- .text._Z35group_norm_nhwc_fwd_one_pass_kernelI11Fp16IOFp16WLi256ELi60ELi480EEv26Group_norm_nhwc_fwd_params --------------------------
	.section	.text._Z35group_norm_nhwc_fwd_one_pass_kernelI11Fp16IOFp16WLi256ELi60ELi480EEv26Group_norm_nhwc_fwd_params,"ax",@progbits
	.align	128
        .global         _Z35group_norm_nhwc_fwd_one_pass_kernelI11Fp16IOFp16WLi256ELi60ELi480EEv26Group_norm_nhwc_fwd_params
        .type           _Z35group_norm_nhwc_fwd_one_pass_kernelI11Fp16IOFp16WLi256ELi60ELi480EEv26Group_norm_nhwc_fwd_params,@function
        .size           _Z35group_norm_nhwc_fwd_one_pass_kernelI11Fp16IOFp16WLi256ELi60ELi480EEv26Group_norm_nhwc_fwd_params,(.L_x_4554 - _Z35group_norm_nhwc_fwd_one_pass_kernelI11Fp16IOFp16WLi256ELi60ELi480EEv26Group_norm_nhwc_fwd_params)
        .other          _Z35group_norm_nhwc_fwd_one_pass_kernelI11Fp16IOFp16WLi256ELi60ELi480EEv26Group_norm_nhwc_fwd_params,@"STO_CUDA_ENTRY STV_DEFAULT"
_Z35group_norm_nhwc_fwd_one_pass_kernelI11Fp16IOFp16WLi256ELi60ELi480EEv26Group_norm_nhwc_fwd_params:
.text._Z35group_norm_nhwc_fwd_one_pass_kernelI11Fp16IOFp16WLi256ELi60ELi480EEv26Group_norm_nhwc_fwd_params:
        /* <DEDUP_REMOVED lines=61> */
.L_x_3476:
        /* <DEDUP_REMOVED lines=410> */
.L_x_3402:
[----:B------:R-:W-:Y:S05]  /*1d70*/  BSYNC.RECONVERGENT B0 ;  /* 0x0000000000007941 */ /* 0x000fea0003800200 */
.L_x_3401:
        /* <DEDUP_REMOVED lines=44> */
.L_x_3404:
[----:B------:R-:W-:Y:S05]  /*2040*/  BSYNC.RECONVERGENT B0 ;  /* 0x0000000000007941 */ /* 0x000fea0003800200 */
.L_x_3403:
        /* <DEDUP_REMOVED lines=24> */
.L_x_3407:
[----:B----4-:R-:W3:Y:S04]  /*21d0*/  LDG.E.STRONG.GPU R38, desc[UR6][R36.64] ;  /* 0x0000000624267981 */ /* 0x010ee8000c1ef900 */
[----:B---3--:R-:W-:Y:S01]  /*21e0*/  CCTL.IVALL ;  /* 0x00000000ff00798f */ /* 0x008fe20002000000 */
[----:B------:R-:W-:Y:S05]  /*21f0*/  YIELD ;  /* 0x0000000000007946 */ /* 0x000fea0003800000 */
[----:B------:R-:W-:-:S13]  /*2200*/  ISETP.NE.AND P1, PT, R38, R43, PT ;  /* 0x0000002b2600720c */ /* 0x000fda0003f25270 */
[----:B------:R-:W-:Y:S05]  /*2210*/  @P1 BRA `(.L_x_3407) ;  /* 0xfffffffc00ec1947 */ /* 0x000fea000383ffff */
.L_x_3406:
        /* <DEDUP_REMOVED lines=15> */
.L_x_3409:
        /* <DEDUP_REMOVED lines=60> */
.L_x_3408:
        /* <DEDUP_REMOVED lines=35> */
.L_x_3410:
        /* <DEDUP_REMOVED lines=18> */
.L_x_3411:
        /* <DEDUP_REMOVED lines=9> */
.L_x_3412:
[----:B------:R-:W-:Y:S05]  /*2ab0*/  BSYNC.RECONVERGENT B0 ;  /* 0x0000000000007941 */ /* 0x000fea0003800200 */
.L_x_3405:
        /* <DEDUP_REMOVED lines=65> */
.L_x_3416:
[----:B------:R-:W-:Y:S05]  /*2ed0*/  BSYNC.RECONVERGENT B1 ;  /* 0x0000000000017941 */ /* 0x000fea0003800200 */
.L_x_3415:
        /* <DEDUP_REMOVED lines=20> */
.L_x_3418:
[----:B------:R-:W-:Y:S05]  /*3020*/  BSYNC.RECONVERGENT B1 ;  /* 0x0000000000017941 */ /* 0x000fea0003800200 */
.L_x_3417:
        /* <DEDUP_REMOVED lines=28> */
.L_x_3420:
[----:B------:R-:W-:Y:S05]  /*31f0*/  BSYNC.RECONVERGENT B1 ;  /* 0x0000000000017941 */ /* 0x000fea0003800200 */
.L_x_3419:
        /* <DEDUP_REMOVED lines=20> */
.L_x_3422:
[----:B------:R-:W-:Y:S05]  /*3340*/  BSYNC.RECONVERGENT B1 ;  /* 0x0000000000017941 */ /* 0x000fea0003800200 */
.L_x_3421:
        /* <DEDUP_REMOVED lines=20> */
.L_x_3424:
[----:B------:R-:W-:Y:S05]  /*3490*/  BSYNC.RECONVERGENT B1 ;  /* 0x0000000000017941 */ /* 0x000fea0003800200 */
.L_x_3423:
        /* <DEDUP_REMOVED lines=20> */
.L_x_3426:
[----:B------:R-:W-:Y:S05]  /*35e0*/  BSYNC.RECONVERGENT B1 ;  /* 0x0000000000017941 */ /* 0x000fea0003800200 */
.L_x_3425:
        /* <DEDUP_REMOVED lines=28> */
.L_x_3428:
[----:B------:R-:W-:Y:S05]  /*37b0*/  BSYNC.RECONVERGENT B1 ;  /* 0x0000000000017941 */ /* 0x000fea0003800200 */
.L_x_3427:
        /* <DEDUP_REMOVED lines=20> */
.L_x_3430:
[----:B------:R-:W-:Y:S05]  /*3900*/  BSYNC.RECONVERGENT B1 ;  /* 0x0000000000017941 */ /* 0x000fea0003800200 */
.L_x_3429:
        /* <DEDUP_REMOVED lines=20> */
.L_x_3432:
[----:B------:R-:W-:Y:S05]  /*3a50*/  BSYNC.RECONVERGENT B1 ;  /* 0x0000000000017941 */ /* 0x000fea0003800200 */
.L_x_3431:
        /* <DEDUP_REMOVED lines=20> */
.L_x_3434:
[----:B------:R-:W-:Y:S05]  /*3ba0*/  BSYNC.RECONVERGENT B1 ;  /* 0x0000000000017941 */ /* 0x000fea0003800200 */
.L_x_3433:
        /* <DEDUP_REMOVED lines=30> */
.L_x_3436:
[----:B------:R-:W-:Y:S05]  /*3d90*/  BSYNC.RECONVERGENT B1 ;  /* 0x0000000000017941 */ /* 0x000fea0003800200 */
.L_x_3435:
        /* <DEDUP_REMOVED lines=20> */
.L_x_3438:
[----:B------:R-:W-:Y:S05]  /*3ee0*/  BSYNC.RECONVERGENT B1 ;  /* 0x0000000000017941 */ /* 0x000fea0003800200 */
.L_x_3437:
        /* <DEDUP_REMOVED lines=20> */
.L_x_3440:
[----:B------:R-:W-:Y:S05]  /*4030*/  BSYNC.RECONVERGENT B1 ;  /* 0x0000000000017941 */ /* 0x000fea0003800200 */
.L_x_3439:
        /* <DEDUP_REMOVED lines=20> */
.L_x_3442:
[----:B------:R-:W-:Y:S05]  /*4180*/  BSYNC.RECONVERGENT B1 ;  /* 0x0000000000017941 */ /* 0x000fea0003800200 */
.L_x_3441:
        /* <DEDUP_REMOVED lines=20> */
.L_x_3444:
[----:B------:R-:W-:Y:S05]  /*42d0*/  BSYNC.RECONVERGENT B1 ;  /* 0x0000000000017941 */ /* 0x000fea0003800200 */
.L_x_3443:
        /* <DEDUP_REMOVED lines=19> */
.L_x_3414:
        /* <DEDUP_REMOVED lines=35> */
.L_x_3447:
[----:B------:R-:W-:Y:S05]  /*4640*/  BSYNC.RECONVERGENT B1 ;  /* 0x0000000000017941 */ /* 0x000fea0003800200 */
.L_x_3446:
        /* <DEDUP_REMOVED lines=30> */
.L_x_3449:
[----:B------:R-:W-:Y:S05]  /*4830*/  BSYNC.RECONVERGENT B1 ;  /* 0x0000000000017941 */ /* 0x000fea0003800200 */
.L_x_3448:
        /* <DEDUP_REMOVED lines=38> */
.L_x_3451:
[----:B------:R-:W-:Y:S05]  /*4aa0*/  BSYNC.RECONVERGENT B1 ;  /* 0x0000000000017941 */ /* 0x000fea0003800200 */
.L_x_3450:
        /* <DEDUP_REMOVED lines=30> */
.L_x_3453:
[----:B------:R-:W-:Y:S05]  /*4c90*/  BSYNC.RECONVERGENT B1 ;  /* 0x0000000000017941 */ /* 0x000fea0003800200 */
.L_x_3452:
        /* <DEDUP_REMOVED lines=30> */
.L_x_3455:
[----:B------:R-:W-:Y:S05]  /*4e80*/  BSYNC.RECONVERGENT B1 ;  /* 0x0000000000017941 */ /* 0x000fea0003800200 */
.L_x_3454:
        /* <DEDUP_REMOVED lines=30> */
.L_x_3457:
[----:B------:R-:W-:Y:S05]  /*5070*/  BSYNC.RECONVERGENT B1 ;  /* 0x0000000000017941 */ /* 0x000fea0003800200 */
.L_x_3456:
        /* <DEDUP_REMOVED lines=38> */
.L_x_3459:
[----:B------:R-:W-:Y:S05]  /*52e0*/  BSYNC.RECONVERGENT B1 ;  /* 0x0000000000017941 */ /* 0x000fea0003800200 */
.L_x_3458:
        /* <DEDUP_REMOVED lines=30> */
.L_x_3461:
[----:B------:R-:W-:Y:S05]  /*54d0*/  BSYNC.RECONVERGENT B1 ;  /* 0x0000000000017941 */ /* 0x000fea0003800200 */
.L_x_3460:
        /* <DEDUP_REMOVED lines=30> */
.L_x_3463:
[----:B------:R-:W-:Y:S05]  /*56c0*/  BSYNC.RECONVERGENT B1 ;  /* 0x0000000000017941 */ /* 0x000fea0003800200 */
.L_x_3462:
        /* <DEDUP_REMOVED lines=30> */
.L_x_3465:
[----:B------:R-:W-:Y:S05]  /*58b0*/  BSYNC.RECONVERGENT B1 ;  /* 0x0000000000017941 */ /* 0x000fea0003800200 */
.L_x_3464:
        /* <DEDUP_REMOVED lines=40> */
.L_x_3467:
[----:B------:R-:W-:Y:S05]  /*5b40*/  BSYNC.RECONVERGENT B1 ;  /* 0x0000000000017941 */ /* 0x000fea0003800200 */
.L_x_3466:
        /* <DEDUP_REMOVED lines=30> */
.L_x_3469:
[----:B------:R-:W-:Y:S05]  /*5d30*/  BSYNC.RECONVERGENT B1 ;  /* 0x0000000000017941 */ /* 0x000fea0003800200 */
.L_x_3468:
        /* <DEDUP_REMOVED lines=30> */
.L_x_3471:
[----:B------:R-:W-:Y:S05]  /*5f20*/  BSYNC.RECONVERGENT B1 ;  /* 0x0000000000017941 */ /* 0x000fea0003800200 */
.L_x_3470:
        /* <DEDUP_REMOVED lines=30> */
.L_x_3473:
[----:B------:R-:W-:Y:S05]  /*6110*/  BSYNC.RECONVERGENT B1 ;  /* 0x0000000000017941 */ /* 0x000fea0003800200 */
.L_x_3472:
        /* <DEDUP_REMOVED lines=30> */
.L_x_3475:
[----:B------:R-:W-:Y:S05]  /*6300*/  BSYNC.RECONVERGENT B1 ;  /* 0x0000000000017941 */ /* 0x000fea0003800200 */
.L_x_3474:
        /* <DEDUP_REMOVED lines=28> */
.L_x_3445:
[----:B------:R-:W-:Y:S05]  /*64d0*/  BSYNC.RECONVERGENT B0 ;  /* 0x0000000000007941 */ /* 0x000fea0003800200 */
.L_x_3413:
        /* <DEDUP_REMOVED lines=8> */
.L_x_3477:
        /* <DEDUP_REMOVED lines=10> */
.L_x_4554:


//--------------------- .text._Z35group_norm_nhwc_fwd_one_pass_kernelI11Fp16IOFp16WLi512ELi60ELi480EEv26Group_norm_nhwc_fwd_params --------------------------
	.section	.text._Z35group_norm_nhwc_fwd_one_pass_kernelI11Fp16IOFp16WLi512ELi60ELi480EEv26Group_norm_nhwc_fwd_params,"ax",@progbits
	.align	128
        .global         _Z35group_norm_nhwc_fwd_one_pass_kernelI11Fp16IOFp16WLi512ELi60ELi480EEv26Group_norm_nhwc_fwd_params
        .type           _Z35group_norm_nhwc_fwd_one_pass_kernelI11Fp16IOFp16WLi512ELi60ELi480EEv26Group_norm_nhwc_fwd_params,@function
        .size           _Z35group_norm_nhwc_fwd_one_pass_kernelI11Fp16IOFp16WLi512ELi60ELi480EEv26Group_norm_nhwc_fwd_params,(.L_x_4555 - _Z35group_norm_nhwc_fwd_one_pass_kernelI11Fp16IOFp16WLi512ELi60ELi480EEv26Group_norm_nhwc_fwd_params)
        .other          _Z35group_norm_nhwc_fwd_one_pass_kernelI11Fp16IOFp16WLi512ELi60ELi480EEv26Group_norm_nhwc_fwd_params,@"STO_CUDA_ENTRY STV_DEFAULT"
_Z35group_norm_nhwc_fwd_one_pass_kernelI11Fp16IOFp16WLi512ELi60ELi480EEv26Group_norm_nhwc_fwd_params:
.text._Z35group_norm_nhwc_fwd_one_pass_kernelI11Fp16IOFp16WLi512ELi60ELi480EEv26Group_norm_nhwc_fwd_params:
        /* <DEDUP_REMOVED lines=47> */
.L_x_3617:
        /* <DEDUP_REMOVED lines=791> */
.L_x_3479:
[----:B------:R-:W-:Y:S05]  /*3460*/  BSYNC.RECONVERGENT B0 ;  /* 0x0000000000007941 */ /* 0x000fea0003800200 */
.L_x_3478:
        /* <DEDUP_REMOVED lines=42> */
.L_x_3481:
[----:B------:R-:W-:Y:S05]  /*3710*/  BSYNC.RECONVERGENT B0 ;  /* 0x0000000000007941 */ /* 0x000fea0003800200 */
.L_x_3480:
        /* <DEDUP_REMOVED lines=27> */
.L_x_3484:
[----:B------:R-:W3:Y:S04]  /*38d0*/  LDG.E.STRONG.GPU R30, desc[UR6][R28.64] ;  /* 0x000000061c1e7981 */ /* 0x000ee8000c1ef900 */
[----:B---3--:R-:W-:Y:S01]  /*38e0*/  CCTL.IVALL ;  /* 0x00000000ff00798f */ /* 0x008fe20002000000 */
[----:B------:R-:W-:Y:S05]  /*38f0*/  YIELD ;  /* 0x0000000000007946 */ /* 0x000fea0003800000 */
[----:B------:R-:W-:-:S13]  /*3900*/  ISETP.NE.AND P1, PT, R30, R37, PT ;  /* 0x000000251e00720c */ /* 0x000fda0003f25270 */
[----:B------:R-:W-:Y:S05]  /*3910*/  @P1 BRA `(.L_x_3484) ;  /* 0xfffffffc00ec1947 */ /* 0x000fea000383ffff */
.L_x_3483:
        /* <DEDUP_REMOVED lines=16> */
.L_x_3486:
        /* <DEDUP_REMOVED lines=62> */
.L_x_3485:
        /* <DEDUP_REMOVED lines=38> */
.L_x_3487:
        /* <DEDUP_REMOVED lines=19> */
.L_x_3488:
        /* <DEDUP_REMOVED lines=9> */
.L_x_3489:
[----:B------:R-:W-:Y:S05]  /*4220*/  BSYNC.RECONVERGENT B0 ;  /* 0x0000000000007941 */ /* 0x000fea0003800200 */
.L_x_3482:
        /* <DEDUP_REMOVED lines=78> */
.L_x_3493:
[----:B------:R-:W-:Y:S05]  /*4710*/  BSYNC.RECONVERGENT B1 ;  /* 0x0000000000017941 */ /* 0x000fea0003800200 */
.L_x_3492:
        /* <DEDUP_REMOVED lines=20> */
.L_x_3495:
[----:B------:R-:W-:Y:S05]  /*4860*/  BSYNC.RECONVERGENT B1 ;  /* 0x0000000000017941 */ /* 0x000fea0003800200 */
.L_x_3494:
        /* <DEDUP_REMOVED lines=38> */
.L_x_3497:
[----:B------:R-:W-:Y:S05]  /*4ad0*/  BSYNC.RECONVERGENT B1 ;  /* 0x0000000000017941 */ /* 0x000fea0003800200 */
.L_x_3496:
        /* <DEDUP_REMOVED lines=22> */
.L_x_3499:
[----:B------:R-:W-:Y:S05]  /*4c40*/  BSYNC.RECONVERGENT B1 ;  /* 0x0000000000017941 */ /* 0x000fea0003800200 */
.L_x_3498:
        /* <DEDUP_REMOVED lines=20> */
.L_x_3501:
[----:B------:R-:W-:Y:S05]  /*4d90*/  BSYNC.RECONVERGENT B1 ;  /* 0x0000000000017941 */ /* 0x000fea0003800200 */
.L_x_3500:
        /* <DEDUP_REMOVED lines=20> */
.L_x_3503:
[----:B------:R-:W-:Y:S05]  /*4ee0*/  BSYNC.RECONVERGENT B1 ;  /* 0x0000000000017941 */ /* 0x000fea0003800200 */
.L_x_3502:
        /* <DEDUP_REMOVED lines=20> */
.L_x_3505:
[----:B------:R-:W-:Y:S05]  /*5030*/  BSYNC.RECONVERGENT B1 ;  /* 0x0000000000017941 */ /* 0x000fea0003800200 */
.L_x_3504:
        /* <DEDUP_REMOVED lines=20> */
.L_x_3507:
[----:B------:R-:W-:Y:S05]  /*5180*/  BSYNC.RECONVERGENT B1 ;  /* 0x0000000000017941 */ /* 0x000fea0003800200 */
.L_x_3506:
        /* <DEDUP_REMOVED lines=38> */
.L_x_3509:
[----:B------:R-:W-:Y:S05]  /*53f0*/  BSYNC.RECONVERGENT B1 ;  /* 0x0000000000017941 */ /* 0x000fea0003800200 */
.L_x_3508:
        /* <DEDUP_REMOVED lines=20> */
.L_x_3511:
[----:B------:R-:W-:Y:S05]  /*5540*/  BSYNC.RECONVERGENT B1 ;  /* 0x0000000000017941 */ /* 0x000fea0003800200 */
.L_x_3510:
        /* <DEDUP_REMOVED lines=20> */
.L_x_3513:
[----:B------:R-:W-:Y:S05]  /*5690*/  BSYNC.RECONVERGENT B1 ;  /* 0x0000000000017941 */ /* 0x000fea0003800200 */
.L_x_3512:
        /* <DEDUP_REMOVED lines=20> */
.L_x_3515:
[----:B------:R-:W-:Y:S05]  /*57e0*/  BSYNC.RECONVERGENT B1 ;  /* 0x0000000000017941 */ /* 0x000fea0003800200 */
.L_x_3514:
        /* <DEDUP_REMOVED lines=20> */
.L_x_3517:
[----:B------:R-:W-:Y:S05]  /*5930*/  BSYNC.RECONVERGENT B1 ;  /* 0x0000000000017941 */ /* 0x000fea0003800200 */
.L_x_3516:
        /* <DEDUP_REMOVED lines=20> */
.L_x_3519:
[----:B------:R-:W-:Y:S05]  /*5a80*/  BSYNC.RECONVERGENT B1 ;  /* 0x0000000000017941 */ /* 0x000fea0003800200 */
.L_x_3518:
        /* <DEDUP_REMOVED lines=44> */
.L_x_3521:
[----:B------:R-:W-:Y:S05]  /*5d50*/  BSYNC.RECONVERGENT B1 ;  /* 0x0000000000017941 */ /* 0x000fea0003800200 */
.L_x_3520:
        /* <DEDUP_REMOVED lines=20> */
.L_x_3523:
[----:B------:R-:W-:Y:S05]  /*5ea0*/  BSYNC.RECONVERGENT B1 ;  /* 0x0000000000017941 */ /* 0x000fea0003800200 */
.L_x_3522:
        /* <DEDUP_REMOVED lines=20> */
.L_x_3525:
[----:B------:R-:W-:Y:S05]  /*5ff0*/  BSYNC.RECONVERGENT B1 ;  /* 0x0000000000017941 */ /* 0x000fea0003800200 */
.L_x_3524:
        /* <DEDUP_REMOVED lines=20> */
.L_x_3527:
[----:B------:R-:W-:Y:S05]  /*6140*/  BSYNC.RECONVERGENT B1 ;  /* 0x0000000000017941 */ /* 0x000fea0003800200 */
.L_x_3526:
        /* <DEDUP_REMOVED lines=20> */
.L_x_3529:
[----:B------:R-:W-:Y:S05]  /*6290*/  BSYNC.RECONVERGENT B1 ;  /* 0x0000000000017941 */ /* 0x000fea0003800200 */
.L_x_3528:
        /* <DEDUP_REMOVED lines=20> */
.L_x_3531:
[----:B------:R-:W-:Y:S05]  /*63e0*/  BSYNC.RECONVERGENT B1 ;  /* 0x0000000000017941 */ /* 0x000fea0003800200 */
.L_x_3530:
        /* <DEDUP_REMOVED lines=36> */
.L_x_3533:
[----:B------:R-:W-:Y:S05]  /*6630*/  BSYNC.RECONVERGENT B1 ;  /* 0x0000000000017941 */ /* 0x000fea0003800200 */
.L_x_3532:
        /* <DEDUP_REMOVED lines=20> */
.L_x_3535:
[----:B------:R-:W-:Y:S05]  /*6780*/  BSYNC.RECONVERGENT B1 ;  /* 0x0000000000017941 */ /* 0x000fea0003800200 */
.L_x_3534:
        /* <DEDUP_REMOVED lines=20> */
.L_x_3537:
[----:B------:R-:W-:Y:S05]  /*68d0*/  BSYNC.RECONVERGENT B1 ;  /* 0x0000000000017941 */ /* 0x000fea0003800200 */
.L_x_3536:
        /* <DEDUP_REMOVED lines=20> */
.L_x_3539:
[----:B------:R-:W-:Y:S05]  /*6a20*/  BSYNC.RECONVERGENT B1 ;  /* 0x0000000000017941 */ /* 0x000fea0003800200 */
.L_x_3538:
        /* <DEDUP_REMOVED lines=20> */
.L_x_3541:
[----:B------:R-:W-:Y:S05]  /*6b70*/  BSYNC.RECONVERGENT B1 ;  /* 0x0000000000017941 */ /* 0x000fea0003800200 */
.L_x_3540:
        /* <DEDUP_REMOVED lines=20> */
.L_x_3543:
[----:B------:R-:W-:Y:S05]  /*6cc0*/  BSYNC.RECONVERGENT B1 ;  /* 0x0000000000017941 */ /* 0x000fea0003800200 */
.L_x_3542:
        /* <DEDUP_REMOVED lines=34> */
.L_x_3545:
[----:B------:R-:W-:Y:S05]  /*6ef0*/  BSYNC.RECONVERGENT B1 ;  /* 0x0000000000017941 */ /* 0x000fea0003800200 */
.L_x_3544:
        /* <DEDUP_REMOVED lines=20> */
.L_x_3547:
[----:B------:R-:W-:Y:S05]  /*7040*/  BSYNC.RECONVERGENT B1 ;  /* 0x0000000000017941 */ /* 0x000fea0003800200 */
.L_x_3546:
        /* <DEDUP_REMOVED lines=20> */
.L_x_3549:
[----:B------:R-:W-:Y:S05]  /*7190*/  BSYNC.RECONVERGENT B1 ;  /* 0x0000000000017941 */ /* 0x000fea0003800200 */
.L_x_3548:
        /* <DEDUP_REMOVED lines=20> */
.L_x_3551:
[----:B------:R-:W-:Y:S05]  /*72e0*/  BSYNC.RECONVERGENT B1 ;  /* 0x0000000000017941 */ /* 0x000fea0003800200 */
.L_x_3550:
        /* <DEDUP_REMOVED lines=20> */
.L_x_3553:
[----:B------:R-:W-:Y:S05]  /*7430*/  BSYNC.RECONVERGENT B1 ;  /* 0x0000000000017941 */ /* 0x000fea0003800200 */
.L_x_3552:
        /* <DEDUP_REMOVED lines=19> */
.L_x_3491:
        /* <DEDUP_REMOVED lines=40> */
.L_x_3556:
[----:B------:R-:W-:Y:S05]  /*77f0*/  BSYNC.RECONVERGENT B1 ;  /* 0x0000000000017941 */ /* 0x000fea0003800200 */
.L_x_3555:
        /* <DEDUP_REMOVED lines=30> */
.L_x_3558:
[----:B------:R-:W-:Y:S05]  /*79e0*/  BSYNC.RECONVERGENT B1 ;  /* 0x0000000000017941 */ /* 0x000fea0003800200 */
.L_x_3557:
        /* <DEDUP_REMOVED lines=46> */
.L_x_3560:
[----:B------:R-:W-:Y:S05]  /*7cd0*/  BSYNC.RECONVERGENT B1 ;  /* 0x0000000000017941 */ /* 0x000fea0003800200 */
.L_x_3559:
        /* <DEDUP_REMOVED lines=32> */
.L_x_3562:
[----:B------:R-:W-:Y:S05]  /*7ee0*/  BSYNC.RECONVERGENT B1 ;  /* 0x0000000000017941 */ /* 0x000fea0003800200 */
.L_x_3561:
        /* <DEDUP_REMOVED lines=30> */
.L_x_3564:
[----:B------:R-:W-:Y:S05]  /*80d0*/  BSYNC.RECONVERGENT B1 ;  /* 0x0000000000017941 */ /* 0x000fea0003800200 */
.L_x_3563:
        /* <DEDUP_REMOVED lines=30> */
.L_x_3566:
[----:B------:R-:W-:Y:S05]  /*82c0*/  BSYNC.RECONVERGENT B1 ;  /* 0x0000000000017941 */ /* 0x000fea0003800200 */
.L_x_3565:
        /* <DEDUP_REMOVED lines=30> */
.L_x_3568:
[----:B------:R-:W-:Y:S05]  /*84b0*/  BSYNC.RECONVERGENT B1 ;  /* 0x0000000000017941 */ /* 0x000fea0003800200 */
.L_x_3567:
        /* <DEDUP_REMOVED lines=30> */
.L_x_3570:
[----:B------:R-:W-:Y:S05]  /*86a0*/  BSYNC.RECONVERGENT B1 ;  /* 0x0000000000017941 */ /* 0x000fea0003800200 */
.L_x_3569:
        /* <DEDUP_REMOVED lines=48> */
.L_x_3572:
[----:B------:R-:W-:Y:S05]  /*89b0*/  BSYNC.RECONVERGENT B1 ;  /* 0x0000000000017941 */ /* 0x000fea0003800200 */
.L_x_3571:
        /* <DEDUP_REMOVED lines=30> */
.L_x_3574:
[----:B------:R-:W-:Y:S05]  /*8ba0*/  BSYNC.RECONVERGENT B1 ;  /* 0x0000000000017941 */ /* 0x000fea0003800200 */
.L_x_3573:
        /* <DEDUP_REMOVED lines=30> */
.L_x_3576:
[----:B------:R-:W-:Y:S05]  /*8d90*/  BSYNC.RECONVERGENT B1 ;  /* 0x0000000000017941 */ /* 0x000fea0003800200 */
.L_x_3575:
        /* <DEDUP_REMOVED lines=30> */
.L_x_3578:
[----:B------:R-:W-:Y:S05]  /*8f80*/  BSYNC.RECONVERGENT B1 ;  /* 0x0000000000017941 */ /* 0x000fea0003800200 */
.L_x_3577:
        /* <DEDUP_REMOVED lines=30> */
.L_x_3580:
[----:B------:R-:W-:Y:S05]  /*9170*/  BSYNC.RECONVERGENT B1 ;  /* 0x0000000000017941 */ /* 0x000fea0003800200 */
.L_x_3579:
        /* <DEDUP_REMOVED lines=30> */
.L_x_3582:
[----:B------:R-:W-:Y:S05]  /*9360*/  BSYNC.RECONVERGENT B1 ;  /* 0x0000000000017941 */ /* 0x000fea0003800200 */
.L_x_3581:
        /* <DEDUP_REMOVED lines=54> */
.L_x_3584:
[----:B------:R-:W-:Y:S05]  /*96d0*/  BSYNC.RECONVERGENT B1 ;  /* 0x0000000000017941 */ /* 0x000fea0003800200 */
.L_x_3583:
        /* <DEDUP_REMOVED lines=30> */
.L_x_3586:
[----:B------:R-:W-:Y:S05]  /*98c0*/  BSYNC.RECONVERGENT B1 ;  /* 0x0000000000017941 */ /* 0x000fea0003800200 */
.L_x_3585:
        /* <DEDUP_REMOVED lines=30> */
.L_x_3588:
[----:B------:R-:W-:Y:S05]  /*9ab0*/  BSYNC.RECONVERGENT B1 ;  /* 0x0000000000017941 */ /* 0x000fea0003800200 */
.L_x_3587:
        /* <DEDUP_REMOVED lines=30> */
.L_x_3590:
[----:B------:R-:W-:Y:S05]  /*9ca0*/  BSYNC.RECONVERGENT B1 ;  /* 0x0000000000017941 */ /* 0x000fea0003800200 */
.L_x_3589:
        /* <DEDUP_REMOVED lines=30> */
.L_x_3592:
[----:B------:R-:W-:Y:S05]  /*9e90*/  BSYNC.RECONVERGENT B1 ;  /* 0x0000000000017941 */ /* 0x000fea0003800200 */
.L_x_3591:
        /* <DEDUP_REMOVED lines=30> */
.L_x_3594:
[----:B------:R-:W-:Y:S05]  /*a080*/  BSYNC.RECONVERGENT B1 ;  /* 0x0000000000017941 */ /* 0x000fea0003800200 */
.L_x_3593:
        /* <DEDUP_REMOVED lines=46> */
.L_x_3596:
[----:B------:R-:W-:Y:S05]  /*a370*/  BSYNC.RECONVERGENT B1 ;  /* 0x0000000000017941 */ /* 0x000fea0003800200 */
.L_x_3595:
        /* <DEDUP_REMOVED lines=30> */
.L_x_3598:
[----:B------:R-:W-:Y:S05]  /*a560*/  BSYNC.RECONVERGENT B1 ;  /* 0x0000000000017941 */ /* 0x000fea0003800200 */
.L_x_3597:
        /* <DEDUP_REMOVED lines=30> */
.L_x_3600:
[----:B------:R-:W-:Y:S05]  /*a750*/  BSYNC.RECONVERGENT B1 ;  /* 0x0000000000017941 */ /* 0x000fea0003800200 */
.L_x_3599:
        /* <DEDUP_REMOVED lines=30> */
.L_x_3602:
[----:B------:R-:W-:Y:S05]  /*a940*/  BSYNC.RECONVERGENT B1 ;  /* 0x0000000000017941 */ /* 0x000fea0003800200 */
.L_x_3601:
        /* <DEDUP_REMOVED lines=30> */
.L_x_3604:
[----:B------:R-:W-:Y:S05]  /*ab30*/  BSYNC.RECONVERGENT B1 ;  /* 0x0000000000017941 */ /* 0x000fea0003800200 */
.L_x_3603:
        /* <DEDUP_REMOVED lines=30> */
.L_x_3606:
[----:B------:R-:W-:Y:S05]  /*ad20*/  BSYNC.RECONVERGENT B1 ;  /* 0x0000000000017941 */ /* 0x000fea0003800200 */
.L_x_3605:
        /* <DEDUP_REMOVED lines=44> */
.L_x_3608:
[----:B------:R-:W-:Y:S05]  /*aff0*/  BSYNC.RECONVERGENT B1 ;  /* 0x0000000000017941 */ /* 0x000fea0003800200 */
.L_x_3607:
        /* <DEDUP_REMOVED lines=30> */
.L_x_3610:
[----:B------:R-:W-:Y:S05]  /*b1e0*/  BSYNC.RECONVERGENT B1 ;  /* 0x0000000000017941 */ /* 0x000fea0003800200 */
.L_x_3609:
        /* <DEDUP_REMOVED lines=30> */
.L_x_3612:
[----:B------:R-:W-:Y:S05]  /*b3d0*/  BSYNC.RECONVERGENT B1 ;  /* 0x0000000000017941 */ /* 0x000fea0003800200 */
.L_x_3611:
        /* <DEDUP_REMOVED lines=30> */
.L_x_3614:
[----:B------:R-:W-:Y:S05]  /*b5c0*/  BSYNC.RECONVERGENT B1 ;  /* 0x0000000000017941 */ /* 0x000fea0003800200 */
.L_x_3613:
        /* <DEDUP_REMOVED lines=30> */
.L_x_3616:
[----:B------:R-:W-:Y:S05]  /*b7b0*/  BSYNC.RECONVERGENT B1 ;  /* 0x0000000000017941 */ /* 0x000fea0003800200 */
.L_x_3615:
        /* <DEDUP_REMOVED lines=28> */
.L_x_3554:
[----:B------:R-:W-:Y:S05]  /*b980*/  BSYNC.RECONVERGENT B0 ;  /* 0x0000000000007941 */ /* 0x000fea0003800200 */
.L_x_3490:
        /* <DEDUP_REMOVED lines=8> */
.L_x_3618:
        /* <DEDUP_REMOVED lines=15> */
.L_x_4555:


//--------------------- .text._Z35group_norm_nhwc_fwd_one_pass_kernelI11Fp32IOFp32WLi64ELi60ELi480EEv26Group_norm_nhwc_fwd_params --------------------------
	.section	.text._Z35group_norm_nhwc_fwd_one_pass_kernelI11Fp32IOFp32WLi64ELi60ELi480EEv26Group_norm_nhwc_fwd_params,"ax",@progbits
	.align	128
        .global         _Z35group_norm_nhwc_fwd_one_pass_kernelI11Fp32IOFp32WLi64ELi60ELi480EEv26Group_norm_nhwc_fwd_params
        .type           _Z35group_norm_nhwc_fwd_one_pass_kernelI11Fp32IOFp32WLi64ELi60ELi480EEv26Group_norm_nhwc_fwd_params,@function
        .size           _Z35group_norm_nhwc_fwd_one_pass_kernelI11Fp32IOFp32WLi64ELi60ELi480EEv26Group_norm_nhwc_fwd_params,(.L_x_4556 - _Z35group_norm_nhwc_fwd_one_pass_kernelI11Fp32IOFp32WLi64ELi60ELi480EEv26Group_norm_nhwc_fwd_params)
        .other          _Z35group_norm_nhwc_fwd_one_pass_kernelI11Fp32IOFp32WLi64ELi60ELi480EEv26Group_norm_nhwc_fwd_params,@"STO_CUDA_ENTRY STV_DEFAULT"
_Z35group_norm_nhwc_fwd_one_pass_kernelI11Fp32IOFp32WLi64ELi60ELi480EEv26Group_norm_nhwc_fwd_params:
.text._Z35group_norm_nhwc_fwd_one_pass_kernelI11Fp32IOFp32WLi64ELi60ELi480EEv26Group_norm_nhwc_fwd_params:
        /* <DEDUP_REMOVED lines=25> */
.L_x_3646:
[----:B------:R-:W0:Y:S01]  /*0190*/  LDC R0, c[0x0][0x3f8] ;  /* 0x0000fe00ff007b82 */ /* 0x000e220000000800 */
[----:B-1----:R-:W1:Y:S01]  /*01a0*/  S2R R8, SR_TID.X ;  /* 0x0000000000087919 */ /* 0x002e620000002100 */
[----:B--2---:R-:W2:Y:S01]  /*01b0*/  LDCU.64 UR8, c[0x0][0x3e8] ;  /* 0x00007d00ff0877ac */ /* 0x004ea20008000a00 */
[----:B------:R-:W-:Y:S01]  /*01c0*/  VIADD R18, R23, 0x10 ;  /* 0x0000001017127836 */ /* 0x000fe20000000000 */
[----:B---3--:R-:W3:Y:S01]  /*01d0*/  LDCU.64 UR10, c[0x0][0x3f0] ;  /* 0x00007e00ff0a77ac */ /* 0x008ee20008000a00 */
[----:B0-----:R-:W-:Y:S02]  /*01e0*/  IABS R5, R0 ;  /* 0x0000000000057213 */ /* 0x001fe40000000000 */
[----:B------:R-:W-:Y:S02]  /*01f0*/  ISETP.NE.AND P3, PT, R0, RZ, PT ;  /* 0x000000ff0000720c */ /* 0x000fe40003f65270 */
[----:B------:R-:W0:Y:S08]  /*0200*/  I2F.RP R4, R5 ;  /* 0x0000000500047306 */ /* 0x000e300000209400 */
[----:B0-----:R-:W0:Y:S02]  /*0210*/  MUFU.RCP R4, R4 ;  /* 0x0000000400047308 */ /* 0x001e240000001000 */
[----:B0---4-:R-:W-:-:S06]  /*0220*/  IADD3 R2, PT, PT, R4, 0xffffffe, RZ ;  /* 0x0ffffffe04027810 */ /* 0x011fcc0007ffe0ff */
[----:B-----5:R0:W5:Y:S02]  /*0230*/  F2I.FTZ.U32.TRUNC.NTZ R3, R2 ;  /* 0x0000000200037305 */ /* 0x020164000021f000 */
[----:B0-----:R-:W-:Y:S01]  /*0240*/  HFMA2 R2, -RZ, RZ, 0, 0 ;  /* 0x00000000ff027431 */ /* 0x001fe200000001ff */
[----:B-----5:R-:W-:-:S05]  /*0250*/  IADD3 R6, PT, PT, RZ, -R3, RZ ;  /* 0x80000003ff067210 */ /* 0x020fca0007ffe0ff */
[----:B------:R-:W-:Y:S01]  /*0260*/  IMAD R7, R6, R5, RZ ;  /* 0x0000000506077224 */ /* 0x000fe200078e02ff */
[----:B------:R-:W-:-:S03]  /*0270*/  IABS R6, UR7 ;  /* 0x0000000700067c13 */ /* 0x000fc60008000000 */
[----:B------:R-:W-:Y:S01]  /*0280*/  IMAD.HI.U32 R3, R3, R7, R2 ;  /* 0x0000000703037227 */ /* 0x000fe200078e0002 */
[----:B------:R-:W-:-:S05]  /*0290*/  SHF.R.S32.HI R7, RZ, 0x1f, R23 ;  /* 0x0000001fff077819 */ /* 0x000fca0000011417 */
[----:B------:R-:W-:-:S05]  /*02a0*/  IMAD.HI.U32 R3, R3, R6, RZ ;  /* 0x0000000603037227 */ /* 0x000fca00078e00ff */
[----:B------:R-:W-:-:S05]  /*02b0*/  IADD3 R4, PT, PT, -R3, RZ, RZ ;  /* 0x000000ff03047210 */ /* 0x000fca0007ffe1ff */
[----:B------:R-:W-:Y:S01]  /*02c0*/  IMAD R2, R5, R4, R6 ;  /* 0x0000000405027224 */ /* 0x000fe200078e0206 */
[----:B-1----:R-:W-:-:S04]  /*02d0*/  LOP3.LUT R4, R8, 0xffff, RZ, 0xc0, !PT ;  /* 0x0000ffff08047812 */ /* 0x002fc800078ec0ff */
[----:B------:R-:W-:Y:S01]  /*02e0*/  ISETP.GT.U32.AND P2, PT, R5, R2, PT ;  /* 0x000000020500720c */ /* 0x000fe20003f44070 */
[----:B------:R-:W-:-:S05]  /*02f0*/  IMAD R4, R4, 0x889, RZ ;  /* 0x0000088904047824 */ /* 0x000fca00078e02ff */
[----:B------:R-:W-:-:S07]  /*0300*/  SHF.R.U32.HI R4, RZ, 0x10, R4 ;  /* 0x00000010ff047819 */ /* 0x000fce0000011604 */
[-C--:B------:R-:W-:Y:S01]  /*0310*/  @!P2 IADD3 R2, PT, PT, R2, -R5.reuse, RZ ;  /* 0x800000050202a210 */ /* 0x080fe20007ffe0ff */
[----:B------:R-:W-:Y:S01]  /*0320*/  @!P2 VIADD R3, R3, 0x1 ;  /* 0x000000010303a836 */ /* 0x000fe20000000000 */
[----:B--2---:R-:W-:Y:S02]  /*0330*/  ISETP.GE.U32.AND P2, PT, R23, UR8, PT ;  /* 0x0000000817007c0c */ /* 0x004fe4000bf46070 */
[----:B------:R-:W-:Y:S02]  /*0340*/  ISETP.GE.U32.AND P1, PT, R2, R5, PT ;  /* 0x000000050200720c */ /* 0x000fe40003f26070 */
[----:B------:R-:W-:Y:S02]  /*0350*/  LOP3.LUT R2, R0, UR7, RZ, 0x3c, !PT ;  /* 0x0000000700027c12 */ /* 0x000fe4000f8e3cff */
[----:B------:R-:W-:Y:S02]  /*0360*/  ISETP.GE.AND.EX P2, PT, R7, UR9, PT, P2 ;  /* 0x0000000907007c0c */ /* 0x000fe4000bf46320 */
[----:B------:R-:W-:-:S02]  /*0370*/  ISETP.GE.AND P4, PT, R2, RZ, PT ;  /* 0x000000ff0200720c */ /* 0x000fc40003f86270 */
[----:B------:R-:W-:-:S05]  /*0380*/  PRMT R2, R4, 0x9910, RZ ;  /* 0x0000991004027816 */ /* 0x000fca00000000ff */
[----:B------:R-:W-:Y:S01]  /*0390*/  IMAD R2, R2, 0x1e, RZ ;  /* 0x0000001e02027824 */ /* 0x000fe200078e02ff */
[----:B------:R-:W-:Y:S02]  /*03a0*/  @P1 IADD3 R3, PT, PT, R3, 0x1, RZ ;  /* 0x0000000103031810 */ /* 0x000fe40007ffe0ff */
[----:B------:R-:W-:Y:S01]  /*03b0*/  ISETP.GE.U32.AND P1, PT, R18, UR8, PT ;  /* 0x0000000812007c0c */ /* 0x000fe2000bf26070 */
[----:B------:R-:W0:Y:S01]  /*03c0*/  @!P2 LDC.64 R12, c[0x0][0x3e0] ;  /* 0x0000f800ff0cab82 */ /* 0x000e220000000a00 */
[----:B------:R-:W-:Y:S02]  /*03d0*/  IADD3 R2, PT, PT, RZ, -R2, RZ ;  /* 0x80000002ff027210 */ /* 0x000fe40007ffe0ff */
[----:B------:R-:W-:Y:S02]  /*03e0*/  @!P4 IADD3 R3, PT, PT, -R3, RZ, RZ ;  /* 0x000000ff0303c210 */ /* 0x000fe40007ffe1ff */
[----:B------:R-:W-:Y:S02]  /*03f0*/  @!P3 LOP3.LUT R3, RZ, R0, RZ, 0x33, !PT ;  /* 0x00000000ff03b212 */ /* 0x000fe400078e33ff */
[----:B------:R-:W-:Y:S01]  /*0400*/  PRMT R9, R2, 0x7710, RZ ;  /* 0x0000771002097816 */ /* 0x000fe200000000ff */
[----:B------:R-:W1:Y:S01]  /*0410*/  @!P2 LDC.64 R10, c[0x0][0x390] ;  /* 0x0000e400ff0aab82 */ /* 0x000e620000000a00 */
[----:B------:R-:W-:-:S02]  /*0420*/  IADD3 R5, PT, PT, -R3, RZ, RZ ;  /* 0x000000ff03057210 */ /* 0x000fc40007ffe1ff */
[----:B------:R-:W-:Y:S02]  /*0430*/  IADD3 R9, PT, PT, R9, R8, RZ ;  /* 0x0000000809097210 */ /* 0x000fe40007ffe0ff */
[----:B------:R-:W-:Y:S01]  /*0440*/  IADD3 R2, PT, PT, R23, 0x20, RZ ;  /* 0x0000002017027810 */ /* 0x000fe20007ffe0ff */
[----:B------:R-:W-:Y:S01]  /*0450*/  IMAD R0, R0, R5, UR7 ;  /* 0x0000000700007e24 */ /* 0x000fe2000f8e0205 */
[----:B------:R-:W-:Y:S02]  /*0460*/  SHF.L.U32 R9, R9, 0x1, RZ ;  /* 0x0000000109097819 */ /* 0x000fe400000006ff */
[----:B------:R-:W-:Y:S01]  /*0470*/  ISETP.GE.U32.AND P3, PT, R2, UR8, PT ;  /* 0x0000000802007c0c */ /* 0x000fe2000bf66070 */
[----:B------:R-:W-:Y:S01]  /*0480*/  IMAD R0, R0, 0x3c, RZ ;  /* 0x0000003c00007824 */ /* 0x000fe200078e02ff */
[----:B------:R-:W-:Y:S02]  /*0490*/  SHF.R.S32.HI R5, RZ, 0x1f, R2 ;  /* 0x0000001fff057819 */ /* 0x000fe40000011402 */
[----:B------:R-:W-:-:S02]  /*04a0*/  LOP3.LUT R25, R9, 0xffff, RZ, 0xc0, !PT ;  /* 0x0000ffff09197812 */ /* 0x000fc400078ec0ff */
[----:B------:R-:W-:Y:S01]  /*04b0*/  ISETP.GE.AND.EX P3, PT, R5, UR9, PT, P3 ;  /* 0x0000000905007c0c */ /* 0x000fe2000bf66330 */
[----:B0-----:R-:W-:Y:S01]  /*04c0*/  @!P2 IMAD R14, R7, R12, RZ ;  /* 0x0000000c070ea224 */ /* 0x001fe200078e02ff */
[----:B------:R-:W-:Y:S02]  /*04d0*/  SHF.R.S32.HI R9, RZ, 0x1f, R18 ;  /* 0x0000001fff097819 */ /* 0x000fe40000011412 */
[----:B------:R-:W-:Y:S01]  /*04e0*/  SHF.R.S32.HI R4, RZ, 0x1f, R3 ;  /* 0x0000001fff047819 */ /* 0x000fe20000011403 */
[----:B------:R-:W-:Y:S01]  /*04f0*/  @!P2 IMAD R13, R23, R13, R14 ;  /* 0x0000000d170da224 */ /* 0x000fe200078e020e */
[----:B------:R-:W-:Y:S02]  /*0500*/  IADD3 R24, P4, PT, R0, R25, RZ ;  /* 0x0000001900187210 */ /* 0x000fe40007f9e0ff */
[----:B------:R-:W-:Y:S01]  /*0510*/  ISETP.GE.AND.EX P1, PT, R9, UR9, PT, P1 ;  /* 0x0000000909007c0c */ /* 0x000fe2000bf26310 */
[----:B---3--:R-:W-:Y:S01]  /*0520*/  IMAD R6, R4, UR10, RZ ;  /* 0x0000000a04067c24 */ /* 0x008fe2000f8e02ff */
[----:B------:R-:W-:-:S02]  /*0530*/  LEA.HI.X.SX32 R25, R0, RZ, 0x1, P4 ;  /* 0x000000ff00197211 */ /* 0x000fc400020f0eff */
[----:B------:R-:W-:Y:S01]  /*0540*/  IADD3 R4, PT, PT, R23, 0x30, RZ ;  /* 0x0000003017047810 */ /* 0x000fe20007ffe0ff */
[C---:B------:R-:W-:Y:S02]  /*0550*/  IMAD R27, R3.reuse, UR11, R6 ;  /* 0x0000000b031b7c24 */ /* 0x040fe4000f8e0206 */
[----:B------:R-:W-:Y:S01]  /*0560*/  IMAD.WIDE.U32 R24, R3, UR10, R24 ;  /* 0x0000000a03187c25 */ /* 0x000fe2000f8e0018 */
[----:B------:R-:W0:Y:S01]  /*0570*/  @!P3 LDC.64 R6, c[0x0][0x3e0] ;  /* 0x0000f800ff06bb82 */ /* 0x000e220000000a00 */
[----:B------:R-:W-:Y:S02]  /*0580*/  ISETP.GE.U32.AND P4, PT, R4, UR8, PT ;  /* 0x0000000804007c0c */ /* 0x000fe4000bf86070 */
[----:B------:R-:W-:Y:S02]  /*0590*/  SHF.R.S32.HI R3, RZ, 0x1f, R4 ;  /* 0x0000001fff037819 */ /* 0x000fe40000011404 */
[----:B------:R-:W-:Y:S02]  /*05a0*/  IADD3 R27, PT, PT, R25, R27, RZ ;  /* 0x0000001b191b7210 */ /* 0x000fe40007ffe0ff */
[-C--:B------:R-:W-:Y:S01]  /*05b0*/  @!P2 MOV R26, R24.reuse ;  /* 0x00000018001aa202 */ /* 0x080fe20000000f00 */
[----:B------:R-:W2:Y:S01]  /*05c0*/  @!P1 LDC.64 R16, c[0x0][0x3e0] ;  /* 0x0000f800ff109b82 */ /* 0x000ea20000000a00 */
[----:B------:R-:W-:Y:S01]  /*05d0*/  ISETP.GE.AND.EX P4, PT, R3, UR9, PT, P4 ;  /* 0x0000000903007c0c */ /* 0x000fe2000bf86340 */
[--C-:B------:R-:W-:Y:S01]  /*05e0*/  @!P3 IMAD.MOV.U32 R21, RZ, RZ, R27.reuse ;  /* 0x000000ffff15b224 */ /* 0x100fe200078e001b */
[----:B------:R-:W-:Y:S01]  /*05f0*/  @!P3 MOV R20, R24 ;  /* 0x000000180014b202 */ /* 0x000fe20000000f00 */
[----:B------:R-:W-:-:S05]  /*0600*/  @!P2 IMAD.WIDE.U32 R14, R23, R12, R26 ;  /* 0x0000000c170ea225 */ /* 0x000fca00078e001a */
[----:B------:R-:W-:Y:S02]  /*0610*/  @!P2 IADD3 R15, PT, PT, R15, R13, RZ ;  /* 0x0000000d0f0fa210 */ /* 0x000fe40007ffe0ff */
[C---:B-1----:R-:W-:Y:S01]  /*0620*/  @!P2 LEA R28, P5, R14.reuse, R10, 0x2 ;  /* 0x0000000a0e1ca211 */ /* 0x042fe200078a10ff */
[----:B------:R-:W1:Y:S03]  /*0630*/  @!P3 LDC.64 R12, c[0x0][0x390] ;  /* 0x0000e400ff0cbb82 */ /* 0x000e660000000a00 */
[----:B------:R-:W-:Y:S01]  /*0640*/  @!P2 LEA.HI.X R29, R14, R11, R15, 0x2, P5 ;  /* 0x0000000b0e1da211 */ /* 0x000fe200028f140f */
[-C--:B0-----:R-:W-:Y:S02]  /*0650*/  @!P3 IMAD R5, R5, R6.reuse, RZ ;  /* 0x000000060505b224 */ /* 0x081fe400078e02ff */
[C---:B------:R-:W-:Y:S01]  /*0660*/  @!P3 IMAD.WIDE.U32 R20, R2.reuse, R6, R20 ;  /* 0x000000060214b225 */ /* 0x040fe200078e0014 */
[----:B------:R-:W-:Y:S01]  /*0670*/  @!P1 MOV R6, R24 ;  /* 0x0000001800069202 */ /* 0x000fe20000000f00 */
[----:B------:R-:W0:Y:S02]  /*0680*/  @!P1 LDC.64 R14, c[0x0][0x390] ;  /* 0x0000e400ff0e9b82 */ /* 0x000e240000000a00 */
[----:B------:R-:W-:Y:S01]  /*0690*/  @!P3 IMAD R5, R2, R7, R5 ;  /* 0x000000070205b224 */ /* 0x000fe200078e0205 */
[----:B------:R-:W-:Y:S01]  /*06a0*/  @!P1 MOV R7, R27 ;  /* 0x0000001b00079202 */ /* 0x000fe20000000f00 */
[----:B--2---:R-:W-:Y:S01]  /*06b0*/  @!P1 IMAD R9, R9, R16, RZ ;  /* 0x0000001009099224 */ /* 0x004fe200078e02ff */
[----:B------:R-:W-:-:S02]  /*06c0*/  MOV R2, RZ ;  /* 0x000000ff00027202 */ /* 0x000fc40000000f00 */
[----:B------:R-:W-:Y:S01]  /*06d0*/  @!P3 IADD3 R5, PT, PT, R21, R5, RZ ;  /* 0x000000051505b210 */ /* 0x000fe20007ffe0ff */
[----:B------:R-:W2:Y:S01]  /*06e0*/  @!P4 LDC.64 R10, c[0x0][0x3e0] ;  /* 0x0000f800ff0acb82 */ /* 0x000ea20000000a00 */
[C---:B------:R-:W-:Y:S02]  /*06f0*/  @!P1 IMAD R17, R18.reuse, R17, R9 ;  /* 0x0000001112119224 */ /* 0x040fe400078e0209 */
[----:B------:R-:W-:-:S04]  /*0700*/  @!P1 IMAD.WIDE.U32 R18, R18, R16, R6 ;  /* 0x0000001012129225 */ /* 0x000fc800078e0006 */
[----:B------:R-:W-:Y:S01]  /*0710*/  @!P4 IMAD.MOV.U32 R16, RZ, RZ, R24 ;  /* 0x000000ffff10c224 */ /* 0x000fe200078e0018 */
[----:B------:R-:W3:Y:S01]  /*0720*/  @!P4 LDC.64 R6, c[0x0][0x390] ;  /* 0x0000e400ff06cb82 */ /* 0x000ee20000000a00 */
[----:B------:R-:W-:Y:S02]  /*0730*/  @!P1 IADD3 R17, PT, PT, R19, R17, RZ ;  /* 0x0000001113119210 */ /* 0x000fe40007ffe0ff */
[----:B-1----:R-:W-:-:S04]  /*0740*/  @!P3 LEA R12, P6, R20, R12, 0x2 ;  /* 0x0000000c140cb211 */ /* 0x002fc800078c10ff */
[----:B------:R-:W-:Y:S02]  /*0750*/  @!P3 LEA.HI.X R13, R20, R13, R5, 0x2, P6 ;  /* 0x0000000d140db211 */ /* 0x000fe400030f1405 */
[----:B------:R-:W-:Y:S02]  /*0760*/  CS2R R20, SRZ ;  /* 0x0000000000147805 */ /* 0x000fe4000001ff00 */
[----:B0-----:R-:W-:-:S04]  /*0770*/  @!P1 LEA R14, P5, R18, R14, 0x2 ;  /* 0x0000000e120e9211 */ /* 0x001fc800078a10ff */
[----:B------:R-:W-:Y:S01]  /*0780*/  @!P1 LEA.HI.X R15, R18, R15, R17, 0x2, P5 ;  /* 0x0000000f120f9211 */ /* 0x000fe200028f1411 */
[----:B------:R-:W5:Y:S01]  /*0790*/  @!P2 LDG.E.64 R20, desc[UR14][R28.64] ;  /* 0x0000000e1c14a981 */ /* 0x000f62000c1e1b00 */
[----:B------:R-:W-:Y:S01]  /*07a0*/  @!P4 MOV R17, R27 ;  /* 0x0000001b0011c202 */ /* 0x000fe20000000f00 */
[----:B--2---:R-:W-:-:S04]  /*07b0*/  @!P4 IMAD R3, R3, R10, RZ ;  /* 0x0000000a0303c224 */ /* 0x004fc800078e02ff */
[C---:B------:R-:W-:Y:S02]  /*07c0*/  @!P4 IMAD R9, R4.reuse, R11, R3 ;  /* 0x0000000b0409c224 */ /* 0x040fe400078e0203 */
[----:B------:R-:W-:Y:S02]  /*07d0*/  HFMA2 R3, -RZ, RZ, 0, 0 ;  /* 0x00000000ff037431 */ /* 0x000fe400000001ff */
[----:B------:R-:W-:Y:S01]  /*07e0*/  @!P4 IMAD.WIDE.U32 R16, R4, R10, R16 ;  /* 0x0000000a0410c225 */ /* 0x000fe200078e0010 */
[----:B------:R-:W-:-:S04]  /*07f0*/  CS2R R4, SRZ ;  /* 0x0000000000047805 */ /* 0x000fc8000001ff00 */
[----:B------:R-:W-:Y:S02]  /*0800*/  @!P4 IADD3 R9, PT, PT, R17, R9, RZ ;  /* 0x000000091109c210 */ /* 0x000fe40007ffe0ff */
[C---:B---3--:R-:W-:Y:S01]  /*0810*/  @!P4 LEA R10, P2, R16.reuse, R6, 0x2 ;  /* 0x00000006100ac211 */ /* 0x048fe200078410ff */
[----:B------:R-:W2:Y:S04]  /*0820*/  @!P3 LDG.E.64 R4, desc[UR14][R12.64] ;  /* 0x0000000e0c04b981 */ /* 0x000ea8000c1e1b00 */
[----:B------:R0:W3:Y:S01]  /*0830*/  @!P1 LDG.E.64 R2, desc[UR14][R14.64] ;  /* 0x0000000e0e029981 */ /* 0x0000e2000c1e1b00 */
[----:B------:R-:W-:Y:S02]  /*0840*/  @!P4 LEA.HI.X R11, R16, R7, R9, 0x2, P2 ;  /* 0x00000007100bc211 */ /* 0x000fe400010f1409 */
[----:B------:R-:W-:-:S06]  /*0850*/  CS2R R6, SRZ ;  /* 0x0000000000067805 */ /* 0x000fcc000001ff00 */
[----:B------:R1:W4:Y:S01]  /*0860*/  @!P4 LDG.E.64 R6, desc[UR14][R10.64] ;  /* 0x0000000e0a06c981 */ /* 0x000322000c1e1b00 */
[----:B------:R-:W0:Y:S02]  /*0870*/  S2R R9, SR_LANEID ;  /* 0x0000000000097919 */ /* 0x000e240000000000 */
[C---:B0-----:R-:W-:Y:S02]  /*0880*/  ISETP.GT.AND P2, PT, R9.reuse, 0x1e, PT ;  /* 0x0000001e0900780c */ /* 0x041fe40003f44270 */
[----:B------:R-:W-:Y:S01]  /*0890*/  ISETP.GT.AND P3, PT, R9, 0xf, PT ;  /* 0x0000000f0900780c */ /* 0x000fe20003f64270 */
[----:B------:R-:W-:Y:S01]  /*08a0*/  BSSY.RECONVERGENT B0, `(.L_x_3619) ;  /* 0x0000037000007945 */ /* 0x000fe20003800200 */
[----:B-----5:R-:W-:Y:S01]  /*08b0*/  FMUL.FTZ R17, R21, R21 ;  /* 0x0000001515117220 */ /* 0x020fe20000410000 */
[----:B------:R-:W-:-:S03]  /*08c0*/  FADD.FTZ R14, R20, R21 ;  /* 0x00000015140e7221 */ /* 0x000fc60000010000 */
[----:B------:R-:W-:Y:S01]  /*08d0*/  FFMA.FTZ R17, R20, R20, R17 ;  /* 0x0000001414117223 */ /* 0x000fe20000010011 */
[----:B------:R-:W-:-:S03]  /*08e0*/  FADD.FTZ R14, RZ, R14 ;  /* 0x0000000eff0e7221 */ /* 0x000fc60000010000 */
[----:B------:R-:W-:Y:S01]  /*08f0*/  FADD.FTZ R17, RZ, R17 ;  /* 0x00000011ff117221 */ /* 0x000fe20000010000 */
[----:B--2---:R-:W-:Y:S01]  /*0900*/  FMUL.FTZ R13, R5, R5 ;  /* 0x00000005050d7220 */ /* 0x004fe20000410000 */
[----:B---3--:R-:W-:Y:S01]  /*0910*/  FMUL.FTZ R19, R3, R3 ;  /* 0x0000000303137220 */ /* 0x008fe20000410000 */
[----:B------:R-:W-:-:S03]  /*0920*/  FADD.FTZ R15, R2, R3 ;  /* 0x00000003020f7221 */ /* 0x000fc60000010000 */
[----:B------:R-:W-:Y:S01]  /*0930*/  FFMA.FTZ R12, R2, R2, R19 ;  /* 0x00000002020c7223 */ /* 0x000fe20000010013 */
[----:B------:R-:W-:Y:S01]  /*0940*/  FADD.FTZ R14, R14, R15 ;  /* 0x0000000f0e0e7221 */ /* 0x000fe20000010000 */
[C---:B------:R-:W-:Y:S01]  /*0950*/  FFMA.FTZ R13, R4.reuse, R4, R13 ;  /* 0x00000004040d7223 */ /* 0x040fe2000001000d */
[----:B-1----:R-:W-:Y:S01]  /*0960*/  FADD.FTZ R11, R4, R5 ;  /* 0x00000005040b7221 */ /* 0x002fe20000010000 */
[----:B------:R-:W-:Y:S01]  /*0970*/  FADD.FTZ R12, R17, R12 ;  /* 0x0000000c110c7221 */ /* 0x000fe20000010000 */
[----:B----4-:R-:W-:Y:S02]  /*0980*/  FMUL.FTZ R15, R7, R7 ;  /* 0x00000007070f7220 */ /* 0x010fe40000410000 */
        /* <DEDUP_REMOVED lines=31> */
[----:B0-----:R-:W0:Y:S01]  /*0b80*/  @!P2 S2R R11, SR_CgaCtaId ;  /* 0x00000000000ba919 */ /* 0x001e220000008800 */
[----:B------:R-:W-:Y:S02]  /*0b90*/  @!P2 MOV R10, 0x400 ;  /* 0x00000400000aa802 */ /* 0x000fe40000000f00 */
[----:B------:R-:W-:-:S04]  /*0ba0*/  @!P2 SHF.R.U32.HI R9, RZ, 0x2, R8 ;  /* 0x00000002ff09a819 */ /* 0x000fc80000011608 */
[----:B------:R-:W-:Y:S02]  /*0bb0*/  @!P2 LOP3.LUT R9, R9, 0xf8, RZ, 0xc0, !PT ;  /* 0x000000f80909a812 */ /* 0x000fe400078ec0ff */
[----:B0-----:R-:W-:Y:S01]  /*0bc0*/  @!P2 LEA R12, R11, R10, 0x18 ;  /* 0x0000000a0b0ca211 */ /* 0x001fe200078ec0ff */
[----:B-1----:R-:W-:Y:S01]  /*0bd0*/  FADD.FTZ R10, R15, R16 ;  /* 0x000000100f0a7221 */ /* 0x002fe20000010000 */
[----:B--2---:R-:W-:Y:S02]  /*0be0*/  FADD.FTZ R11, R14, R17 ;  /* 0x000000110e0b7221 */ /* 0x004fe40000010000 */
[----:B------:R-:W-:-:S05]  /*0bf0*/  @!P2 IADD3 R9, PT, PT, R9, R12, RZ ;  /* 0x0000000c0909a210 */ /* 0x000fca0007ffe0ff */
[----:B------:R3:W-:Y:S02]  /*0c00*/  @!P2 STS.64 [R9+0x10], R10 ;  /* 0x0000100a0900a388 */ /* 0x0007e40000000a00 */
.L_x_3620:
[----:B------:R-:W-:Y:S05]  /*0c10*/  BSYNC.RECONVERGENT B0 ;  /* 0x0000000000007941 */ /* 0x000fea0003800200 */
.L_x_3619:
        /* <DEDUP_REMOVED lines=12> */
[----:B------:R-:W-:-:S03]  /*0ce0*/  FADD.FTZ R8, R11, R9 ;  /* 0x000000090b087221 */ /* 0x000fc60000010000 */
[----:B----4-:R-:W-:Y:S01]  /*0cf0*/  FADD.FTZ R29, R29, R12 ;  /* 0x0000000c1d1d7221 */ /* 0x010fe20000010000 */
[----:B------:R-:W-:Y:S02]  /*0d00*/  FADD.FTZ R12, R8, R13 ;  /* 0x0000000d080c7221 */ /* 0x000fe40000010000 */
[----:B0-----:R-:W0:Y:S01]  /*0d10*/  LDS.128 R8, [UR5+0x40] ;  /* 0x00004005ff087984 */ /* 0x001e220008000c00 */
        /* <DEDUP_REMOVED lines=28> */
.L_x_3622:
[----:B------:R-:W-:Y:S05]  /*0ee0*/  BSYNC.RECONVERGENT B0 ;  /* 0x0000000000007941 */ /* 0x000fea0003800200 */
.L_x_3621:
        /* <DEDUP_REMOVED lines=20> */
[----:B--2---:R-:W-:Y:S02]  /*1030*/  MOV R17, UR5 ;  /* 0x0000000500117c02 */ /* 0x004fe40008000f00 */
        /* <DEDUP_REMOVED lines=10> */
.L_x_3625:
[----:B---3--:R-:W2:Y:S04]  /*10e0*/  LDG.E.STRONG.GPU R12, desc[UR14][R8.64] ;  /* 0x0000000e080c7981 */ /* 0x008ea8000c1ef900 */
[----:B--2---:R-:W-:Y:S01]  /*10f0*/  CCTL.IVALL ;  /* 0x00000000ff00798f */ /* 0x004fe20002000000 */
[----:B------:R-:W-:Y:S05]  /*1100*/  YIELD ;  /* 0x0000000000007946 */ /* 0x000fea0003800000 */
[----:B------:R-:W-:-:S13]  /*1110*/  ISETP.NE.AND P2, PT, R12, R15, PT ;  /* 0x0000000f0c00720c */ /* 0x000fda0003f45270 */
[----:B------:R-:W-:Y:S05]  /*1120*/  @P2 BRA `(.L_x_3625) ;  /* 0xfffffffc00ec2947 */ /* 0x000fea000383ffff */
.L_x_3624:
[----:B------:R-:W-:Y:S05]  /*1130*/  WARPSYNC.ALL ;  /* 0x0000000000007948 */ /* 0x000fea0003800000 */
[----:B------:R-:W-:Y:S06]  /*1140*/  BAR.SYNC.DEFER_BLOCKING 0x0 ;  /* 0x0000000000007b1d */ /* 0x000fec0000010000 */
[----:B------:R-:W-:Y:S01]  /*1150*/  UMOV UR5, URZ ;  /* 0x000000ff00057c82 */ /* 0x000fe20008000000 */
[----:B------:R-:W-:Y:S05]  /*1160*/  @!P4 BRA `(.L_x_3626) ;  /* 0x000000040098c947 */ /* 0x000fea0003800000 */
[----:B---3--:R-:W-:Y:S01]  /*1170*/  LOP3.LUT R8, R22, 0x7ffffff8, RZ, 0xc0, !PT ;  /* 0x7ffffff816087812 */ /* 0x008fe200078ec0ff */
        /* <DEDUP_REMOVED lines=10> */
.L_x_3627:
[----:B------:R-:W-:Y:S01]  /*1220*/  UIADD3 UR23, UPT, UPT, UR5, 0x1, URZ ;  /* 0x0000000105177890 */ /* 0x000fe2000fffe0ff */
[----:B------:R-:W-:Y:S01]  /*1230*/  ISETP.EQ.OR P2, PT, RZ, UR22, P3 ;  /* 0x00000016ff007c0c */ /* 0x000fe20009f42670 */
[----:B------:R-:W-:-:S04]  /*1240*/  UIADD3 UR24, UPT, UPT, UR5, 0x2, URZ ;  /* 0x0000000205187890 */ /* 0x000fc8000fffe0ff */
[----:B------:R-:W-:Y:S01]  /*1250*/  MOV R9, UR23 ;  /* 0x0000001700097c02 */ /* 0x000fe20008000f00 */
[----:B------:R-:W-:Y:S01]  /*1260*/  UIADD3 UR23, UPT, UPT, UR5, 0x3, URZ ;  /* 0x0000000305177890 */ /* 0x000fe2000fffe0ff */
[----:B------:R-:W-:Y:S02]  /*1270*/  MOV R12, UR24 ;  /* 0x00000018000c7c02 */ /* 0x000fe40008000f00 */
[----:B------:R-:W-:Y:S02]  /*1280*/  ISETP.EQ.OR P4, PT, R9, UR18, P3 ;  /* 0x0000001209007c0c */ /* 0x000fe40009f82670 */
[----:B------:R-:W-:Y:S02]  /*1290*/  ISETP.EQ.OR P6, PT, R12, UR18, P3 ;  /* 0x000000120c007c0c */ /* 0x000fe40009fc2670 */
[----:B------:R-:W-:Y:S01]  /*12a0*/  MOV R9, UR23 ;  /* 0x0000001700097c02 */ /* 0x000fe20008000f00 */
[----:B------:R-:W-:-:S03]  /*12b0*/  VOTEU.ALL UP0, P2 ;  /* 0x0000000000ff7886 */ /* 0x000fc60001000000 */
[----:B------:R-:W-:Y:S02]  /*12c0*/  ISETP.EQ.OR P5, PT, R9, UR18, P3 ;  /* 0x0000001209007c0c */ /* 0x000fe40009fa2670 */
[----:B------:R-:W-:-:S03]  /*12d0*/  @!UP0 UIMAD.WIDE.U32 UR24, UR8, 0x8, UR16 ;  /* 0x00000008081888a5 */ /* 0x000fc6000f8e0010 */
[----:B------:R-:W-:Y:S02]  /*12e0*/  VOTEU.ALL UP0, P4 ;  /* 0x0000000000ff7886 */ /* 0x000fe40002000000 */
[----:B------:R-:W-:Y:S01]  /*12f0*/  VOTEU.ALL UP1, P6 ;  /* 0x0000000000ff7886 */ /* 0x000fe20003020000 */
[----:B------:R-:W-:Y:S02]  /*1300*/  MOV R12, UR24 ;  /* 0x00000018000c7c02 */ /* 0x000fe40008000f00 */
[----:B------:R-:W-:Y:S01]  /*1310*/  MOV R13, UR25 ;  /* 0x00000019000d7c02 */ /* 0x000fe20008000f00 */
[----:B------:R-:W-:Y:S02]  /*1320*/  @!UP0 UIMAD.WIDE.U32 UR24, UR21, 0x8, UR16 ;  /* 0x00000008151888a5 */ /* 0x000fe4000f8e0010 */
[----:B------:R-:W-:Y:S01]  /*1330*/  VOTEU.ALL UP0, P5 ;  /* 0x0000000000ff7886 */ /* 0x000fe20002800000 */
[----:B------:R-:W-:Y:S02]  /*1340*/  @!UP1 UIMAD.WIDE.U32 UR26, UR10, 0x8, UR16 ;  /* 0x000000080a1a98a5 */ /* 0x000fe4000f8e0010 */
[----:B------:R-:W0:Y:S01]  /*1350*/  @!P2 LDG.E.64 R12, desc[UR14][R12.64] ;  /* 0x0000000e0c0ca981 */ /* 0x000e22000c1e1b00 */
[----:B------:R-:W-:Y:S01]  /*1360*/  IMAD.U32 R14, RZ, RZ, UR24 ;  /* 0x00000018ff0e7e24 */ /* 0x000fe2000f8e00ff */
[----:B------:R-:W-:Y:S01]  /*1370*/  MOV R15, UR25 ;  /* 0x00000019000f7c02 */ /* 0x000fe20008000f00 */
[----:B------:R-:W-:Y:S01]  /*1380*/  @!UP0 UIMAD.WIDE.U32 UR24, UR20, 0x8, UR16 ;  /* 0x00000008141888a5 */ /* 0x000fe2000f8e0010 */
[----:B-1----:R-:W-:-:S02]  /*1390*/  MOV R16, UR26 ;  /* 0x0000001a00107c02 */ /* 0x002fc40008000f00 */
[----:B--2---:R-:W-:Y:S02]  /*13a0*/  MOV R17, UR27 ;  /* 0x0000001b00117c02 */ /* 0x004fe40008000f00 */
[----:B------:R-:W2:Y:S01]  /*13b0*/  @!P4 LDG.E.64 R14, desc[UR14][R14.64] ;  /* 0x0000000e0e0ec981 */ /* 0x000ea2000c1e1b00 */
[----:B------:R-:W-:Y:S02]  /*13c0*/  MOV R18, UR24 ;  /* 0x0000001800127c02 */ /* 0x000fe40008000f00 */
[----:B------:R-:W-:Y:S01]  /*13d0*/  MOV R19, UR25 ;  /* 0x0000001900137c02 */ /* 0x000fe20008000f00 */
[----:B------:R-:W3:Y:S05]  /*13e0*/  @!P6 LDG.E.64 R16, desc[UR14][R16.64] ;  /* 0x0000000e1010e981 */ /* 0x000eea000c1e1b00 */
[----:B------:R-:W4:Y:S01]  /*13f0*/  @!P5 LDG.E.64 R18, desc[UR14][R18.64] ;  /* 0x0000000e1212d981 */ /* 0x000f22000c1e1b00 */
[----:B------:R-:W-:-:S02]  /*1400*/  UIADD3 UR23, UPT, UPT, UR5, 0x4, URZ ;  /* 0x0000000405177890 */ /* 0x000fc4000fffe0ff */
[----:B------:R-:W-:-:S04]  /*1410*/  UIADD3 UR24, UPT, UPT, UR5, 0x6, URZ ;  /* 0x0000000605187890 */ /* 0x000fc8000fffe0ff */
[----:B------:R-:W-:Y:S01]  /*1420*/  MOV R9, UR23 ;  /* 0x0000001700097c02 */ /* 0x000fe20008000f00 */
[----:B------:R-:W-:Y:S01]  /*1430*/  UIADD3 UR23, UPT, UPT, UR5, 0x5, URZ ;  /* 0x0000000505177890 */ /* 0x000fe2000fffe0ff */
[----:B0-----:R-:W-:Y:S01]  /*1440*/  @!P2 FADD.FTZ R10, R10, R12 ;  /* 0x0000000c0a0aa221 */ /* 0x001fe20000010000 */
[----:B------:R-:W-:Y:S01]  /*1450*/  @!P2 FADD.FTZ R11, R11, R13 ;  /* 0x0000000d0b0ba221 */ /* 0x000fe20000010000 */
[----:B------:R-:W-:-:S03]  /*1460*/  ISETP.EQ.OR P2, PT, R9, UR18, P3 ;  /* 0x0000001209007c0c */ /* 0x000fc60009f42670 */
[----:B------:R-:W-:Y:S01]  /*1470*/  IMAD.U32 R9, RZ, RZ, UR23 ;  /* 0x00000017ff097e24 */ /* 0x000fe2000f8e00ff */
[----:B------:R-:W-:Y:S01]  /*1480*/  UIADD3 UR23, UPT, UPT, UR5, 0x7, URZ ;  /* 0x0000000705177890 */ /* 0x000fe2000fffe0ff */
[----:B------:R-:W-:Y:S01]  /*1490*/  MOV R12, UR24 ;  /* 0x00000018000c7c02 */ /* 0x000fe20008000f00 */
[----:B--2---:R-:W-:Y:S01]  /*14a0*/  @!P4 FADD.FTZ R10, R10, R14 ;  /* 0x0000000e0a0ac221 */ /* 0x004fe20000010000 */
[----:B------:R-:W-:Y:S01]  /*14b0*/  @!P4 FADD.FTZ R11, R11, R15 ;  /* 0x0000000f0b0bc221 */ /* 0x000fe20000010000 */
[----:B------:R-:W-:Y:S02]  /*14c0*/  ISETP.EQ.OR P4, PT, R9, UR18, P3 ;  /* 0x0000001209007c0c */ /* 0x000fe40009f82670 */
[----:B---3--:R-:W-:Y:S01]  /*14d0*/  @!P6 FADD.FTZ R10, R10, R16 ;  /* 0x000000100a0ae221 */ /* 0x008fe20000010000 */
[----:B------:R-:W-:Y:S01]  /*14e0*/  @!P6 FADD.FTZ R11, R11, R17 ;  /* 0x000000110b0be221 */ /* 0x000fe20000010000 */
[----:B------:R-:W-:Y:S01]  /*14f0*/  ISETP.EQ.OR P6, PT, R12, UR18, P3 ;  /* 0x000000120c007c0c */ /* 0x000fe20009fc2670 */
[----:B------:R-:W-:Y:S01]  /*1500*/  VOTEU.ALL UP0, P2 ;  /* 0x0000000000ff7886 */ /* 0x000fe20001000000 */
[----:B------:R-:W-:Y:S01]  /*1510*/  MOV R9, UR23 ;  /* 0x0000001700097c02 */ /* 0x000fe20008000f00 */
[----:B----4-:R-:W-:Y:S01]  /*1520*/  @!P5 FADD.FTZ R10, R10, R18 ;  /* 0x000000120a0ad221 */ /* 0x010fe20000010000 */
[----:B------:R-:W-:-:S02]  /*1530*/  @!P5 FADD.FTZ R11, R11, R19 ;  /* 0x000000130b0bd221 */ /* 0x000fc40000010000 */
[----:B------:R-:W-:Y:S01]  /*1540*/  ISETP.EQ.OR P5, PT, R9, UR18, P3 ;  /* 0x0000001209007c0c */ /* 0x000fe20009fa2670 */
[----:B------:R-:W-:Y:S02]  /*1550*/  @!UP0 UIMAD.WIDE.U32 UR24, UR11, 0x8, UR16 ;  /* 0x000000080b1888a5 */ /* 0x000fe4000f8e0010 */
[----:B------:R-:W-:-:S04]  /*1560*/  VOTEU.ALL UP0, P4 ;  /* 0x0000000000ff7886 */ /* 0x000fc80002000000 */
        /* <DEDUP_REMOVED lines=38> */
.L_x_3626:
        /* <DEDUP_REMOVED lines=11> */
[----:B------:R-:W-:Y:S01]  /*1880*/  MOV R8, UR10 ;  /* 0x0000000a00087c02 */ /* 0x000fe20008000f00 */
[----:B------:R-:W-:-:S03]  /*1890*/  IMAD.U32 R9, RZ, RZ, UR12 ;  /* 0x0000000cff097e24 */ /* 0x000fc6000f8e00ff */
        /* <DEDUP_REMOVED lines=21> */
[----:B-1----:R-:W-:Y:S01]  /*19f0*/  MOV R16, UR8 ;  /* 0x0000000800107c02 */ /* 0x002fe20008000f00 */
[----:B--2---:R-:W-:-:S03]  /*1a00*/  IMAD.U32 R17, RZ, RZ, UR9 ;  /* 0x00000009ff117e24 */ /* 0x004fc6000f8e00ff */
[----:B------:R-:W2:Y:S01]  /*1a10*/  @!P4 LDG.E.64 R12, desc[UR14][R12.64] ;  /* 0x0000000e0c0cc981 */ /* 0x000ea2000c1e1b00 */
[----:B------:R-:W-:Y:S02]  /*1a20*/  MOV R14, UR10 ;  /* 0x0000000a000e7c02 */ /* 0x000fe40008000f00 */
[----:B------:R-:W-:Y:S01]  /*1a30*/  MOV R15, UR11 ;  /* 0x0000000b000f7c02 */ /* 0x000fe20008000f00 */
[----:B------:R-:W3:Y:S05]  /*1a40*/  @!P5 LDG.E.64 R16, desc[UR14][R16.64] ;  /* 0x0000000e1010d981 */ /* 0x000eea000c1e1b00 */
[----:B------:R-:W4:Y:S01]  /*1a50*/  @!P6 LDG.E.64 R14, desc[UR14][R14.64] ;  /* 0x0000000e0e0ee981 */ /* 0x000f22000c1e1b00 */
[----:B------:R-:W-:-:S04]  /*1a60*/  MOV R18, UR5 ;  /* 0x0000000500127c02 */ /* 0x000fc80008000f00 */
[----:B------:R-:W-:-:S04]  /*1a70*/  IADD3 R18, PT, PT, R18, 0x4, RZ ;  /* 0x0000000412127810 */ /* 0x000fc80007ffe0ff */
[----:B------:R-:W-:Y:S01]  /*1a80*/  R2UR UR5, R18 ;  /* 0x00000000120572ca */ /* 0x000fe200000e0000 */
        /* <DEDUP_REMOVED lines=8> */
.L_x_3628:
        /* <DEDUP_REMOVED lines=14> */
[----:B------:R-:W-:Y:S01]  /*1bf0*/  IMAD.U32 R8, RZ, RZ, UR10 ;  /* 0x0000000aff087e24 */ /* 0x000fe2000f8e00ff */
        /* <DEDUP_REMOVED lines=13> */
.L_x_3629:
        /* <DEDUP_REMOVED lines=13> */
.L_x_3630:
[----:B------:R-:W-:Y:S05]  /*1da0*/  BSYNC.RECONVERGENT B0 ;  /* 0x0000000000007941 */ /* 0x000fea0003800200 */
.L_x_3623:
[----:B-1----:R-:W1:Y:S01]  /*1db0*/  S2R R16, SR_TID.X ;  /* 0x0000000000107919 */ /* 0x002e620000002100 */
[----:B------:R-:W4:Y:S01]  /*1dc0*/  S2UR UR8, SR_CgaCtaId ;  /* 0x00000000000879c3 */ /* 0x000f220000008800 */
[----:B------:R-:W0:Y:S01]  /*1dd0*/  LDCU UR9, c[0x0][0x414] ;  /* 0x00008280ff0977ac */ /* 0x000e220008000800 */
[----:B------:R-:W-:Y:S01]  /*1de0*/  MOV R19, UR7 ;  /* 0x0000000700137c02 */ /* 0x000fe20008000f00 */
[----:B------:R-:W-:-:S05]  /*1df0*/  UMOV UR5, 0x400 ;  /* 0x0000040000057882 */ /* 0x000fca0000000000 */
[----:B------:R-:W2:Y:S08]  /*1e00*/  @P0 LDC.64 R14, c[0x0][0x388] ;  /* 0x0000e200ff0e0b82 */ /* 0x000eb00000000a00 */
[----:B---3--:R-:W3:Y:S01]  /*1e10*/  LDC.64 R12, c[0x0][0x398] ;  /* 0x0000e600ff0c7b82 */ /* 0x008ee20000000a00 */
[----:B0-----:R-:W-:Y:S01]  /*1e20*/  @P0 FMUL.FTZ R18, R10, UR9 ;  /* 0x000000090a120c20 */ /* 0x001fe20008410000 */
[----:B----4-:R-:W-:Y:S01]  /*1e30*/  ULEA UR5, UR8, UR5, 0x18 ;  /* 0x0000000508057291 */ /* 0x010fe2000f8ec0ff */
[----:B-1----:R-:W-:-:S08]  /*1e40*/  LOP3.LUT R8, R16, 0xffff, RZ, 0xc0, !PT ;  /* 0x0000ffff10087812 */ /* 0x002fd000078ec0ff */
[----:B------:R-:W-:Y:S01]  /*1e50*/  @!P3 STS.64 [UR5+0x90], R10 ;  /* 0x0000900aff00b988 */ /* 0x000fe20008000a05 */
[----:B------:R-:W-:-:S05]  /*1e60*/  IMAD R8, R8, 0x889, RZ ;  /* 0x0000088908087824 */ /* 0x000fca00078e02ff */
[----:B------:R-:W-:-:S04]  /*1e70*/  SHF.R.U32.HI R8, RZ, 0x10, R8 ;  /* 0x00000010ff087819 */ /* 0x000fc80000011608 */
[----:B------:R-:W-:-:S05]  /*1e80*/  PRMT R8, R8, 0x9910, RZ ;  /* 0x0000991008087816 */ /* 0x000fca00000000ff */
[----:B------:R-:W-:-:S05]  /*1e90*/  IMAD R8, R8, 0x1e, RZ ;  /* 0x0000001e08087824 */ /* 0x000fca00078e02ff */
[----:B--2---:R-:W-:Y:S02]  /*1ea0*/  IADD3 R17, PT, PT, RZ, -R8, RZ ;  /* 0x80000008ff117210 */ /* 0x004fe40007ffe0ff */
[----:B------:R-:W0:Y:S02]  /*1eb0*/  LDC.64 R8, c[0x0][0x3a0] ;  /* 0x0000e800ff087b82 */ /* 0x000e240000000a00 */
[----:B------:R-:W-:-:S04]  /*1ec0*/  PRMT R17, R17, 0x7710, RZ ;  /* 0x0000771011117816 */ /* 0x000fc800000000ff */
[----:B------:R-:W-:-:S04]  /*1ed0*/  IADD3 R17, PT, PT, R17, R16, RZ ;  /* 0x0000001011117210 */ /* 0x000fc80007ffe0ff */
[----:B------:R-:W-:-:S04]  /*1ee0*/  SHF.L.U32 R17, R17, 0x1, RZ ;  /* 0x0000000111117819 */ /* 0x000fc800000006ff */
[----:B------:R-:W-:Y:S01]  /*1ef0*/  LOP3.LUT R29, R17, 0xffff, RZ, 0xc0, !PT ;  /* 0x0000ffff111d7812 */ /* 0x000fe200078ec0ff */
[----:B------:R-:W-:-:S04]  /*1f00*/  @P0 IMAD.WIDE R16, R19, 0x8, R14 ;  /* 0x0000000813100825 */ /* 0x000fc800078e020e */
[----:B------:R-:W-:Y:S01]  /*1f10*/  @P0 FMUL.FTZ R19, R11, UR9 ;  /* 0x000000090b130c20 */ /* 0x000fe20008410000 */
[----:B------:R-:W-:-:S04]  /*1f20*/  IADD3 R29, PT, PT, R0, R29, RZ ;  /* 0x0000001d001d7210 */ /* 0x000fc80007ffe0ff */
[----:B------:R-:W-:Y:S01]  /*1f30*/  @P0 STG.E.64 desc[UR14][R16.64], R18 ;  /* 0x0000001210000986 */ /* 0x000fe2000c101b0e */
[C---:B---3--:R-:W-:Y:S01]  /*1f40*/  IMAD.WIDE R14, R29.reuse, 0x4, R12 ;  /* 0x000000041d0e7825 */ /* 0x048fe200078e020c */
[----:B------:R-:W-:Y:S03]  /*1f50*/  BAR.SYNC.DEFER_BLOCKING 0x0 ;  /* 0x0000000000007b1d */ /* 0x000fe60000010000 */
[----:B0-----:R-:W-:-:S03]  /*1f60*/  IMAD.WIDE R12, R29, 0x4, R8 ;  /* 0x000000041d0c7825 */ /* 0x001fc600078e0208 */
[----:B------:R-:W5:Y:S04]  /*1f70*/  LDG.E.64 R14, desc[UR14][R14.64] ;  /* 0x0000000e0e0e7981 */ /* 0x000f68000c1e1b00 */
[----:B------:R-:W5:Y:S01]  /*1f80*/  LDG.E.64 R12, desc[UR14][R12.64] ;  /* 0x0000000e0c0c7981 */ /* 0x000f62000c1e1b00 */
[----:B------:R-:W-:Y:S03]  /*1f90*/  BSSY.RECONVERGENT B0, `(.L_x_3631) ;  /* 0x00000ef000007945 */ /* 0x000fe60003800200 */
        /* <DEDUP_REMOVED lines=8> */
[----:B0-----:R-:W-:Y:S01]  /*2020*/  @P2 FADD.FTZ R9, R8, R9 ;  /* 0x0000000908092221 */ /* 0x001fe20000010000 */
[----:B------:R-:W-:-:S06]  /*2030*/  IMAD.MOV.U32 R8, RZ, RZ, 0x3f800000 ;  /* 0x3f800000ff087424 */ /* 0x000fcc00078e00ff */
[----:B------:R0:W1:Y:S01]  /*2040*/  @P2 MUFU.RSQ R8, R9 ;  /* 0x0000000900082308 */ /* 0x0000620000001400 */
[----:B------:R-:W-:Y:S05]  /*2050*/  BRA.U UP0, `(.L_x_3632) ;  /* 0x00000005007c7547 */ /* 0x000fea000b800000 */
[----:B------:R-:W2:Y:S01]  /*2060*/  LDCU.64 UR10, c[0x0][0x3e8] ;  /* 0x00007d00ff0a77ac */ /* 0x000ea20008000a00 */
[----:B------:R-:W-:Y:S01]  /*2070*/  SHF.R.S32.HI R16, RZ, 0x1f, R23 ;  /* 0x0000001fff107819 */ /* 0x000fe20000011417 */
[----:B------:R-:W-:Y:S01]  /*2080*/  BSSY.RECONVERGENT B1, `(.L_x_3633) ;  /* 0x0000018000017945 */ /* 0x000fe20003800200 */
[C---:B------:R-:W-:Y:S02]  /*2090*/  IADD3 R19, PT, PT, R23.reuse, 0x10, RZ ;  /* 0x0000001017137810 */ /* 0x040fe40007ffe0ff */
[C---:B0-----:R-:W-:Y:S02]  /*20a0*/  IADD3 R9, PT, PT, R23.reuse, 0x20, RZ ;  /* 0x0000002017097810 */ /* 0x041fe40007ffe0ff */
[C---:B------:R-:W-:Y:S02]  /*20b0*/  IADD3 R18, PT, PT, R23.reuse, 0x30, RZ ;  /* 0x0000003017127810 */ /* 0x040fe40007ffe0ff */
[----:B--2---:R-:W-:-:S04]  /*20c0*/  ISETP.GE.U32.AND P1, PT, R23, UR10, PT ;  /* 0x0000000a17007c0c */ /* 0x004fc8000bf26070 */
[----:B------:R-:W-:-:S13]  /*20d0*/  ISETP.GE.AND.EX P1, PT, R16, UR11, PT, P1 ;  /* 0x0000000b10007c0c */ /* 0x000fda000bf26310 */
[----:B------:R-:W-:Y:S05]  /*20e0*/  @P1 BRA `(.L_x_3634) ;  /* 0x0000000000441947 */ /* 0x000fea0003800000 */
[----:B------:R-:W0:Y:S01]  /*20f0*/  LDCU.64 UR12, c[0x0][0x3e0] ;  /* 0x00007c00ff0c77ac */ /* 0x000e220008000a00 */
[----:B------:R-:W-:Y:S01]  /*2100*/  MOV R10, R24 ;  /* 0x00000018000a7202 */ /* 0x000fe20000000f00 */
[----:B------:R-:W-:Y:S01]  /*2110*/  FADD.FTZ R21, -R0, R21 ;  /* 0x0000001500157221 */ /* 0x000fe20000010100 */
[----:B------:R-:W-:Y:S01]  /*2120*/  MOV R11, R27 ;  /* 0x0000001b000b7202 */ /* 0x000fe20000000f00 */
[----:B------:R-:W2:Y:S01]  /*2130*/  LDCU.64 UR8, c[0x0][0x380] ;  /* 0x00007000ff0877ac */ /* 0x000ea20008000a00 */
[----:B0-----:R-:W-:Y:S02]  /*2140*/  IMAD R16, R16, UR12, RZ ;  /* 0x0000000c10107c24 */ /* 0x001fe4000f8e02ff */
[----:B------:R-:W-:-:S04]  /*2150*/  IMAD.WIDE.U32 R10, R23, UR12, R10 ;  /* 0x0000000c170a7c25 */ /* 0x000fc8000f8e000a */
[----:B------:R-:W-:Y:S01]  /*2160*/  IMAD R17, R23, UR13, R16 ;  /* 0x0000000d17117c24 */ /* 0x000fe2000f8e0210 */
[----:B--2---:R-:W-:-:S04]  /*2170*/  LEA R16, P1, R10, UR8, 0x2 ;  /* 0x000000080a107c11 */ /* 0x004fc8000f8210ff */
[----:B------:R-:W-:Y:S01]  /*2180*/  IADD3 R17, PT, PT, R11, R17, RZ ;  /* 0x000000110b117210 */ /* 0x000fe20007ffe0ff */
[----:B------:R-:W-:Y:S01]  /*2190*/  FADD.FTZ R11, -R0, R20 ;  /* 0x00000014000b7221 */ /* 0x000fe20000010100 */
[-C--:B-1----:R-:W-:Y:S02]  /*21a0*/  FMUL.FTZ R20, R21, R8.reuse ;  /* 0x0000000815147220 */ /* 0x082fe40000410000 */
[----:B------:R-:W-:Y:S01]  /*21b0*/  LEA.HI.X R17, R10, UR9, R17, 0x2, P1 ;  /* 0x000000090a117c11 */ /* 0x000fe200088f1411 */
[----:B------:R-:W-:-:S04]  /*21c0*/  FMUL.FTZ R11, R11, R8 ;  /* 0x000000080b0b7220 */ /* 0x000fc80000410000 */
[----:B-----5:R-:W-:Y:S01]  /*21d0*/  FFMA.FTZ R10, R14, R11, R12 ;  /* 0x0000000b0e0a7223 */ /* 0x020fe2000001000c */
[----:B------:R-:W-:-:S05]  /*21e0*/  FFMA.FTZ R11, R15, R20, R13 ;  /* 0x000000140f0b7223 */ /* 0x000fca000001000d */
[----:B------:R0:W-:Y:S02]  /*21f0*/  STG.E.64 desc[UR14][R16.64], R10 ;  /* 0x0000000a10007986 */ /* 0x0001e4000c101b0e */
.L_x_3634:
[----:B------:R-:W-:Y:S05]  /*2200*/  BSYNC.RECONVERGENT B1 ;  /* 0x0000000000017941 */ /* 0x000fea0003800200 */
.L_x_3633:
        /* <DEDUP_REMOVED lines=13> */
[----:B------:R-:W-:Y:S01]  /*22e0*/  FADD.FTZ R3, -R0, R3 ;  /* 0x0000000300037221 */ /* 0x000fe20000010100 */
[----:B------:R-:W2:Y:S03]  /*22f0*/  LDCU.64 UR12, c[0x0][0x380] ;  /* 0x00007000ff0c77ac */ /* 0x000ea60008000a00 */
[----:B-1----:R-:W-:-:S04]  /*2300*/  FMUL.FTZ R28, R3, R8 ;  /* 0x00000008031c7220 */ /* 0x002fc80000410000 */
[----:B-----5:R-:W-:Y:S01]  /*2310*/  FFMA.FTZ R3, R15, R28, R13 ;  /* 0x0000001c0f037223 */ /* 0x020fe2000001000d */
[----:B0-----:R-:W-:-:S04]  /*2320*/  IMAD R10, R10, UR8, RZ ;  /* 0x000000080a0a7c24 */ /* 0x001fc8000f8e02ff */
[----:B------:R-:W-:Y:S02]  /*2330*/  IMAD R21, R19, UR9, R10 ;  /* 0x0000000913157c24 */ /* 0x000fe4000f8e020a */
[----:B------:R-:W-:-:S04]  /*2340*/  IMAD.MOV.U32 R10, RZ, RZ, R24 ;  /* 0x000000ffff0a7224 */ /* 0x000fc800078e0018 */
[----:B------:R-:W-:-:S04]  /*2350*/  IMAD.WIDE.U32 R10, R19, UR8, R10 ;  /* 0x00000008130a7c25 */ /* 0x000fc8000f8e000a */
[----:B------:R-:W-:Y:S01]  /*2360*/  FADD.FTZ R19, -R0, R2 ;  /* 0x0000000200137221 */ /* 0x000fe20000010100 */
[----:B------:R-:W-:-:S03]  /*2370*/  IADD3 R21, PT, PT, R11, R21, RZ ;  /* 0x000000150b157210 */ /* 0x000fc60007ffe0ff */
[----:B------:R-:W-:Y:S01]  /*2380*/  FMUL.FTZ R19, R19, R8 ;  /* 0x0000000813137220 */ /* 0x000fe20000410000 */
[----:B--2---:R-:W-:-:S03]  /*2390*/  LEA R20, P1, R10, UR12, 0x2 ;  /* 0x0000000c0a147c11 */ /* 0x004fc6000f8210ff */
[----:B------:R-:W-:Y:S01]  /*23a0*/  FFMA.FTZ R2, R14, R19, R12 ;  /* 0x000000130e027223 */ /* 0x000fe2000001000c */
[----:B------:R-:W-:-:S05]  /*23b0*/  LEA.HI.X R21, R10, UR13, R21, 0x2, P1 ;  /* 0x0000000d0a157c11 */ /* 0x000fca00088f1415 */
[----:B------:R0:W-:Y:S04]  /*23c0*/  STG.E.64 desc[UR14][R20.64], R2 ;  /* 0x0000000214007986 */ /* 0x0001e8000c101b0e */
.L_x_3636:
[----:B------:R-:W-:Y:S05]  /*23d0*/  BSYNC.RECONVERGENT B1 ;  /* 0x0000000000017941 */ /* 0x000fea0003800200 */
.L_x_3635:
[----:B------:R-:W-:Y:S04]  /*23e0*/  BSSY.RECONVERGENT B1, `(.L_x_3637) ;  /* 0x0000013000017945 */ /* 0x000fe80003800200 */
[----:B------:R-:W-:Y:S05]  /*23f0*/  @P2 BRA `(.L_x_3638) ;  /* 0x0000000000442947 */ /* 0x000fea0003800000 */
[----:B------:R-:W2:Y:S01]  /*2400*/  LDCU.64 UR8, c[0x0][0x3e0] ;  /* 0x00007c00ff0877ac */ /* 0x000ea20008000a00 */
[----:B0-----:R-:W-:Y:S01]  /*2410*/  MOV R2, R24 ;  /* 0x0000001800027202 */ /* 0x001fe20000000f00 */
[C---:B------:R-:W-:Y:S01]  /*2420*/  FADD.FTZ R11, -R0.reuse, R4 ;  /* 0x00000004000b7221 */ /* 0x040fe20000010100 */
[----:B------:R-:W-:Y:S01]  /*2430*/  MOV R3, R27 ;  /* 0x0000001b00037202 */ /* 0x000fe20000000f00 */
[----:B------:R-:W0:Y:S01]  /*2440*/  LDCU.64 UR12, c[0x0][0x380] ;  /* 0x00007000ff0c77ac */ /* 0x000e220008000a00 */
[----:B------:R-:W-:Y:S01]  /*2450*/  FADD.FTZ R5, -R0, R5 ;  /* 0x0000000500057221 */ /* 0x000fe20000010100 */
[----:B-1----:R-:W-:-:S04]  /*2460*/  FMUL.FTZ R11, R11, R8 ;  /* 0x000000080b0b7220 */ /* 0x002fc80000410000 */
[----:B-----5:R-:W-:Y:S01]  /*2470*/  FFMA.FTZ R10, R14, R11, R12 ;  /* 0x0000000b0e0a7223 */ /* 0x020fe2000001000c */
[----:B--2---:R-:W-:Y:S02]  /*2480*/  IMAD R16, R16, UR8, RZ ;  /* 0x0000000810107c24 */ /* 0x004fe4000f8e02ff */
[----:B------:R-:W-:-:S04]  /*2490*/  IMAD.WIDE.U32 R2, R9, UR8, R2 ;  /* 0x0000000809027c25 */ /* 0x000fc8000f8e0002 */
[----:B------:R-:W-:Y:S01]  /*24a0*/  IMAD R9, R9, UR9, R16 ;  /* 0x0000000909097c24 */ /* 0x000fe2000f8e0210 */
[----:B0-----:R-:W-:Y:S01]  /*24b0*/  LEA R4, P1, R2, UR12, 0x2 ;  /* 0x0000000c02047c11 */ /* 0x001fe2000f8210ff */
[----:B------:R-:W-:-:S03]  /*24c0*/  FMUL.FTZ R16, R5, R8 ;  /* 0x0000000805107220 */ /* 0x000fc60000410000 */
[----:B------:R-:W-:Y:S01]  /*24d0*/  IADD3 R9, PT, PT, R3, R9, RZ ;  /* 0x0000000903097210 */ /* 0x000fe20007ffe0ff */
[----:B------:R-:W-:-:S03]  /*24e0*/  FFMA.FTZ R11, R15, R16, R13 ;  /* 0x000000100f0b7223 */ /* 0x000fc6000001000d */
[----:B------:R-:W-:-:S05]  /*24f0*/  LEA.HI.X R5, R2, UR13, R9, 0x2, P1 ;  /* 0x0000000d02057c11 */ /* 0x000fca00088f1409 */
[----:B------:R2:W-:Y:S02]  /*2500*/  STG.E.64 desc[UR14][R4.64], R10 ;  /* 0x0000000a04007986 */ /* 0x0005e4000c101b0e */
.L_x_3638:
[----:B------:R-:W-:Y:S05]  /*2510*/  BSYNC.RECONVERGENT B1 ;  /* 0x0000000000017941 */ /* 0x000fea0003800200 */
.L_x_3637:
[----:B------:R-:W-:Y:S05]  /*2520*/  @P3 BRA `(.L_x_3639) ;  /* 0x0000000800543947 */ /* 0x000fea0003800000 */
[----:B------:R-:W3:Y:S01]  /*2530*/  LDCU.64 UR8, c[0x0][0x3e0] ;  /* 0x00007c00ff0877ac */ /* 0x000ee20008000a00 */
[----:B0-----:R-:W-:Y:S01]  /*2540*/  MOV R2, R24 ;  /* 0x0000001800027202 */ /* 0x001fe20000000f00 */
[----:B------:R-:W-:Y:S02]  /*2550*/  IMAD.MOV.U32 R3, RZ, RZ, R27 ;  /* 0x000000ffff037224 */ /* 0x000fe400078e001b */
[C---:B--2---:R-:W-:Y:S01]  /*2560*/  FADD.FTZ R5, -R0.reuse, R6 ;  /* 0x0000000600057221 */ /* 0x044fe20000010100 */
[----:B------:R-:W0:Y:S01]  /*2570*/  LDCU.64 UR10, c[0x0][0x380] ;  /* 0x00007000ff0a77ac */ /* 0x000e220008000a00 */
[----:B------:R-:W-:Y:S02]  /*2580*/  FADD.FTZ R7, -R0, R7 ;  /* 0x0000000700077221 */ /* 0x000fe40000010100 */
[-C--:B-1----:R-:W-:Y:S02]  /*2590*/  FMUL.FTZ R5, R5, R8.reuse ;  /* 0x0000000805057220 */ /* 0x082fe40000410000 */
[----:B------:R-:W-:-:S02]  /*25a0*/  FMUL.FTZ R8, R7, R8 ;  /* 0x0000000807087220 */ /* 0x000fc40000410000 */
[----:B-----5:R-:W-:Y:S02]  /*25b0*/  FFMA.FTZ R12, R14, R5, R12 ;  /* 0x000000050e0c7223 */ /* 0x020fe4000001000c */
[----:B------:R-:W-:Y:S01]  /*25c0*/  FFMA.FTZ R13, R15, R8, R13 ;  /* 0x000000080f0d7223 */ /* 0x000fe2000001000d */
[----:B---3--:R-:W-:Y:S02]  /*25d0*/  IMAD R17, R17, UR8, RZ ;  /* 0x0000000811117c24 */ /* 0x008fe4000f8e02ff */
[----:B------:R-:W-:-:S04]  /*25e0*/  IMAD.WIDE.U32 R2, R18, UR8, R2 ;  /* 0x0000000812027c25 */ /* 0x000fc8000f8e0002 */
[----:B------:R-:W-:Y:S01]  /*25f0*/  IMAD R17, R18, UR9, R17 ;  /* 0x0000000912117c24 */ /* 0x000fe2000f8e0211 */
[----:B0-----:R-:W-:-:S04]  /*2600*/  LEA R4, P1, R2, UR10, 0x2 ;  /* 0x0000000a02047c11 */ /* 0x001fc8000f8210ff */
[----:B------:R-:W-:-:S04]  /*2610*/  IADD3 R17, PT, PT, R3, R17, RZ ;  /* 0x0000001103117210 */ /* 0x000fc80007ffe0ff */
[----:B------:R-:W-:-:S05]  /*2620*/  LEA.HI.X R5, R2, UR11, R17, 0x2, P1 ;  /* 0x0000000b02057c11 */ /* 0x000fca00088f1411 */
[----:B------:R3:W-:Y:S01]  /*2630*/  STG.E.64 desc[UR14][R4.64], R12 ;  /* 0x0000000c04007986 */ /* 0x0007e2000c101b0e */
[----:B------:R-:W-:Y:S05]  /*2640*/  BRA `(.L_x_3639) ;  /* 0x00000008000c7947 */ /* 0x000fea0003800000 */
.L_x_3632:
[----:B------:R-:W2:Y:S01]  /*2650*/  LDCU.64 UR8, c[0x0][0x3e8] ;  /* 0x00007d00ff0877ac */ /* 0x000ea20008000a00 */
[----:B------:R-:W-:Y:S01]  /*2660*/  SHF.R.S32.HI R18, RZ, 0x1f, R23 ;  /* 0x0000001fff127819 */ /* 0x000fe20000011417 */
[----:B------:R-:W-:Y:S01]  /*2670*/  BSSY.RECONVERGENT B1, `(.L_x_3640) ;  /* 0x0000023000017945 */ /* 0x000fe20003800200 */
[C---:B------:R-:W-:Y:S02]  /*2680*/  IADD3 R10, PT, PT, R23.reuse, 0x20, RZ ;  /* 0x00000020170a7810 */ /* 0x040fe40007ffe0ff */
[C---:B0-----:R-:W-:Y:S02]  /*2690*/  IADD3 R9, PT, PT, R23.reuse, 0x30, RZ ;  /* 0x0000003017097810 */ /* 0x041fe40007ffe0ff */
[----:B--2---:R-:W-:Y:S02]  /*26a0*/  ISETP.GE.U32.AND P2, PT, R23, UR8, PT ;  /* 0x0000000817007c0c */ /* 0x004fe4000bf46070 */
[----:B------:R-:W-:Y:S02]  /*26b0*/  ISETP.GE.U32.AND P3, PT, R10, UR8, PT ;  /* 0x000000080a007c0c */ /* 0x000fe4000bf66070 */
[----:B------:R-:W-:-:S02]  /*26c0*/  ISETP.GE.AND.EX P2, PT, R18, UR9, PT, P2 ;  /* 0x0000000912007c0c */ /* 0x000fc4000bf46320 */
[----:B------:R-:W-:-:S11]  /*26d0*/  ISETP.GE.U32.AND P4, PT, R9, UR8, PT ;  /* 0x0000000809007c0c */ /* 0x000fd6000bf86070 */
[----:B------:R-:W-:Y:S05]  /*26e0*/  @P2 BRA `(.L_x_3641) ;  /* 0x00000000006c2947 */ /* 0x000fea0003800000 */
[----:B------:R-:W0:Y:S01]  /*26f0*/  LDCU.64 UR10, c[0x0][0x3e0] ;  /* 0x00007c00ff0a77ac */ /* 0x000e220008000a00 */
[----:B------:R-:W-:Y:S01]  /*2700*/  MOV R16, R24 ;  /* 0x0000001800107202 */ /* 0x000fe20000000f00 */
[C---:B------:R-:W-:Y:S01]  /*2710*/  FADD.FTZ R21, -R0.reuse, R21 ;  /* 0x0000001500157221 */ /* 0x040fe20000010100 */
[----:B------:R-:W-:Y:S01]  /*2720*/  MOV R17, R27 ;  /* 0x0000001b00117202 */ /* 0x000fe20000000f00 */
[----:B------:R-:W-:Y:S01]  /*2730*/  FADD.FTZ R11, -R0, R20 ;  /* 0x00000014000b7221 */ /* 0x000fe20000010100 */
[----:B------:R-:W2:Y:S01]  /*2740*/  LDCU.64 UR12, c[0x0][0x380] ;  /* 0x00007000ff0c77ac */ /* 0x000ea20008000a00 */
[-C--:B-1----:R-:W-:Y:S02]  /*2750*/  FMUL.FTZ R28, R21, R8.reuse ;  /* 0x00000008151c7220 */ /* 0x082fe40000410000 */
[----:B------:R-:W-:-:S04]  /*2760*/  FMUL.FTZ R11, R11, R8 ;  /* 0x000000080b0b7220 */ /* 0x000fc80000410000 */
[----:B-----5:R-:W-:-:S04]  /*2770*/  FFMA.FTZ R11, R14, R11, R12 ;  /* 0x0000000b0e0b7223 */ /* 0x020fc8000001000c */
[----:B------:R-:W-:Y:S01]  /*2780*/  FMUL.FTZ R20, R11, -1.4426950216293334961 ;  /* 0xbfb8aa3b0b147820 */ /* 0x000fe20000410000 */
[----:B0-----:R-:W-:Y:S02]  /*2790*/  IMAD R18, R18, UR10, RZ ;  /* 0x0000000a12127c24 */ /* 0x001fe4000f8e02ff */
[----:B------:R-:W-:-:S03]  /*27a0*/  IMAD.WIDE.U32 R16, R23, UR10, R16 ;  /* 0x0000000a17107c25 */ /* 0x000fc6000f8e0010 */
[----:B------:R-:W0:Y:S01]  /*27b0*/  MUFU.EX2 R20, R20 ;  /* 0x0000001400147308 */ /* 0x000e220000000800 */
[----:B------:R-:W-:Y:S01]  /*27c0*/  IMAD R19, R23, UR11, R18 ;  /* 0x0000000b17137c24 */ /* 0x000fe2000f8e0212 */
[----:B--2---:R-:W-:-:S04]  /*27d0*/  LEA R18, P2, R16, UR12, 0x2 ;  /* 0x0000000c10127c11 */ /* 0x004fc8000f8410ff */
[----:B------:R-:W-:Y:S01]  /*27e0*/  IADD3 R19, PT, PT, R17, R19, RZ ;  /* 0x0000001311137210 */ /* 0x000fe20007ffe0ff */
[----:B------:R-:W-:-:S03]  /*27f0*/  FFMA.FTZ R17, R15, R28, R13 ;  /* 0x0000001c0f117223 */ /* 0x000fc6000001000d */
[----:B------:R-:W-:Y:S01]  /*2800*/  LEA.HI.X R19, R16, UR13, R19, 0x2, P2 ;  /* 0x0000000d10137c11 */ /* 0x000fe200090f1413 */
[----:B------:R-:W-:Y:S01]  /*2810*/  FMUL.FTZ R28, R17, -1.4426950216293334961 ;  /* 0xbfb8aa3b111c7820 */ /* 0x000fe20000410000 */
[----:B0-----:R-:W-:-:S05]  /*2820*/  FADD.FTZ R21, R20, 1 ;  /* 0x3f80000014157421 */ /* 0x001fca0000010000 */
[----:B------:R-:W0:Y:S08]  /*2830*/  MUFU.EX2 R28, R28 ;  /* 0x0000001c001c7308 */ /* 0x000e300000000800 */
[----:B------:R-:W1:Y:S01]  /*2840*/  MUFU.RCP R16, R21 ;  /* 0x0000001500107308 */ /* 0x000e620000001000 */
[----:B0-----:R-:W-:-:S07]  /*2850*/  FADD.FTZ R29, R28, 1 ;  /* 0x3f8000001c1d7421 */ /* 0x001fce0000010000 */
[----:B------:R-:W0:Y:S01]  /*2860*/  MUFU.RCP R29, R29 ;  /* 0x0000001d001d7308 */ /* 0x000e220000001000 */
[----:B-1----:R-:W-:Y:S01]  /*2870*/  FMUL.FTZ R16, R11, R16 ;  /* 0x000000100b107220 */ /* 0x002fe20000410000 */
[----:B0-----:R-:W-:-:S05]  /*2880*/  FMUL.FTZ R17, R17, R29 ;  /* 0x0000001d11117220 */ /* 0x001fca0000410000 */
[----:B------:R0:W-:Y:S02]  /*2890*/  STG.E.64 desc[UR14][R18.64], R16 ;  /* 0x0000001012007986 */ /* 0x0001e4000c101b0e */
.L_x_3641:
[----:B------:R-:W-:Y:S05]  /*28a0*/  BSYNC.RECONVERGENT B1 ;  /* 0x0000000000017941 */ /* 0x000fea0003800200 */
.L_x_3640:
[----:B------:R-:W-:Y:S01]  /*28b0*/  SHF.R.S32.HI R11, RZ, 0x1f, R10 ;  /* 0x0000001fff0b7819 */ /* 0x000fe2000001140a */
[----:B------:R-:W-:Y:S01]  /*28c0*/  BSSY.RECONVERGENT B1, `(.L_x_3642) ;  /* 0x0000022000017945 */ /* 0x000fe20003800200 */
[----:B0-----:R-:W-:Y:S02]  /*28d0*/  SHF.R.S32.HI R18, RZ, 0x1f, R9 ;  /* 0x0000001fff127819 */ /* 0x001fe40000011409 */
[----:B------:R-:W-:Y:S02]  /*28e0*/  ISETP.GE.AND.EX P3, PT, R11, UR9, PT, P3 ;  /* 0x000000090b007c0c */ /* 0x000fe4000bf66330 */
[----:B------:R-:W-:Y:S01]  /*28f0*/  ISETP.GE.AND.EX P4, PT, R18, UR9, PT, P4 ;  /* 0x0000000912007c0c */ /* 0x000fe2000bf86340 */
[----:B------:R-:W-:-:S12]  /*2900*/  @P1 BRA `(.L_x_3643) ;  /* 0x0000000000741947 */ /* 0x000fd80003800000 */
[----:B------:R-:W0:Y:S01]  /*2910*/  LDCU.64 UR10, c[0x0][0x3e0] ;  /* 0x00007c00ff0a77ac */ /* 0x000e220008000a00 */
[----:B------:R-:W-:Y:S01]  /*2920*/  IADD3 R20, PT, PT, R23, 0x10, RZ ;  /* 0x0000001017147810 */ /* 0x000fe20007ffe0ff */
[----:B------:R-:W-:Y:S01]  /*2930*/  IMAD.MOV.U32 R16, RZ, RZ, R24 ;  /* 0x000000ffff107224 */ /* 0x000fe200078e0018 */
[----:B------:R-:W-:Y:S01]  /*2940*/  MOV R17, R27 ;  /* 0x0000001b00117202 */ /* 0x000fe20000000f00 */
[----:B------:R-:W2:Y:S01]  /*2950*/  LDCU.64 UR12, c[0x0][0x380] ;  /* 0x00007000ff0c77ac */ /* 0x000ea20008000a00 */
[----:B------:R-:W-:Y:S01]  /*2960*/  SHF.R.S32.HI R19, RZ, 0x1f, R20 ;  /* 0x0000001fff137819 */ /* 0x000fe20000011414 */
[C---:B------:R-:W-:Y:S01]  /*2970*/  FADD.FTZ R3, -R0.reuse, R3 ;  /* 0x0000000300037221 */ /* 0x040fe20000010100 */
[----:B------:R-:W-:-:S03]  /*2980*/  FADD.FTZ R21, -R0, R2 ;  /* 0x0000000200157221 */ /* 0x000fc60000010100 */
[-C--:B-1----:R-:W-:Y:S01]  /*2990*/  FMUL.FTZ R28, R3, R8.reuse ;  /* 0x00000008031c7220 */ /* 0x082fe20000410000 */
[----:B------:R-:W-:Y:S01]  /*29a0*/  FMUL.FTZ R21, R21, R8 ;  /* 0x0000000815157220 */ /* 0x000fe20000410000 */
[----:B0-----:R-:W-:Y:S02]  /*29b0*/  IMAD R19, R19, UR10, RZ ;  /* 0x0000000a13137c24 */ /* 0x001fe4000f8e02ff */
[----:B------:R-:W-:-:S04]  /*29c0*/  IMAD.WIDE.U32 R16, R20, UR10, R16 ;  /* 0x0000000a14107c25 */ /* 0x000fc8000f8e0010 */
[----:B------:R-:W-:Y:S01]  /*29d0*/  IMAD R19, R20, UR11, R19 ;  /* 0x0000000b14137c24 */ /* 0x000fe2000f8e0213 */
[----:B--2---:R-:W-:-:S04]  /*29e0*/  LEA R2, P1, R16, UR12, 0x2 ;  /* 0x0000000c10027c11 */ /* 0x004fc8000f8210ff */
[----:B------:R-:W-:Y:S01]  /*29f0*/  IADD3 R19, PT, PT, R17, R19, RZ ;  /* 0x0000001311137210 */ /* 0x000fe20007ffe0ff */
[----:B-----5:R-:W-:-:S03]  /*2a00*/  FFMA.FTZ R17, R14, R21, R12 ;  /* 0x000000150e117223 */ /* 0x020fc6000001000c */
[----:B------:R-:W-:Y:S01]  /*2a10*/  LEA.HI.X R3, R16, UR13, R19, 0x2, P1 ;  /* 0x0000000d10037c11 */ /* 0x000fe200088f1413 */
[----:B------:R-:W-:Y:S01]  /*2a20*/  FFMA.FTZ R19, R15, R28, R13 ;  /* 0x0000001c0f137223 */ /* 0x000fe2000001000d */
[----:B------:R-:W-:-:S03]  /*2a30*/  FMUL.FTZ R20, R17, -1.4426950216293334961 ;  /* 0xbfb8aa3b11147820 */ /* 0x000fc60000410000 */
[----:B------:R-:W-:-:S03]  /*2a40*/  FMUL.FTZ R28, R19, -1.4426950216293334961 ;  /* 0xbfb8aa3b131c7820 */ /* 0x000fc60000410000 */
[----:B------:R-:W0:Y:S08]  /*2a50*/  MUFU.EX2 R20, R20 ;  /* 0x0000001400147308 */ /* 0x000e300000000800 */
[----:B------:R-:W1:Y:S01]  /*2a60*/  MUFU.EX2 R28, R28 ;  /* 0x0000001c001c7308 */ /* 0x000e620000000800 */
[----:B0-----:R-:W-:-:S07]  /*2a70*/  FADD.FTZ R21, R20, 1 ;  /* 0x3f80000014157421 */ /* 0x001fce0000010000 */
[----:B------:R-:W0:Y:S01]  /*2a80*/  MUFU.RCP R16, R21 ;  /* 0x0000001500107308 */ /* 0x000e220000001000 */
[----:B-1----:R-:W-:-:S07]  /*2a90*/  FADD.FTZ R29, R28, 1 ;  /* 0x3f8000001c1d7421 */ /* 0x002fce0000010000 */
[----:B------:R-:W1:Y:S01]  /*2aa0*/  MUFU.RCP R29, R29 ;  /* 0x0000001d001d7308 */ /* 0x000e620000001000 */
[----:B0-----:R-:W-:Y:S01]  /*2ab0*/  FMUL.FTZ R16, R17, R16 ;  /* 0x0000001011107220 */ /* 0x001fe20000410000 */
[----:B-1----:R-:W-:-:S05]  /*2ac0*/  FMUL.FTZ R17, R19, R29 ;  /* 0x0000001d13117220 */ /* 0x002fca0000410000 */
[----:B------:R0:W-:Y:S02]  /*2ad0*/  STG.E.64 desc[UR14][R2.64], R16 ;  /* 0x0000001002007986 */ /* 0x0001e4000c101b0e */
.L_x_3643:
[----:B------:R-:W-:Y:S05]  /*2ae0*/  BSYNC.RECONVERGENT B1 ;  /* 0x0000000000017941 */ /* 0x000fea0003800200 */
.L_x_3642:
[----:B------:R-:W-:Y:S04]  /*2af0*/  BSSY.RECONVERGENT B1, `(.L_x_3644) ;  /* 0x000001d000017945 */ /* 0x000fe80003800200 */
[----:B------:R-:W-:Y:S05]  /*2b00*/  @P3 BRA `(.L_x_3645) ;  /* 0x00000000006c3947 */ /* 0x000fea0003800000 */
[C---:B0-----:R-:W-:Y:S01]  /*2b10*/  FADD.FTZ R3, -R0.reuse, R4 ;  /* 0x0000000400037221 */ /* 0x041fe20000010100 */
[----:B------:R-:W-:Y:S01]  /*2b20*/  FADD.FTZ R5, -R0, R5 ;  /* 0x0000000500057221 */ /* 0x000fe20000010100 */
        /* <DEDUP_REMOVED lines=24> */
[----:B------:R2:W-:Y:S02]  /*2cb0*/  STG.E.64 desc[UR14][R4.64], R2 ;  /* 0x0000000204007986 */ /* 0x0005e4000c101b0e */
.L_x_3645:
[----:B------:R-:W-:Y:S05]  /*2cc0*/  BSYNC.RECONVERGENT B1 ;  /* 0x0000000000017941 */ /* 0x000fea0003800200 */
.L_x_3644:
[----:B------:R-:W-:Y:S05]  /*2cd0*/  @P4 BRA `(.L_x_3639) ;  /* 0x0000000000684947 */ /* 0x000fea0003800000 */
[C---:B0-2---:R-:W-:Y:S01]  /*2ce0*/  FADD.FTZ R3, -R0.reuse, R6 ;  /* 0x0000000600037221 */ /* 0x045fe20000010100 */
[----:B------:R-:W-:Y:S01]  /*2cf0*/  FADD.FTZ R7, -R0, R7 ;  /* 0x0000000700077221 */ /* 0x000fe20000010100 */
        /* <DEDUP_REMOVED lines=15> */
[----:B--2---:R-:W-:-:S04]  /*2df0*/  FADD.FTZ R4, R0, 1 ;  /* 0x3f80000000047421 */ /* 0x004fc80000010000 */
[----:B------:R-:W2:Y:S01]  /*2e00*/  MUFU.RCP R5, R4 ;  /* 0x0000000400057308 */ /* 0x000ea20000001000 */
[----:B0-----:R-:W-:Y:S01]  /*2e10*/  FADD.FTZ R6, R2, 1 ;  /* 0x3f80000002067421 */ /* 0x001fe20000010000 */
[----:B-1----:R-:W-:-:S04]  /*2e20*/  LEA R2, P1, R24, UR10, 0x2 ;  /* 0x0000000a18027c11 */ /* 0x002fc8000f8210ff */
[----:B------:R-:W-:Y:S02]  /*2e30*/  LEA.HI.X R3, R24, UR11, R9, 0x2, P1 ;  /* 0x0000000b18037c11 */ /* 0x000fe400088f1409 */
[----:B------:R-:W0:Y:S01]  /*2e40*/  MUFU.RCP R6, R6 ;  /* 0x0000000600067308 */ /* 0x000e220000001000 */
[----:B--2---:R-:W-:Y:S01]  /*2e50*/  FMUL.FTZ R12, R12, R5 ;  /* 0x000000050c0c7220 */ /* 0x004fe20000410000 */
[----:B0-----:R-:W-:-:S05]  /*2e60*/  FMUL.FTZ R13, R13, R6 ;  /* 0x000000060d0d7220 */ /* 0x001fca0000410000 */
[----:B------:R4:W-:Y:S02]  /*2e70*/  STG.E.64 desc[UR14][R2.64], R12 ;  /* 0x0000000c02007986 */ /* 0x0009e4000c101b0e */
.L_x_3639:
[----:B------:R-:W-:Y:S05]  /*2e80*/  BSYNC.RECONVERGENT B0 ;  /* 0x0000000000007941 */ /* 0x000fea0003800200 */
.L_x_3631:
        /* <DEDUP_REMOVED lines=8> */
.L_x_3647:
        /* <DEDUP_REMOVED lines=15> */
.L_x_4556:


//--------------------- .text._Z35group_norm_nhwc_fwd_one_pass_kernelI11Fp32IOFp32WLi128ELi60ELi480EEv26Group_norm_nhwc_fwd_params --------------------------
	.section	.text._Z35group_norm_nhwc_fwd_one_pass_kernelI11Fp32IOFp32WLi128ELi60ELi480EEv26Group_norm_nhwc_fwd_params,"ax",@progbits
	.align	128
        .global         _Z35group_norm_nhwc_fwd_one_pass_kernelI11Fp32IOFp32WLi128ELi60ELi480EEv26Group_norm_nhwc_fwd_params
        .type           _Z35group_norm_nhwc_fwd_one_pass_kernelI11Fp32IOFp32WLi128ELi60ELi480EEv26Group_norm_nhwc_fwd_params,@function
        .size           _Z35group_norm_nhwc_fwd_one_pass_kernelI11Fp32IOFp32WLi128ELi60ELi480EEv26Group_norm_nhwc_fwd_params,(.L_x_4557 - _Z35group_norm_nhwc_fwd_one_pass_kernelI11Fp32IOFp32WLi128ELi60ELi480EEv26Group_norm_nhwc_fwd_params)
        .other          _Z35group_norm_nhwc_fwd_one_pass_kernelI11Fp32IOFp32WLi128ELi60ELi480EEv26Group_norm_nhwc_fwd_params,@"STO_CUDA_ENTRY STV_DEFAULT"
_Z35group_norm_nhwc_fwd_one_pass_kernelI11Fp32IOFp32WLi128ELi60ELi480EEv26Group_norm_nhwc_fwd_params:
.text._Z35group_norm_nhwc_fwd_one_pass_kernelI11Fp32IOFp32WLi128ELi60ELi480EEv26Group_norm_nhwc_fwd_params:
        /* <DEDUP_REMOVED lines=15> */
[----:B------:R-:W3:Y:S06]  /*00f0*/  LDCU.U8 UR18, c[0x0][0x3fc] ;  /* 0x00007f80ff1277ac */ /* 0x000eec0008000000 */
        /* <DEDUP_REMOVED lines=10> */
[----:B------:R-:W-:Y:S01]  /*01a0*/  ULEA UR12, UR31, UR6, 0x2 ;  /* 0x000000061f0c7291 */ /* 0x000fe2000f8e10ff */
[----:B------:R-:W-:Y:S01]  /*01b0*/  LOP3.LUT P0, RZ, R3, UR30, RZ, 0xfc, !PT ;  /* 0x0000001e03ff7c12 */ /* 0x000fe2000f80fcff */
[----:B------:R-:W-:Y:S01]  /*01c0*/  UIMAD UR13, UR31, 0x3, UR6 ;  /* 0x000000031f0d78a4 */ /* 0x000fe2000f8e0206 */
[----:B-----5:R-:W-:Y:S01]  /*01d0*/  LOP3.LUT R29, R26, 0x7, RZ, 0xc0, !PT ;  /* 0x000000071a1d7812 */ /* 0x020fe200078ec0ff */
[----:B------:R-:W-:Y:S01]  /*01e0*/  IMAD R0, R0, 0x889, RZ ;  /* 0x0000088900007824 */ /* 0x000fe200078e02ff */
[----:B------:R-:W-:Y:S01]  /*01f0*/  ISETP.NE.AND.EX P0, PT, RZ, UR17, !P0, P1 ;  /* 0x00000011ff007c0c */ /* 0x000fe2000c705310 */
[----:B------:R-:W-:Y:S01]  /*0200*/  ULEA UR14, UR31, UR6, 0x1 ;  /* 0x000000061f0e7291 */ /* 0x000fe2000f8e08ff */
[----:B------:R-:W-:Y:S01]  /*0210*/  LOP3.LUT R36, R26, 0x7ffffff8, RZ, 0xc0, !PT ;  /* 0x7ffffff81a247812 */ /* 0x000fe200078ec0ff */
[----:B---3--:R-:W-:Y:S01]  /*0220*/  ULEA UR8, UR4, UR8, 0x18 ;  /* 0x0000000804087291 */ /* 0x008fe2000f8ec0ff */
[----:B------:R-:W-:Y:S01]  /*0230*/  SHF.R.U32.HI R0, RZ, 0x10, R0 ;  /* 0x00000010ff007819 */ /* 0x000fe20000011600 */
[----:B------:R-:W-:-:S02]  /*0240*/  UIADD3 UR15, UPT, UPT, UR6, UR31, URZ ;  /* 0x0000001f060f7290 */ /* 0x000fc4000fffe0ff */
[----:B------:R-:W-:Y:S01]  /*0250*/  UISETP.NE.AND UP0, UPT, UR18, URZ, UPT ;  /* 0x000000ff1200728c */ /* 0x000fe2000bf05270 */
        /* <DEDUP_REMOVED lines=13> */
.L_x_3691:
[----:B0-----:R-:W0:Y:S01]  /*0330*/  LDCU UR5, c[0x0][0x3f8] ;  /* 0x00007f00ff0577ac */ /* 0x001e220008000800 */
[----:B---3--:R-:W-:Y:S02]  /*0340*/  IABS R8, UR16 ;  /* 0x0000001000087c13 */ /* 0x008fe40008000000 */
[C---:B----45:R-:W-:Y:S01]  /*0350*/  IADD3 R17, PT, PT, R0.reuse, 0x30, RZ ;  /* 0x0000003000117810 */ /* 0x070fe20007ffe0ff */
[----:B-1----:R-:W1:Y:S01]  /*0360*/  LDCU.64 UR22, c[0x0][0x3e8] ;  /* 0x00007d00ff1677ac */ /* 0x002e620008000a00 */
[C---:B------:R-:W-:Y:S02]  /*0370*/  IADD3 R19, PT, PT, R0.reuse, 0x40, RZ ;  /* 0x0000004000137810 */ /* 0x040fe40007ffe0ff */
[----:B------:R-:W-:Y:S01]  /*0380*/  IADD3 R18, PT, PT, R0, 0x20, RZ ;  /* 0x0000002000127810 */ /* 0x000fe20007ffe0ff */
[----:B--2---:R-:W2:Y:S01]  /*0390*/  LDCU.64 UR20, c[0x0][0x3f0] ;  /* 0x00007e00ff1477ac */ /* 0x004ea20008000a00 */
[----:B------:R-:W-:Y:S02]  /*03a0*/  SHF.R.S32.HI R15, RZ, 0x1f, R19 ;  /* 0x0000001fff0f7819 */ /* 0x000fe40000011413 */
[----:B------:R-:W-:-:S02]  /*03b0*/  SHF.R.S32.HI R14, RZ, 0x1f, R18 ;  /* 0x0000001fff0e7819 */ /* 0x000fc40000011412 */
[----:B------:R-:W-:Y:S02]  /*03c0*/  IADD3 R10, PT, PT, R0, 0x60, RZ ;  /* 0x00000060000a7810 */ /* 0x000fe40007ffe0ff */
[----:B0-----:R-:W-:-:S04]  /*03d0*/  MOV R2, UR5 ;  /* 0x0000000500027c02 */ /* 0x001fc80008000f00 */
[----:B------:R-:W-:Y:S02]  /*03e0*/  IABS R5, R2 ;  /* 0x0000000200057213 */ /* 0x000fe40000000000 */
[----:B-1----:R-:W-:Y:S02]  /*03f0*/  ISETP.GE.U32.AND P5, PT, R17, UR22, PT ;  /* 0x0000001611007c0c */ /* 0x002fe4000bfa6070 */
[----:B------:R-:W0:Y:S01]  /*0400*/  I2F.RP R4, R5 ;  /* 0x0000000500047306 */ /* 0x000e220000209400 */
[----:B------:R-:W-:Y:S02]  /*0410*/  ISETP.GE.U32.AND P4, PT, R18, UR22, PT ;  /* 0x0000001612007c0c */ /* 0x000fe4000bf86070 */
[----:B------:R-:W-:Y:S02]  /*0420*/  ISETP.GE.U32.AND P3, PT, R10, UR22, PT ;  /* 0x000000160a007c0c */ /* 0x000fe4000bf66070 */
[----:B------:R-:W-:-:S03]  /*0430*/  ISETP.GE.AND.EX P4, PT, R14, UR23, PT, P4 ;  /* 0x000000170e007c0c */ /* 0x000fc6000bf86340 */
[----:B0-----:R-:W0:Y:S10]  /*0440*/  MUFU.RCP R4, R4 ;  /* 0x0000000400047308 */ /* 0x001e340000001000 */
[----:B------:R-:W1:Y:S08]  /*0450*/  @!P4 LDC.64 R22, c[0x0][0x3e0] ;  /* 0x0000f800ff16cb82 */ /* 0x000e700000000a00 */
[----:B------:R-:W3:Y:S01]  /*0460*/  @!P4 LDC.64 R20, c[0x0][0x390] ;  /* 0x0000e400ff14cb82 */ /* 0x000ee20000000a00 */
[----:B0-----:R-:W-:-:S04]  /*0470*/  IADD3 R2, PT, PT, R4, 0xffffffe, RZ ;  /* 0x0ffffffe04027810 */ /* 0x001fc80007ffe0ff */
[----:B------:R0:W4:Y:S02]  /*0480*/  F2I.FTZ.U32.TRUNC.NTZ R3, R2 ;  /* 0x0000000200037305 */ /* 0x000124000021f000 */
[----:B0-----:R-:W-:Y:S01]  /*0490*/  HFMA2 R2, -RZ, RZ, 0, 0 ;  /* 0x00000000ff027431 */ /* 0x001fe200000001ff */
[----:B----4-:R-:W-:Y:S02]  /*04a0*/  R2UR UR19, R3 ;  /* 0x00000000031372ca */ /* 0x010fe400000e0000 */
[----:B------:R-:W-:Y:S02]  /*04b0*/  IADD3 R6, PT, PT, RZ, -R3, RZ ;  /* 0x80000003ff067210 */ /* 0x000fe40007ffe0ff */
[----:B------:R-:W-:-:S03]  /*04c0*/  R2UR UR18, R2 ;  /* 0x00000000021272ca */ /* 0x000fc600000e0000 */
[----:B------:R-:W-:Y:S01]  /*04d0*/  IMAD R7, R6, R5, RZ ;  /* 0x0000000506077224 */ /* 0x000fe200078e02ff */
[----:B------:R-:W-:-:S04]  /*04e0*/  MOV R6, R8 ;  /* 0x0000000800067202 */ /* 0x000fc80000000f00 */
[----:B------:R-:W-:-:S05]  /*04f0*/  R2UR UR17, R6 ;  /* 0x00000000061172ca */ /* 0x000fca00000e0000 */
[----:B------:R-:W-:-:S05]  /*0500*/  IMAD.HI.U32 R7, R3, R7, UR18 ;  /* 0x0000001203077e27 */ /* 0x000fca000f8e0007 */
[----:B------:R-:W-:Y:S02]  /*0510*/  R2UR UR18, R7 ;  /* 0x00000000071272ca */ /* 0x000fe400000e0000 */
[----:B--2---:R-:W-:-:S11]  /*0520*/  MOV R7, UR20 ;  /* 0x0000001400077c02 */ /* 0x004fd60008000f00 */
        /* <DEDUP_REMOVED lines=10> */
[----:B------:R-:W-:Y:S02]  /*05d0*/  ISETP.GE.U32.AND P1, PT, R2, R5, PT ;  /* 0x000000050200720c */ /* 0x000fe40003f26070 */
[----:B------:R-:W-:-:S04]  /*05e0*/  SHF.R.S32.HI R5, RZ, 0x1f, R17 ;  /* 0x0000001fff057819 */ /* 0x000fc80000011411 */
[----:B------:R-:W-:-:S07]  /*05f0*/  ISETP.GE.AND.EX P5, PT, R5, UR23, PT, P5 ;  /* 0x0000001705007c0c */ /* 0x000fce000bfa6350 */
[----:B------:R-:W-:Y:S01]  /*0600*/  VOTEU.ANY UP2, P1 ;  /* 0x0000000000ff7886 */ /* 0x000fe20000840100 */
[----:B------:R-:W-:-:S04]  /*0610*/  ISETP.GE.U32.AND P1, PT, R19, UR22, PT ;  /* 0x0000001613007c0c */ /* 0x000fc8000bf26070 */
[----:B------:R-:W-:Y:S01]  /*0620*/  @UP2 UIADD3 UR19, UPT, UPT, UR19, 0x1, URZ ;  /* 0x0000000113132890 */ /* 0x000fe2000fffe0ff */
[----:B------:R-:W0:Y:S01]  /*0630*/  @!P5 LDC.64 R12, c[0x0][0x3e0] ;  /* 0x0000f800ff0cdb82 */ /* 0x000e220000000a00 */
[----:B------:R-:W-:Y:S01]  /*0640*/  UISETP.NE.AND UP2, UPT, UR5, URZ, UPT ;  /* 0x000000ff0500728c */ /* 0x000fe2000bf45270 */
[----:B------:R-:W-:Y:S01]  /*0650*/  ISETP.GE.AND.EX P1, PT, R15, UR23, PT, P1 ;  /* 0x000000170f007c0c */ /* 0x000fe2000bf26310 */
[----:B------:R-:W-:-:S05]  /*0660*/  @!UP1 UIADD3 UR19, UPT, UPT, -UR19, URZ, URZ ;  /* 0x000000ff13139290 */ /* 0x000fca000fffe1ff */
[----:B------:R-:W2:Y:S04]  /*0670*/  @!P5 LDC.64 R8, c[0x0][0x390] ;  /* 0x0000e400ff08db82 */ /* 0x000ea80000000a00 */
[----:B------:R-:W-:-:S04]  /*0680*/  @!UP2 ULOP3.LUT UR19, URZ, UR5, URZ, 0x33, !UPT ;  /* 0x00000005ff13a292 */ /* 0x000fc8000f8e33ff */
[----:B------:R-:W-:-:S04]  /*0690*/  UIADD3 UR17, UPT, UPT, -UR19, URZ, URZ ;  /* 0x000000ff13117290 */ /* 0x000fc8000fffe1ff */
[----:B------:R-:W-:Y:S02]  /*06a0*/  UIMAD UR17, UR5, UR17, UR16 ;  /* 0x00000011051172a4 */ /* 0x000fe4000f8e0210 */
[----:B------:R-:W-:Y:S02]  /*06b0*/  USHF.R.S32.HI UR5, URZ, 0x1f, UR19 ;  /* 0x0000001fff057899 */ /* 0x000fe40008011413 */
[----:B------:R-:W-:Y:S01]  /*06c0*/  UIMAD UR17, UR17, 0x3c, URZ ;  /* 0x0000003c111178a4 */ /* 0x000fe2000f8e02ff */
[----:B0-----:R-:W-:Y:S01]  /*06d0*/  @!P5 IMAD R4, R5, R12, RZ ;  /* 0x0000000c0504d224 */ /* 0x001fe200078e02ff */
[----:B------:R-:W-:-:S03]  /*06e0*/  UIMAD UR5, UR5, UR20, URZ ;  /* 0x00000014050572a4 */ /* 0x000fc6000f8e02ff */
[----:B------:R-:W-:Y:S01]  /*06f0*/  @!P5 IMAD R11, R17, R13, R4 ;  /* 0x0000000d110bd224 */ /* 0x000fe200078e0204 */
[----:B------:R-:W-:Y:S01]  /*0700*/  IADD3 R2, P2, PT, R28, UR17, RZ ;  /* 0x000000111c027c10 */ /* 0x000fe2000ff5e0ff */
[----:B------:R-:W-:Y:S01]  /*0710*/  UIMAD UR5, UR19, UR21, UR5 ;  /* 0x00000015130572a4 */ /* 0x000fe2000f8e0205 */
[----:B------:R-:W-:-:S04]  /*0720*/  MOV R3, UR17 ;  /* 0x0000001100037c02 */ /* 0x000fc80008000f00 */
[----:B------:R-:W-:-:S03]  /*0730*/  LEA.HI.X.SX32 R3, R3, RZ, 0x1, P2 ;  /* 0x000000ff03037211 */ /* 0x000fc600010f0eff */
[----:B------:R-:W-:Y:S02]  /*0740*/  IMAD.WIDE.U32 R2, R7, UR19, R2 ;  /* 0x0000001307027c25 */ /* 0x000fe4000f8e0002 */
[----:B------:R-:W0:Y:S03]  /*0750*/  @!P1 LDC.64 R6, c[0x0][0x3e0] ;  /* 0x0000f800ff069b82 */ /* 0x000e260000000a00 */
[----:B------:R-:W-:Y:S02]  /*0760*/  IADD3 R5, PT, PT, R3, UR5, RZ ;  /* 0x0000000503057c10 */ /* 0x000fe4000fffe0ff */
[----:B------:R-:W-:-:S05]  /*0770*/  @!P5 MOV R4, R2 ;  /* 0x000000020004d202 */ /* 0x000fca0000000f00 */
[----:B------:R-:W-:Y:S02]  /*0780*/  @!P5 IMAD.WIDE.U32 R12, R17, R12, R4 ;  /* 0x0000000c110cd225 */ /* 0x000fe400078e0004 */
[----:B------:R-:W4:Y:S03]  /*0790*/  @!P1 LDC.64 R16, c[0x0][0x390] ;  /* 0x0000e400ff109b82 */ /* 0x000f260000000a00 */
[----:B------:R-:W-:Y:S02]  /*07a0*/  @!P5 IADD3 R11, PT, PT, R13, R11, RZ ;  /* 0x0000000b0d0bd210 */ /* 0x000fe40007ffe0ff */
[----:B--2---:R-:W-:Y:S02]  /*07b0*/  @!P5 LEA R8, P2, R12, R8, 0x2 ;  /* 0x000000080c08d211 */ /* 0x004fe400078410ff */
[----:B------:R-:W-:Y:S02]  /*07c0*/  IADD3 R13, PT, PT, R0, 0x50, RZ ;  /* 0x00000050000d7810 */ /* 0x000fe40007ffe0ff */
[----:B------:R-:W-:-:S02]  /*07d0*/  @!P5 LEA.HI.X R9, R12, R9, R11, 0x2, P2 ;  /* 0x000000090c09d211 */ /* 0x000fc400010f140b */
[----:B------:R-:W-:Y:S01]  /*07e0*/  ISETP.GE.U32.AND P2, PT, R13, UR22, PT ;  /* 0x000000160d007c0c */ /* 0x000fe2000bf46070 */
[----:B0-----:R-:W-:Y:S01]  /*07f0*/  @!P1 IMAD R24, R15, R6, RZ ;  /* 0x000000060f189224 */ /* 0x001fe200078e02ff */
[----:B------:R-:W-:Y:S02]  /*0800*/  SHF.R.S32.HI R11, RZ, 0x1f, R13 ;  /* 0x0000001fff0b7819 */ /* 0x000fe4000001140d */
[----:B------:R-:W-:Y:S01]  /*0810*/  @!P1 MOV R15, R5 ;  /* 0x00000005000f9202 */ /* 0x000fe20000000f00 */
[----:B------:R-:W-:Y:S01]  /*0820*/  @!P1 IMAD R25, R19, R7, R24 ;  /* 0x0000000713199224 */ /* 0x000fe200078e0218 */
[----:B------:R-:W-:Y:S01]  /*0830*/  ISETP.GE.AND.EX P2, PT, R11, UR23, PT, P2 ;  /* 0x000000170b007c0c */ /* 0x000fe2000bf46320 */
[----:B-1----:R-:W-:Y:S01]  /*0840*/  @!P4 IMAD R24, R14, R22, RZ ;  /* 0x000000160e18c224 */ /* 0x002fe200078e02ff */
[----:B------:R-:W-:Y:S02]  /*0850*/  @!P1 MOV R14, R2 ;  /* 0x00000002000e9202 */ /* 0x000fe40000000f00 */
[----:B------:R-:W-:Y:S01]  /*0860*/  SHF.R.S32.HI R12, RZ, 0x1f, R10 ;  /* 0x0000001fff0c7819 */ /* 0x000fe2000001140a */
[----:B------:R-:W-:-:S02]  /*0870*/  @!P4 IMAD R24, R18, R23, R24 ;  /* 0x000000171218c224 */ /* 0x000fc400078e0218 */
[----:B------:R-:W-:Y:S01]  /*0880*/  @!P1 IMAD.WIDE.U32 R6, R19, R6, R14 ;  /* 0x0000000613069225 */ /* 0x000fe200078e000e */
[----:B------:R-:W-:Y:S02]  /*0890*/  @!P4 MOV R14, R2 ;  /* 0x00000002000ec202 */ /* 0x000fe40000000f00 */
[----:B------:R-:W-:Y:S02]  /*08a0*/  @!P4 MOV R15, R5 ;  /* 0x00000005000fc202 */ /* 0x000fe40000000f00 */
[----:B------:R-:W-:Y:S02]  /*08b0*/  ISETP.GE.AND.EX P3, PT, R12, UR23, PT, P3 ;  /* 0x000000170c007c0c */ /* 0x000fe4000bf66330 */
[----:B------:R-:W-:Y:S01]  /*08c0*/  @!P1 IADD3 R25, PT, PT, R7, R25, RZ ;  /* 0x0000001907199210 */ /* 0x000fe20007ffe0ff */
[----:B------:R-:W-:Y:S01]  /*08d0*/  @!P4 IMAD.WIDE.U32 R22, R18, R22, R14 ;  /* 0x000000161216c225 */ /* 0x000fe200078e000e */
[C---:B----4-:R-:W-:Y:S01]  /*08e0*/  @!P1 LEA R16, P6, R6.reuse, R16, 0x2 ;  /* 0x0000001006109211 */ /* 0x050fe200078c10ff */
[----:B------:R-:W0:Y:S03]  /*08f0*/  @!P2 LDC.64 R14, c[0x0][0x3e0] ;  /* 0x0000f800ff0eab82 */ /* 0x000e260000000a00 */
[----:B------:R-:W-:-:S02]  /*0900*/  @!P1 LEA.HI.X R17, R6, R17, R25, 0x2, P6 ;  /* 0x0000001106119211 */ /* 0x000fc400030f1419 */
[----:B------:R-:W-:Y:S02]  /*0910*/  CS2R R6, SRZ ;  /* 0x0000000000067805 */ /* 0x000fe4000001ff00 */
[----:B------:R-:W-:Y:S02]  /*0920*/  @!P4 IADD3 R24, PT, PT, R23, R24, RZ ;  /* 0x000000181718c210 */ /* 0x000fe40007ffe0ff */
[C---:B---3--:R-:W-:Y:S01]  /*0930*/  @!P4 LEA R20, P6, R22.reuse, R20, 0x2 ;  /* 0x000000141614c211 */ /* 0x048fe200078c10ff */
[----:B------:R-:W1:Y:S01]  /*0940*/  @!P3 LDC.64 R18, c[0x0][0x3e0] ;  /* 0x0000f800ff12bb82 */ /* 0x000e620000000a00 */
[----:B------:R2:W3:Y:S02]  /*0950*/  @!P5 LDG.E.64 R6, desc[UR24][R8.64] ;  /* 0x000000180806d981 */ /* 0x0004e4000c1e1b00 */
[----:B------:R-:W-:Y:S02]  /*0960*/  @!P4 LEA.HI.X R21, R22, R21, R24, 0x2, P6 ;  /* 0x000000151615c211 */ /* 0x000fe400030f1418 */
[----:B------:R-:W-:-:S03]  /*0970*/  ISETP.GE.U32.AND P5, PT, R27, UR22, PT ;  /* 0x000000161b007c0c */ /* 0x000fc6000bfa6070 */
[----:B------:R-:W4:Y:S01]  /*0980*/  @!P2 LDC.64 R22, c[0x0][0x390] ;  /* 0x0000e400ff16ab82 */ /* 0x000f220000000a00 */
[----:B--2---:R-:W-:Y:S02]  /*0990*/  CS2R R8, SRZ ;  /* 0x0000000000087805 */ /* 0x004fe4000001ff00 */
[----:B------:R-:W-:-:S04]  /*09a0*/  ISETP.GE.AND.EX P5, PT, R34, UR23, PT, P5 ;  /* 0x0000001722007c0c */ /* 0x000fc8000bfa6350 */
[----:B------:R2:W5:Y:S01]  /*09b0*/  @!P4 LDG.E.64 R8, desc[UR24][R20.64] ;  /* 0x000000181408c981 */ /* 0x000562000c1e1b00 */
[----:B------:R-:W-:Y:S01]  /*09c0*/  ISETP.GE.U32.AND P4, PT, R0, UR22, PT ;  /* 0x0000001600007c0c */ /* 0x000fe2000bf86070 */
[----:B0-----:R-:W-:Y:S01]  /*09d0*/  @!P2 IMAD R24, R11, R14, RZ ;  /* 0x0000000e0b18a224 */ /* 0x001fe200078e02ff */
[----:B------:R-:W-:Y:S01]  /*09e0*/  @!P2 MOV R25, R5 ;  /* 0x000000050019a202 */ /* 0x000fe20000000f00 */
[----:B--2---:R-:W0:Y:S01]  /*09f0*/  @!P3 LDC.64 R20, c[0x0][0x390] ;  /* 0x0000e400ff14bb82 */ /* 0x004e220000000a00 */
[----:B------:R-:W-:Y:S01]  /*0a00*/  ISETP.GE.AND.EX P4, PT, R35, UR23, PT, P4 ;  /* 0x0000001723007c0c */ /* 0x000fe2000bf86340 */
[----:B------:R-:W-:Y:S01]  /*0a10*/  @!P2 IMAD R11, R13, R15, R24 ;  /* 0x0000000f0d0ba224 */ /* 0x000fe200078e0218 */
[----:B------:R-:W-:Y:S01]  /*0a20*/  @!P2 MOV R24, R2 ;  /* 0x000000020018a202 */ /* 0x000fe20000000f00 */
[----:B-1----:R-:W-:-:S04]  /*0a30*/  @!P3 IMAD R30, R12, R18, RZ ;  /* 0x000000120c1eb224 */ /* 0x002fc800078e02ff */
[----:B------:R-:W-:Y:S01]  /*0a40*/  @!P2 IMAD.WIDE.U32 R14, R13, R14, R24 ;  /* 0x0000000e0d0ea225 */ /* 0x000fe200078e0018 */
[----:B------:R-:W-:Y:S01]  /*0a50*/  @!P3 MOV R24, R2 ;  /* 0x000000020018b202 */ /* 0x000fe20000000f00 */
[----:B------:R-:W1:Y:S02]  /*0a60*/  @!P5 LDC.64 R12, c[0x0][0x3e0] ;  /* 0x0000f800ff0cdb82 */ /* 0x000e640000000a00 */
[----:B------:R-:W-:Y:S01]  /*0a70*/  @!P3 IMAD.MOV.U32 R25, RZ, RZ, R5 ;  /* 0x000000ffff19b224 */ /* 0x000fe200078e0005 */
[----:B------:R-:W-:Y:S01]  /*0a80*/  @!P2 IADD3 R15, PT, PT, R15, R11, RZ ;  /* 0x0000000b0f0fa210 */ /* 0x000fe20007ffe0ff */
[----:B------:R-:W-:Y:S01]  /*0a90*/  @!P3 IMAD R19, R10, R19, R30 ;  /* 0x000000130a13b224 */ /* 0x000fe200078e021e */
[----:B----4-:R-:W-:Y:S01]  /*0aa0*/  @!P2 LEA R22, P6, R14, R22, 0x2 ;  /* 0x000000160e16a211 */ /* 0x010fe200078c10ff */
[----:B------:R-:W-:Y:S02]  /*0ab0*/  @!P3 IMAD.WIDE.U32 R24, R10, R18, R24 ;  /* 0x000000120a18b225 */ /* 0x000fe400078e0018 */
[----:B------:R-:W2:Y:S01]  /*0ac0*/  @!P4 LDC.64 R10, c[0x0][0x3e0] ;  /* 0x0000f800ff0acb82 */ /* 0x000ea20000000a00 */
[----:B------:R-:W-:-:S02]  /*0ad0*/  @!P2 LEA.HI.X R23, R14, R23, R15, 0x2, P6 ;  /* 0x000000170e17a211 */ /* 0x000fc400030f140f */
[----:B------:R-:W-:Y:S02]  /*0ae0*/  @!P3 IADD3 R19, PT, PT, R25, R19, RZ ;  /* 0x000000131913b210 */ /* 0x000fe40007ffe0ff */
[----:B0-----:R-:W-:-:S03]  /*0af0*/  @!P3 LEA R18, P6, R24, R20, 0x2 ;  /* 0x000000141812b211 */ /* 0x001fc600078c10ff */
[----:B------:R-:W0:Y:S01]  /*0b00*/  @!P5 LDC.64 R14, c[0x0][0x390] ;  /* 0x0000e400ff0edb82 */ /* 0x000e220000000a00 */
[----:B------:R-:W-:-:S07]  /*0b10*/  @!P3 LEA.HI.X R19, R24, R21, R19, 0x2, P6 ;  /* 0x000000151813b211 */ /* 0x000fce00030f1413 */
[----:B------:R-:W4:Y:S01]  /*0b20*/  @!P4 LDC.64 R20, c[0x0][0x390] ;  /* 0x0000e400ff14cb82 */ /* 0x000f220000000a00 */
[----:B-1----:R-:W-:Y:S01]  /*0b30*/  @!P5 IMAD R30, R34, R12, RZ ;  /* 0x0000000c221ed224 */ /* 0x002fe200078e02ff */
[----:B------:R-:W-:Y:S02]  /*0b40*/  @!P5 MOV R24, R2 ;  /* 0x000000020018d202 */ /* 0x000fe40000000f00 */
[----:B------:R-:W-:Y:S01]  /*0b50*/  @!P5 MOV R25, R5 ;  /* 0x000000050019d202 */ /* 0x000fe20000000f00 */
[----:B------:R-:W-:Y:S02]  /*0b60*/  @!P5 IMAD R30, R27, R13, R30 ;  /* 0x0000000d1b1ed224 */ /* 0x000fe400078e021e */
[----:B--2---:R-:W-:Y:S02]  /*0b70*/  @!P4 IMAD R31, R35, R10, RZ ;  /* 0x0000000a231fc224 */ /* 0x004fe400078e02ff */
[----:B------:R-:W-:Y:S01]  /*0b80*/  @!P5 IMAD.WIDE.U32 R12, R27, R12, R24 ;  /* 0x0000000c1b0cd225 */ /* 0x000fe200078e0018 */
[----:B------:R-:W-:-:S02]  /*0b90*/  @!P4 MOV R24, R2 ;  /* 0x000000020018c202 */ /* 0x000fc40000000f00 */
[----:B------:R-:W-:Y:S01]  /*0ba0*/  @!P4 MOV R25, R5 ;  /* 0x000000050019c202 */ /* 0x000fe20000000f00 */
[----:B------:R-:W-:Y:S01]  /*0bb0*/  @!P4 IMAD R31, R0, R11, R31 ;  /* 0x0000000b001fc224 */ /* 0x000fe200078e021f */
[----:B------:R-:W-:Y:S02]  /*0bc0*/  @!P5 IADD3 R30, PT, PT, R13, R30, RZ ;  /* 0x0000001e0d1ed210 */ /* 0x000fe40007ffe0ff */
[----:B0-----:R-:W-:Y:S01]  /*0bd0*/  @!P5 LEA R14, P6, R12, R14, 0x2 ;  /* 0x0000000e0c0ed211 */ /* 0x001fe200078c10ff */
[----:B------:R-:W-:-:S03]  /*0be0*/  @!P4 IMAD.WIDE.U32 R10, R0, R10, R24 ;  /* 0x0000000a000ac225 */ /* 0x000fc600078e0018 */
[----:B------:R-:W-:Y:S02]  /*0bf0*/  @!P5 LEA.HI.X R15, R12, R15, R30, 0x2, P6 ;  /* 0x0000000f0c0fd211 */ /* 0x000fe400030f141e */
[----:B------:R-:W-:Y:S02]  /*0c00*/  @!P4 IADD3 R31, PT, PT, R11, R31, RZ ;  /* 0x0000001f0b1fc210 */ /* 0x000fe40007ffe0ff */
[----:B----4-:R-:W-:-:S04]  /*0c10*/  @!P4 LEA R20, P6, R10, R20, 0x2 ;  /* 0x000000140a14c211 */ /* 0x010fc800078c10ff */
[----:B------:R-:W-:Y:S02]  /*0c20*/  @!P4 LEA.HI.X R21, R10, R21, R31, 0x2, P6 ;  /* 0x000000150a15c211 */ /* 0x000fe400030f141f */
[----:B------:R-:W-:Y:S02]  /*0c30*/  CS2R R10, SRZ ;  /* 0x00000000000a7805 */ /* 0x000fe4000001ff00 */
[----:B------:R-:W-:Y:S02]  /*0c40*/  IADD3 R24, PT, PT, R0, 0x70, RZ ;  /* 0x0000007000187810 */ /* 0x000fe40007ffe0ff */
[----:B------:R-:W-:Y:S02]  /*0c50*/  CS2R R12, SRZ ;  /* 0x00000000000c7805 */ /* 0x000fe4000001ff00 */
[----:B------:R0:W2:Y:S01]  /*0c60*/  @!P4 LDG.E.64 R10, desc[UR24][R20.64] ;  /* 0x00000018140ac981 */ /* 0x0000a2000c1e1b00 */
[----:B------:R-:W-:Y:S02]  /*0c70*/  ISETP.GE.U32.AND P6, PT, R24, UR22, PT ;  /* 0x0000001618007c0c */ /* 0x000fe4000bfc6070 */
[----:B------:R-:W-:Y:S01]  /*0c80*/  SHF.R.S32.HI R25, RZ, 0x1f, R24 ;  /* 0x0000001fff197819 */ /* 0x000fe20000011418 */
[----:B------:R1:W4:Y:S03]  /*0c90*/  @!P5 LDG.E.64 R12, desc[UR24][R14.64] ;  /* 0x000000180e0cd981 */ /* 0x000326000c1e1b00 */
[----:B------:R-:W-:-:S02]  /*0ca0*/  ISETP.GE.AND.EX P5, PT, R25, UR23, PT, P6 ;  /* 0x0000001719007c0c */ /* 0x000fc4000bfa6360 */
[----:B0-----:R-:W-:Y:S02]  /*0cb0*/  CS2R R20, SRZ ;  /* 0x0000000000147805 */ /* 0x001fe4000001ff00 */
[----:B-1----:R-:W-:-:S04]  /*0cc0*/  CS2R R14, SRZ ;  /* 0x00000000000e7805 */ /* 0x002fc8000001ff00 */
[----:B------:R0:W3:Y:S04]  /*0cd0*/  @!P2 LDG.E.64 R20, desc[UR24][R22.64] ;  /* 0x000000181614a981 */ /* 0x0000e8000c1e1b00 */
[----:B------:R1:W3:Y:S01]  /*0ce0*/  @!P1 LDG.E.64 R14, desc[UR24][R16.64] ;  /* 0x00000018100e9981 */ /* 0x0002e2000c1e1b00 */
[----:B0-----:R-:W-:Y:S01]  /*0cf0*/  CS2R R22, SRZ ;  /* 0x0000000000167805 */ /* 0x001fe2000001ff00 */
[----:B-1----:R-:W0:Y:S05]  /*0d00*/  @!P5 LDC.64 R16, c[0x0][0x3e0] ;  /* 0x0000f800ff10db82 */ /* 0x002e2a0000000a00 */
[----:B------:R1:W3:Y:S03]  /*0d10*/  @!P3 LDG.E.64 R22, desc[UR24][R18.64] ;  /* 0x000000181216b981 */ /* 0x0002e6000c1e1b00 */
[----:B-1----:R-:W1:Y:S01]  /*0d20*/  @!P5 LDC.64 R18, c[0x0][0x390] ;  /* 0x0000e400ff12db82 */ /* 0x002e620000000a00 */
[----:B------:R-:W-:-:S02]  /*0d30*/  @!P5 MOV R30, R2 ;  /* 0x00000002001ed202 */ /* 0x000fc40000000f00 */
[----:B------:R-:W-:Y:S01]  /*0d40*/  @!P5 MOV R31, R5 ;  /* 0x00000005001fd202 */ /* 0x000fe20000000f00 */
[-C--:B0-----:R-:W-:Y:S02]  /*0d50*/  @!P5 IMAD R25, R25, R16.reuse, RZ ;  /* 0x000000101919d224 */ /* 0x081fe400078e02ff */
[----:B------:R-:W-:-:S04]  /*0d60*/  @!P5 IMAD.WIDE.U32 R30, R24, R16, R30 ;  /* 0x00000010181ed225 */ /* 0x000fc800078e001e */
[----:B------:R-:W-:-:S05]  /*0d70*/  @!P5 IMAD R25, R24, R17, R25 ;  /* 0x000000111819d224 */ /* 0x000fca00078e0219 */
[----:B------:R-:W-:Y:S02]  /*0d80*/  @!P5 IADD3 R16, PT, PT, R31, R25, RZ ;  /* 0x000000191f10d210 */ /* 0x000fe40007ffe0ff */
[C---:B-1----:R-:W-:Y:S02]  /*0d90*/  @!P5 LEA R18, P1, R30.reuse, R18, 0x2 ;  /* 0x000000121e12d211 */ /* 0x042fe400078210ff */
[----:B------:R-:W-:Y:S02]  /*0da0*/  CS2R R24, SRZ ;  /* 0x0000000000187805 */ /* 0x000fe4000001ff00 */
[----:B------:R-:W-:-:S05]  /*0db0*/  @!P5 LEA.HI.X R19, R30, R19, R16, 0x2, P1 ;  /* 0x000000131e13d211 */ /* 0x000fca00008f1410 */
[----:B------:R0:W3:Y:S01]  /*0dc0*/  @!P5 LDG.E.64 R24, desc[UR24][R18.64] ;  /* 0x000000181218d981 */ /* 0x0000e2000c1e1b00 */
[C---:B------:R-:W-:Y:S02]  /*0dd0*/  ISETP.GT.AND P1, PT, R37.reuse, 0x1e, PT ;  /* 0x0000001e2500780c */ /* 0x040fe40003f24270 */
[----:B------:R-:W-:Y:S01]  /*0de0*/  ISETP.GT.AND P2, PT, R37, 0xf, PT ;  /* 0x0000000f2500780c */ /* 0x000fe20003f44270 */
[----:B------:R-:W-:Y:S01]  /*0df0*/  BSSY.RECONVERGENT B0, `(.L_x_3648) ;  /* 0x0000048000007945 */ /* 0x000fe20003800200 */
[----:B--2---:R-:W-:Y:S01]  /*0e00*/  FMUL.FTZ R17, R11, R11 ;  /* 0x0000000b0b117220 */ /* 0x004fe20000410000 */
[----:B----4-:R-:W-:-:S03]  /*0e10*/  FMUL.FTZ R31, R13, R13 ;  /* 0x0000000d0d1f7220 */ /* 0x010fc60000410000 */
[----:B------:R-:W-:Y:S01]  /*0e20*/  FFMA.FTZ R17, R10, R10, R17 ;  /* 0x0000000a0a117223 */ /* 0x000fe20000010011 */
[----:B------:R-:W-:-:S03]  /*0e30*/  FFMA.FTZ R16, R12, R12, R31 ;  /* 0x0000000c0c107223 */ /* 0x000fc6000001001f */
[----:B------:R-:W-:Y:S01]  /*0e40*/  FADD.FTZ R17, RZ, R17 ;  /* 0x00000011ff117221 */ /* 0x000fe20000010000 */
[----:B-----5:R-:W-:-:S03]  /*0e50*/  FMUL.FTZ R31, R9, R9 ;  /* 0x00000009091f7220 */ /* 0x020fc60000410000 */
[----:B------:R-:W-:Y:S01]  /*0e60*/  FADD.FTZ R16, R17, R16 ;  /* 0x0000001011107221 */ /* 0x000fe20000010000 */
[----:B------:R-:W-:Y:S01]  /*0e70*/  FFMA.FTZ R31, R8, R8, R31 ;  /* 0x00000008081f7223 */ /* 0x000fe2000001001f */
[----:B---3--:R-:W-:-:S03]  /*0e80*/  FMUL.FTZ R17, R7, R7 ;  /* 0x0000000707117220 */ /* 0x008fc60000410000 */
[----:B------:R-:W-:Y:S01]  /*0e90*/  FADD.FTZ R16, R16, R31 ;  /* 0x0000001f10107221 */ /* 0x000fe20000010000 */
[----:B------:R-:W-:Y:S01]  /*0ea0*/  FFMA.FTZ R17, R6, R6, R17 ;  /* 0x0000000606117223 */ /* 0x000fe20000010011 */
[----:B0-----:R-:W-:-:S03]  /*0eb0*/  FMUL.FTZ R19, R15, R15 ;  /* 0x0000000f0f137220 */ /* 0x001fc60000410000 */
[----:B------:R-:W-:Y:S01]  /*0ec0*/  FADD.FTZ R16, R16, R17 ;  /* 0x0000001110107221 */ /* 0x000fe20000010000 */
[----:B------:R-:W-:Y:S01]  /*0ed0*/  FFMA.FTZ R19, R14, R14, R19 ;  /* 0x0000000e0e137223 */ /* 0x000fe20000010013 */
[----:B------:R-:W-:-:S03]  /*0ee0*/  FMUL.FTZ R17, R21, R21 ;  /* 0x0000001515117220 */ /* 0x000fc60000410000 */
[----:B------:R-:W-:Y:S01]  /*0ef0*/  FADD.FTZ R16, R16, R19 ;  /* 0x0000001310107221 */ /* 0x000fe20000010000 */
[----:B------:R-:W-:-:S04]  /*0f00*/  FFMA.FTZ R17, R20, R20, R17 ;  /* 0x0000001414117223 */ /* 0x000fc80000010011 */
[----:B------:R-:W-:Y:S01]  /*0f10*/  FADD.FTZ R16, R16, R17 ;  /* 0x0000001110107221 */ /* 0x000fe20000010000 */
[----:B------:R-:W-:Y:S01]  /*0f20*/  FADD.FTZ R17, R10, R11 ;  /* 0x0000000b0a117221 */ /* 0x000fe20000010000 */
[----:B------:R-:W-:-:S03]  /*0f30*/  FADD.FTZ R18, R12, R13 ;  /* 0x0000000d0c127221 */ /* 0x000fc60000010000 */
[----:B------:R-:W-:-:S04]  /*0f40*/  FADD.FTZ R17, RZ, R17 ;  /* 0x00000011ff117221 */ /* 0x000fc80000010000 */
[----:B------:R-:W-:Y:S01]  /*0f50*/  FADD.FTZ R17, R17, R18 ;  /* 0x0000001211117221 */ /* 0x000fe20000010000 */
[----:B------:R-:W-:-:S04]  /*0f60*/  FADD.FTZ R18, R8, R9 ;  /* 0x0000000908127221 */ /* 0x000fc80000010000 */
[----:B------:R-:W-:Y:S01]  /*0f70*/  FADD.FTZ R17, R17, R18 ;  /* 0x0000001211117221 */ /* 0x000fe20000010000 */
[----:B------:R-:W-:Y:S01]  /*0f80*/  FADD.FTZ R18, R6, R7 ;  /* 0x0000000706127221 */ /* 0x000fe20000010000 */
[----:B------:R-:W-:-:S03]  /*0f90*/  FMUL.FTZ R19, R23, R23 ;  /* 0x0000001717137220 */ /* 0x000fc60000410000 */
[----:B------:R-:W-:Y:S01]  /*0fa0*/  FADD.FTZ R17, R17, R18 ;  /* 0x0000001211117221 */ /* 0x000fe20000010000 */
[----:B------:R-:W-:Y:S01]  /*0fb0*/  FADD.FTZ R18, R14, R15 ;  /* 0x0000000f0e127221 */ /* 0x000fe20000010000 */
[----:B------:R-:W-:-:S03]  /*0fc0*/  FFMA.FTZ R19, R22, R22, R19 ;  /* 0x0000001616137223 */ /* 0x000fc60000010013 */
[----:B------:R-:W-:Y:S01]  /*0fd0*/  FADD.FTZ R17, R17, R18 ;  /* 0x0000001211117221 */ /* 0x000fe20000010000 */
[----:B------:R-:W-:Y:S01]  /*0fe0*/  FADD.FTZ R18, R20, R21 ;  /* 0x0000001514127221 */ /* 0x000fe20000010000 */
[----:B------:R-:W-:-:S03]  /*0ff0*/  FADD.FTZ R16, R16, R19 ;  /* 0x0000001310107221 */ /* 0x000fc60000010000 */
[----:B------:R-:W-:Y:S01]  /*1000*/  FADD.FTZ R17, R17, R18 ;  /* 0x0000001211117221 */ /* 0x000fe20000010000 */
[----:B------:R-:W-:-:S04]  /*1010*/  FADD.FTZ R18, R22, R23 ;  /* 0x0000001716127221 */ /* 0x000fc80000010000 */
[----:B------:R-:W-:Y:S01]  /*1020*/  FADD.FTZ R17, R17, R18 ;  /* 0x0000001211117221 */ /* 0x000fe20000010000 */
[----:B------:R-:W-:Y:S01]  /*1030*/  FMUL.FTZ R19, R25, R25 ;  /* 0x0000001919137220 */ /* 0x000fe20000410000 */
[----:B------:R-:W-:-:S03]  /*1040*/  FADD.FTZ R18, R24, R25 ;  /* 0x0000001918127221 */ /* 0x000fc60000010000 */
[----:B------:R-:W-:Y:S01]  /*1050*/  FFMA.FTZ R19, R24, R24, R19 ;  /* 0x0000001818137223 */ /* 0x000fe20000010013 */
[----:B------:R-:W-:-:S03]  /*1060*/  FADD.FTZ R17, R17, R18 ;  /* 0x0000001211117221 */ /* 0x000fc60000010000 */
[----:B------:R-:W-:Y:S02]  /*1070*/  FADD.FTZ R16, R16, R19 ;  /* 0x0000001310107221 */ /* 0x000fe40000010000 */
        /* <DEDUP_REMOVED lines=31> */
.L_x_3649:
[----:B------:R-:W-:Y:S05]  /*1270*/  BSYNC.RECONVERGENT B0 ;  /* 0x0000000000007941 */ /* 0x000fea0003800200 */
.L_x_3648:
        /* <DEDUP_REMOVED lines=45> */
.L_x_3651:
[----:B------:R-:W-:Y:S05]  /*1550*/  BSYNC.RECONVERGENT B0 ;  /* 0x0000000000007941 */ /* 0x000fea0003800200 */
.L_x_3650:
        /* <DEDUP_REMOVED lines=32> */
.L_x_3654:
[----:B------:R-:W3:Y:S04]  /*1760*/  LDG.E.STRONG.GPU R30, desc[UR24][R16.64] ;  /* 0x00000018101e7981 */ /* 0x000ee8000c1ef900 */
[----:B---3--:R-:W-:Y:S01]  /*1770*/  CCTL.IVALL ;  /* 0x00000000ff00798f */ /* 0x008fe20002000000 */
[----:B------:R-:W-:Y:S05]  /*1780*/  YIELD ;  /* 0x0000000000007946 */ /* 0x000fea0003800000 */
[----:B------:R-:W-:-:S13]  /*1790*/  ISETP.NE.AND P2, PT, R30, R31, PT ;  /* 0x0000001f1e00720c */ /* 0x000fda0003f45270 */
[----:B------:R-:W-:Y:S05]  /*17a0*/  @P2 BRA `(.L_x_3654) ;  /* 0xfffffffc00ec2947 */ /* 0x000fea000383ffff */
.L_x_3653:
        /* <DEDUP_REMOVED lines=14> */
.L_x_3656:
        /* <DEDUP_REMOVED lines=21> */
[----:B------:R-:W-:Y:S01]  /*19e0*/  IMAD.U32 R30, RZ, RZ, UR34 ;  /* 0x00000022ff1e7e24 */ /* 0x000fe2000f8e00ff */
        /* <DEDUP_REMOVED lines=69> */
.L_x_3655:
        /* <DEDUP_REMOVED lines=35> */
[----:B------:R-:W-:Y:S01]  /*2070*/  ISETP.EQ.OR P2, PT, R16, UR30, P3 ;  /* 0x0000001e10007c0c */ /* 0x000fe20009f42670 */
[----:B------:R-:W-:-:S06]  /*2080*/  IMAD.U32 R31, RZ, RZ, UR19 ;  /* 0x00000013ff1f7e24 */ /* 0x000fcc000f8e00ff */
[----:B------:R-:W3:Y:S06]  /*2090*/  @!P1 LDG.E.64 R30, desc[UR24][R30.64] ;  /* 0x000000181e1e9981 */ /* 0x000eec000c1e1b00 */
        /* <DEDUP_REMOVED lines=13> */
.L_x_3657:
        /* <DEDUP_REMOVED lines=28> */
.L_x_3658:
        /* <DEDUP_REMOVED lines=13> */
.L_x_3659:
[----:B------:R-:W-:Y:S05]  /*2400*/  BSYNC.RECONVERGENT B0 ;  /* 0x0000000000007941 */ /* 0x000fea0003800200 */
.L_x_3652:
[----:B------:R-:W4:Y:S01]  /*2410*/  S2UR UR18, SR_CgaCtaId ;  /* 0x00000000001279c3 */ /* 0x000f220000008800 */
[----:B------:R-:W0:Y:S01]  /*2420*/  LDCU UR19, c[0x0][0x414] ;  /* 0x00008280ff1377ac */ /* 0x000e220008000800 */
[----:B------:R-:W-:Y:S01]  /*2430*/  MOV R31, UR16 ;  /* 0x00000010001f7c02 */ /* 0x000fe20008000f00 */
[----:B------:R-:W-:-:S05]  /*2440*/  UMOV UR5, 0x400 ;  /* 0x0000040000057882 */ /* 0x000fca0000000000 */
[----:B---3--:R-:W3:Y:S01]  /*2450*/  @P0 LDC.64 R16, c[0x0][0x388] ;  /* 0x0000e200ff100b82 */ /* 0x008ee20000000a00 */
[----:B----4-:R-:W-:Y:S01]  /*2460*/  ULEA UR5, UR18, UR5, 0x18 ;  /* 0x0000000512057291 */ /* 0x010fe2000f8ec0ff */
[----:B---3--:R-:W-:-:S08]  /*2470*/  @P0 IMAD.WIDE R16, R31, 0x8, R16 ;  /* 0x000000081f100825 */ /* 0x008fd000078e0210 */
[----:B------:R0:W-:Y:S01]  /*2480*/  @!P3 STS.64 [UR5+0x90], R18 ;  /* 0x00009012ff00b988 */ /* 0x0001e20008000a05 */
[----:B------:R-:W-:Y:S01]  /*2490*/  IADD3 R31, PT, PT, R28, UR17, RZ ;  /* 0x000000111c1f7c10 */ /* 0x000fe2000fffe0ff */
[----:B0-----:R-:W-:Y:S01]  /*24a0*/  @P0 FMUL.FTZ R18, R18, UR19 ;  /* 0x0000001312120c20 */ /* 0x001fe20008410000 */
[----:B------:R-:W-:-:S05]  /*24b0*/  @P0 FMUL.FTZ R19, R19, UR19 ;  /* 0x0000001313130c20 */ /* 0x000fca0008410000 */
[----:B------:R0:W-:Y:S01]  /*24c0*/  @P0 STG.E.64 desc[UR24][R16.64], R18 ;  /* 0x0000001210000986 */ /* 0x0001e2000c101b18 */
[----:B------:R-:W-:Y:S08]  /*24d0*/  BAR.SYNC.DEFER_BLOCKING 0x0 ;  /* 0x0000000000007b1d */ /* 0x000ff00000010000 */
[----:B0-----:R-:W0:Y:S01]  /*24e0*/  LDC.64 R18, c[0x0][0x3a0] ;  /* 0x0000e800ff127b82 */ /* 0x001e220000000a00 */
[----:B------:R-:W3:Y:S01]  /*24f0*/  LDS.64 R16, [UR5+0x90] ;  /* 0x00009005ff107984 */ /* 0x000ee20008000a00 */
[----:B0-----:R-:W-:-:S06]  /*2500*/  IMAD.WIDE R18, R31, 0x4, R18 ;  /* 0x000000041f127825 */ /* 0x001fcc00078e0212 */
[----:B------:R-:W5:Y:S01]  /*2510*/  LDG.E.64 R18, desc[UR24][R18.64] ;  /* 0x0000001812127981 */ /* 0x000f62000c1e1b00 */
[----:B---3--:R-:W-:-:S05]  /*2520*/  FMUL.FTZ R30, R16, UR19 ;  /* 0x00000013101e7c20 */ /* 0x008fca0008410000 */
        /* <DEDUP_REMOVED lines=8> */
[----:B------:R-:W3:Y:S01]  /*25b0*/  @UP1 LDCU UR18, c[0x0][0x3a8] ;  /* 0x00007500ff1217ac */ /* 0x000ee20008000800 */
[----:B0-----:R-:W-:-:S06]  /*25c0*/  IMAD.WIDE R16, R31, 0x4, R16 ;  /* 0x000000041f107825 */ /* 0x001fcc00078e0210 */
[----:B------:R-:W5:Y:S02]  /*25d0*/  LDG.E.64 R16, desc[UR24][R16.64] ;  /* 0x0000001810107981 */ /* 0x000f64000c1e1b00 */
[----:B---3--:R-:W-:-:S06]  /*25e0*/  @P1 FADD.FTZ R30, R30, UR18 ;  /* 0x000000121e1e1e21 */ /* 0x008fcc0008010000 */
        /* <DEDUP_REMOVED lines=13> */
[----:B------:R-:W2:Y:S01]  /*26c0*/  LDCU.64 UR22, c[0x0][0x3e0] ;  /* 0x00007c00ff1677ac */ /* 0x000ea20008000a00 */
[----:B------:R-:W-:Y:S01]  /*26d0*/  MOV R30, R2 ;  /* 0x00000002001e7202 */ /* 0x000fe20000000f00 */
[----:B------:R-:W-:Y:S01]  /*26e0*/  FADD.FTZ R10, R10, -UR5 ;  /* 0x800000050a0a7e21 */ /* 0x000fe20008010000 */
[----:B------:R-:W-:Y:S01]  /*26f0*/  MOV R31, R5 ;  /* 0x00000005001f7202 */ /* 0x000fe20000000f00 */
[----:B------:R-:W0:Y:S01]  /*2700*/  LDCU.64 UR18, c[0x0][0x380] ;  /* 0x00007000ff1277ac */ /* 0x000e220008000a00 */
[----:B--2---:R-:W-:Y:S02]  /*2710*/  IMAD R32, R35, UR22, RZ ;  /* 0x0000001623207c24 */ /* 0x004fe4000f8e02ff */
[----:B------:R-:W-:-:S04]  /*2720*/  IMAD.WIDE.U32 R30, R0, UR22, R30 ;  /* 0x00000016001e7c25 */ /* 0x000fc8000f8e001e */
[----:B-1----:R-:W-:Y:S01]  /*2730*/  IMAD R33, R0, UR23, R32 ;  /* 0x0000001700217c24 */ /* 0x002fe2000f8e0220 */
[----:B0-----:R-:W-:-:S04]  /*2740*/  LEA R32, P1, R30, UR18, 0x2 ;  /* 0x000000121e207c11 */ /* 0x001fc8000f8210ff */
[----:B------:R-:W-:-:S04]  /*2750*/  IADD3 R31, PT, PT, R31, R33, RZ ;  /* 0x000000211f1f7210 */ /* 0x000fc80007ffe0ff */
[----:B------:R-:W-:Y:S01]  /*2760*/  LEA.HI.X R33, R30, UR19, R31, 0x2, P1 ;  /* 0x000000131e217c11 */ /* 0x000fe200088f141f */
[----:B------:R-:W-:Y:S01]  /*2770*/  FADD.FTZ R30, R11, -UR5 ;  /* 0x800000050b1e7e21 */ /* 0x000fe20008010000 */
[----:B------:R-:W-:-:S03]  /*2780*/  FMUL.FTZ R11, R10, UR17 ;  /* 0x000000110a0b7c20 */ /* 0x000fc60008410000 */
[----:B------:R-:W-:Y:S01]  /*2790*/  FMUL.FTZ R30, R30, UR17 ;  /* 0x000000111e1e7c20 */ /* 0x000fe20008410000 */
[----:B-----5:R-:W-:-:S03]  /*27a0*/  FFMA.FTZ R10, R16, R11, R18 ;  /* 0x0000000b100a7223 */ /* 0x020fc60000010012 */
[----:B------:R-:W-:-:S05]  /*27b0*/  FFMA.FTZ R11, R17, R30, R19 ;  /* 0x0000001e110b7223 */ /* 0x000fca0000010013 */
[----:B------:R0:W-:Y:S02]  /*27c0*/  STG.E.64 desc[UR24][R32.64], R10 ;  /* 0x0000000a20007986 */ /* 0x0001e4000c101b18 */
.L_x_3663:
[----:B------:R-:W-:Y:S05]  /*27d0*/  BSYNC.RECONVERGENT B1 ;  /* 0x0000000000017941 */ /* 0x000fea0003800200 */
.L_x_3662:
[----:B------:R-:W-:Y:S04]  /*27e0*/  BSSY.RECONVERGENT B1, `(.L_x_3664) ;  /* 0x0000013000017945 */ /* 0x000fe80003800200 */
[----:B------:R-:W-:Y:S05]  /*27f0*/  @P2 BRA `(.L_x_3665) ;  /* 0x0000000000442947 */ /* 0x000fea0003800000 */
[----:B------:R-:W3:Y:S01]  /*2800*/  LDCU.64 UR18, c[0x0][0x3e0] ;  /* 0x00007c00ff1277ac */ /* 0x000ee20008000a00 */
[----:B0-----:R-:W-:Y:S01]  /*2810*/  MOV R10, R2 ;  /* 0x00000002000a7202 */ /* 0x001fe20000000f00 */
[----:B------:R-:W-:Y:S01]  /*2820*/  FADD.FTZ R12, R12, -UR5 ;  /* 0x800000050c0c7e21 */ /* 0x000fe20008010000 */
[----:B------:R-:W-:Y:S01]  /*2830*/  MOV R11, R5 ;  /* 0x00000005000b7202 */ /* 0x000fe20000000f00 */
[----:B------:R-:W0:Y:S01]  /*2840*/  LDCU.64 UR22, c[0x0][0x380] ;  /* 0x00007000ff1677ac */ /* 0x000e220008000a00 */
[----:B------:R-:W-:Y:S01]  /*2850*/  FADD.FTZ R13, R13, -UR5 ;  /* 0x800000050d0d7e21 */ /* 0x000fe20008010000 */
[----:B---3--:R-:W-:Y:S02]  /*2860*/  IMAD R30, R34, UR18, RZ ;  /* 0x00000012221e7c24 */ /* 0x008fe4000f8e02ff */
[----:B------:R-:W-:-:S04]  /*2870*/  IMAD.WIDE.U32 R10, R27, UR18, R10 ;  /* 0x000000121b0a7c25 */ /* 0x000fc8000f8e000a */
[----:B------:R-:W-:Y:S01]  /*2880*/  IMAD R31, R27, UR19, R30 ;  /* 0x000000131b1f7c24 */ /* 0x000fe2000f8e021e */
[----:B0-----:R-:W-:-:S04]  /*2890*/  LEA R30, P1, R10, UR22, 0x2 ;  /* 0x000000160a1e7c11 */ /* 0x001fc8000f8210ff */
[----:B------:R-:W-:Y:S01]  /*28a0*/  IADD3 R31, PT, PT, R11, R31, RZ ;  /* 0x0000001f0b1f7210 */ /* 0x000fe20007ffe0ff */
[----:B------:R-:W-:Y:S01]  /*28b0*/  FMUL.FTZ R11, R12, UR17 ;  /* 0x000000110c0b7c20 */ /* 0x000fe20008410000 */
[----:B------:R-:W-:Y:S02]  /*28c0*/  FMUL.FTZ R12, R13, UR17 ;  /* 0x000000110d0c7c20 */ /* 0x000fe40008410000 */
[----:B------:R-:W-:Y:S01]  /*28d0*/  LEA.HI.X R31, R10, UR23, R31, 0x2, P1 ;  /* 0x000000170a1f7c11 */ /* 0x000fe200088f141f */
[----:B-----5:R-:W-:Y:S01]  /*28e0*/  FFMA.FTZ R10, R16, R11, R18 ;  /* 0x0000000b100a7223 */ /* 0x020fe20000010012 */
[----:B------:R-:W-:-:S05]  /*28f0*/  FFMA.FTZ R11, R17, R12, R19 ;  /* 0x0000000c110b7223 */ /* 0x000fca0000010013 */
[----:B------:R3:W-:Y:S02]  /*2900*/  STG.E.64 desc[UR24][R30.64], R10 ;  /* 0x0000000a1e007986 */ /* 0x0007e4000c101b18 */
.L_x_3665:
[----:B------:R-:W-:Y:S05]  /*2910*/  BSYNC.RECONVERGENT B1 ;  /* 0x0000000000017941 */ /* 0x000fea0003800200 */
.L_x_3664:
[----:B---3--:R-:W-:Y:S01]  /*2920*/  VIADD R31, R0, 0x20 ;  /* 0x00000020001f7836 */ /* 0x008fe20000000000 */
[----:B------:R-:W-:Y:S04]  /*2930*/  BSSY.RECONVERGENT B1, `(.L_x_3666) ;  /* 0x0000016000017945 */ /* 0x000fe80003800200 */
[----:B------:R-:W-:Y:S02]  /*2940*/  ISETP.GE.U32.AND P1, PT, R31, UR20, PT ;  /* 0x000000141f007c0c */ /* 0x000fe4000bf26070 */
[----:B0-----:R-:W-:-:S04]  /*2950*/  SHF.R.S32.HI R10, RZ, 0x1f, R31 ;  /* 0x0000001fff0a7819 */ /* 0x001fc8000001141f */
[----:B------:R-:W-:-:S13]  /*2960*/  ISETP.GE.AND.EX P1, PT, R10, UR21, PT, P1 ;  /* 0x000000150a007c0c */ /* 0x000fda000bf26310 */
[----:B------:R-:W-:Y:S05]  /*2970*/  @P1 BRA `(.L_x_3667) ;  /* 0x0000000000441947 */ /* 0x000fea0003800000 */
[----:B------:R-:W0:Y:S01]  /*2980*/  LDCU.64 UR18, c[0x0][0x3e0] ;  /* 0x00007c00ff1277ac */ /* 0x000e220008000a00 */
[----:B------:R-:W-:Y:S01]  /*2990*/  MOV R11, R5 ;  /* 0x00000005000b7202 */ /* 0x000fe20000000f00 */
[----:B------:R-:W-:Y:S01]  /*29a0*/  FADD.FTZ R8, R8, -UR5 ;  /* 0x8000000508087e21 */ /* 0x000fe20008010000 */
[----:B------:R-:W3:Y:S01]  /*29b0*/  LDCU.64 UR22, c[0x0][0x380] ;  /* 0x00007000ff1677ac */ /* 0x000ee20008000a00 */
[----:B0-----:R-:W-:-:S04]  /*29c0*/  IMAD R10, R10, UR18, RZ ;  /* 0x000000120a0a7c24 */ /* 0x001fc8000f8e02ff */
[----:B------:R-:W-:Y:S01]  /*29d0*/  IMAD R13, R31, UR19, R10 ;  /* 0x000000131f0d7c24 */ /* 0x000fe2000f8e020a */
[----:B------:R-:W-:-:S05]  /*29e0*/  MOV R10, R2 ;  /* 0x00000002000a7202 */ /* 0x000fca0000000f00 */
[----:B------:R-:W-:-:S05]  /*29f0*/  IMAD.WIDE.U32 R10, R31, UR18, R10 ;  /* 0x000000121f0a7c25 */ /* 0x000fca000f8e000a */
[----:B------:R-:W-:Y:S02]  /*2a00*/  IADD3 R13, PT, PT, R11, R13, RZ ;  /* 0x0000000d0b0d7210 */ /* 0x000fe40007ffe0ff */
[----:B---3--:R-:W-:-:S04]  /*2a10*/  LEA R12, P1, R10, UR22, 0x2 ;  /* 0x000000160a0c7c11 */ /* 0x008fc8000f8210ff */
[----:B------:R-:W-:Y:S01]  /*2a20*/  LEA.HI.X R13, R10, UR23, R13, 0x2, P1 ;  /* 0x000000170a0d7c11 */ /* 0x000fe200088f140d */
[----:B------:R-:W-:Y:S01]  /*2a30*/  FADD.FTZ R10, R9, -UR5 ;  /* 0x80000005090a7e21 */ /* 0x000fe20008010000 */
[----:B------:R-:W-:-:S03]  /*2a40*/  FMUL.FTZ R9, R8, UR17 ;  /* 0x0000001108097c20 */ /* 0x000fc60008410000 */
[----:B------:R-:W-:Y:S01]  /*2a50*/  FMUL.FTZ R10, R10, UR17 ;  /* 0x000000110a0a7c20 */ /* 0x000fe20008410000 */
[----:B-----5:R-:W-:-:S03]  /*2a60*/  FFMA.FTZ R8, R16, R9, R18 ;  /* 0x0000000910087223 */ /* 0x020fc60000010012 */
[----:B------:R-:W-:-:S05]  /*2a70*/  FFMA.FTZ R9, R17, R10, R19 ;  /* 0x0000000a11097223 */ /* 0x000fca0000010013 */
[----:B------:R0:W-:Y:S02]  /*2a80*/  STG.E.64 desc[UR24][R12.64], R8 ;  /* 0x000000080c007986 */ /* 0x0001e4000c101b18 */
.L_x_3667:
[----:B------:R-:W-:Y:S05]  /*2a90*/  BSYNC.RECONVERGENT B1 ;  /* 0x0000000000017941 */ /* 0x000fea0003800200 */
.L_x_3666:
[C---:B------:R-:W-:Y:S01]  /*2aa0*/  IADD3 R31, PT, PT, R0.reuse, 0x30, RZ ;  /* 0x00000030001f7810 */ /* 0x040fe20007ffe0ff */
[----:B------:R-:W-:Y:S01]  /*2ab0*/  BSSY.RECONVERGENT B1, `(.L_x_3668) ;  /* 0x000001a000017945 */ /* 0x000fe20003800200 */
[----:B0-----:R-:W-:Y:S02]  /*2ac0*/  IADD3 R12, PT, PT, R0, 0x40, RZ ;  /* 0x00000040000c7810 */ /* 0x001fe40007ffe0ff */
        /* <DEDUP_REMOVED lines=24> */
.L_x_3669:
[----:B------:R-:W-:Y:S05]  /*2c50*/  BSYNC.RECONVERGENT B1 ;  /* 0x0000000000017941 */ /* 0x000fea0003800200 */
.L_x_3668:
[----:B------:R-:W-:Y:S01]  /*2c60*/  BSSY.RECONVERGENT B1, `(.L_x_3670) ;  /* 0x0000016000017945 */ /* 0x000fe20003800200 */
[C---:B------:R-:W-:Y:S02]  /*2c70*/  IADD3 R30, PT, PT, R0.reuse, 0x50, RZ ;  /* 0x00000050001e7810 */ /* 0x040fe40007ffe0ff */
[C---:B0-----:R-:W-:Y:S02]  /*2c80*/  IADD3 R6, PT, PT, R0.reuse, 0x60, RZ ;  /* 0x0000006000067810 */ /* 0x041fe40007ffe0ff */
[----:B------:R-:W-:Y:S01]  /*2c90*/  IADD3 R7, PT, PT, R0, 0x70, RZ ;  /* 0x0000007000077810 */ /* 0x000fe20007ffe0ff */
[----:B------:R-:W-:Y:S06]  /*2ca0*/  @P2 BRA `(.L_x_3671) ;  /* 0x0000000000442947 */ /* 0x000fec0003800000 */
[----:B------:R-:W0:Y:S01]  /*2cb0*/  LDCU.64 UR18, c[0x0][0x3e0] ;  /* 0x00007c00ff1277ac */ /* 0x000e220008000a00 */
[----:B------:R-:W-:Y:S01]  /*2cc0*/  MOV R8, R2 ;  /* 0x0000000200087202 */ /* 0x000fe20000000f00 */
[----:B------:R-:W-:Y:S01]  /*2cd0*/  FADD.FTZ R14, R14, -UR5 ;  /* 0x800000050e0e7e21 */ /* 0x000fe20008010000 */
[----:B------:R-:W-:Y:S01]  /*2ce0*/  MOV R9, R5 ;  /* 0x0000000500097202 */ /* 0x000fe20000000f00 */
[----:B------:R-:W3:Y:S01]  /*2cf0*/  LDCU.64 UR22, c[0x0][0x380] ;  /* 0x00007000ff1677ac */ /* 0x000ee20008000a00 */
[----:B------:R-:W-:Y:S01]  /*2d00*/  FADD.FTZ R15, R15, -UR5 ;  /* 0x800000050f0f7e21 */ /* 0x000fe20008010000 */
[----:B0-----:R-:W-:Y:S02]  /*2d10*/  IMAD R13, R13, UR18, RZ ;  /* 0x000000120d0d7c24 */ /* 0x001fe4000f8e02ff */
[----:B------:R-:W-:-:S04]  /*2d20*/  IMAD.WIDE.U32 R8, R12, UR18, R8 ;  /* 0x000000120c087c25 */ /* 0x000fc8000f8e0008 */
[----:B------:R-:W-:Y:S01]  /*2d30*/  IMAD R13, R12, UR19, R13 ;  /* 0x000000130c0d7c24 */ /* 0x000fe2000f8e020d */
[----:B---3--:R-:W-:Y:S01]  /*2d40*/  LEA R10, P1, R8, UR22, 0x2 ;  /* 0x00000016080a7c11 */ /* 0x008fe2000f8210ff */
[----:B------:R-:W-:-:S03]  /*2d50*/  FMUL.FTZ R12, R15, UR17 ;  /* 0x000000110f0c7c20 */ /* 0x000fc60008410000 */
[----:B------:R-:W-:Y:S01]  /*2d60*/  IADD3 R13, PT, PT, R9, R13, RZ ;  /* 0x0000000d090d7210 */ /* 0x000fe20007ffe0ff */
[----:B------:R-:W-:-:S03]  /*2d70*/  FMUL.FTZ R9, R14, UR17 ;  /* 0x000000110e097c20 */ /* 0x000fc60008410000 */
[----:B------:R-:W-:Y:S01]  /*2d80*/  LEA.HI.X R11, R8, UR23, R13, 0x2, P1 ;  /* 0x00000017080b7c11 */ /* 0x000fe200088f140d */
[----:B-----5:R-:W-:Y:S01]  /*2d90*/  FFMA.FTZ R8, R16, R9, R18 ;  /* 0x0000000910087223 */ /* 0x020fe20000010012 */
[----:B------:R-:W-:-:S05]  /*2da0*/  FFMA.FTZ R9, R17, R12, R19 ;  /* 0x0000000c11097223 */ /* 0x000fca0000010013 */
[----:B------:R0:W-:Y:S02]  /*2db0*/  STG.E.64 desc[UR24][R10.64], R8 ;  /* 0x000000080a007986 */ /* 0x0001e4000c101b18 */
.L_x_3671:
[----:B------:R-:W-:Y:S05]  /*2dc0*/  BSYNC.RECONVERGENT B1 ;  /* 0x0000000000017941 */ /* 0x000fea0003800200 */
.L_x_3670:
        /* <DEDUP_REMOVED lines=19> */
[----:B------:R-:W-:Y:S02]  /*2f00*/  IMAD R13, R30, UR19, R11 ;  /* 0x000000131e0d7c24 */ /* 0x000fe4000f8e020b */
[----:B------:R-:W-:Y:S01]  /*2f10*/  FMUL.FTZ R11, R20, UR17 ;  /* 0x00000011140b7c20 */ /* 0x000fe20008410000 */
[----:B---3--:R-:W-:Y:S01]  /*2f20*/  LEA R10, P1, R8, UR22, 0x2 ;  /* 0x00000016080a7c11 */ /* 0x008fe2000f8210ff */
[----:B------:R-:W-:Y:S01]  /*2f30*/  FMUL.FTZ R20, R21, UR17 ;  /* 0x0000001115147c20 */ /* 0x000fe20008410000 */
[----:B------:R-:W-:Y:S01]  /*2f40*/  IADD3 R13, PT, PT, R9, R13, RZ ;  /* 0x0000000d090d7210 */ /* 0x000fe20007ffe0ff */
[----:B-----5:R-:W-:-:S03]  /*2f50*/  FFMA.FTZ R12, R16, R11, R18 ;  /* 0x0000000b100c7223 */ /* 0x020fc60000010012 */
[----:B------:R-:W-:Y:S01]  /*2f60*/  LEA.HI.X R11, R8, UR23, R13, 0x2, P1 ;  /* 0x00000017080b7c11 */ /* 0x000fe200088f140d */
[----:B------:R-:W-:-:S05]  /*2f70*/  FFMA.FTZ R13, R17, R20, R19 ;  /* 0x00000014110d7223 */ /* 0x000fca0000010013 */
[----:B------:R0:W-:Y:S02]  /*2f80*/  STG.E.64 desc[UR24][R10.64], R12 ;  /* 0x0000000c0a007986 */ /* 0x0001e4000c101b18 */
.L_x_3673:
[----:B------:R-:W-:Y:S05]  /*2f90*/  BSYNC.RECONVERGENT B1 ;  /* 0x0000000000017941 */ /* 0x000fea0003800200 */
.L_x_3672:
[----:B------:R-:W-:Y:S04]  /*2fa0*/  BSSY.RECONVERGENT B1, `(.L_x_3674) ;  /* 0x0000013000017945 */ /* 0x000fe80003800200 */
[----:B------:R-:W-:Y:S05]  /*2fb0*/  @P2 BRA `(.L_x_3675) ;  /* 0x0000000000442947 */ /* 0x000fea0003800000 */
[----:B------:R-:W3:Y:S01]  /*2fc0*/  LDCU.64 UR18, c[0x0][0x3e0] ;  /* 0x00007c00ff1277ac */ /* 0x000ee20008000a00 */
[----:B------:R-:W-:Y:S01]  /*2fd0*/  MOV R8, R2 ;  /* 0x0000000200087202 */ /* 0x000fe20000000f00 */
[----:B------:R-:W-:Y:S01]  /*2fe0*/  FADD.FTZ R22, R22, -UR5 ;  /* 0x8000000516167e21 */ /* 0x000fe20008010000 */
[----:B------:R-:W-:Y:S01]  /*2ff0*/  MOV R9, R5 ;  /* 0x0000000500097202 */ /* 0x000fe20000000f00 */
[----:B------:R-:W4:Y:S01]  /*3000*/  LDCU.64 UR22, c[0x0][0x380] ;  /* 0x00007000ff1677ac */ /* 0x000f220008000a00 */
[----:B------:R-:W-:Y:S01]  /*3010*/  FADD.FTZ R23, R23, -UR5 ;  /* 0x8000000517177e21 */ /* 0x000fe20008010000 */
[----:B0-----:R-:W-:-:S04]  /*3020*/  FMUL.FTZ R11, R22, UR17 ;  /* 0x00000011160b7c20 */ /* 0x001fc80008410000 */
[----:B-----5:R-:W-:Y:S01]  /*3030*/  FFMA.FTZ R12, R16, R11, R18 ;  /* 0x0000000b100c7223 */ /* 0x020fe20000010012 */
[----:B---3--:R-:W-:Y:S02]  /*3040*/  IMAD R15, R15, UR18, RZ ;  /* 0x000000120f0f7c24 */ /* 0x008fe4000f8e02ff */
[----:B------:R-:W-:-:S04]  /*3050*/  IMAD.WIDE.U32 R8, R6, UR18, R8 ;  /* 0x0000001206087c25 */ /* 0x000fc8000f8e0008 */
[----:B------:R-:W-:Y:S01]  /*3060*/  IMAD R15, R6, UR19, R15 ;  /* 0x00000013060f7c24 */ /* 0x000fe2000f8e020f */
[----:B----4-:R-:W-:Y:S01]  /*3070*/  LEA R10, P1, R8, UR22, 0x2 ;  /* 0x00000016080a7c11 */ /* 0x010fe2000f8210ff */
[----:B------:R-:W-:-:S03]  /*3080*/  FMUL.FTZ R6, R23, UR17 ;  /* 0x0000001117067c20 */ /* 0x000fc60008410000 */
[----:B------:R-:W-:Y:S01]  /*3090*/  IADD3 R15, PT, PT, R9, R15, RZ ;  /* 0x0000000f090f7210 */ /* 0x000fe20007ffe0ff */
[----:B------:R-:W-:-:S03]  /*30a0*/  FFMA.FTZ R13, R17, R6, R19 ;  /* 0x00000006110d7223 */ /* 0x000fc60000010013 */
[----:B------:R-:W-:-:S05]  /*30b0*/  LEA.HI.X R11, R8, UR23, R15, 0x2, P1 ;  /* 0x00000017080b7c11 */ /* 0x000fca00088f140f */
[----:B------:R3:W-:Y:S02]  /*30c0*/  STG.E.64 desc[UR24][R10.64], R12 ;  /* 0x0000000c0a007986 */ /* 0x0007e4000c101b18 */
.L_x_3675:
[----:B------:R-:W-:Y:S05]  /*30d0*/  BSYNC.RECONVERGENT B1 ;  /* 0x0000000000017941 */ /* 0x000fea0003800200 */
.L_x_3674:
[----:B------:R-:W-:Y:S05]  /*30e0*/  @P3 BRA `(.L_x_3676) ;  /* 0x0000001000643947 */ /* 0x000fea0003800000 */
[----:B------:R-:W4:Y:S01]  /*30f0*/  LDCU.64 UR18, c[0x0][0x3e0] ;  /* 0x00007c00ff1277ac */ /* 0x000f220008000a00 */
[----:B------:R-:W-:Y:S01]  /*3100*/  MOV R3, R5 ;  /* 0x0000000500037202 */ /* 0x000fe20000000f00 */
[----:B------:R-:W-:Y:S01]  /*3110*/  FADD.FTZ R24, R24, -UR5 ;  /* 0x8000000518187e21 */ /* 0x000fe20008010000 */
[----:B------:R-:W-:Y:S01]  /*3120*/  FADD.FTZ R25, R25, -UR5 ;  /* 0x8000000519197e21 */ /* 0x000fe20008010000 */
[----:B------:R-:W0:Y:S02]  /*3130*/  LDCU.64 UR20, c[0x0][0x380] ;  /* 0x00007000ff1477ac */ /* 0x000e240008000a00 */
[----:B------:R-:W-:Y:S01]  /*3140*/  FMUL.FTZ R5, R24, UR17 ;  /* 0x0000001118057c20 */ /* 0x000fe20008410000 */
[----:B------:R-:W-:-:S03]  /*3150*/  FMUL.FTZ R6, R25, UR17 ;  /* 0x0000001119067c20 */ /* 0x000fc60008410000 */
[----:B-----5:R-:W-:Y:S01]  /*3160*/  FFMA.FTZ R16, R16, R5, R18 ;  /* 0x0000000510107223 */ /* 0x020fe20000010012 */
[----:B------:R-:W-:Y:S01]  /*3170*/  FFMA.FTZ R17, R17, R6, R19 ;  /* 0x0000000611117223 */ /* 0x000fe20000010013 */
[----:B----4-:R-:W-:Y:S02]  /*3180*/  IMAD R14, R14, UR18, RZ ;  /* 0x000000120e0e7c24 */ /* 0x010fe4000f8e02ff */
[----:B------:R-:W-:-:S04]  /*3190*/  IMAD.WIDE.U32 R2, R7, UR18, R2 ;  /* 0x0000001207027c25 */ /* 0x000fc8000f8e0002 */
[----:B------:R-:W-:Y:S01]  /*31a0*/  IMAD R7, R7, UR19, R14 ;  /* 0x0000001307077c24 */ /* 0x000fe2000f8e020e */
[----:B0-----:R-:W-:-:S04]  /*31b0*/  LEA R4, P1, R2, UR20, 0x2 ;  /* 0x0000001402047c11 */ /* 0x001fc8000f8210ff */
[----:B------:R-:W-:-:S04]  /*31c0*/  IADD3 R7, PT, PT, R3, R7, RZ ;  /* 0x0000000703077210 */ /* 0x000fc80007ffe0ff */
[----:B------:R-:W-:-:S05]  /*31d0*/  LEA.HI.X R5, R2, UR21, R7, 0x2, P1 ;  /* 0x0000001502057c11 */ /* 0x000fca00088f1407 */
[----:B------:R4:W-:Y:S01]  /*31e0*/  STG.E.64 desc[UR24][R4.64], R16 ;  /* 0x0000001004007986 */ /* 0x0009e2000c101b18 */
[----:B------:R-:W-:Y:S05]  /*31f0*/  BRA `(.L_x_3676) ;  /* 0x0000001000207947 */ /* 0x000fea0003800000 */
.L_x_3661:
[----:B------:R-:W0:Y:S01]  /*3200*/  LDCU.64 UR22, c[0x0][0x3e8] ;  /* 0x00007d00ff1677ac */ /* 0x000e220008000a00 */
[----:B------:R-:W-:Y:S01]  /*3210*/  BSSY.RECONVERGENT B1, `(.L_x_3677) ;  /* 0x000001f000017945 */ /* 0x000fe20003800200 */
[----:B0-----:R-:W-:-:S04]  /*3220*/  ISETP.GE.U32.AND P1, PT, R27, UR22, PT ;  /* 0x000000161b007c0c */ /* 0x001fc8000bf26070 */
[----:B------:R-:W-:Y:S01]  /*3230*/  ISETP.GE.AND.EX P1, PT, R34, UR23, PT, P1 ;  /* 0x0000001722007c0c */ /* 0x000fe2000bf26310 */
[----:B------:R-:W-:-:S12]  /*3240*/  @P4 BRA `(.L_x_3678) ;  /* 0x00000000006c4947 */ /* 0x000fd80003800000 */
[----:B------:R-:W2:Y:S01]  /*3250*/  LDCU.64 UR18, c[0x0][0x3e0] ;  /* 0x00007c00ff1277ac */ /* 0x000ea20008000a00 */
[----:B------:R-:W-:Y:S01]  /*3260*/  MOV R30, R2 ;  /* 0x00000002001e7202 */ /* 0x000fe20000000f00 */
[----:B------:R-:W-:Y:S01]  /*3270*/  FADD.FTZ R10, R10, -UR5 ;  /* 0x800000050a0a7e21 */ /* 0x000fe20008010000 */
[----:B------:R-:W-:Y:S01]  /*3280*/  MOV R31, R5 ;  /* 0x00000005001f7202 */ /* 0x000fe20000000f00 */
[----:B------:R-:W0:Y:S01]  /*3290*/  LDCU.64 UR20, c[0x0][0x380] ;  /* 0x00007000ff1477ac */ /* 0x000e220008000a00 */
[----:B------:R-:W-:-:S04]  /*32a0*/  FADD.FTZ R11, R11, -UR5 ;  /* 0x800000050b0b7e21 */ /* 0x000fc80008010000 */
[----:B------:R-:W-:-:S04]  /*32b0*/  FMUL.FTZ R11, R11, UR17 ;  /* 0x000000110b0b7c20 */ /* 0x000fc80008410000 */
[----:B-----5:R-:W-:Y:S01]  /*32c0*/  FFMA.FTZ R11, R17, R11, R19 ;  /* 0x0000000b110b7223 */ /* 0x020fe20000010013 */
[----:B--2---:R-:W-:Y:S02]  /*32d0*/  IMAD R32, R35, UR18, RZ ;  /* 0x0000001223207c24 */ /* 0x004fe4000f8e02ff */
[----:B------:R-:W-:-:S04]  /*32e0*/  IMAD.WIDE.U32 R30, R0, UR18, R30 ;  /* 0x00000012001e7c25 */ /* 0x000fc8000f8e001e */
[----:B-1----:R-:W-:Y:S01]  /*32f0*/  IMAD R33, R0, UR19, R32 ;  /* 0x0000001300217c24 */ /* 0x002fe2000f8e0220 */
[----:B0-----:R-:W-:-:S04]  /*3300*/  LEA R32, P2, R30, UR20, 0x2 ;  /* 0x000000141e207c11 */ /* 0x001fc8000f8410ff */
[----:B------:R-:W-:-:S04]  /*3310*/  IADD3 R31, PT, PT, R31, R33, RZ ;  /* 0x000000211f1f7210 */ /* 0x000fc80007ffe0ff */
[----:B------:R-:W-:Y:S01]  /*3320*/  LEA.HI.X R33, R30, UR21, R31, 0x2, P2 ;  /* 0x000000151e217c11 */ /* 0x000fe200090f141f */
[----:B------:R-:W-:-:S04]  /*3330*/  FMUL.FTZ R31, R10, UR17 ;  /* 0x000000110a1f7c20 */ /* 0x000fc80008410000 */
[----:B------:R-:W-:-:S04]  /*3340*/  FFMA.FTZ R10, R16, R31, R18 ;  /* 0x0000001f100a7223 */ /* 0x000fc80000010012 */
[----:B------:R-:W-:-:S06]  /*3350*/  FMUL.FTZ R31, R10, -1.4426950216293334961 ;  /* 0xbfb8aa3b0a1f7820 */ /* 0x000fcc0000410000 */
[----:B------:R-:W0:Y:S02]  /*3360*/  MUFU.EX2 R31, R31 ;  /* 0x0000001f001f7308 */ /* 0x000e240000000800 */
[----:B0-----:R-:W-:-:S06]  /*3370*/  FADD.FTZ R30, R31, 1 ;  /* 0x3f8000001f1e7421 */ /* 0x001fcc0000010000 */
[----:B------:R-:W0:Y:S02]  /*3380*/  MUFU.RCP R30, R30 ;  /* 0x0000001e001e7308 */ /* 0x000e240000001000 */
[----:B0-----:R-:W-:Y:S01]  /*3390*/  FMUL.FTZ R10, R10, R30 ;  /* 0x0000001e0a0a7220 */ /* 0x001fe20000410000 */
[----:B------:R-:W-:-:S06]  /*33a0*/  FMUL.FTZ R30, R11, -1.4426950216293334961 ;  /* 0xbfb8aa3b0b1e7820 */ /* 0x000fcc0000410000 */
[----:B------:R-:W0:Y:S02]  /*33b0*/  MUFU.EX2 R30, R30 ;  /* 0x0000001e001e7308 */ /* 0x000e240000000800 */
[----:B0-----:R-:W-:-:S06]  /*33c0*/  FADD.FTZ R31, R30, 1 ;  /* 0x3f8000001e1f7421 */ /* 0x001fcc0000010000 */
[----:B------:R-:W0:Y:S02]  /*33d0*/  MUFU.RCP R31, R31 ;  /* 0x0000001f001f7308 */ /* 0x000e240000001000 */
[----:B0-----:R-:W-:-:S05]  /*33e0*/  FMUL.FTZ R11, R11, R31 ;  /* 0x0000001f0b0b7220 */ /* 0x001fca0000410000 */
[----:B------:R0:W-:Y:S02]  /*33f0*/  STG.E.64 desc[UR24][R32.64], R10 ;  /* 0x0000000a20007986 */ /* 0x0001e4000c101b18 */
.L_x_3678:
[----:B------:R-:W-:Y:S05]  /*3400*/  BSYNC.RECONVERGENT B1 ;  /* 0x0000000000017941 */ /* 0x000fea0003800200 */
.L_x_3677:
[----:B------:R-:W-:Y:S04]  /*3410*/  BSSY.RECONVERGENT B1, `(.L_x_3679) ;  /* 0x000001d000017945 */ /* 0x000fe80003800200 */
[----:B------:R-:W-:Y:S05]  /*3420*/  @P1 BRA `(.L_x_3680) ;  /* 0x00000000006c1947 */ /* 0x000fea0003800000 */
[----:B------:R-:W3:Y:S01]  /*3430*/  LDCU.64 UR18, c[0x0][0x3e0] ;  /* 0x00007c00ff1277ac */ /* 0x000ee20008000a00 */
[----:B0-----:R-:W-:Y:S01]  /*3440*/  MOV R11, R5 ;  /* 0x00000005000b7202 */ /* 0x001fe20000000f00 */
[----:B------:R-:W-:Y:S02]  /*3450*/  IMAD.MOV.U32 R10, RZ, RZ, R2 ;  /* 0x000000ffff0a7224 */ /* 0x000fe400078e0002 */
[----:B------:R-:W-:Y:S01]  /*3460*/  FADD.FTZ R12, R12, -UR5 ;  /* 0x800000050c0c7e21 */ /* 0x000fe20008010000 */
[----:B------:R-:W0:Y:S01]  /*3470*/  LDCU.64 UR20, c[0x0][0x380] ;  /* 0x00007000ff1477ac */ /* 0x000e220008000a00 */
[----:B------:R-:W-:-:S04]  /*3480*/  FADD.FTZ R13, R13, -UR5 ;  /* 0x800000050d0d7e21 */ /* 0x000fc80008010000 */
[----:B--2---:R-:W-:Y:S01]  /*3490*/  FMUL.FTZ R32, R13, UR17 ;  /* 0x000000110d207c20 */ /* 0x004fe20008410000 */
[----:B---3--:R-:W-:Y:S02]  /*34a0*/  IMAD R30, R34, UR18, RZ ;  /* 0x00000012221e7c24 */ /* 0x008fe4000f8e02ff */
[----:B------:R-:W-:-:S04]  /*34b0*/  IMAD.WIDE.U32 R10, R27, UR18, R10 ;  /* 0x000000121b0a7c25 */ /* 0x000fc8000f8e000a */
[----:B------:R-:W-:Y:S01]  /*34c0*/  IMAD R31, R27, UR19, R30 ;  /* 0x000000131b1f7c24 */ /* 0x000fe2000f8e021e */
[----:B0-----:R-:W-:-:S04]  /*34d0*/  LEA R30, P1, R10, UR20, 0x2 ;  /* 0x000000140a1e7c11 */ /* 0x001fc8000f8210ff */
[----:B------:R-:W-:Y:S01]  /*34e0*/  IADD3 R31, PT, PT, R11, R31, RZ ;  /* 0x0000001f0b1f7210 */ /* 0x000fe20007ffe0ff */
[----:B------:R-:W-:-:S03]  /*34f0*/  FMUL.FTZ R11, R12, UR17 ;  /* 0x000000110c0b7c20 */ /* 0x000fc60008410000 */
[----:B------:R-:W-:Y:S01]  /*3500*/  LEA.HI.X R31, R10, UR21, R31, 0x2, P1 ;  /* 0x000000150a1f7c11 */ /* 0x000fe200088f141f */
[----:B-----5:R-:W-:Y:S01]  /*3510*/  FFMA.FTZ R10, R16, R11, R18 ;  /* 0x0000000b100a7223 */ /* 0x020fe20000010012 */
[----:B------:R-:W-:-:S03]  /*3520*/  FFMA.FTZ R11, R17, R32, R19 ;  /* 0x00000020110b7223 */ /* 0x000fc60000010013 */
[----:B------:R-:W-:Y:S01]  /*3530*/  FMUL.FTZ R12, R10, -1.4426950216293334961 ;  /* 0xbfb8aa3b0a0c7820 */ /* 0x000fe20000410000 */
[----:B------:R-:W-:-:S05]  /*3540*/  FMUL.FTZ R13, R11, -1.4426950216293334961 ;  /* 0xbfb8aa3b0b0d7820 */ /* 0x000fca0000410000 */
[----:B------:R-:W1:Y:S08]  /*3550*/  MUFU.EX2 R12, R12 ;  /* 0x0000000c000c7308 */ /* 0x000e700000000800 */
[----:B------:R-:W0:Y:S01]  /*3560*/  MUFU.EX2 R13, R13 ;  /* 0x0000000d000d7308 */ /* 0x000e220000000800 */
[----:B-1----:R-:W-:-:S07]  /*3570*/  FADD.FTZ R33, R12, 1 ;  /* 0x3f8000000c217421 */ /* 0x002fce0000010000 */
[----:B------:R-:W1:Y:S01]  /*3580*/  MUFU.RCP R33, R33 ;  /* 0x0000002100217308 */ /* 0x000e620000001000 */
[----:B0-----:R-:W-:-:S07]  /*3590*/  FADD.FTZ R32, R13, 1 ;  /* 0x3f8000000d207421 */ /* 0x001fce0000010000 */
[----:B------:R-:W0:Y:S01]  /*35a0*/  MUFU.RCP R32, R32 ;  /* 0x0000002000207308 */ /* 0x000e220000001000 */
[----:B-1----:R-:W-:Y:S01]  /*35b0*/  FMUL.FTZ R10, R10, R33 ;  /* 0x000000210a0a7220 */ /* 0x002fe20000410000 */
[----:B0-----:R-:W-:-:S05]  /*35c0*/  FMUL.FTZ R11, R11, R32 ;  /* 0x000000200b0b7220 */ /* 0x001fca0000410000 */
[----:B------:R3:W-:Y:S02]  /*35d0*/  STG.E.64 desc[UR24][R30.64], R10 ;  /* 0x0000000a1e007986 */ /* 0x0007e4000c101b18 */
.L_x_3680:
[----:B------:R-:W-:Y:S05]  /*35e0*/  BSYNC.RECONVERGENT B1 ;  /* 0x0000000000017941 */ /* 0x000fea0003800200 */
.L_x_3679:
[----:B---3--:R-:W-:Y:S01]  /*35f0*/  IADD3 R31, PT, PT, R0, 0x20, RZ ;  /* 0x00000020001f7810 */ /* 0x008fe20007ffe0ff */
[----:B------:R-:W-:Y:S03]  /*3600*/  BSSY.RECONVERGENT B1, `(.L_x_3681) ;  /* 0x0000020000017945 */ /* 0x000fe60003800200 */
[----:B------:R-:W-:Y:S02]  /*3610*/  ISETP.GE.U32.AND P1, PT, R31, UR22, PT ;  /* 0x000000161f007c0c */ /* 0x000fe4000bf26070 */
[----:B0-----:R-:W-:-:S04]  /*3620*/  SHF.R.S32.HI R10, RZ, 0x1f, R31 ;  /* 0x0000001fff0a7819 */ /* 0x001fc8000001141f */
[----:B------:R-:W-:-:S13]  /*3630*/  ISETP.GE.AND.EX P1, PT, R10, UR23, PT, P1 ;  /* 0x000000170a007c0c */ /* 0x000fda000bf26310 */
[----:B------:R-:W-:Y:S05]  /*3640*/  @P1 BRA `(.L_x_3682) ;  /* 0x00000000006c1947 */ /* 0x000fea0003800000 */
[----:B------:R-:W0:Y:S01]  /*3650*/  LDCU.64 UR18, c[0x0][0x3e0] ;  /* 0x00007c00ff1277ac */ /* 0x000e220008000a00 */
[----:B------:R-:W-:Y:S01]  /*3660*/  MOV R11, R5 ;  /* 0x00000005000b7202 */ /* 0x000fe20000000f00 */
[----:B------:R-:W-:Y:S01]  /*3670*/  FADD.FTZ R8, R8, -UR5 ;  /* 0x8000000508087e21 */ /* 0x000fe20008010000 */
[----:B------:R-:W-:Y:S01]  /*3680*/  FADD.FTZ R9, R9, -UR5 ;  /* 0x8000000509097e21 */ /* 0x000fe20008010000 */
[----:B------:R-:W3:Y:S03]  /*3690*/  LDCU.64 UR20, c[0x0][0x380] ;  /* 0x00007000ff1477ac */ /* 0x000ee60008000a00 */
[----:B------:R-:W-:-:S04]  /*36a0*/  FMUL.FTZ R30, R9, UR17 ;  /* 0x00000011091e7c20 */ /* 0x000fc80008410000 */
[----:B-----5:R-:W-:-:S04]  /*36b0*/  FFMA.FTZ R9, R17, R30, R19 ;  /* 0x0000001e11097223 */ /* 0x020fc80000010013 */
[----:B------:R-:W-:Y:S01]  /*36c0*/  FMUL.FTZ R30, R9, -1.4426950216293334961 ;  /* 0xbfb8aa3b091e7820 */ /* 0x000fe20000410000 */
[----:B0-----:R-:W-:-:S05]  /*36d0*/  IMAD R10, R10, UR18, RZ ;  /* 0x000000120a0a7c24 */ /* 0x001fca000f8e02ff */
[----:B------:R-:W0:Y:S01]  /*36e0*/  MUFU.EX2 R30, R30 ;  /* 0x0000001e001e7308 */ /* 0x000e220000000800 */
[----:B------:R-:W-:Y:S01]  /*36f0*/  IMAD R13, R31, UR19, R10 ;  /* 0x000000131f0d7c24 */ /* 0x000fe2000f8e020a */
[----:B------:R-:W-:-:S05]  /*3700*/  MOV R10, R2 ;  /* 0x00000002000a7202 */ /* 0x000fca0000000f00 */
[----:B------:R-:W-:-:S05]  /*3710*/  IMAD.WIDE.U32 R10, R31, UR18, R10 ;  /* 0x000000121f0a7c25 */ /* 0x000fca000f8e000a */
[----:B------:R-:W-:Y:S01]  /*3720*/  IADD3 R13, PT, PT, R11, R13, RZ ;  /* 0x0000000d0b0d7210 */ /* 0x000fe20007ffe0ff */
[----:B------:R-:W-:Y:S01]  /*3730*/  FMUL.FTZ R11, R8, UR17 ;  /* 0x00000011080b7c20 */ /* 0x000fe20008410000 */
[----:B---3--:R-:W-:-:S03]  /*3740*/  LEA R12, P1, R10, UR20, 0x2 ;  /* 0x000000140a0c7c11 */ /* 0x008fc6000f8210ff */
[----:B------:R-:W-:Y:S01]  /*3750*/  FFMA.FTZ R8, R16, R11, R18 ;  /* 0x0000000b10087223 */ /* 0x000fe20000010012 */
[----:B------:R-:W-:Y:S01]  /*3760*/  LEA.HI.X R13, R10, UR21, R13, 0x2, P1 ;  /* 0x000000150a0d7c11 */ /* 0x000fe200088f140d */
[----:B0-----:R-:W-:Y:S02]  /*3770*/  FADD.FTZ R31, R30, 1 ;  /* 0x3f8000001e1f7421 */ /* 0x001fe40000010000 */
[----:B------:R-:W-:Y:S02]  /*3780*/  FMUL.FTZ R10, R8, -1.4426950216293334961 ;  /* 0xbfb8aa3b080a7820 */ /* 0x000fe40000410000 */
[----:B--2---:R-:W0:Y:S08]  /*3790*/  MUFU.RCP R32, R31 ;  /* 0x0000001f00207308 */ /* 0x004e300000001000 */
[----:B------:R-:W2:Y:S01]  /*37a0*/  MUFU.EX2 R10, R10 ;  /* 0x0000000a000a7308 */ /* 0x000ea20000000800 */
[----:B0-----:R-:W-:Y:S01]  /*37b0*/  FMUL.FTZ R9, R9, R32 ;  /* 0x0000002009097220 */ /* 0x001fe20000410000 */
[----:B--2---:R-:W-:-:S06]  /*37c0*/  FADD.FTZ R11, R10, 1 ;  /* 0x3f8000000a0b7421 */ /* 0x004fcc0000010000 */
[----:B------:R-:W0:Y:S02]  /*37d0*/  MUFU.RCP R11, R11 ;  /* 0x0000000b000b7308 */ /* 0x000e240000001000 */
[----:B0-----:R-:W-:-:S05]  /*37e0*/  FMUL.FTZ R8, R8, R11 ;  /* 0x0000000b08087220 */ /* 0x001fca0000410000 */
[----:B------:R0:W-:Y:S02]  /*37f0*/  STG.E.64 desc[UR24][R12.64], R8 ;  /* 0x000000080c007986 */ /* 0x0001e4000c101b18 */
.L_x_3682:
[----:B------:R-:W-:Y:S05]  /*3800*/  BSYNC.RECONVERGENT B1 ;  /* 0x0000000000017941 */ /* 0x000fea0003800200 */
.L_x_3681:
        /* <DEDUP_REMOVED lines=37> */
.L_x_3684:
[----:B------:R-:W-:Y:S05]  /*3a60*/  BSYNC.RECONVERGENT B1 ;  /* 0x0000000000017941 */ /* 0x000fea0003800200 */
.L_x_3683:
[----:B------:R-:W-:Y:S01]  /*3a70*/  BSSY.RECONVERGENT B1, `(.L_x_3685) ;  /* 0x0000020000017945 */ /* 0x000fe20003800200 */
[C---:B0-----:R-:W-:Y:S02]  /*3a80*/  IADD3 R6, PT, PT, R0.reuse, 0x50, RZ ;  /* 0x0000005000067810 */ /* 0x041fe40007ffe0ff */
[C---:B------:R-:W-:Y:S02]  /*3a90*/  IADD3 R7, PT, PT, R0.reuse, 0x60, RZ ;  /* 0x0000006000077810 */ /* 0x040fe40007ffe0ff */
[----:B------:R-:W-:Y:S01]  /*3aa0*/  IADD3 R30, PT, PT, R0, 0x70, RZ ;  /* 0x00000070001e7810 */ /* 0x000fe20007ffe0ff */
[----:B------:R-:W-:Y:S06]  /*3ab0*/  @P2 BRA `(.L_x_3686) ;  /* 0x00000000006c2947 */ /* 0x000fec0003800000 */
[----:B------:R-:W-:Y:S01]  /*3ac0*/  FADD.FTZ R14, R14, -UR5 ;  /* 0x800000050e0e7e21 */ /* 0x000fe20008010000 */
[----:B------:R-:W-:Y:S01]  /*3ad0*/  FADD.FTZ R15, R15, -UR5 ;  /* 0x800000050f0f7e21 */ /* 0x000fe20008010000 */
[----:B------:R-:W0:Y:S02]  /*3ae0*/  LDCU.64 UR18, c[0x0][0x3e0] ;  /* 0x00007c00ff1277ac */ /* 0x000e240008000a00 */
[----:B------:R-:W-:Y:S01]  /*3af0*/  FMUL.FTZ R9, R14, UR17 ;  /* 0x000000110e097c20 */ /* 0x000fe20008410000 */
[----:B------:R-:W-:Y:S01]  /*3b00*/  FMUL.FTZ R14, R15, UR17 ;  /* 0x000000110f0e7c20 */ /* 0x000fe20008410000 */
[----:B------:R-:W3:Y:S02]  /*3b10*/  LDCU.64 UR20, c[0x0][0x380] ;  /* 0x00007000ff1477ac */ /* 0x000ee40008000a00 */
[----:B-----5:R-:W-:Y:S01]  /*3b20*/  FFMA.FTZ R10, R16, R9, R18 ;  /* 0x00000009100a7223 */ /* 0x020fe20000010012 */
[----:B------:R-:W-:-:S03]  /*3b30*/  FFMA.FTZ R11, R17, R14, R19 ;  /* 0x0000000e110b7223 */ /* 0x000fc60000010013 */
[----:B------:R-:W-:Y:S01]  /*3b40*/  FMUL.FTZ R8, R10, -1.4426950216293334961 ;  /* 0xbfb8aa3b0a087820 */ /* 0x000fe20000410000 */
[----:B------:R-:W-:-:S05]  /*3b50*/  FMUL.FTZ R9, R11, -1.4426950216293334961 ;  /* 0xbfb8aa3b0b097820 */ /* 0x000fca0000410000 */
[----:B------:R-:W4:Y:S01]  /*3b60*/  MUFU.EX2 R8, R8 ;  /* 0x0000000800087308 */ /* 0x000f220000000800 */
[----:B0-----:R-:W-:-:S04]  /*3b70*/  IMAD R13, R13, UR18, RZ ;  /* 0x000000120d0d7c24 */ /* 0x001fc8000f8e02ff */
[----:B------:R-:W-:-:S03]  /*3b80*/  IMAD R31, R12, UR19, R13 ;  /* 0x000000130c1f7c24 */ /* 0x000fc6000f8e020d */
[----:B------:R-:W0:Y:S01]  /*3b90*/  MUFU.EX2 R9, R9 ;  /* 0x0000000900097308 */ /* 0x000e220000000800 */
[----:B----4-:R-:W-:Y:S01]  /*3ba0*/  FADD.FTZ R14, R8, 1 ;  /* 0x3f800000080e7421 */ /* 0x010fe20000010000 */
[----:B------:R-:W-:-:S06]  /*3bb0*/  MOV R8, R2 ;  /* 0x0000000200087202 */ /* 0x000fcc0000000f00 */
[----:B------:R-:W4:Y:S01]  /*3bc0*/  MUFU.RCP R14, R14 ;  /* 0x0000000e000e7308 */ /* 0x000f220000001000 */
[----:B0-----:R-:W-:Y:S01]  /*3bd0*/  FADD.FTZ R15, R9, 1 ;  /* 0x3f800000090f7421 */ /* 0x001fe20000010000 */
[----:B------:R-:W-:-:S06]  /*3be0*/  MOV R9, R5 ;  /* 0x0000000500097202 */ /* 0x000fcc0000000f00 */
[----:B------:R-:W0:Y:S01]  /*3bf0*/  MUFU.RCP R15, R15 ;  /* 0x0000000f000f7308 */ /* 0x000e220000001000 */
[----:B------:R-:W-:-:S05]  /*3c00*/  IMAD.WIDE.U32 R12, R12, UR18, R8 ;  /* 0x000000120c0c7c25 */ /* 0x000fca000f8e0008 */
[----:B------:R-:W-:Y:S02]  /*3c10*/  IADD3 R31, PT, PT, R13, R31, RZ ;  /* 0x0000001f0d1f7210 */ /* 0x000fe40007ffe0ff */
[----:B---3--:R-:W-:Y:S01]  /*3c20*/  LEA R8, P1, R12, UR20, 0x2 ;  /* 0x000000140c087c11 */ /* 0x008fe2000f8210ff */
[----:B----4-:R-:W-:-:S03]  /*3c30*/  FMUL.FTZ R10, R10, R14 ;  /* 0x0000000e0a0a7220 */ /* 0x010fc60000410000 */
[----:B------:R-:W-:Y:S01]  /*3c40*/  LEA.HI.X R9, R12, UR21, R31, 0x2, P1 ;  /* 0x000000150c097c11 */ /* 0x000fe200088f141f */
[----:B0-----:R-:W-:-:S05]  /*3c50*/  FMUL.FTZ R11, R11, R15 ;  /* 0x0000000f0b0b7220 */ /* 0x001fca0000410000 */
[----:B------:R0:W-:Y:S03]  /*3c60*/  STG.E.64 desc[UR24][R8.64], R10 ;  /* 0x0000000a08007986 */ /* 0x0001e6000c101b18 */
.L_x_3686:
[----:B------:R-:W-:Y:S05]  /*3c70*/  BSYNC.RECONVERGENT B1 ;  /* 0x0000000000017941 */ /* 0x000fea0003800200 */
.L_x_3685:
        /* <DEDUP_REMOVED lines=22> */
[----:B0-----:R-:W-:Y:S01]  /*3de0*/  IMAD R11, R8, UR18, RZ ;  /* 0x00000012080b7c24 */ /* 0x001fe2000f8e02ff */
[----:B------:R-:W-:-:S03]  /*3df0*/  MOV R8, R2 ;  /* 0x0000000200087202 */ /* 0x000fc60000000f00 */
[----:B-1----:R-:W-:-:S03]  /*3e00*/  IMAD R33, R6, UR19, R11 ;  /* 0x0000001306217c24 */ /* 0x002fc6000f8e020b */
[----:B------:R-:W0:Y:S01]  /*3e10*/  MUFU.EX2 R31, R31 ;  /* 0x0000001f001f7308 */ /* 0x000e220000000800 */
[----:B----4-:R-:W-:Y:S01]  /*3e20*/  FADD.FTZ R21, R9, 1 ;  /* 0x3f80000009157421 */ /* 0x010fe20000010000 */
[----:B------:R-:W-:-:S06]  /*3e30*/  MOV R9, R5 ;  /* 0x0000000500097202 */ /* 0x000fcc0000000f00 */
[----:B------:R-:W1:Y:S01]  /*3e40*/  MUFU.RCP R21, R21 ;  /* 0x0000001500157308 */ /* 0x000e620000001000 */
[----:B------:R-:W-:-:S04]  /*3e50*/  IMAD.WIDE.U32 R10, R6, UR18, R8 ;  /* 0x00000012060a7c25 */ /* 0x000fc8000f8e0008 */
[----:B0-----:R-:W-:Y:S01]  /*3e60*/  FADD.FTZ R15, R31, 1 ;  /* 0x3f8000001f0f7421 */ /* 0x001fe20000010000 */
[----:B------:R-:W-:-:S05]  /*3e70*/  IADD3 R33, PT, PT, R11, R33, RZ ;  /* 0x000000210b217210 */ /* 0x000fca0007ffe0ff */
[----:B------:R-:W0:Y:S01]  /*3e80*/  MUFU.RCP R15, R15 ;  /* 0x0000000f000f7308 */ /* 0x000e220000001000 */
[----:B---3--:R-:W-:-:S04]  /*3e90*/  LEA R8, P1, R10, UR20, 0x2 ;  /* 0x000000140a087c11 */ /* 0x008fc8000f8210ff */
[----:B------:R-:W-:Y:S01]  /*3ea0*/  LEA.HI.X R9, R10, UR21, R33, 0x2, P1 ;  /* 0x000000150a097c11 */ /* 0x000fe200088f1421 */
[----:B-1----:R-:W-:Y:S01]  /*3eb0*/  FMUL.FTZ R10, R20, R21 ;  /* 0x00000015140a7220 */ /* 0x002fe20000410000 */
[----:B0-----:R-:W-:-:S05]  /*3ec0*/  FMUL.FTZ R11, R14, R15 ;  /* 0x0000000f0e0b7220 */ /* 0x001fca0000410000 */
[----:B------:R0:W-:Y:S02]  /*3ed0*/  STG.E.64 desc[UR24][R8.64], R10 ;  /* 0x0000000a08007986 */ /* 0x0001e4000c101b18 */
.L_x_3688:
[----:B------:R-:W-:Y:S05]  /*3ee0*/  BSYNC.RECONVERGENT B1 ;  /* 0x0000000000017941 */ /* 0x000fea0003800200 */
.L_x_3687:
[----:B------:R-:W-:Y:S04]  /*3ef0*/  BSSY.RECONVERGENT B1, `(.L_x_3689) ;  /* 0x000001d000017945 */ /* 0x000fe80003800200 */
[----:B------:R-:W-:Y:S05]  /*3f00*/  @P2 BRA `(.L_x_3690) ;  /* 0x00000000006c2947 */ /* 0x000fea0003800000 */
[----:B------:R-:W-:Y:S01]  /*3f10*/  FADD.FTZ R22, R22, -UR5 ;  /* 0x8000000516167e21 */ /* 0x000fe20008010000 */
[----:B------:R-:W-:Y:S01]  /*3f20*/  FADD.FTZ R23, R23, -UR5 ;  /* 0x8000000517177e21 */ /* 0x000fe20008010000 */
[----:B------:R-:W3:Y:S01]  /*3f30*/  LDCU.64 UR18, c[0x0][0x3e0] ;  /* 0x00007c00ff1277ac */ /* 0x000ee20008000a00 */
[----:B0-----:R-:W-:Y:S01]  /*3f40*/  MOV R8, R2 ;  /* 0x0000000200087202 */ /* 0x001fe20000000f00 */
[----:B------:R-:W-:Y:S01]  /*3f50*/  FMUL.FTZ R11, R22, UR17 ;  /* 0x00000011160b7c20 */ /* 0x000fe20008410000 */
[----:B------:R-:W-:Y:S01]  /*3f60*/  FMUL.FTZ R10, R23, UR17 ;  /* 0x00000011170a7c20 */ /* 0x000fe20008410000 */
[----:B------:R-:W0:Y:S01]  /*3f70*/  LDCU.64 UR20, c[0x0][0x380] ;  /* 0x00007000ff1477ac */ /* 0x000e220008000a00 */
[----:B------:R-:W-:Y:S01]  /*3f80*/  MOV R9, R5 ;  /* 0x0000000500097202 */ /* 0x000fe20000000f00 */
[----:B-----5:R-:W-:Y:S01]  /*3f90*/  FFMA.FTZ R11, R16, R11, R18 ;  /* 0x0000000b100b7223 */ /* 0x020fe20000010012 */
[----:B------:R-:W-:-:S03]  /*3fa0*/  FFMA.FTZ R10, R17, R10, R19 ;  /* 0x0000000a110a7223 */ /* 0x000fc60000010013 */
[----:B------:R-:W-:Y:S01]  /*3fb0*/  FMUL.FTZ R6, R11, -1.4426950216293334961 ;  /* 0xbfb8aa3b0b067820 */ /* 0x000fe20000410000 */
[----:B------:R-:W-:-:S05]  /*3fc0*/  FMUL.FTZ R20, R10, -1.4426950216293334961 ;  /* 0xbfb8aa3b0a147820 */ /* 0x000fca0000410000 */
[----:B------:R-:W4:Y:S01]  /*3fd0*/  MUFU.EX2 R6, R6 ;  /* 0x0000000600067308 */ /* 0x000f220000000800 */
[----:B---3--:R-:W-:Y:S02]  /*3fe0*/  IMAD R22, R13, UR18, RZ ;  /* 0x000000120d167c24 */ /* 0x008fe4000f8e02ff */
[----:B------:R-:W-:-:S05]  /*3ff0*/  IMAD.WIDE.U32 R8, R7, UR18, R8 ;  /* 0x0000001207087c25 */ /* 0x000fca000f8e0008 */
[----:B------:R-:W3:Y:S01]  /*4000*/  MUFU.EX2 R20, R20 ;  /* 0x0000001400147308 */ /* 0x000ee20000000800 */
[----:B------:R-:W-:-:S05]  /*4010*/  IMAD R7, R7, UR19, R22 ;  /* 0x0000001307077c24 */ /* 0x000fca000f8e0216 */
[----:B------:R-:W-:Y:S01]  /*4020*/  IADD3 R7, PT, PT, R9, R7, RZ ;  /* 0x0000000709077210 */ /* 0x000fe20007ffe0ff */
[----:B----4-:R-:W-:Y:S01]  /*4030*/  FADD.FTZ R14, R6, 1 ;  /* 0x3f800000060e7421 */ /* 0x010fe20000010000 */
[----:B0-----:R-:W-:-:S04]  /*4040*/  LEA R6, P1, R8, UR20, 0x2 ;  /* 0x0000001408067c11 */ /* 0x001fc8000f8210ff */
[----:B------:R-:W-:Y:S01]  /*4050*/  LEA.HI.X R7, R8, UR21, R7, 0x2, P1 ;  /* 0x0000001508077c11 */ /* 0x000fe200088f1407 */
[----:B------:R-:W0:Y:S01]  /*4060*/  MUFU.RCP R14, R14 ;  /* 0x0000000e000e7308 */ /* 0x000e220000001000 */
[----:B---3--:R-:W-:-:S07]  /*4070*/  FADD.FTZ R15, R20, 1 ;  /* 0x3f800000140f7421 */ /* 0x008fce0000010000 */
[----:B------:R-:W3:Y:S01]  /*4080*/  MUFU.RCP R15, R15 ;  /* 0x0000000f000f7308 */ /* 0x000ee20000001000 */
[----:B0-----:R-:W-:Y:S01]  /*4090*/  FMUL.FTZ R8, R11, R14 ;  /* 0x0000000e0b087220 */ /* 0x001fe20000410000 */
[----:B---3--:R-:W-:-:S05]  /*40a0*/  FMUL.FTZ R9, R10, R15 ;  /* 0x0000000f0a097220 */ /* 0x008fca0000410000 */
[----:B------:R3:W-:Y:S02]  /*40b0*/  STG.E.64 desc[UR24][R6.64], R8 ;  /* 0x0000000806007986 */ /* 0x0007e4000c101b18 */
.L_x_3690:
[----:B------:R-:W-:Y:S05]  /*40c0*/  BSYNC.RECONVERGENT B1 ;  /* 0x0000000000017941 */ /* 0x000fea0003800200 */
.L_x_3689:
[----:B------:R-:W-:Y:S05]  /*40d0*/  @P3 BRA `(.L_x_3676) ;  /* 0x0000000000683947 */ /* 0x000fea0003800000 */
[----:B------:R-:W-:Y:S01]  /*40e0*/  FADD.FTZ R25, R25, -UR5 ;  /* 0x8000000519197e21 */ /* 0x000fe20008010000 */
[----:B------:R-:W-:Y:S01]  /*40f0*/  FADD.FTZ R24, R24, -UR5 ;  /* 0x8000000518187e21 */ /* 0x000fe20008010000 */
[----:B------:R-:W0:Y:S02]  /*4100*/  LDCU.64 UR18, c[0x0][0x3e0] ;  /* 0x00007c00ff1277ac */ /* 0x000e240008000a00 */
[----:B------:R-:W-:Y:S01]  /*4110*/  FMUL.FTZ R4, R25, UR17 ;  /* 0x0000001119047c20 */ /* 0x000fe20008410000 */
[----:B------:R-:W-:Y:S01]  /*4120*/  FMUL.FTZ R3, R24, UR17 ;  /* 0x0000001118037c20 */ /* 0x000fe20008410000 */
[----:B------:R-:W4:Y:S02]  /*4130*/  LDCU.64 UR20, c[0x0][0x380] ;  /* 0x00007000ff1477ac */ /* 0x000f240008000a00 */
[----:B-----5:R-:W-:Y:S01]  /*4140*/  FFMA.FTZ R17, R17, R4, R19 ;  /* 0x0000000411117223 */ /* 0x020fe20000010013 */
[----:B------:R-:W-:-:S03]  /*4150*/  FFMA.FTZ R16, R16, R3, R18 ;  /* 0x0000000310107223 */ /* 0x000fc60000010012 */
[----:B------:R-:W-:Y:S01]  /*4160*/  FMUL.FTZ R4, R17, -1.4426950216293334961 ;  /* 0xbfb8aa3b11047820 */ /* 0x000fe20000410000 */
[----:B------:R-:W-:-:S05]  /*4170*/  FMUL.FTZ R3, R16, -1.4426950216293334961 ;  /* 0xbfb8aa3b10037820 */ /* 0x000fca0000410000 */
[----:B------:R-:W1:Y:S01]  /*4180*/  MUFU.EX2 R4, R4 ;  /* 0x0000000400047308 */ /* 0x000e620000000800 */
[----:B0--3--:R-:W-:-:S04]  /*4190*/  IMAD R9, R12, UR18, RZ ;  /* 0x000000120c097c24 */ /* 0x009fc8000f8e02ff */
[----:B------:R-:W-:-:S03]  /*41a0*/  IMAD R9, R30, UR19, R9 ;  /* 0x000000131e097c24 */ /* 0x000fc6000f8e0209 */
[----:B------:R-:W0:Y:S01]  /*41b0*/  MUFU.EX2 R3, R3 ;  /* 0x0000000300037308 */ /* 0x000e220000000800 */
[----:B-1----:R-:W-:-:S07]  /*41c0*/  FADD.FTZ R8, R4, 1 ;  /* 0x3f80000004087421 */ /* 0x002fce0000010000 */
[----:B------:R-:W1:Y:S01]  /*41d0*/  MUFU.RCP R8, R8 ;  /* 0x0000000800087308 */ /* 0x000e620000001000 */
[----:B0-----:R-:W-:Y:S01]  /*41e0*/  FADD.FTZ R6, R3, 1 ;  /* 0x3f80000003067421 */ /* 0x001fe20000010000 */
[----:B------:R-:W-:-:S06]  /*41f0*/  MOV R3, R5 ;  /* 0x0000000500037202 */ /* 0x000fcc0000000f00 */
[----:B------:R-:W0:Y:S01]  /*4200*/  MUFU.RCP R7, R6 ;  /* 0x0000000600077308 */ /* 0x000e220000001000 */
[----:B------:R-:W-:-:S03]  /*4210*/  IMAD.WIDE.U32 R2, R30, UR18, R2 ;  /* 0x000000121e027c25 */ /* 0x000fc6000f8e0002 */
[----:B----4-:R-:W-:Y:S02]  /*4220*/  LEA R4, P1, R2, UR20, 0x2 ;  /* 0x0000001402047c11 */ /* 0x010fe4000f8210ff */
[----:B------:R-:W-:Y:S01]  /*4230*/  IADD3 R9, PT, PT, R3, R9, RZ ;  /* 0x0000000903097210 */ /* 0x000fe20007ffe0ff */
[----:B-1----:R-:W-:-:S03]  /*4240*/  FMUL.FTZ R17, R17, R8 ;  /* 0x0000000811117220 */ /* 0x002fc60000410000 */
[----:B------:R-:W-:Y:S01]  /*4250*/  LEA.HI.X R5, R2, UR21, R9, 0x2, P1 ;  /* 0x0000001502057c11 */ /* 0x000fe200088f1409 */
[----:B0-----:R-:W-:-:S05]  /*4260*/  FMUL.FTZ R16, R16, R7 ;  /* 0x0000000710107220 */ /* 0x001fca0000410000 */
[----:B------:R0:W-:Y:S02]  /*4270*/  STG.E.64 desc[UR24][R4.64], R16 ;  /* 0x0000001004007986 */ /* 0x0001e4000c101b18 */
.L_x_3676:
[----:B------:R-:W-:Y:S05]  /*4280*/  BSYNC.RECONVERGENT B0 ;  /* 0x0000000000007941 */ /* 0x000fea0003800200 */
.L_x_3660:
[----:B------:R-:W-:Y:S02]  /*4290*/  UIADD3 UR16, UPT, UPT, UR31, UR16, URZ ;  /* 0x000000101f107290 */ /* 0x000fe4000fffe0ff */
[----:B------:R-:W-:Y:S02]  /*42a0*/  UIADD3 UR4, UPT, UPT, UR4, 0x1, URZ ;  /* 0x0000000104047890 */ /* 0x000fe4000fffe0ff */
[----:B------:R-:W-:-:S09]  /*42b0*/  UISETP.GE.AND UP1, UPT, UR16, UR7, UPT ;  /* 0x000000071000728c */ /* 0x000fd2000bf26270 */
[----:B------:R-:W-:Y:S05]  /*42c0*/  BRA.U !UP1, `(.L_x_3691) ;  /* 0xffffffc109187547 */ /* 0x000fea000b83ffff */
[----:B------:R-:W-:Y:S05]  /*42d0*/  EXIT ;  /* 0x000000000000794d */ /* 0x000fea0003800000 */
.L_x_3692:
        /* <DEDUP_REMOVED lines=10> */
.L_x_4557:


//--------------------- .text._Z35group_norm_nhwc_fwd_one_pass_kernelI11Fp32IOFp32WLi256ELi60ELi480EEv26Group_norm_nhwc_fwd_params --------------------------
	.section	.text._Z35group_norm_nhwc_fwd_one_pass_kernelI11Fp32IOFp32WLi256ELi60ELi480EEv26Group_norm_nhwc_fwd_params,"ax",@progbits
	.align	128
        .global         _Z35group_norm_nhwc_fwd_one_pass_kernelI11Fp32IOFp32WLi256ELi60ELi480EEv26Group_norm_nhwc_fwd_params
        .type           _Z35group_norm_nhwc_fwd_one_pass_kernelI11Fp32IOFp32WLi256ELi60ELi480EEv26Group_norm_nhwc_fwd_params,@function
        .size           _Z35group_norm_nhwc_fwd_one_pass_kernelI11Fp32IOFp32WLi256ELi60ELi480EEv26Group_norm_nhwc_fwd_params,(.L_x_4558 - _Z35group_norm_nhwc_fwd_one_pass_kernelI11Fp32IOFp32WLi256ELi60ELi480EEv26Group_norm_nhwc_fwd_params)
        .other          _Z35group_norm_nhwc_fwd_one_pass_kernelI11Fp32IOFp32WLi256ELi60ELi480EEv26Group_norm_nhwc_fwd_params,@"STO_CUDA_ENTRY STV_DEFAULT"
_Z35group_norm_nhwc_fwd_one_pass_kernelI11Fp32IOFp32WLi256ELi60ELi480EEv26Group_norm_nhwc_fwd_params:
.text._Z35group_norm_nhwc_fwd_one_pass_kernelI11Fp32IOFp32WLi256ELi60ELi480EEv26Group_norm_nhwc_fwd_params:
        /* <DEDUP_REMOVED lines=23> */
[----:B-1----:R-:W-:Y:S01]  /*0170*/  IMAD R6, R3, UR4, R8 ;  /* 0x0000000403067c24 */ /* 0x002fe2000f8e0208 */
[----:B------:R-:W-:-:S03]  /*0180*/  MOV R8, R0 ;  /* 0x0000000000087202 */ /* 0x000fc60000000f00 */
        /* <DEDUP_REMOVED lines=36> */
.L_x_3768:
[----:B0-234-:R-:W0:Y:S01]  /*03d0*/  LDC R35, c[0x0][0x3f8] ;  /* 0x0000fe00ff237b82 */ /* 0x01de220000000800 */
[----:B------:R-:W1:Y:S01]  /*03e0*/  LDCU.64 UR4, c[0x0][0x3e8] ;  /* 0x00007d00ff0477ac */ /* 0x000e620008000a00 */
[----:B------:R-:W-:Y:S02]  /*03f0*/  LOP3.LUT R115, R26, 0xffff, RZ, 0xc0, !PT ;  /* 0x0000ffff1a737812 */ /* 0x000fe400078ec0ff */
[----:B------:R-:W-:Y:S01]  /*0400*/  CS2R R98, SRZ ;  /* 0x0000000000627805 */ /* 0x000fe2000001ff00 */
[----:B------:R-:W2:Y:S01]  /*0410*/  LDCU.64 UR8, c[0x0][0x3f0] ;  /* 0x00007e00ff0877ac */ /* 0x000ea20008000a00 */
[----:B-1----:R-:W-:Y:S02]  /*0420*/  ISETP.GE.U32.AND P4, PT, R10, UR4, PT ;  /* 0x000000040a007c0c */ /* 0x002fe4000bf86070 */
[----:B------:R-:W-:Y:S02]  /*0430*/  ISETP.GE.U32.AND P5, PT, R12, UR4, PT ;  /* 0x000000040c007c0c */ /* 0x000fe4000bfa6070 */
[----:B------:R-:W-:-:S02]  /*0440*/  ISETP.GE.AND.EX P4, PT, R27, UR5, PT, P4 ;  /* 0x000000051b007c0c */ /* 0x000fc4000bf86340 */
[----:B0-----:R-:W-:Y:S02]  /*0450*/  IABS R31, R35 ;  /* 0x00000023001f7213 */ /* 0x001fe40000000000 */
[----:B------:R-:W-:Y:S02]  /*0460*/  ISETP.GE.AND.EX P5, PT, R53, UR5, PT, P5 ;  /* 0x0000000535007c0c */ /* 0x000fe4000bfa6350 */
[----:B------:R-:W0:Y:S07]  /*0470*/  I2F.RP R30, R31 ;  /* 0x0000001f001e7306 */ /* 0x000e2e0000209400 */
[----:B------:R-:W1:Y:S01]  /*0480*/  @!P4 LDC.64 R36, c[0x0][0x3e0] ;  /* 0x0000f800ff24cb82 */ /* 0x000e620000000a00 */
[----:B0-----:R-:W0:Y:S07]  /*0490*/  MUFU.RCP R30, R30 ;  /* 0x0000001e001e7308 */ /* 0x001e2e0000001000 */
[----:B------:R-:W3:Y:S01]  /*04a0*/  @!P4 LDC.64 R38, c[0x0][0x390] ;  /* 0x0000e400ff26cb82 */ /* 0x000ee20000000a00 */
[----:B0----5:R-:W-:-:S04]  /*04b0*/  IADD3 R28, PT, PT, R30, 0xffffffe, RZ ;  /* 0x0ffffffe1e1c7810 */ /* 0x021fc80007ffe0ff */
[----:B------:R0:W4:Y:S02]  /*04c0*/  F2I.FTZ.U32.TRUNC.NTZ R29, R28 ;  /* 0x0000001c001d7305 */ /* 0x000124000021f000 */
[----:B0-----:R-:W-:Y:S02]  /*04d0*/  MOV R28, RZ ;  /* 0x000000ff001c7202 */ /* 0x001fe40000000f00 */
[----:B----4-:R-:W-:-:S05]  /*04e0*/  IADD3 R32, PT, PT, RZ, -R29, RZ ;  /* 0x8000001dff207210 */ /* 0x010fca0007ffe0ff */
        /* <DEDUP_REMOVED lines=11> */
[----:B------:R-:W-:Y:S02]  /*05a0*/  ISETP.GE.U32.AND P1, PT, R30, R31, PT ;  /* 0x0000001f1e00720c */ /* 0x000fe40003f26070 */
[----:B------:R-:W-:-:S11]  /*05b0*/  ISETP.NE.AND P2, PT, R35, RZ, PT ;  /* 0x000000ff2300720c */ /* 0x000fd60003f45270 */
[----:B------:R-:W-:-:S04]  /*05c0*/  @P1 IADD3 R29, PT, PT, R29, 0x1, RZ ;  /* 0x000000011d1d1810 */ /* 0x000fc80007ffe0ff */
[----:B------:R-:W-:-:S04]  /*05d0*/  MOV R31, R29 ;  /* 0x0000001d001f7202 */ /* 0x000fc80000000f00 */
[----:B------:R-:W-:Y:S02]  /*05e0*/  @!P3 IADD3 R31, PT, PT, -R31, RZ, RZ ;  /* 0x000000ff1f1fb210 */ /* 0x000fe40007ffe1ff */
[----:B------:R-:W-:Y:S02]  /*05f0*/  @!P2 LOP3.LUT R31, RZ, R35, RZ, 0x33, !PT ;  /* 0x00000023ff1fa212 */ /* 0x000fe400078e33ff */
[----:B------:R-:W-:Y:S02]  /*0600*/  ISETP.GE.U32.AND P3, PT, R13, UR4, PT ;  /* 0x000000040d007c0c */ /* 0x000fe4000bf66070 */
[----:B------:R-:W-:Y:S02]  /*0610*/  IADD3 R29, PT, PT, -R31, RZ, RZ ;  /* 0x000000ff1f1d7210 */ /* 0x000fe40007ffe1ff */
[----:B------:R-:W-:Y:S02]  /*0620*/  ISETP.GE.AND.EX P3, PT, R55, UR5, PT, P3 ;  /* 0x0000000537007c0c */ /* 0x000fe4000bf66330 */
[----:B------:R-:W-:Y:S01]  /*0630*/  SHF.R.S32.HI R28, RZ, 0x1f, R31 ;  /* 0x0000001fff1c7819 */ /* 0x000fe2000001141f */
[----:B------:R-:W-:Y:S01]  /*0640*/  IMAD R52, R35, R29, R8 ;  /* 0x0000001d23347224 */ /* 0x000fe200078e0208 */
[----:B------:R-:W-:-:S03]  /*0650*/  ISETP.GE.U32.AND P2, PT, R14, UR4, PT ;  /* 0x000000040e007c0c */ /* 0x000fc6000bf46070 */
[----:B------:R-:W-:Y:S01]  /*0660*/  IMAD R52, R52, 0x3c, RZ ;  /* 0x0000003c34347824 */ /* 0x000fe200078e02ff */
[----:B------:R-:W-:Y:S01]  /*0670*/  ISETP.GE.AND.EX P2, PT, R57, UR5, PT, P2 ;  /* 0x0000000539007c0c */ /* 0x000fe2000bf46320 */
[----:B--2---:R-:W-:Y:S02]  /*0680*/  IMAD R30, R28, UR8, RZ ;  /* 0x000000081c1e7c24 */ /* 0x004fe4000f8e02ff */
[----:B------:R-:W0:Y:S01]  /*0690*/  @!P5 LDC.64 R28, c[0x0][0x3e0] ;  /* 0x0000f800ff1cdb82 */ /* 0x000e220000000a00 */
[C---:B------:R-:W-:Y:S01]  /*06a0*/  IADD3 R114, P1, PT, R52.reuse, R115, RZ ;  /* 0x0000007334727210 */ /* 0x040fe20007f3e0ff */
[----:B------:R-:W-:Y:S02]  /*06b0*/  IMAD R113, R31, UR9, R30 ;  /* 0x000000091f717c24 */ /* 0x000fe4000f8e021e */
[----:B-1----:R-:W-:Y:S01]  /*06c0*/  @!P4 IMAD R30, R27, R36, RZ ;  /* 0x000000241b1ec224 */ /* 0x002fe200078e02ff */
[----:B------:R-:W-:Y:S02]  /*06d0*/  LEA.HI.X.SX32 R115, R52, RZ, 0x1, P1 ;  /* 0x000000ff34737211 */ /* 0x000fe400008f0eff */
[----:B------:R-:W-:Y:S01]  /*06e0*/  ISETP.GE.U32.AND P1, PT, R15, UR4, PT ;  /* 0x000000040f007c0c */ /* 0x000fe2000bf26070 */
[----:B------:R-:W1:Y:S01]  /*06f0*/  @!P3 LDC.64 R34, c[0x0][0x3e0] ;  /* 0x0000f800ff22bb82 */ /* 0x000e620000000a00 */
[----:B------:R-:W-:-:S02]  /*0700*/  @!P4 IMAD R37, R10, R37, R30 ;  /* 0x000000250a25c224 */ /* 0x000fc400078e021e */
[----:B------:R-:W-:Y:S01]  /*0710*/  IMAD.WIDE.U32 R114, R31, UR8, R114 ;  /* 0x000000081f727c25 */ /* 0x000fe2000f8e0072 */
[----:B------:R-:W-:-:S04]  /*0720*/  ISETP.GE.AND.EX P1, PT, R59, UR5, PT, P1 ;  /* 0x000000053b007c0c */ /* 0x000fc8000bf26310 */
[----:B------:R-:W-:Y:S01]  /*0730*/  IADD3 R113, PT, PT, R115, R113, RZ ;  /* 0x0000007173717210 */ /* 0x000fe20007ffe0ff */
[----:B------:R-:W2:Y:S01]  /*0740*/  @!P5 LDC.64 R30, c[0x0][0x390] ;  /* 0x0000e400ff1edb82 */ /* 0x000ea20000000a00 */
[-C--:B------:R-:W-:Y:S02]  /*0750*/  @!P4 MOV R112, R114.reuse ;  /* 0x000000720070c202 */ /* 0x080fe40000000f00 */
[----:B------:R-:W-:Y:S02]  /*0760*/  @!P5 MOV R42, R114 ;  /* 0x00000072002ad202 */ /* 0x000fe40000000f00 */
[----:B------:R-:W-:Y:S01]  /*0770*/  @!P5 MOV R43, R113 ;  /* 0x00000071002bd202 */ /* 0x000fe20000000f00 */
[----:B------:R-:W-:Y:S02]  /*0780*/  @!P4 IMAD.WIDE.U32 R32, R10, R36, R112 ;  /* 0x000000240a20c225 */ /* 0x000fe400078e0070 */
[----:B------:R-:W4:Y:S02]  /*0790*/  @!P3 LDC.64 R40, c[0x0][0x390] ;  /* 0x0000e400ff28bb82 */ /* 0x000f240000000a00 */
[-C--:B0-----:R-:W-:Y:S01]  /*07a0*/  @!P5 IMAD R36, R53, R28.reuse, RZ ;  /* 0x0000001c3524d224 */ /* 0x081fe200078e02ff */
[----:B------:R-:W-:Y:S01]  /*07b0*/  @!P4 IADD3 R33, PT, PT, R33, R37, RZ ;  /* 0x000000252121c210 */ /* 0x000fe20007ffe0ff */
[----:B------:R-:W-:Y:S01]  /*07c0*/  @!P5 IMAD.WIDE.U32 R42, R12, R28, R42 ;  /* 0x0000001c0c2ad225 */ /* 0x000fe200078e002a */
[----:B---3--:R-:W-:-:S02]  /*07d0*/  @!P4 LEA R38, P6, R32, R38, 0x2 ;  /* 0x000000262026c211 */ /* 0x008fc400078c10ff */
[----:B------:R-:W-:Y:S01]  /*07e0*/  @!P3 MOV R37, R113 ;  /* 0x000000710025b202 */ /* 0x000fe20000000f00 */
[----:B------:R-:W-:Y:S01]  /*07f0*/  @!P5 IMAD R45, R12, R29, R36 ;  /* 0x0000001d0c2dd224 */ /* 0x000fe200078e0224 */
[----:B------:R-:W-:Y:S01]  /*0800*/  @!P4 LEA.HI.X R39, R32, R39, R33, 0x2, P6 ;  /* 0x000000272027c211 */ /* 0x000fe200030f1421 */
[----:B-1----:R-:W-:Y:S01]  /*0810*/  @!P3 IMAD R44, R55, R34, RZ ;  /* 0x00000022372cb224 */ /* 0x002fe200078e02ff */
[----:B------:R-:W0:Y:S01]  /*0820*/  @!P2 LDC.64 R32, c[0x0][0x3e0] ;  /* 0x0000f800ff20ab82 */ /* 0x000e220000000a00 */
[----:B------:R-:W-:Y:S02]  /*0830*/  ISETP.GE.U32.AND P6, PT, R16, UR4, PT ;  /* 0x0000000410007c0c */ /* 0x000fe4000bfc6070 */
[----:B------:R-:W-:Y:S01]  /*0840*/  @!P3 MOV R36, R114 ;  /* 0x000000720024b202 */ /* 0x000fe20000000f00 */
[----:B------:R-:W-:Y:S01]  /*0850*/  @!P3 IMAD R47, R13, R35, R44 ;  /* 0x000000230d2fb224 */ /* 0x000fe200078e022c */
[----:B------:R-:W-:Y:S01]  /*0860*/  ISETP.GE.AND.EX P6, PT, R61, UR5, PT, P6 ;  /* 0x000000053d007c0c */ /* 0x000fe2000bfc6360 */
[----:B------:R1:W3:Y:S02]  /*0870*/  @!P4 LDG.E.64 R98, desc[UR6][R38.64] ;  /* 0x000000062662c981 */ /* 0x0002e4000c1e1b00 */
[----:B------:R-:W5:Y:S01]  /*0880*/  @!P1 LDC.64 R28, c[0x0][0x3e0] ;  /* 0x0000f800ff1c9b82 */ /* 0x000f620000000a00 */
[----:B------:R-:W-:Y:S01]  /*0890*/  @!P3 IMAD.WIDE.U32 R34, R13, R34, R36 ;  /* 0x000000220d22b225 */ /* 0x000fe200078e0024 */
[----:B------:R-:W-:-:S02]  /*08a0*/  @!P5 IADD3 R43, PT, PT, R43, R45, RZ ;  /* 0x0000002d2b2bd210 */ /* 0x000fc40007ffe0ff */
[----:B--2---:R-:W-:-:S04]  /*08b0*/  @!P5 LEA R44, P4, R42, R30, 0x2 ;  /* 0x0000001e2a2cd211 */ /* 0x004fc800078810ff */
[----:B------:R-:W2:Y:S01]  /*08c0*/  @!P2 LDC.64 R36, c[0x0][0x390] ;  /* 0x0000e400ff24ab82 */ /* 0x000ea20000000a00 */
[----:B------:R-:W-:Y:S02]  /*08d0*/  @!P5 LEA.HI.X R45, R42, R31, R43, 0x2, P4 ;  /* 0x0000001f2a2dd211 */ /* 0x000fe400020f142b */
[----:B------:R-:W-:Y:S02]  /*08e0*/  @!P3 IADD3 R35, PT, PT, R35, R47, RZ ;  /* 0x0000002f2323b210 */ /* 0x000fe40007ffe0ff */
[----:B------:R-:W-:Y:S02]  /*08f0*/  CS2R R96, SRZ ;  /* 0x0000000000607805 */ /* 0x000fe4000001ff00 */
[C---:B----4-:R-:W-:Y:S01]  /*0900*/  @!P3 LEA R40, P4, R34.reuse, R40, 0x2 ;  /* 0x000000282228b211 */ /* 0x050fe200078810ff */
[----:B------:R-:W4:Y:S03]  /*0910*/  @!P1 LDC.64 R30, c[0x0][0x390] ;  /* 0x0000e400ff1e9b82 */ /* 0x000f260000000a00 */
[----:B------:R-:W-:Y:S01]  /*0920*/  @!P3 LEA.HI.X R41, R34, R41, R35, 0x2, P4 ;  /* 0x000000292229b211 */ /* 0x000fe200020f1423 */
[----:B------:R4:W3:Y:S01]  /*0930*/  @!P5 LDG.E.64 R96, desc[UR6][R44.64] ;  /* 0x000000062c60d981 */ /* 0x0008e2000c1e1b00 */
[----:B0-----:R-:W-:Y:S01]  /*0940*/  @!P2 IMAD R42, R57, R32, RZ ;  /* 0x00000020392aa224 */ /* 0x001fe200078e02ff */
[----:B------:R-:W-:-:S02]  /*0950*/  ISETP.GE.U32.AND P5, PT, R17, UR4, PT ;  /* 0x0000000411007c0c */ /* 0x000fc4000bfa6070 */
[----:B------:R-:W0:Y:S01]  /*0960*/  @!P6 LDC.64 R34, c[0x0][0x3e0] ;  /* 0x0000f800ff22eb82 */ /* 0x000e220000000a00 */
[----:B-1----:R-:W-:Y:S02]  /*0970*/  @!P2 MOV R38, R114 ;  /* 0x000000720026a202 */ /* 0x002fe40000000f00 */
[----:B------:R-:W-:Y:S01]  /*0980*/  @!P2 MOV R39, R113 ;  /* 0x000000710027a202 */ /* 0x000fe20000000f00 */
[C---:B------:R-:W-:Y:S01]  /*0990*/  @!P2 IMAD R43, R14.reuse, R33, R42 ;  /* 0x000000210e2ba224 */ /* 0x040fe200078e022a */
[----:B------:R-:W-:Y:S01]  /*09a0*/  ISETP.GE.AND.EX P5, PT, R63, UR5, PT, P5 ;  /* 0x000000053f007c0c */ /* 0x000fe2000bfa6350 */
[----:B-----5:R-:W-:Y:S02]  /*09b0*/  @!P1 IMAD R42, R59, R28, RZ ;  /* 0x0000001c3b2a9224 */ /* 0x020fe400078e02ff */
[----:B------:R-:W-:Y:S01]  /*09c0*/  @!P2 IMAD.WIDE.U32 R32, R14, R32, R38 ;  /* 0x000000200e20a225 */ /* 0x000fe200078e0026 */
[----:B------:R-:W-:Y:S02]  /*09d0*/  @!P1 MOV R38, R114 ;  /* 0x0000007200269202 */ /* 0x000fe40000000f00 */
[----:B------:R-:W-:-:S02]  /*09e0*/  @!P1 MOV R39, R113 ;  /* 0x0000007100279202 */ /* 0x000fc40000000f00 */
[----:B------:R-:W-:Y:S01]  /*09f0*/  CS2R R94, SRZ ;  /* 0x00000000005e7805 */ /* 0x000fe2000001ff00 */
[----:B------:R-:W-:Y:S01]  /*0a00*/  @!P1 IMAD R47, R15, R29, R42 ;  /* 0x0000001d0f2f9224 */ /* 0x000fe200078e022a */
[----:B------:R-:W-:Y:S02]  /*0a10*/  @!P2 IADD3 R33, PT, PT, R33, R43, RZ ;  /* 0x0000002b2121a210 */ /* 0x000fe40007ffe0ff */
[C---:B--2---:R-:W-:Y:S01]  /*0a20*/  @!P2 LEA R36, P4, R32.reuse, R36, 0x2 ;  /* 0x000000242024a211 */ /* 0x044fe200078810ff */
[----:B------:R-:W-:Y:S01]  /*0a30*/  @!P1 IMAD.WIDE.U32 R28, R15, R28, R38 ;  /* 0x0000001c0f1c9225 */ /* 0x000fe200078e0026 */
[----:B------:R1:W2:Y:S01]  /*0a40*/  @!P3 LDG.E.64 R94, desc[UR6][R40.64] ;  /* 0x00000006285eb981 */ /* 0x0002a2000c1e1b00 */
[----:B------:R-:W5:Y:S01]  /*0a50*/  @!P6 LDC.64 R38, c[0x0][0x390] ;  /* 0x0000e400ff26eb82 */ /* 0x000f620000000a00 */
[----:B------:R-:W-:Y:S02]  /*0a60*/  @!P2 LEA.HI.X R37, R32, R37, R33, 0x2, P4 ;  /* 0x000000252025a211 */ /* 0x000fe400020f1421 */
[----:B------:R-:W-:-:S02]  /*0a70*/  @!P1 IADD3 R29, PT, PT, R29, R47, RZ ;  /* 0x0000002f1d1d9210 */ /* 0x000fc40007ffe0ff */
[----:B----4-:R-:W-:Y:S02]  /*0a80*/  @!P1 LEA R44, P3, R28, R30, 0x2 ;  /* 0x0000001e1c2c9211 */ /* 0x010fe400078610ff */
[----:B------:R-:W-:Y:S01]  /*0a90*/  ISETP.GE.U32.AND P4, PT, R18, UR4, PT ;  /* 0x0000000412007c0c */ /* 0x000fe2000bf86070 */
[----:B------:R-:W4:Y:S01]  /*0aa0*/  @!P5 LDC.64 R32, c[0x0][0x3e0] ;  /* 0x0000f800ff20db82 */ /* 0x000f220000000a00 */
[----:B------:R-:W-:Y:S01]  /*0ab0*/  @!P1 LEA.HI.X R45, R28, R31, R29, 0x2, P3 ;  /* 0x0000001f1c2d9211 */ /* 0x000fe200018f141d */
[----:B0-----:R-:W-:Y:S01]  /*0ac0*/  @!P6 IMAD R28, R61, R34, RZ ;  /* 0x000000223d1ce224 */ /* 0x001fe200078e02ff */
[----:B------:R-:W-:Y:S02]  /*0ad0*/  ISETP.GE.AND.EX P4, PT, R65, UR5, PT, P4 ;  /* 0x0000000541007c0c */ /* 0x000fe4000bf86340 */
[----:B------:R-:W-:Y:S01]  /*0ae0*/  @!P6 MOV R29, R113 ;  /* 0x00000071001de202 */ /* 0x000fe20000000f00 */
[----:B-1----:R-:W-:Y:S01]  /*0af0*/  @!P6 IMAD R41, R16, R35, R28 ;  /* 0x000000231029e224 */ /* 0x002fe200078e021c */
[----:B------:R-:W-:Y:S01]  /*0b00*/  @!P6 MOV R28, R114 ;  /* 0x00000072001ce202 */ /* 0x000fe20000000f00 */
[----:B------:R-:W0:Y:S01]  /*0b10*/  @!P5 LDC.64 R30, c[0x0][0x390] ;  /* 0x0000e400ff1edb82 */ /* 0x000e220000000a00 */
[----:B------:R-:W-:-:S02]  /*0b20*/  ISETP.GE.U32.AND P3, PT, R19, UR4, PT ;  /* 0x0000000413007c0c */ /* 0x000fc4000bf66070 */
[----:B------:R-:W-:Y:S02]  /*0b30*/  CS2R R92, SRZ ;  /* 0x00000000005c7805 */ /* 0x000fe4000001ff00 */
[----:B------:R-:W-:Y:S01]  /*0b40*/  CS2R R90, SRZ ;  /* 0x00000000005a7805 */ /* 0x000fe2000001ff00 */
[----:B------:R-:W-:Y:S01]  /*0b50*/  @!P6 IMAD.WIDE.U32 R34, R16, R34, R28 ;  /* 0x000000221022e225 */ /* 0x000fe200078e001c */
[----:B------:R-:W-:Y:S01]  /*0b60*/  ISETP.GE.AND.EX P3, PT, R67, UR5, PT, P3 ;  /* 0x0000000543007c0c */ /* 0x000fe2000bf66330 */
[----:B------:R-:W1:Y:S01]  /*0b70*/  @!P4 LDC.64 R28, c[0x0][0x3e0] ;  /* 0x0000f800ff1ccb82 */ /* 0x000e620000000a00 */
[----:B------:R5:W2:Y:S02]  /*0b80*/  @!P2 LDG.E.64 R92, desc[UR6][R36.64] ;  /* 0x00000006245ca981 */ /* 0x000aa4000c1e1b00 */
[----:B------:R-:W-:Y:S02]  /*0b90*/  @!P6 IADD3 R35, PT, PT, R35, R41, RZ ;  /* 0x000000292323e210 */ /* 0x000fe40007ffe0ff */
[----:B------:R0:W2:Y:S01]  /*0ba0*/  @!P1 LDG.E.64 R90, desc[UR6][R44.64] ;  /* 0x000000062c5a9981 */ /* 0x0000a2000c1e1b00 */
[----:B------:R-:W-:-:S02]  /*0bb0*/  ISETP.GE.U32.AND P2, PT, R20, UR4, PT ;  /* 0x0000000414007c0c */ /* 0x000fc4000bf46070 */
[----:B------:R-:W-:-:S04]  /*0bc0*/  CS2R R88, SRZ ;  /* 0x0000000000587805 */ /* 0x000fc8000001ff00 */
[----:B------:R-:W1:Y:S01]  /*0bd0*/  @!P3 LDC.64 R42, c[0x0][0x3e0] ;  /* 0x0000f800ff2abb82 */ /* 0x000e620000000a00 */
[----:B-----5:R-:W-:Y:S01]  /*0be0*/  @!P6 LEA R36, P1, R34, R38, 0x2 ;  /* 0x000000262224e211 */ /* 0x020fe200078210ff */
[----:B----4-:R-:W-:-:S03]  /*0bf0*/  @!P5 IMAD R38, R63, R32, RZ ;  /* 0x000000203f26d224 */ /* 0x010fc600078e02ff */
[----:B------:R-:W-:Y:S02]  /*0c00*/  @!P6 LEA.HI.X R37, R34, R39, R35, 0x2, P1 ;  /* 0x000000272225e211 */ /* 0x000fe400008f1423 */
[----:B------:R-:W-:Y:S02]  /*0c10*/  @!P5 MOV R34, R114 ;  /* 0x000000720022d202 */ /* 0x000fe40000000f00 */
[----:B------:R-:W-:Y:S01]  /*0c20*/  @!P5 MOV R35, R113 ;  /* 0x000000710023d202 */ /* 0x000fe20000000f00 */
[----:B------:R-:W-:Y:S01]  /*0c30*/  @!P5 IMAD R47, R17, R33, R38 ;  /* 0x00000021112fd224 */ /* 0x000fe200078e0226 */
[----:B------:R-:W-:Y:S01]  /*0c40*/  ISETP.GE.AND.EX P2, PT, R101, UR5, PT, P2 ;  /* 0x0000000565007c0c */ /* 0x000fe2000bf46320 */
[----:B------:R-:W4:Y:S01]  /*0c50*/  @!P4 LDC.64 R38, c[0x0][0x390] ;  /* 0x0000e400ff26cb82 */ /* 0x000f220000000a00 */
[----:B------:R-:W-:Y:S01]  /*0c60*/  ISETP.GE.U32.AND P1, PT, R6, UR4, PT ;  /* 0x0000000406007c0c */ /* 0x000fe2000bf26070 */
[----:B------:R-:W-:Y:S01]  /*0c70*/  @!P5 IMAD.WIDE.U32 R32, R17, R32, R34 ;  /* 0x000000201120d225 */ /* 0x000fe200078e0022 */
[----:B------:R5:W2:Y:S02]  /*0c80*/  @!P6 LDG.E.64 R88, desc[UR6][R36.64] ;  /* 0x000000062458e981 */ /* 0x000aa4000c1e1b00 */
[----:B------:R-:W-:-:S02]  /*0c90*/  ISETP.GE.AND.EX P1, PT, R11, UR5, PT, P1 ;  /* 0x000000050b007c0c */ /* 0x000fc4000bf26310 */
[----:B------:R-:W-:Y:S02]  /*0ca0*/  @!P5 IADD3 R33, PT, PT, R33, R47, RZ ;  /* 0x0000002f2121d210 */ /* 0x000fe40007ffe0ff */
[C---:B0-----:R-:W-:Y:S01]  /*0cb0*/  @!P5 LEA R44, P6, R32.reuse, R30, 0x2 ;  /* 0x0000001e202cd211 */ /* 0x041fe200078c10ff */
[----:B-1----:R-:W-:Y:S02]  /*0cc0*/  @!P4 IMAD R30, R65, R28, RZ ;  /* 0x0000001c411ec224 */ /* 0x002fe400078e02ff */
[----:B------:R-:W0:Y:S01]  /*0cd0*/  @!P2 LDC.64 R40, c[0x0][0x3e0] ;  /* 0x0000f800ff28ab82 */ /* 0x000e220000000a00 */
[----:B------:R-:W-:Y:S01]  /*0ce0*/  @!P5 LEA.HI.X R45, R32, R31, R33, 0x2, P6 ;  /* 0x0000001f202dd211 */ /* 0x000fe200030f1421 */
[----:B------:R-:W-:Y:S01]  /*0cf0*/  @!P4 IMAD R47, R18, R29, R30 ;  /* 0x0000001d122fc224 */ /* 0x000fe200078e021e */
[----:B------:R-:W-:-:S05]  /*0d00*/  @!P4 MOV R30, R114 ;  /* 0x00000072001ec202 */ /* 0x000fca0000000f00 */
[----:B------:R-:W1:Y:S01]  /*0d10*/  @!P3 LDC.64 R32, c[0x0][0x390] ;  /* 0x0000e400ff20bb82 */ /* 0x000e620000000a00 */
[----:B------:R-:W-:Y:S02]  /*0d20*/  @!P4 MOV R31, R113 ;  /* 0x00000071001fc202 */ /* 0x000fe40000000f00 */
[----:B------:R-:W-:Y:S02]  /*0d30*/  CS2R R86, SRZ ;  /* 0x0000000000567805 */ /* 0x000fe4000001ff00 */
[----:B------:R-:W-:-:S03]  /*0d40*/  ISETP.GE.U32.AND P6, PT, R21, UR4, PT ;  /* 0x0000000415007c0c */ /* 0x000fc6000bfc6070 */
[----:B------:R-:W1:Y:S01]  /*0d50*/  @!P1 LDC.64 R34, c[0x0][0x3e0] ;  /* 0x0000f800ff229b82 */ /* 0x000e620000000a00 */
[----:B------:R-:W-:Y:S01]  /*0d60*/  @!P4 IMAD.WIDE.U32 R28, R18, R28, R30 ;  /* 0x0000001c121cc225 */ /* 0x000fe200078e001e */
[----:B------:R-:W-:Y:S01]  /*0d70*/  ISETP.GE.AND.EX P6, PT, R103, UR5, PT, P6 ;  /* 0x0000000567007c0c */ /* 0x000fe2000bfc6360 */
[----:B------:R4:W2:Y:S02]  /*0d80*/  @!P5 LDG.E.64 R86, desc[UR6][R44.64] ;  /* 0x000000062c56d981 */ /* 0x0008a4000c1e1b00 */
[----:B-----5:R-:W-:Y:S01]  /*0d90*/  @!P3 IMAD R36, R67, R42, RZ ;  /* 0x0000002a4324b224 */ /* 0x020fe200078e02ff */
[----:B------:R-:W-:Y:S02]  /*0da0*/  @!P4 IADD3 R29, PT, PT, R29, R47, RZ ;  /* 0x0000002f1d1dc210 */ /* 0x000fe40007ffe0ff */
[----:B------:R-:W5:Y:S01]  /*0db0*/  @!P2 LDC.64 R30, c[0x0][0x390] ;  /* 0x0000e400ff1eab82 */ /* 0x000f620000000a00 */
[----:B----4-:R-:W-:Y:S01]  /*0dc0*/  @!P4 LEA R38, P5, R28, R38, 0x2 ;  /* 0x000000261c26c211 */ /* 0x010fe200078a10ff */
[----:B------:R-:W-:Y:S01]  /*0dd0*/  @!P3 IMAD R49, R19, R43, R36 ;  /* 0x0000002b1331b224 */ /* 0x000fe200078e0224 */
[----:B------:R-:W-:-:S02]  /*0de0*/  @!P3 MOV R44, R114 ;  /* 0x00000072002cb202 */ /* 0x000fc40000000f00 */
[----:B------:R-:W-:-:S03]  /*0df0*/  @!P3 MOV R45, R113 ;  /* 0x00000071002db202 */ /* 0x000fc60000000f00 */
[----:B------:R-:W4:Y:S01]  /*0e00*/  @!P1 LDC.64 R36, c[0x0][0x390] ;  /* 0x0000e400ff249b82 */ /* 0x000f220000000a00 */
[----:B------:R-:W-:Y:S02]  /*0e10*/  CS2R R84, SRZ ;  /* 0x0000000000547805 */ /* 0x000fe4000001ff00 */
[----:B------:R-:W-:Y:S01]  /*0e20*/  @!P4 LEA.HI.X R39, R28, R39, R29, 0x2, P5 ;  /* 0x000000271c27c211 */ /* 0x000fe200028f141d */
[----:B------:R-:W-:Y:S01]  /*0e30*/  @!P3 IMAD.WIDE.U32 R42, R19, R42, R44 ;  /* 0x0000002a132ab225 */ /* 0x000fe200078e002c */
[----:B------:R-:W-:-:S03]  /*0e40*/  @!P2 MOV R44, R114 ;  /* 0x00000072002ca202 */ /* 0x000fc60000000f00 */
[----:B------:R-:W2:Y:S01]  /*0e50*/  @!P4 LDG.E.64 R84, desc[UR6][R38.64] ;  /* 0x000000062654c981 */ /* 0x000ea2000c1e1b00 */
[----:B0-----:R-:W-:Y:S01]  /*0e60*/  @!P2 IMAD R46, R101, R40, RZ ;  /* 0x00000028652ea224 */ /* 0x001fe200078e02ff */
[----:B------:R-:W0:Y:S01]  /*0e70*/  @!P6 LDC.64 R28, c[0x0][0x3e0] ;  /* 0x0000f800ff1ceb82 */ /* 0x000e220000000a00 */
[----:B------:R-:W-:Y:S02]  /*0e80*/  @!P3 IADD3 R43, PT, PT, R43, R49, RZ ;  /* 0x000000312b2bb210 */ /* 0x000fe40007ffe0ff */
[----:B-1----:R-:W-:Y:S02]  /*0e90*/  @!P3 LEA R32, P5, R42, R32, 0x2 ;  /* 0x000000202a20b211 */ /* 0x002fe400078a10ff */
[----:B------:R-:W-:Y:S02]  /*0ea0*/  ISETP.GE.U32.AND P4, PT, R22, UR4, PT ;  /* 0x0000000416007c0c */ /* 0x000fe4000bf86070 */
[----:B------:R-:W-:Y:S01]  /*0eb0*/  @!P2 MOV R45, R113 ;  /* 0x00000071002da202 */ /* 0x000fe20000000f00 */
[----:B------:R-:W-:Y:S01]  /*0ec0*/  @!P2 IMAD R47, R20, R41, R46 ;  /* 0x00000029142fa224 */ /* 0x000fe200078e022e */
[----:B------:R-:W-:Y:S01]  /*0ed0*/  @!P3 LEA.HI.X R33, R42, R33, R43, 0x2, P5 ;  /* 0x000000212a21b211 */ /* 0x000fe200028f142b */
[----:B------:R-:W-:Y:S01]  /*0ee0*/  @!P1 IMAD R46, R11, R34, RZ ;  /* 0x000000220b2e9224 */ /* 0x000fe200078e02ff */
[----:B------:R-:W-:-:S02]  /*0ef0*/  @!P1 MOV R42, R114 ;  /* 0x00000072002a9202 */ /* 0x000fc40000000f00 */
[----:B------:R-:W-:Y:S02]  /*0f00*/  @!P1 MOV R43, R113 ;  /* 0x00000071002b9202 */ /* 0x000fe40000000f00 */
[----:B------:R-:W-:Y:S01]  /*0f10*/  ISETP.GE.AND.EX P4, PT, R105, UR5, PT, P4 ;  /* 0x0000000569007c0c */ /* 0x000fe2000bf86340 */
[----:B------:R-:W-:Y:S01]  /*0f20*/  @!P2 IMAD.WIDE.U32 R40, R20, R40, R44 ;  /* 0x000000281428a225 */ /* 0x000fe200078e002c */
[----:B------:R-:W-:-:S03]  /*0f30*/  CS2R R82, SRZ ;  /* 0x0000000000527805 */ /* 0x000fc6000001ff00 */
[C---:B------:R-:W-:Y:S02]  /*0f40*/  @!P1 IMAD R45, R6.reuse, R35, R46 ;  /* 0x00000023062d9224 */ /* 0x040fe400078e022e */
[----:B------:R-:W-:Y:S01]  /*0f50*/  @!P1 IMAD.WIDE.U32 R34, R6, R34, R42 ;  /* 0x0000002206229225 */ /* 0x000fe200078e002a */
[----:B------:R-:W-:Y:S01]  /*0f60*/  @!P2 IADD3 R41, PT, PT, R41, R47, RZ ;  /* 0x0000002f2929a210 */ /* 0x000fe20007ffe0ff */
[----:B------:R-:W1:Y:S01]  /*0f70*/  @!P6 LDC.64 R42, c[0x0][0x390] ;  /* 0x0000e400ff2aeb82 */ /* 0x000e620000000a00 */
[C---:B-----5:R-:W-:Y:S01]  /*0f80*/  @!P2 LEA R30, P5, R40.reuse, R30, 0x2 ;  /* 0x0000001e281ea211 */ /* 0x060fe200078a10ff */
[----:B------:R5:W2:Y:S01]  /*0f90*/  @!P3 LDG.E.64 R82, desc[UR6][R32.64] ;  /* 0x000000062052b981 */ /* 0x000aa2000c1e1b00 */
[----:B------:R-:W-:Y:S02]  /*0fa0*/  ISETP.GE.U32.AND P3, PT, R23, UR4, PT ;  /* 0x0000000417007c0c */ /* 0x000fe4000bf66070 */
[----:B------:R-:W-:Y:S02]  /*0fb0*/  @!P2 LEA.HI.X R31, R40, R31, R41, 0x2, P5 ;  /* 0x0000001f281fa211 */ /* 0x000fe400028f1429 */
[----:B------:R-:W-:Y:S01]  /*0fc0*/  @!P1 IADD3 R35, PT, PT, R35, R45, RZ ;  /* 0x0000002d23239210 */ /* 0x000fe20007ffe0ff */
[----:B------:R-:W1:Y:S01]  /*0fd0*/  @!P4 LDC.64 R40, c[0x0][0x3e0] ;  /* 0x0000f800ff28cb82 */ /* 0x000e620000000a00 */
[----:B----4-:R-:W-:-:S02]  /*0fe0*/  @!P1 LEA R36, P5, R34, R36, 0x2 ;  /* 0x0000002422249211 */ /* 0x010fc400078a10ff */
[----:B------:R-:W-:Y:S02]  /*0ff0*/  ISETP.GE.AND.EX P3, PT, R107, UR5, PT, P3 ;  /* 0x000000056b007c0c */ /* 0x000fe4000bf66330 */
[----:B------:R-:W-:Y:S01]  /*1000*/  @!P1 LEA.HI.X R37, R34, R37, R35, 0x2, P5 ;  /* 0x0000002522259211 */ /* 0x000fe200028f1423 */
[----:B0-----:R-:W-:Y:S01]  /*1010*/  @!P6 IMAD R34, R103, R28, RZ ;  /* 0x0000001c6722e224 */ /* 0x001fe200078e02ff */
[----:B------:R-:W-:Y:S02]  /*1020*/  ISETP.GE.U32.AND P5, PT, R24, UR4, PT ;  /* 0x0000000418007c0c */ /* 0x000fe4000bfa6070 */
[----:B------:R-:W-:Y:S02]  /*1030*/  CS2R R80, SRZ ;  /* 0x0000000000507805 */ /* 0x000fe4000001ff00 */
[----:B-----5:R-:W-:Y:S02]  /*1040*/  @!P6 MOV R32, R114 ;  /* 0x000000720020e202 */ /* 0x020fe40000000f00 */
[----:B------:R-:W-:-:S02]  /*1050*/  CS2R R78, SRZ ;  /* 0x00000000004e7805 */ /* 0x000fc4000001ff00 */
[----:B------:R-:W-:Y:S01]  /*1060*/  @!P6 MOV R33, R113 ;  /* 0x000000710021e202 */ /* 0x000fe20000000f00 */
[----:B------:R-:W-:Y:S01]  /*1070*/  @!P6 IMAD R35, R21, R29, R34 ;  /* 0x0000001d1523e224 */ /* 0x000fe200078e0222 */
[----:B------:R-:W-:Y:S01]  /*1080*/  ISETP.GE.AND.EX P5, PT, R109, UR5, PT, P5 ;  /* 0x000000056d007c0c */ /* 0x000fe2000bfa6350 */
[----:B------:R-:W0:Y:S01]  /*1090*/  @!P4 LDC.64 R38, c[0x0][0x390] ;  /* 0x0000e400ff26cb82 */ /* 0x000e220000000a00 */
[----:B------:R4:W5:Y:S01]  /*10a0*/  @!P1 LDG.E.64 R80, desc[UR6][R36.64] ;  /* 0x0000000624509981 */ /* 0x000962000c1e1b00 */
[----:B------:R-:W-:-:S03]  /*10b0*/  @!P6 IMAD.WIDE.U32 R28, R21, R28, R32 ;  /* 0x0000001c151ce225 */ /* 0x000fc600078e0020 */
[----:B------:R4:W2:Y:S02]  /*10c0*/  @!P2 LDG.E.64 R78, desc[UR6][R30.64] ;  /* 0x000000061e4ea981 */ /* 0x0008a4000c1e1b00 */
[----:B------:R-:W-:Y:S02]  /*10d0*/  @!P6 IADD3 R29, PT, PT, R29, R35, RZ ;  /* 0x000000231d1de210 */ /* 0x000fe40007ffe0ff */
[C---:B-1----:R-:W-:Y:S01]  /*10e0*/  @!P6 LEA R42, P2, R28.reuse, R42, 0x2 ;  /* 0x0000002a1c2ae211 */ /* 0x042fe200078410ff */
[----:B----4-:R-:W1:Y:S03]  /*10f0*/  @!P3 LDC.64 R36, c[0x0][0x3e0] ;  /* 0x0000f800ff24bb82 */ /* 0x010e660000000a00 */
[----:B------:R-:W-:Y:S01]  /*1100*/  @!P6 LEA.HI.X R43, R28, R43, R29, 0x2, P2 ;  /* 0x0000002b1c2be211 */ /* 0x000fe200010f141d */
[----:B------:R-:W-:Y:S01]  /*1110*/  @!P4 IMAD R32, R105, R40, RZ ;  /* 0x000000286920c224 */ /* 0x000fe200078e02ff */
[----:B------:R-:W-:-:S02]  /*1120*/  @!P4 MOV R30, R114 ;  /* 0x00000072001ec202 */ /* 0x000fc40000000f00 */
[----:B------:R-:W-:Y:S01]  /*1130*/  @!P4 MOV R31, R113 ;  /* 0x00000071001fc202 */ /* 0x000fe20000000f00 */
[----:B------:R-:W4:Y:S01]  /*1140*/  @!P5 LDC.64 R28, c[0x0][0x3e0] ;  /* 0x0000f800ff1cdb82 */ /* 0x000f220000000a00 */
[----:B------:R-:W-:Y:S02]  /*1150*/  ISETP.GE.U32.AND P2, PT, R25, UR4, PT ;  /* 0x0000000419007c0c */ /* 0x000fe4000bf46070 */
[----:B------:R-:W-:Y:S01]  /*1160*/  CS2R R76, SRZ ;  /* 0x00000000004c7805 */ /* 0x000fe2000001ff00 */
[C---:B------:R-:W-:Y:S01]  /*1170*/  @!P4 IMAD R45, R22.reuse, R41, R32 ;  /* 0x00000029162dc224 */ /* 0x040fe200078e0220 */
[----:B------:R-:W-:Y:S01]  /*1180*/  ISETP.GE.AND.EX P2, PT, R111, UR5, PT, P2 ;  /* 0x000000056f007c0c */ /* 0x000fe2000bf46320 */
[----:B------:R-:W-:Y:S02]  /*1190*/  @!P4 IMAD.WIDE.U32 R40, R22, R40, R30 ;  /* 0x000000281628c225 */ /* 0x000fe400078e001e */
[----:B------:R-:W3:Y:S01]  /*11a0*/  @!P3 LDC.64 R32, c[0x0][0x390] ;  /* 0x0000e400ff20bb82 */ /* 0x000ee20000000a00 */
[----:B------:R-:W2:Y:S02]  /*11b0*/  @!P6 LDG.E.64 R76, desc[UR6][R42.64] ;  /* 0x000000062a4ce981 */ /* 0x000ea4000c1e1b00 */
[----:B------:R-:W-:-:S02]  /*11c0*/  @!P4 IADD3 R41, PT, PT, R41, R45, RZ ;  /* 0x0000002d2929c210 */ /* 0x000fc40007ffe0ff */
[----:B0-----:R-:W-:-:S03]  /*11d0*/  @!P4 LEA R38, P6, R40, R38, 0x2 ;  /* 0x000000262826c211 */ /* 0x001fc600078c10ff */
[----:B------:R-:W0:Y:S01]  /*11e0*/  @!P5 LDC.64 R34, c[0x0][0x390] ;  /* 0x0000e400ff22db82 */ /* 0x000e220000000a00 */
[----:B------:R-:W-:Y:S01]  /*11f0*/  @!P4 LEA.HI.X R39, R40, R39, R41, 0x2, P6 ;  /* 0x000000272827c211 */ /* 0x000fe200030f1429 */
[----:B-1----:R-:W-:Y:S01]  /*1200*/  @!P3 IMAD R44, R107, R36, RZ ;  /* 0x000000246b2cb224 */ /* 0x002fe200078e02ff */
[----:B------:R-:W-:Y:S02]  /*1210*/  @!P3 MOV R40, R114 ;  /* 0x000000720028b202 */ /* 0x000fe40000000f00 */
[----:B------:R-:W-:Y:S01]  /*1220*/  @!P3 MOV R41, R113 ;  /* 0x000000710029b202 */ /* 0x000fe20000000f00 */
[C---:B------:R-:W-:Y:S02]  /*1230*/  @!P3 IMAD R45, R23.reuse, R37, R44 ;  /* 0x00000025172db224 */ /* 0x040fe400078e022c */
[----:B------:R-:W1:Y:S01]  /*1240*/  @!P2 LDC.64 R30, c[0x0][0x3e0] ;  /* 0x0000f800ff1eab82 */ /* 0x000e620000000a00 */
[----:B------:R-:W-:Y:S01]  /*1250*/  @!P5 MOV R37, R113 ;  /* 0x000000710025d202 */ /* 0x000fe20000000f00 */
[----:B------:R-:W-:Y:S01]  /*1260*/  @!P3 IMAD.WIDE.U32 R40, R23, R36, R40 ;  /* 0x000000241728b225 */ /* 0x000fe200078e0028 */
[----:B------:R-:W-:-:S03]  /*1270*/  @!P5 MOV R36, R114 ;  /* 0x000000720024d202 */ /* 0x000fc60000000f00 */
[-C--:B----4-:R-:W-:Y:S02]  /*1280*/  @!P5 IMAD R46, R109, R28.reuse, RZ ;  /* 0x0000001c6d2ed224 */ /* 0x090fe400078e02ff */
[----:B------:R-:W-:-:S04]  /*1290*/  @!P5 IMAD.WIDE.U32 R36, R24, R28, R36 ;  /* 0x0000001c1824d225 */ /* 0x000fc800078e0024 */
[----:B------:R-:W-:Y:S02]  /*12a0*/  @!P5 IMAD R47, R24, R29, R46 ;  /* 0x0000001d182fd224 */ /* 0x000fe400078e022e */
[----:B------:R-:W4:Y:S01]  /*12b0*/  @!P2 LDC.64 R28, c[0x0][0x390] ;  /* 0x0000e400ff1cab82 */ /* 0x000f220000000a00 */
[----:B------:R-:W-:Y:S02]  /*12c0*/  @!P3 IADD3 R41, PT, PT, R41, R45, RZ ;  /* 0x0000002d2929b210 */ /* 0x000fe40007ffe0ff */
[C---:B---3--:R-:W-:Y:S02]  /*12d0*/  @!P3 LEA R32, P6, R40.reuse, R32, 0x2 ;  /* 0x000000202820b211 */ /* 0x048fe400078c10ff */
[----:B------:R-:W-:Y:S02]  /*12e0*/  @!P5 IADD3 R37, PT, PT, R37, R47, RZ ;  /* 0x0000002f2525d210 */ /* 0x000fe40007ffe0ff */
[----:B------:R-:W-:Y:S02]  /*12f0*/  @!P3 LEA.HI.X R33, R40, R33, R41, 0x2, P6 ;  /* 0x000000212821b211 */ /* 0x000fe400030f1429 */
[----:B0-----:R-:W-:-:S02]  /*1300*/  @!P5 LEA R34, P6, R36, R34, 0x2 ;  /* 0x000000222422d211 */ /* 0x001fc400078c10ff */
[----:B------:R-:W-:Y:S01]  /*1310*/  CS2R R74, SRZ ;  /* 0x00000000004a7805 */ /* 0x000fe2000001ff00 */
[----:B-1----:R-:W-:Y:S01]  /*1320*/  @!P2 IMAD R40, R111, R30, RZ ;  /* 0x0000001e6f28a224 */ /* 0x002fe200078e02ff */
[----:B------:R-:W-:Y:S02]  /*1330*/  @!P5 LEA.HI.X R35, R36, R35, R37, 0x2, P6 ;  /* 0x000000232423d211 */ /* 0x000fe400030f1425 */
[----:B------:R-:W-:Y:S02]  /*1340*/  @!P2 MOV R36, R114 ;  /* 0x000000720024a202 */ /* 0x000fe40000000f00 */
[----:B------:R-:W-:Y:S02]  /*1350*/  CS2R R72, SRZ ;  /* 0x0000000000487805 */ /* 0x000fe4000001ff00 */
[----:B------:R-:W-:Y:S01]  /*1360*/  @!P2 MOV R37, R113 ;  /* 0x000000710025a202 */ /* 0x000fe20000000f00 */
[C---:B------:R-:W-:Y:S01]  /*1370*/  @!P2 IMAD R31, R25.reuse, R31, R40 ;  /* 0x0000001f191fa224 */ /* 0x040fe200078e0228 */
[----:B------:R-:W3:Y:S01]  /*1380*/  @!P4 LDG.E.64 R74, desc[UR6][R38.64] ;  /* 0x00000006264ac981 */ /* 0x000ee2000c1e1b00 */
[----:B------:R-:W-:-:S03]  /*1390*/  @!P2 IMAD.WIDE.U32 R36, R25, R30, R36 ;  /* 0x0000001e1924a225 */ /* 0x000fc600078e0024 */
[----:B------:R0:W3:Y:S01]  /*13a0*/  @!P3 LDG.E.64 R72, desc[UR6][R32.64] ;  /* 0x000000062048b981 */ /* 0x0000e2000c1e1b00 */
[----:B------:R-:W-:Y:S02]  /*13b0*/  CS2R R70, SRZ ;  /* 0x0000000000467805 */ /* 0x000fe4000001ff00 */
[----:B------:R-:W-:Y:S02]  /*13c0*/  @!P2 IADD3 R30, PT, PT, R37, R31, RZ ;  /* 0x0000001f251ea210 */ /* 0x000fe40007ffe0ff */
[C---:B----4-:R-:W-:Y:S02]  /*13d0*/  @!P2 LEA R28, P3, R36.reuse, R28, 0x2 ;  /* 0x0000001c241ca211 */ /* 0x050fe400078610ff */
[----:B------:R-:W-:Y:S01]  /*13e0*/  CS2R R68, SRZ ;  /* 0x0000000000447805 */ /* 0x000fe2000001ff00 */
[----:B------:R-:W4:Y:S01]  /*13f0*/  @!P5 LDG.E.64 R70, desc[UR6][R34.64] ;  /* 0x000000062246d981 */ /* 0x000f22000c1e1b00 */
[----:B------:R-:W-:-:S05]  /*1400*/  @!P2 LEA.HI.X R29, R36, R29, R30, 0x2, P3 ;  /* 0x0000001d241da211 */ /* 0x000fca00018f141e */
[----:B------:R1:W4:Y:S01]  /*1410*/  @!P2 LDG.E.64 R68, desc[UR6][R28.64] ;  /* 0x000000061c44a981 */ /* 0x000322000c1e1b00 */
[----:B0-----:R-:W-:Y:S01]  /*1420*/  FADD.FTZ R33, R98, R99 ;  /* 0x0000006362217221 */ /* 0x001fe20000010000 */
[----:B------:R-:W-:-:S04]  /*1430*/  FMUL.FTZ R37, R99, R99 ;  /* 0x0000006363257220 */ /* 0x000fc80000410000 */
[----:B------:R-:W-:Y:S01]  /*1440*/  FFMA.FTZ R32, R98, R98, R37 ;  /* 0x0000006262207223 */ /* 0x000fe20000010025 */
[----:B-1----:R-:W-:Y:S01]  /*1450*/  FADD.FTZ R29, R96, R97 ;  /* 0x00000061601d7221 */ /* 0x002fe20000010000 */
[----:B------:R-:W-:-:S04]  /*1460*/  FMUL.FTZ R35, R97, R97 ;  /* 0x0000006161237220 */ /* 0x000fc80000410000 */
[----:B------:R-:W-:Y:S01]  /*1470*/  FFMA.FTZ R28, R96, R96, R35 ;  /* 0x00000060601c7223 */ /* 0x000fe20000010023 */
[----:B------:R-:W-:Y:S01]  /*1480*/  ISETP.GT.AND P2, PT, R4, 0x1e, PT ;  /* 0x0000001e0400780c */ /* 0x000fe20003f44270 */
[----:B-----5:R-:W-:Y:S01]  /*1490*/  FADD.FTZ R30, R80, R81 ;  /* 0x00000051501e7221 */ /* 0x020fe20000010000 */
[----:B------:R-:W-:-:S03]  /*14a0*/  FMUL.FTZ R31, R81, R81 ;  /* 0x00000051511f7220 */ /* 0x000fc60000410000 */
[----:B------:R-:W-:Y:S01]  /*14b0*/  FADD.FTZ R30, RZ, R30 ;  /* 0x0000001eff1e7221 */ /* 0x000fe20000010000 */
[----:B------:R-:W-:-:S03]  /*14c0*/  FFMA.FTZ R31, R80, R80, R31 ;  /* 0x00000050501f7223 */ /* 0x000fc6000001001f */
[----:B------:R-:W-:Y:S01]  /*14d0*/  FADD.FTZ R30, R30, R33 ;  /* 0x000000211e1e7221 */ /* 0x000fe20000010000 */
[----:B------:R-:W-:-:S03]  /*14e0*/  FADD.FTZ R31, RZ, R31 ;  /* 0x0000001fff1f7221 */ /* 0x000fc60000010000 */
[----:B------:R-:W-:Y:S01]  /*14f0*/  FADD.FTZ R29, R30, R29 ;  /* 0x0000001d1e1d7221 */ /* 0x000fe20000010000 */
[----:B--2---:R-:W-:Y:S01]  /*1500*/  FADD.FTZ R30, R94, R95 ;  /* 0x0000005f5e1e7221 */ /* 0x004fe20000010000 */
[----:B------:R-:W-:Y:S01]  /*1510*/  FADD.FTZ R31, R31, R32 ;  /* 0x000000201f1f7221 */ /* 0x000fe20000010000 */
[----:B------:R-:W-:Y:S02]  /*1520*/  FMUL.FTZ R33, R95, R95 ;  /* 0x0000005f5f217220 */ /* 0x000fe40000410000 */
        /* <DEDUP_REMOVED lines=25> */
[----:B------:R-:W-:-:S02]  /*16c0*/  FADD.FTZ R29, R29, R30 ;  /* 0x0000001e1d1d7221 */ /* 0x000fc40000010000 */
[----:B------:R-:W-:Y:S01]  /*16d0*/  FADD.FTZ R28, R28, R33 ;  /* 0x000000211c1c7221 */ /* 0x000fe20000010000 */
[----:B------:R-:W-:Y:S01]  /*16e0*/  FFMA.FTZ R31, R84, R84, R31 ;  /* 0x00000054541f7223 */ /* 0x000fe2000001001f */
[----:B------:R-:W-:Y:S01]  /*16f0*/  FMUL.FTZ R33, R83, R83 ;  /* 0x0000005353217220 */ /* 0x000fe20000410000 */
[----:B------:R-:W-:Y:S02]  /*1700*/  FADD.FTZ R30, R82, R83 ;  /* 0x00000053521e7221 */ /* 0x000fe40000010000 */
        /* <DEDUP_REMOVED lines=11> */
[----:B------:R-:W-:-:S02]  /*17c0*/  FFMA.FTZ R33, R76, R76, R33 ;  /* 0x0000004c4c217223 */ /* 0x000fc40000010021 */
[----:B------:R-:W-:Y:S02]  /*17d0*/  FADD.FTZ R29, R29, R30 ;  /* 0x0000001e1d1d7221 */ /* 0x000fe40000010000 */
[----:B------:R-:W-:Y:S01]  /*17e0*/  FADD.FTZ R28, R28, R33 ;  /* 0x000000211c1c7221 */ /* 0x000fe20000010000 */
[----:B---3--:R-:W-:Y:S01]  /*17f0*/  FMUL.FTZ R31, R75, R75 ;  /* 0x0000004b4b1f7220 */ /* 0x008fe20000410000 */
[----:B------:R-:W-:-:S03]  /*1800*/  FADD.FTZ R30, R74, R75 ;  /* 0x0000004b4a1e7221 */ /* 0x000fc60000010000 */
[----:B------:R-:W-:Y:S01]  /*1810*/  FFMA.FTZ R31, R74, R74, R31 ;  /* 0x0000004a4a1f7223 */ /* 0x000fe2000001001f */
[----:B------:R-:W-:Y:S01]  /*1820*/  FMUL.FTZ R33, R73, R73 ;  /* 0x0000004949217220 */ /* 0x000fe20000410000 */
[----:B------:R-:W-:Y:S01]  /*1830*/  FADD.FTZ R29, R29, R30 ;  /* 0x0000001e1d1d7221 */ /* 0x000fe20000010000 */
[----:B------:R-:W-:Y:S01]  /*1840*/  FADD.FTZ R30, R72, R73 ;  /* 0x00000049481e7221 */ /* 0x000fe20000010000 */
[----:B------:R-:W-:Y:S01]  /*1850*/  FADD.FTZ R28, R28, R31 ;  /* 0x0000001f1c1c7221 */ /* 0x000fe20000010000 */
[----:B------:R-:W-:Y:S01]  /*1860*/  FFMA.FTZ R33, R72, R72, R33 ;  /* 0x0000004848217223 */ /* 0x000fe20000010021 */
[----:B----4-:R-:W-:Y:S01]  /*1870*/  FMUL.FTZ R31, R71, R71 ;  /* 0x00000047471f7220 */ /* 0x010fe20000410000 */
[----:B------:R-:W-:Y:S02]  /*1880*/  FADD.FTZ R29, R29, R30 ;  /* 0x0000001e1d1d7221 */ /* 0x000fe40000010000 */
[----:B------:R-:W-:Y:S01]  /*1890*/  FADD.FTZ R28, R28, R33 ;  /* 0x000000211c1c7221 */ /* 0x000fe20000010000 */
        /* <DEDUP_REMOVED lines=45> */
.L_x_3694:
[----:B------:R-:W-:Y:S05]  /*1b70*/  BSYNC.RECONVERGENT B0 ;  /* 0x0000000000007941 */ /* 0x000fea0003800200 */
.L_x_3693:
        /* <DEDUP_REMOVED lines=44> */
.L_x_3696:
[----:B------:R-:W-:Y:S05]  /*1e40*/  BSYNC.RECONVERGENT B0 ;  /* 0x0000000000007941 */ /* 0x000fea0003800200 */
.L_x_3695:
        /* <DEDUP_REMOVED lines=24> */
.L_x_3699:
[----:B---3--:R-:W3:Y:S04]  /*1fd0*/  LDG.E.STRONG.GPU R30, desc[UR6][R28.64] ;  /* 0x000000061c1e7981 */ /* 0x008ee8000c1ef900 */
[----:B---3--:R-:W-:Y:S01]  /*1fe0*/  CCTL.IVALL ;  /* 0x00000000ff00798f */ /* 0x008fe20002000000 */
[----:B------:R-:W-:Y:S05]  /*1ff0*/  YIELD ;  /* 0x0000000000007946 */ /* 0x000fea0003800000 */
[----:B------:R-:W-:-:S13]  /*2000*/  ISETP.NE.AND P2, PT, R30, R35, PT ;  /* 0x000000231e00720c */ /* 0x000fda0003f45270 */
[----:B------:R-:W-:Y:S05]  /*2010*/  @P2 BRA `(.L_x_3699) ;  /* 0xfffffffc00ec2947 */ /* 0x000fea000383ffff */
.L_x_3698:
        /* <DEDUP_REMOVED lines=15> */
.L_x_3701:
        /* <DEDUP_REMOVED lines=60> */
.L_x_3700:
        /* <DEDUP_REMOVED lines=35> */
.L_x_3702:
        /* <DEDUP_REMOVED lines=18> */
.L_x_3703:
        /* <DEDUP_REMOVED lines=9> */
.L_x_3704:
[----:B------:R-:W-:Y:S05]  /*28b0*/  BSYNC.RECONVERGENT B0 ;  /* 0x0000000000007941 */ /* 0x000fea0003800200 */
.L_x_3697:
[----:B------:R-:W4:Y:S01]  /*28c0*/  S2UR UR5, SR_CgaCtaId ;  /* 0x00000000000579c3 */ /* 0x000f220000008800 */
[----:B------:R-:W0:Y:S01]  /*28d0*/  LDCU UR8, c[0x0][0x414] ;  /* 0x00008280ff0877ac */ /* 0x000e220008000800 */
[----:B------:R-:W-:Y:S01]  /*28e0*/  LOP3.LUT R37, R26, 0xffff, RZ, 0xc0, !PT ;  /* 0x0000ffff1a257812 */ /* 0x000fe200078ec0ff */
[----:B------:R-:W-:-:S03]  /*28f0*/  UMOV UR4, 0x400 ;  /* 0x0000040000047882 */ /* 0x000fc60000000000 */
[----:B------:R-:W-:Y:S02]  /*2900*/  IADD3 R37, PT, PT, R52, R37, RZ ;  /* 0x0000002534257210 */ /* 0x000fe40007ffe0ff */
[----:B---3--:R-:W2:Y:S08]  /*2910*/  @P0 LDC.64 R30, c[0x0][0x388] ;  /* 0x0000e200ff1e0b82 */ /* 0x008eb00000000a00 */
[----:B-1----:R-:W1:Y:S01]  /*2920*/  LDC.64 R32, c[0x0][0x398] ;  /* 0x0000e600ff207b82 */ /* 0x002e620000000a00 */
[----:B----4-:R-:W-:-:S07]  /*2930*/  ULEA UR4, UR5, UR4, 0x18 ;  /* 0x0000000405047291 */ /* 0x010fce000f8ec0ff */
        /* <DEDUP_REMOVED lines=9> */
[----:B------:R-:W5:Y:S04]  /*29d0*/  LDG.E.64 R32, desc[UR6][R32.64] ;  /* 0x0000000620207981 */ /* 0x000f68000c1e1b00 */
[----:B------:R-:W5:Y:S01]  /*29e0*/  LDG.E.64 R28, desc[UR6][R28.64] ;  /* 0x000000061c1c7981 */ /* 0x000f62000c1e1b00 */
[----:B------:R-:W-:Y:S01]  /*29f0*/  HFMA2 R39, -RZ, RZ, 1.875, 0 ;  /* 0x3f800000ff277431 */ /* 0x000fe200000001ff */
[----:B------:R-:W-:Y:S02]  /*2a00*/  BSSY.RECONVERGENT B0, `(.L_x_3705) ;  /* 0x0000367000007945 */ /* 0x000fe40003800200 */
        /* <DEDUP_REMOVED lines=10> */
[----:B------:R-:W-:Y:S05]  /*2ab0*/  BRA.U UP0, `(.L_x_3706) ;  /* 0x00000015007c7547 */ /* 0x000fea000b800000 */
[----:B------:R-:W2:Y:S01]  /*2ac0*/  LDCU.64 UR8, c[0x0][0x3e8] ;  /* 0x00007d00ff0877ac */ /* 0x000ea20008000a00 */
[----:B------:R-:W-:Y:S01]  /*2ad0*/  BSSY.RECONVERGENT B1, `(.L_x_3707) ;  /* 0x0000019000017945 */ /* 0x000fe20003800200 */
[----:B--2---:R-:W-:Y:S02]  /*2ae0*/  ISETP.GE.U32.AND P1, PT, R6, UR8, PT ;  /* 0x0000000806007c0c */ /* 0x004fe4000bf26070 */
[----:B------:R-:W-:Y:S02]  /*2af0*/  ISETP.GE.U32.AND P2, PT, R10, UR8, PT ;  /* 0x000000080a007c0c */ /* 0x000fe4000bf46070 */
[----:B------:R-:W-:Y:S02]  /*2b00*/  ISETP.GE.AND.EX P1, PT, R11, UR9, PT, P1 ;  /* 0x000000090b007c0c */ /* 0x000fe4000bf26310 */
[----:B------:R-:W-:Y:S02]  /*2b10*/  ISETP.GE.U32.AND P5, PT, R12, UR8, PT ;  /* 0x000000080c007c0c */ /* 0x000fe4000bfa6070 */
[----:B------:R-:W-:-:S02]  /*2b20*/  ISETP.GE.U32.AND P6, PT, R13, UR8, PT ;  /* 0x000000080d007c0c */ /* 0x000fc4000bfc6070 */
[----:B------:R-:W-:-:S07]  /*2b30*/  ISETP.GE.AND.EX P2, PT, R27, UR9, PT, P2 ;  /* 0x000000091b007c0c */ /* 0x000fce000bf46320 */
[----:B------:R-:W-:Y:S06]  /*2b40*/  @P1 BRA `(.L_x_3708) ;  /* 0x0000000000441947 */ /* 0x000fec0003800000 */
[----:B------:R-:W2:Y:S01]  /*2b50*/  LDCU.64 UR10, c[0x0][0x3e0] ;  /* 0x00007c00ff0a77ac */ /* 0x000ea20008000a00 */
[----:B------:R-:W-:Y:S01]  /*2b60*/  MOV R30, R114 ;  /* 0x00000072001e7202 */ /* 0x000fe20000000f00 */
[C---:B------:R-:W-:Y:S01]  /*2b70*/  FADD.FTZ R80, -R38.reuse, R80 ;  /* 0x0000005026507221 */ /* 0x040fe20000010100 */
[----:B------:R-:W-:Y:S01]  /*2b80*/  MOV R31, R113 ;  /* 0x00000071001f7202 */ /* 0x000fe20000000f00 */
[----:B------:R-:W0:Y:S01]  /*2b90*/  LDCU.64 UR4, c[0x0][0x380] ;  /* 0x00007000ff0477ac */ /* 0x000e220008000a00 */
[----:B------:R-:W-:-:S04]  /*2ba0*/  FADD.FTZ R34, -R38, R81 ;  /* 0x0000005126227221 */ /* 0x000fc80000010100 */
[----:B-1----:R-:W-:Y:S01]  /*2bb0*/  FMUL.FTZ R40, R34, R39 ;  /* 0x0000002722287220 */ /* 0x002fe20000410000 */
[----:B--2---:R-:W-:Y:S02]  /*2bc0*/  IMAD R35, R11, UR10, RZ ;  /* 0x0000000a0b237c24 */ /* 0x004fe4000f8e02ff */
[----:B------:R-:W-:-:S04]  /*2bd0*/  IMAD.WIDE.U32 R30, R6, UR10, R30 ;  /* 0x0000000a061e7c25 */ /* 0x000fc8000f8e001e */
[----:B------:R-:W-:Y:S02]  /*2be0*/  IMAD R37, R6, UR11, R35 ;  /* 0x0000000b06257c24 */ /* 0x000fe4000f8e0223 */
[----:B------:R-:W-:Y:S01]  /*2bf0*/  FMUL.FTZ R35, R80, R39 ;  /* 0x0000002750237220 */ /* 0x000fe20000410000 */
[----:B0-----:R-:W-:Y:S02]  /*2c00*/  LEA R36, P1, R30, UR4, 0x2 ;  /* 0x000000041e247c11 */ /* 0x001fe4000f8210ff */
[----:B------:R-:W-:Y:S01]  /*2c10*/  IADD3 R37, PT, PT, R31, R37, RZ ;  /* 0x000000251f257210 */ /* 0x000fe20007ffe0ff */
[----:B-----5:R-:W-:Y:S01]  /*2c20*/  FFMA.FTZ R34, R32, R35, R28 ;  /* 0x0000002320227223 */ /* 0x020fe2000001001c */
[----:B------:R-:W-:Y:S02]  /*2c30*/  FFMA.FTZ R35, R33, R40, R29 ;  /* 0x0000002821237223 */ /* 0x000fe4000001001d */
[----:B------:R-:W-:-:S05]  /*2c40*/  LEA.HI.X R37, R30, UR5, R37, 0x2, P1 ;  /* 0x000000051e257c11 */ /* 0x000fca00088f1425 */
[----:B------:R2:W-:Y:S02]  /*2c50*/  STG.E.64 desc[UR6][R36.64], R34 ;  /* 0x0000002224007986 */ /* 0x0005e4000c101b06 */
.L_x_3708:
[----:B------:R-:W-:Y:S05]  /*2c60*/  BSYNC.RECONVERGENT B1 ;  /* 0x0000000000017941 */ /* 0x000fea0003800200 */
.L_x_3707:
[----:B------:R-:W-:Y:S04]  /*2c70*/  BSSY.RECONVERGENT B1, `(.L_x_3709) ;  /* 0x0000013000017945 */ /* 0x000fe80003800200 */
[----:B------:R-:W-:Y:S05]  /*2c80*/  @P2 BRA `(.L_x_3710) ;  /* 0x0000000000442947 */ /* 0x000fea0003800000 */
[----:B------:R-:W3:Y:S01]  /*2c90*/  LDCU.64 UR4, c[0x0][0x3e0] ;  /* 0x00007c00ff0477ac */ /* 0x000ee20008000a00 */
[----:B------:R-:W-:Y:S01]  /*2ca0*/  MOV R30, R114 ;  /* 0x00000072001e7202 */ /* 0x000fe20000000f00 */
[C---:B------:R-:W-:Y:S01]  /*2cb0*/  FADD.FTZ R98, -R38.reuse, R98 ;  /* 0x0000006226627221 */ /* 0x040fe20000010100 */
[----:B------:R-:W-:Y:S01]  /*2cc0*/  MOV R31, R113 ;  /* 0x00000071001f7202 */ /* 0x000fe20000000f00 */
[----:B------:R-:W4:Y:S01]  /*2cd0*/  LDCU.64 UR10, c[0x0][0x380] ;  /* 0x00007000ff0a77ac */ /* 0x000f220008000a00 */
[----:B0-2---:R-:W-:-:S04]  /*2ce0*/  FADD.FTZ R36, -R38, R99 ;  /* 0x0000006326247221 */ /* 0x005fc80000010100 */
[----:B-1----:R-:W-:Y:S01]  /*2cf0*/  FMUL.FTZ R40, R36, R39 ;  /* 0x0000002724287220 */ /* 0x002fe20000410000 */
[----:B---3--:R-:W-:Y:S02]  /*2d00*/  IMAD R35, R27, UR4, RZ ;  /* 0x000000041b237c24 */ /* 0x008fe4000f8e02ff */
[----:B------:R-:W-:-:S04]  /*2d10*/  IMAD.WIDE.U32 R30, R10, UR4, R30 ;  /* 0x000000040a1e7c25 */ /* 0x000fc8000f8e001e */
[----:B------:R-:W-:Y:S02]  /*2d20*/  IMAD R37, R10, UR5, R35 ;  /* 0x000000050a257c24 */ /* 0x000fe4000f8e0223 */
[----:B------:R-:W-:Y:S01]  /*2d30*/  FMUL.FTZ R35, R98, R39 ;  /* 0x0000002762237220 */ /* 0x000fe20000410000 */
[----:B----4-:R-:W-:Y:S02]  /*2d40*/  LEA R34, P1, R30, UR10, 0x2 ;  /* 0x0000000a1e227c11 */ /* 0x010fe4000f8210ff */
[----:B------:R-:W-:Y:S01]  /*2d50*/  IADD3 R37, PT, PT, R31, R37, RZ ;  /* 0x000000251f257210 */ /* 0x000fe20007ffe0ff */
[----:B-----5:R-:W-:-:S03]  /*2d60*/  FFMA.FTZ R36, R32, R35, R28 ;  /* 0x0000002320247223 */ /* 0x020fc6000001001c */
[----:B------:R-:W-:Y:S01]  /*2d70*/  LEA.HI.X R35, R30, UR11, R37, 0x2, P1 ;  /* 0x0000000b1e237c11 */ /* 0x000fe200088f1425 */
[----:B------:R-:W-:-:S05]  /*2d80*/  FFMA.FTZ R37, R33, R40, R29 ;  /* 0x0000002821257223 */ /* 0x000fca000001001d */
[----:B------:R3:W-:Y:S02]  /*2d90*/  STG.E.64 desc[UR6][R34.64], R36 ;  /* 0x0000002422007986 */ /* 0x0007e4000c101b06 */
.L_x_3710:
[----:B------:R-:W-:Y:S05]  /*2da0*/  BSYNC.RECONVERGENT B1 ;  /* 0x0000000000017941 */ /* 0x000fea0003800200 */
.L_x_3709:
        /* <DEDUP_REMOVED lines=10> */
[----:B------:R-:W4:Y:S01]  /*2e50*/  LDCU.64 UR4, c[0x0][0x3e0] ;  /* 0x00007c00ff0477ac */ /* 0x000f220008000a00 */
[----:B------:R-:W-:Y:S01]  /*2e60*/  MOV R30, R114 ;  /* 0x00000072001e7202 */ /* 0x000fe20000000f00 */
[C---:B------:R-:W-:Y:S01]  /*2e70*/  FADD.FTZ R96, -R38.reuse, R96 ;  /* 0x0000006026607221 */ /* 0x040fe20000010100 */
[----:B------:R-:W-:Y:S01]  /*2e80*/  MOV R31, R113 ;  /* 0x00000071001f7202 */ /* 0x000fe20000000f00 */
[----:B------:R-:W4:Y:S01]  /*2e90*/  LDCU.64 UR10, c[0x0][0x380] ;  /* 0x00007000ff0a77ac */ /* 0x000f220008000a00 */
[----:B0-23--:R-:W-:-:S04]  /*2ea0*/  FADD.FTZ R36, -R38, R97 ;  /* 0x0000006126247221 */ /* 0x00dfc80000010100 */
[----:B-1----:R-:W-:Y:S01]  /*2eb0*/  FMUL.FTZ R40, R36, R39 ;  /* 0x0000002724287220 */ /* 0x002fe20000410000 */
[----:B----4-:R-:W-:Y:S02]  /*2ec0*/  IMAD R35, R53, UR4, RZ ;  /* 0x0000000435237c24 */ /* 0x010fe4000f8e02ff */
[----:B------:R-:W-:-:S04]  /*2ed0*/  IMAD.WIDE.U32 R30, R12, UR4, R30 ;  /* 0x000000040c1e7c25 */ /* 0x000fc8000f8e001e */
[----:B------:R-:W-:Y:S02]  /*2ee0*/  IMAD R37, R12, UR5, R35 ;  /* 0x000000050c257c24 */ /* 0x000fe4000f8e0223 */
[----:B------:R-:W-:Y:S01]  /*2ef0*/  FMUL.FTZ R35, R96, R39 ;  /* 0x0000002760237220 */ /* 0x000fe20000410000 */
[----:B------:R-:W-:Y:S02]  /*2f00*/  LEA R34, P5, R30, UR10, 0x2 ;  /* 0x0000000a1e227c11 */ /* 0x000fe4000f8a10ff */
[----:B------:R-:W-:Y:S01]  /*2f10*/  IADD3 R37, PT, PT, R31, R37, RZ ;  /* 0x000000251f257210 */ /* 0x000fe20007ffe0ff */
[----:B-----5:R-:W-:-:S03]  /*2f20*/  FFMA.FTZ R36, R32, R35, R28 ;  /* 0x0000002320247223 */ /* 0x020fc6000001001c */
[----:B------:R-:W-:Y:S01]  /*2f30*/  LEA.HI.X R35, R30, UR11, R37, 0x2, P5 ;  /* 0x0000000b1e237c11 */ /* 0x000fe2000a8f1425 */
[----:B------:R-:W-:-:S05]  /*2f40*/  FFMA.FTZ R37, R33, R40, R29 ;  /* 0x0000002821257223 */ /* 0x000fca000001001d */
[----:B------:R4:W-:Y:S02]  /*2f50*/  STG.E.64 desc[UR6][R34.64], R36 ;  /* 0x0000002422007986 */ /* 0x0009e4000c101b06 */
.L_x_3712:
[----:B------:R-:W-:Y:S05]  /*2f60*/  BSYNC.RECONVERGENT B1 ;  /* 0x0000000000017941 */ /* 0x000fea0003800200 */
.L_x_3711:
[----:B------:R-:W-:Y:S04]  /*2f70*/  BSSY.RECONVERGENT B1, `(.L_x_3713) ;  /* 0x0000013000017945 */ /* 0x000fe80003800200 */
[----:B------:R-:W-:Y:S05]  /*2f80*/  @P6 BRA `(.L_x_3714) ;  /* 0x0000000000446947 */ /* 0x000fea0003800000 */
[----:B------:R-:W1:Y:S01]  /*2f90*/  LDCU.64 UR4, c[0x0][0x3e0] ;  /* 0x00007c00ff0477ac */ /* 0x000e620008000a00 */
[----:B------:R-:W-:Y:S01]  /*2fa0*/  MOV R30, R114 ;  /* 0x00000072001e7202 */ /* 0x000fe20000000f00 */
[C---:B------:R-:W-:Y:S01]  /*2fb0*/  FADD.FTZ R94, -R38.reuse, R94 ;  /* 0x0000005e265e7221 */ /* 0x040fe20000010100 */
[----:B------:R-:W-:Y:S01]  /*2fc0*/  MOV R31, R113 ;  /* 0x00000071001f7202 */ /* 0x000fe20000000f00 */
[----:B------:R-:W1:Y:S01]  /*2fd0*/  LDCU.64 UR10, c[0x0][0x380] ;  /* 0x00007000ff0a77ac */ /* 0x000e620008000a00 */
[----:B0-234-:R-:W-:Y:S01]  /*2fe0*/  FADD.FTZ R36, -R38, R95 ;  /* 0x0000005f26247221 */ /* 0x01dfe20000010100 */
[----:B-1----:R-:W-:-:S03]  /*2ff0*/  FMUL.FTZ R35, R94, R39 ;  /* 0x000000275e237220 */ /* 0x002fc60000410000 */
[----:B------:R-:W-:Y:S01]  /*3000*/  FMUL.FTZ R40, R36, R39 ;  /* 0x0000002724287220 */ /* 0x000fe20000410000 */
[----:B-----5:R-:W-:Y:S01]  /*3010*/  FFMA.FTZ R36, R32, R35, R28 ;  /* 0x0000002320247223 */ /* 0x020fe2000001001c */
[----:B------:R-:W-:Y:S02]  /*3020*/  IMAD R34, R55, UR4, RZ ;  /* 0x0000000437227c24 */ /* 0x000fe4000f8e02ff */
[----:B------:R-:W-:-:S04]  /*3030*/  IMAD.WIDE.U32 R30, R13, UR4, R30 ;  /* 0x000000040d1e7c25 */ /* 0x000fc8000f8e001e */
[----:B------:R-:W-:Y:S01]  /*3040*/  IMAD R37, R13, UR5, R34 ;  /* 0x000000050d257c24 */ /* 0x000fe2000f8e0222 */
[----:B------:R-:W-:-:S04]  /*3050*/  LEA R34, P5, R30, UR10, 0x2 ;  /* 0x0000000a1e227c11 */ /* 0x000fc8000f8a10ff */
[----:B------:R-:W-:-:S04]  /*3060*/  IADD3 R37, PT, PT, R31, R37, RZ ;  /* 0x000000251f257210 */ /* 0x000fc80007ffe0ff */
[----:B------:R-:W-:Y:S01]  /*3070*/  LEA.HI.X R35, R30, UR11, R37, 0x2, P5 ;  /* 0x0000000b1e237c11 */ /* 0x000fe2000a8f1425 */
[----:B------:R-:W-:-:S05]  /*3080*/  FFMA.FTZ R37, R33, R40, R29 ;  /* 0x0000002821257223 */ /* 0x000fca000001001d */
[----:B------:R0:W-:Y:S02]  /*3090*/  STG.E.64 desc[UR6][R34.64], R36 ;  /* 0x0000002422007986 */ /* 0x0001e4000c101b06 */
.L_x_3714:
[----:B------:R-:W-:Y:S05]  /*30a0*/  BSYNC.RECONVERGENT B1 ;  /* 0x0000000000017941 */ /* 0x000fea0003800200 */
.L_x_3713:
[----:B------:R-:W-:Y:S04]  /*30b0*/  BSSY.RECONVERGENT B1, `(.L_x_3715) ;  /* 0x0000013000017945 */ /* 0x000fe80003800200 */
[----:B------:R-:W-:Y:S05]  /*30c0*/  @P1 BRA `(.L_x_3716) ;  /* 0x0000000000441947 */ /* 0x000fea0003800000 */
[----:B------:R-:W1:Y:S01]  /*30d0*/  LDCU.64 UR4, c[0x0][0x3e0] ;  /* 0x00007c00ff0477ac */ /* 0x000e620008000a00 */
[----:B------:R-:W-:Y:S01]  /*30e0*/  MOV R30, R114 ;  /* 0x00000072001e7202 */ /* 0x000fe20000000f00 */
[C---:B------:R-:W-:Y:S01]  /*30f0*/  FADD.FTZ R92, -R38.reuse, R92 ;  /* 0x0000005c265c7221 */ /* 0x040fe20000010100 */
[----:B------:R-:W-:Y:S01]  /*3100*/  MOV R31, R113 ;  /* 0x00000071001f7202 */ /* 0x000fe20000000f00 */
[----:B------:R-:W1:Y:S01]  /*3110*/  LDCU.64 UR10, c[0x0][0x380] ;  /* 0x00007000ff0a77ac */ /* 0x000e620008000a00 */
[----:B0-234-:R-:W-:-:S04]  /*3120*/  FADD.FTZ R36, -R38, R93 ;  /* 0x0000005d26247221 */ /* 0x01dfc80000010100 */
[----:B-1----:R-:W-:Y:S01]  /*3130*/  FMUL.FTZ R40, R36, R39 ;  /* 0x0000002724287220 */ /* 0x002fe20000410000 */
[----:B------:R-:W-:Y:S02]  /*3140*/  IMAD R35, R57, UR4, RZ ;  /* 0x0000000439237c24 */ /* 0x000fe4000f8e02ff */
        /* <DEDUP_REMOVED lines=9> */
.L_x_3716:
[----:B------:R-:W-:Y:S05]  /*31e0*/  BSYNC.RECONVERGENT B1 ;  /* 0x0000000000017941 */ /* 0x000fea0003800200 */
.L_x_3715:
        /* <DEDUP_REMOVED lines=10> */
[----:B-----5:R-:W-:-:S03]  /*3290*/  FFMA.FTZ R40, R32, R35, R28 ;  /* 0x0000002320287223 */ /* 0x020fc6000001001c */
[----:B------:R-:W-:Y:S01]  /*32a0*/  FFMA.FTZ R41, R33, R36, R29 ;  /* 0x0000002421297223 */ /* 0x000fe2000001001d */
[----:B------:R-:W-:Y:S02]  /*32b0*/  IMAD R34, R59, UR4, RZ ;  /* 0x000000043b227c24 */ /* 0x000fe4000f8e02ff */
[----:B------:R-:W-:-:S04]  /*32c0*/  IMAD.WIDE.U32 R30, R15, UR4, R30 ;  /* 0x000000040f1e7c25 */ /* 0x000fc8000f8e001e */
[----:B------:R-:W-:Y:S01]  /*32d0*/  IMAD R37, R15, UR5, R34 ;  /* 0x000000050f257c24 */ /* 0x000fe2000f8e0222 */
[----:B------:R-:W-:-:S04]  /*32e0*/  LEA R34, P1, R30, UR10, 0x2 ;  /* 0x0000000a1e227c11 */ /* 0x000fc8000f8210ff */
[----:B------:R-:W-:-:S04]  /*32f0*/  IADD3 R37, PT, PT, R31, R37, RZ ;  /* 0x000000251f257210 */ /* 0x000fc80007ffe0ff */
[----:B------:R-:W-:-:S05]  /*3300*/  LEA.HI.X R35, R30, UR11, R37, 0x2, P1 ;  /* 0x0000000b1e237c11 */ /* 0x000fca00088f1425 */
[----:B------:R0:W-:Y:S02]  /*3310*/  STG.E.64 desc[UR6][R34.64], R40 ;  /* 0x0000002822007986 */ /* 0x0001e4000c101b06 */
.L_x_3718:
[----:B------:R-:W-:Y:S05]  /*3320*/  BSYNC.RECONVERGENT B1 ;  /* 0x0000000000017941 */ /* 0x000fea0003800200 */
.L_x_3717:
        /* <DEDUP_REMOVED lines=11> */
[----:B------:R-:W-:Y:S01]  /*33e0*/  MOV R30, R114 ;  /* 0x00000072001e7202 */ /* 0x000fe20000000f00 */
[C---:B------:R-:W-:Y:S01]  /*33f0*/  FADD.FTZ R88, -R38.reuse, R88 ;  /* 0x0000005826587221 */ /* 0x040fe20000010100 */
[----:B------:R-:W-:Y:S01]  /*3400*/  MOV R31, R113 ;  /* 0x00000071001f7202 */ /* 0x000fe20000000f00 */
[----:B------:R-:W1:Y:S01]  /*3410*/  LDCU.64 UR10, c[0x0][0x380] ;  /* 0x00007000ff0a77ac */ /* 0x000e620008000a00 */
[----:B0-234-:R-:W-:-:S04]  /*3420*/  FADD.FTZ R36, -R38, R89 ;  /* 0x0000005926247221 */ /* 0x01dfc80000010100 */
[----:B-1----:R-:W-:-:S04]  /*3430*/  FMUL.FTZ R36, R36, R39 ;  /* 0x0000002724247220 */ /* 0x002fc80000410000 */
[----:B-----5:R-:W-:Y:S01]  /*3440*/  FFMA.FTZ R41, R33, R36, R29 ;  /* 0x0000002421297223 */ /* 0x020fe2000001001d */
[----:B------:R-:W-:Y:S02]  /*3450*/  IMAD R35, R61, UR4, RZ ;  /* 0x000000043d237c24 */ /* 0x000fe4000f8e02ff */
[----:B------:R-:W-:-:S04]  /*3460*/  IMAD.WIDE.U32 R30, R16, UR4, R30 ;  /* 0x00000004101e7c25 */ /* 0x000fc8000f8e001e */
[----:B------:R-:W-:Y:S02]  /*3470*/  IMAD R37, R16, UR5, R35 ;  /* 0x0000000510257c24 */ /* 0x000fe4000f8e0223 */
[----:B------:R-:W-:Y:S01]  /*3480*/  FMUL.FTZ R35, R88, R39 ;  /* 0x0000002758237220 */ /* 0x000fe20000410000 */
[----:B------:R-:W-:Y:S02]  /*3490*/  LEA R34, P4, R30, UR10, 0x2 ;  /* 0x0000000a1e227c11 */ /* 0x000fe4000f8810ff */
[----:B------:R-:W-:Y:S01]  /*34a0*/  IADD3 R37, PT, PT, R31, R37, RZ ;  /* 0x000000251f257210 */ /* 0x000fe20007ffe0ff */
[----:B------:R-:W-:-:S03]  /*34b0*/  FFMA.FTZ R40, R32, R35, R28 ;  /* 0x0000002320287223 */ /* 0x000fc6000001001c */
[----:B------:R-:W-:-:S05]  /*34c0*/  LEA.HI.X R35, R30, UR11, R37, 0x2, P4 ;  /* 0x0000000b1e237c11 */ /* 0x000fca000a0f1425 */
[----:B------:R0:W-:Y:S02]  /*34d0*/  STG.E.64 desc[UR6][R34.64], R40 ;  /* 0x0000002822007986 */ /* 0x0001e4000c101b06 */
.L_x_3720:
[----:B------:R-:W-:Y:S05]  /*34e0*/  BSYNC.RECONVERGENT B1 ;  /* 0x0000000000017941 */ /* 0x000fea0003800200 */
.L_x_3719:
        /* <DEDUP_REMOVED lines=19> */
.L_x_3722:
[----:B------:R-:W-:Y:S05]  /*3620*/  BSYNC.RECONVERGENT B1 ;  /* 0x0000000000017941 */ /* 0x000fea0003800200 */
.L_x_3721:
        /* <DEDUP_REMOVED lines=19> */
.L_x_3724:
[----:B------:R-:W-:Y:S05]  /*3760*/  BSYNC.RECONVERGENT B1 ;  /* 0x0000000000017941 */ /* 0x000fea0003800200 */
.L_x_3723:
        /* <DEDUP_REMOVED lines=19> */
.L_x_3726:
[----:B------:R-:W-:Y:S05]  /*38a0*/  BSYNC.RECONVERGENT B1 ;  /* 0x0000000000017941 */ /* 0x000fea0003800200 */
.L_x_3725:
        /* <DEDUP_REMOVED lines=29> */
.L_x_3728:
[----:B------:R-:W-:Y:S05]  /*3a80*/  BSYNC.RECONVERGENT B1 ;  /* 0x0000000000017941 */ /* 0x000fea0003800200 */
.L_x_3727:
[----:B------:R-:W-:Y:S04]  /*3a90*/  BSSY.RECONVERGENT B1, `(.L_x_3729) ;  /* 0x0000013000017945 */ /* 0x000fe80003800200 */
[----:B------:R-:W-:Y:S05]  /*3aa0*/  @P5 BRA `(.L_x_3730) ;  /* 0x0000000000445947 */ /* 0x000fea0003800000 */
[----:B------:R-:W0:Y:S01]  /*3ab0*/  LDCU.64 UR4, c[0x0][0x3e0] ;  /* 0x00007c00ff0477ac */ /* 0x000e220008000a00 */
[----:B------:R-:W-:Y:S01]  /*3ac0*/  MOV R30, R114 ;  /* 0x00000072001e7202 */ /* 0x000fe20000000f00 */
[----:B------:R-:W-:Y:S01]  /*3ad0*/  FADD.FTZ R76, -R38, R76 ;  /* 0x0000004c264c7221 */ /* 0x000fe20000010100 */
[----:B------:R-:W-:Y:S01]  /*3ae0*/  MOV R31, R113 ;  /* 0x00000071001f7202 */ /* 0x000fe20000000f00 */
[----:B------:R-:W1:Y:S01]  /*3af0*/  LDCU.64 UR10, c[0x0][0x380] ;  /* 0x00007000ff0a77ac */ /* 0x000e620008000a00 */
[----:B0-234-:R-:W-:Y:S02]  /*3b00*/  IMAD R36, R103, UR4, RZ ;  /* 0x0000000467247c24 */ /* 0x01dfe4000f8e02ff */
[----:B------:R-:W-:-:S04]  /*3b10*/  IMAD.WIDE.U32 R34, R21, UR4, R30 ;  /* 0x0000000415227c25 */ /* 0x000fc8000f8e001e */
[----:B-1----:R-:W-:Y:S01]  /*3b20*/  FMUL.FTZ R31, R76, R39 ;  /* 0x000000274c1f7220 */ /* 0x002fe20000410000 */
[----:B------:R-:W-:Y:S02]  /*3b30*/  IMAD R37, R21, UR5, R36 ;  /* 0x0000000515257c24 */ /* 0x000fe4000f8e0224 */
[----:B------:R-:W-:Y:S01]  /*3b40*/  FADD.FTZ R36, -R38, R77 ;  /* 0x0000004d26247221 */ /* 0x000fe20000010100 */
[----:B------:R-:W-:Y:S01]  /*3b50*/  LEA R30, P5, R34, UR10, 0x2 ;  /* 0x0000000a221e7c11 */ /* 0x000fe2000f8a10ff */
[----:B-----5:R-:W-:Y:S01]  /*3b60*/  FFMA.FTZ R40, R32, R31, R28 ;  /* 0x0000001f20287223 */ /* 0x020fe2000001001c */
[----:B------:R-:W-:Y:S01]  /*3b70*/  IADD3 R37, PT, PT, R35, R37, RZ ;  /* 0x0000002523257210 */ /* 0x000fe20007ffe0ff */
[----:B------:R-:W-:-:S03]  /*3b80*/  FMUL.FTZ R36, R36, R39 ;  /* 0x0000002724247220 */ /* 0x000fc60000410000 */
[----:B------:R-:W-:Y:S01]  /*3b90*/  LEA.HI.X R31, R34, UR11, R37, 0x2, P5 ;  /* 0x0000000b221f7c11 */ /* 0x000fe2000a8f1425 */
[----:B------:R-:W-:-:S05]  /*3ba0*/  FFMA.FTZ R41, R33, R36, R29 ;  /* 0x0000002421297223 */ /* 0x000fca000001001d */
[----:B------:R0:W-:Y:S02]  /*3bb0*/  STG.E.64 desc[UR6][R30.64], R40 ;  /* 0x000000281e007986 */ /* 0x0001e4000c101b06 */
.L_x_3730:
[----:B------:R-:W-:Y:S05]  /*3bc0*/  BSYNC.RECONVERGENT B1 ;  /* 0x0000000000017941 */ /* 0x000fea0003800200 */
.L_x_3729:
[----:B------:R-:W-:Y:S04]  /*3bd0*/  BSSY.RECONVERGENT B1, `(.L_x_3731) ;  /* 0x0000013000017945 */ /* 0x000fe80003800200 */
[----:B------:R-:W-:Y:S05]  /*3be0*/  @P1 BRA `(.L_x_3732) ;  /* 0x0000000000441947 */ /* 0x000fea0003800000 */
[----:B------:R-:W1:Y:S01]  /*3bf0*/  LDCU.64 UR4, c[0x0][0x3e0] ;  /* 0x00007c00ff0477ac */ /* 0x000e620008000a00 */
[----:B0-----:R-:W-:Y:S01]  /*3c00*/  MOV R30, R114 ;  /* 0x00000072001e7202 */ /* 0x001fe20000000f00 */
[C---:B------:R-:W-:Y:S01]  /*3c10*/  FADD.FTZ R74, -R38.reuse, R74 ;  /* 0x0000004a264a7221 */ /* 0x040fe20000010100 */
[----:B------:R-:W-:Y:S01]  /*3c20*/  MOV R31, R113 ;  /* 0x00000071001f7202 */ /* 0x000fe20000000f00 */
[----:B------:R-:W0:Y:S01]  /*3c30*/  LDCU.64 UR10, c[0x0][0x380] ;  /* 0x00007000ff0a77ac */ /* 0x000e220008000a00 */
[----:B--234-:R-:W-:-:S04]  /*3c40*/  FADD.FTZ R36, -R38, R75 ;  /* 0x0000004b26247221 */ /* 0x01cfc80000010100 */
[----:B-1----:R-:W-:-:S04]  /*3c50*/  FMUL.FTZ R36, R36, R39 ;  /* 0x0000002724247220 */ /* 0x002fc80000410000 */
[----:B-----5:R-:W-:Y:S01]  /*3c60*/  FFMA.FTZ R41, R33, R36, R29 ;  /* 0x0000002421297223 */ /* 0x020fe2000001001d */
[----:B------:R-:W-:Y:S02]  /*3c70*/  IMAD R37, R105, UR4, RZ ;  /* 0x0000000469257c24 */ /* 0x000fe4000f8e02ff */
[----:B------:R-:W-:-:S04]  /*3c80*/  IMAD.WIDE.U32 R34, R22, UR4, R30 ;  /* 0x0000000416227c25 */ /* 0x000fc8000f8e001e */
[----:B------:R-:W-:Y:S01]  /*3c90*/  FMUL.FTZ R31, R74, R39 ;  /* 0x000000274a1f7220 */ /* 0x000fe20000410000 */
[----:B------:R-:W-:Y:S01]  /*3ca0*/  IMAD R37, R22, UR5, R37 ;  /* 0x0000000516257c24 */ /* 0x000fe2000f8e0225 */
[----:B0-----:R-:W-:Y:S02]  /*3cb0*/  LEA R30, P1, R34, UR10, 0x2 ;  /* 0x0000000a221e7c11 */ /* 0x001fe4000f8210ff */
[----:B------:R-:W-:Y:S02]  /*3cc0*/  FFMA.FTZ R40, R32, R31, R28 ;  /* 0x0000001f20287223 */ /* 0x000fe4000001001c */
[----:B------:R-:W-:-:S04]  /*3cd0*/  IADD3 R37, PT, PT, R35, R37, RZ ;  /* 0x0000002523257210 */ /* 0x000fc80007ffe0ff */
[----:B------:R-:W-:-:S05]  /*3ce0*/  LEA.HI.X R31, R34, UR11, R37, 0x2, P1 ;  /* 0x0000000b221f7c11 */ /* 0x000fca00088f1425 */
[----:B------:R0:W-:Y:S02]  /*3cf0*/  STG.E.64 desc[UR6][R30.64], R40 ;  /* 0x000000281e007986 */ /* 0x0001e4000c101b06 */
.L_x_3732:
[----:B------:R-:W-:Y:S05]  /*3d00*/  BSYNC.RECONVERGENT B1 ;  /* 0x0000000000017941 */ /* 0x000fea0003800200 */
.L_x_3731:
[----:B------:R-:W-:Y:S04]  /*3d10*/  BSSY.RECONVERGENT B1, `(.L_x_3733) ;  /* 0x0000013000017945 */ /* 0x000fe80003800200 */
[----:B------:R-:W-:Y:S05]  /*3d20*/  @P2 BRA `(.L_x_3734) ;  /* 0x0000000000442947 */ /* 0x000fea0003800000 */
[----:B------:R-:W2:Y:S01]  /*3d30*/  LDCU.64 UR4, c[0x0][0x3e0] ;  /* 0x00007c00ff0477ac */ /* 0x000ea20008000a00 */
[----:B0-----:R-:W-:Y:S01]  /*3d40*/  MOV R30, R114 ;  /* 0x00000072001e7202 */ /* 0x001fe20000000f00 */
[----:B------:R-:W-:Y:S01]  /*3d50*/  FADD.FTZ R72, -R38, R72 ;  /* 0x0000004826487221 */ /* 0x000fe20000010100 */
[----:B------:R-:W-:Y:S01]  /*3d60*/  MOV R31, R113 ;  /* 0x00000071001f7202 */ /* 0x000fe20000000f00 */
[----:B------:R-:W0:Y:S01]  /*3d70*/  LDCU.64 UR10, c[0x0][0x380] ;  /* 0x00007000ff0a77ac */ /* 0x000e220008000a00 */
[----:B--234-:R-:W-:Y:S02]  /*3d80*/  IMAD R36, R107, UR4, RZ ;  /* 0x000000046b247c24 */ /* 0x01cfe4000f8e02ff */
[----:B------:R-:W-:-:S04]  /*3d90*/  IMAD.WIDE.U32 R34, R23, UR4, R30 ;  /* 0x0000000417227c25 */ /* 0x000fc8000f8e001e */
[----:B-1----:R-:W-:Y:S01]  /*3da0*/  FMUL.FTZ R31, R72, R39 ;  /* 0x00000027481f7220 */ /* 0x002fe20000410000 */
[----:B------:R-:W-:Y:S02]  /*3db0*/  IMAD R37, R23, UR5, R36 ;  /* 0x0000000517257c24 */ /* 0x000fe4000f8e0224 */
[----:B------:R-:W-:Y:S01]  /*3dc0*/  FADD.FTZ R36, -R38, R73 ;  /* 0x0000004926247221 */ /* 0x000fe20000010100 */
[----:B0-----:R-:W-:Y:S01]  /*3dd0*/  LEA R30, P1, R34, UR10, 0x2 ;  /* 0x0000000a221e7c11 */ /* 0x001fe2000f8210ff */
[----:B-----5:R-:W-:Y:S01]  /*3de0*/  FFMA.FTZ R40, R32, R31, R28 ;  /* 0x0000001f20287223 */ /* 0x020fe2000001001c */
[----:B------:R-:W-:Y:S01]  /*3df0*/  IADD3 R37, PT, PT, R35, R37, RZ ;  /* 0x0000002523257210 */ /* 0x000fe20007ffe0ff */
[----:B------:R-:W-:-:S03]  /*3e00*/  FMUL.FTZ R36, R36, R39 ;  /* 0x0000002724247220 */ /* 0x000fc60000410000 */
[----:B------:R-:W-:Y:S01]  /*3e10*/  LEA.HI.X R31, R34, UR11, R37, 0x2, P1 ;  /* 0x0000000b221f7c11 */ /* 0x000fe200088f1425 */
[----:B------:R-:W-:-:S05]  /*3e20*/  FFMA.FTZ R41, R33, R36, R29 ;  /* 0x0000002421297223 */ /* 0x000fca000001001d */
[----:B------:R0:W-:Y:S02]  /*3e30*/  STG.E.64 desc[UR6][R30.64], R40 ;  /* 0x000000281e007986 */ /* 0x0001e4000c101b06 */
.L_x_3734:
[----:B------:R-:W-:Y:S05]  /*3e40*/  BSYNC.RECONVERGENT B1 ;  /* 0x0000000000017941 */ /* 0x000fea0003800200 */
.L_x_3733:
        /* <DEDUP_REMOVED lines=19> */
.L_x_3736:
[----:B------:R-:W-:Y:S05]  /*3f80*/  BSYNC.RECONVERGENT B1 ;  /* 0x0000000000017941 */ /* 0x000fea0003800200 */
.L_x_3735:
[----:B------:R-:W-:Y:S05]  /*3f90*/  @P4 BRA `(.L_x_3737) ;  /* 0x0000002000344947 */ /* 0x000fea0003800000 */
[----:B------:R-:W2:Y:S01]  /*3fa0*/  LDCU.64 UR4, c[0x0][0x3e0] ;  /* 0x00007c00ff0477ac */ /* 0x000ea20008000a00 */
[----:B------:R-:W-:Y:S01]  /*3fb0*/  MOV R112, R114 ;  /* 0x0000007200707202 */ /* 0x000fe20000000f00 */
[C---:B------:R-:W-:Y:S01]  /*3fc0*/  FADD.FTZ R68, -R38.reuse, R68 ;  /* 0x0000004426447221 */ /* 0x040fe20000010100 */
[----:B------:R-:W-:Y:S01]  /*3fd0*/  FADD.FTZ R38, -R38, R69 ;  /* 0x0000004526267221 */ /* 0x000fe20000010100 */
[----:B------:R-:W3:Y:S02]  /*3fe0*/  LDCU.64 UR8, c[0x0][0x380] ;  /* 0x00007000ff0877ac */ /* 0x000ee40008000a00 */
[-C--:B01----:R-:W-:Y:S01]  /*3ff0*/  FMUL.FTZ R31, R68, R39.reuse ;  /* 0x00000027441f7220 */ /* 0x083fe20000410000 */
[----:B------:R-:W-:-:S03]  /*4000*/  FMUL.FTZ R38, R38, R39 ;  /* 0x0000002726267220 */ /* 0x000fc60000410000 */
[----:B-----5:R-:W-:Y:S01]  /*4010*/  FFMA.FTZ R28, R32, R31, R28 ;  /* 0x0000001f201c7223 */ /* 0x020fe2000001001c */
[----:B------:R-:W-:Y:S01]  /*4020*/  FFMA.FTZ R29, R33, R38, R29 ;  /* 0x00000026211d7223 */ /* 0x000fe2000001001d */
[----:B--2---:R-:W-:Y:S02]  /*4030*/  IMAD R30, R111, UR4, RZ ;  /* 0x000000046f1e7c24 */ /* 0x004fe4000f8e02ff */
[----:B------:R-:W-:-:S04]  /*4040*/  IMAD.WIDE.U32 R112, R25, UR4, R112 ;  /* 0x0000000419707c25 */ /* 0x000fc8000f8e0070 */
[----:B---34-:R-:W-:Y:S01]  /*4050*/  IMAD R35, R25, UR5, R30 ;  /* 0x0000000519237c24 */ /* 0x018fe2000f8e021e */
[----:B------:R-:W-:-:S04]  /*4060*/  LEA R30, P1, R112, UR8, 0x2 ;  /* 0x00000008701e7c11 */ /* 0x000fc8000f8210ff */
[----:B------:R-:W-:-:S04]  /*4070*/  IADD3 R35, PT, PT, R113, R35, RZ ;  /* 0x0000002371237210 */ /* 0x000fc80007ffe0ff */
[----:B------:R-:W-:-:S05]  /*4080*/  LEA.HI.X R31, R112, UR9, R35, 0x2, P1 ;  /* 0x00000009701f7c11 */ /* 0x000fca00088f1423 */
[----:B------:R0:W-:Y:S01]  /*4090*/  STG.E.64 desc[UR6][R30.64], R28 ;  /* 0x0000001c1e007986 */ /* 0x0001e2000c101b06 */
[----:B------:R-:W-:Y:S05]  /*40a0*/  BRA `(.L_x_3737) ;  /* 0x0000001c00f07947 */ /* 0x000fea0003800000 */
.L_x_3706:
[----:B------:R-:W2:Y:S01]  /*40b0*/  LDCU.64 UR10, c[0x0][0x3e8] ;  /* 0x00007d00ff0a77ac */ /* 0x000ea20008000a00 */
[----:B------:R-:W-:Y:S01]  /*40c0*/  BSSY.RECONVERGENT B1, `(.L_x_3738) ;  /* 0x0000021000017945 */ /* 0x000fe20003800200 */
[----:B--2---:R-:W-:Y:S02]  /*40d0*/  ISETP.GE.U32.AND P3, PT, R10, UR10, PT ;  /* 0x0000000a0a007c0c */ /* 0x004fe4000bf66070 */
[----:B------:R-:W-:Y:S02]  /*40e0*/  ISETP.GE.U32.AND P5, PT, R12, UR10, PT ;  /* 0x0000000a0c007c0c */ /* 0x000fe4000bfa6070 */
[----:B------:R-:W-:Y:S02]  /*40f0*/  ISETP.GE.U32.AND P2, PT, R13, UR10, PT ;  /* 0x0000000a0d007c0c */ /* 0x000fe4000bf46070 */
[----:B------:R-:W-:Y:S01]  /*4100*/  ISETP.GE.AND.EX P3, PT, R27, UR11, PT, P3 ;  /* 0x0000000b1b007c0c */ /* 0x000fe2000bf66330 */
[----:B------:R-:W-:-:S12]  /*4110*/  @P1 BRA `(.L_x_3739) ;  /* 0x00000000006c1947 */ /* 0x000fd80003800000 */
[C---:B------:R-:W-:Y:S01]  /*4120*/  FADD.FTZ R80, -R38.reuse, R80 ;  /* 0x0000005026507221 */ /* 0x040fe20000010100 */
[----:B------:R-:W-:Y:S01]  /*4130*/  FADD.FTZ R30, -R38, R81 ;  /* 0x00000051261e7221 */ /* 0x000fe20000010100 */
[----:B------:R-:W2:Y:S01]  /*4140*/  LDCU.64 UR4, c[0x0][0x3e0] ;  /* 0x00007c00ff0477ac */ /* 0x000ea20008000a00 */
        /* <DEDUP_REMOVED lines=15> */
[----:B0-----:R-:W-:Y:S01]  /*4240*/  FADD.FTZ R36, R30, 1 ;  /* 0x3f8000001e247421 */ /* 0x001fe20000010000 */
[----:B-1----:R-:W-:-:S05]  /*4250*/  LEA R30, P1, R34, UR8, 0x2 ;  /* 0x00000008221e7c11 */ /* 0x002fca000f8210ff */
[----:B------:R-:W0:Y:S01]  /*4260*/  MUFU.RCP R36, R36 ;  /* 0x0000002400247308 */ /* 0x000e220000001000 */
[----:B--2---:R-:W-:Y:S01]  /*4270*/  FADD.FTZ R37, R31, 1 ;  /* 0x3f8000001f257421 */ /* 0x004fe20000010000 */
[----:B------:R-:W-:-:S06]  /*4280*/  LEA.HI.X R31, R34, UR9, R43, 0x2, P1 ;  /* 0x00000009221f7c11 */ /* 0x000fcc00088f142b */
[----:B------:R-:W1:Y:S01]  /*4290*/  MUFU.RCP R37, R37 ;  /* 0x0000002500257308 */ /* 0x000e620000001000 */
[----:B0-----:R-:W-:Y:S01]  /*42a0*/  FMUL.FTZ R34, R41, R36 ;  /* 0x0000002429227220 */ /* 0x001fe20000410000 */
[----:B-1----:R-:W-:-:S05]  /*42b0*/  FMUL.FTZ R35, R40, R37 ;  /* 0x0000002528237220 */ /* 0x002fca0000410000 */
[----:B------:R2:W-:Y:S02]  /*42c0*/  STG.E.64 desc[UR6][R30.64], R34 ;  /* 0x000000221e007986 */ /* 0x0005e4000c101b06 */
.L_x_3739:
[----:B------:R-:W-:Y:S05]  /*42d0*/  BSYNC.RECONVERGENT B1 ;  /* 0x0000000000017941 */ /* 0x000fea0003800200 */
.L_x_3738:
[----:B------:R-:W-:Y:S04]  /*42e0*/  BSSY.RECONVERGENT B1, `(.L_x_3740) ;  /* 0x000001d000017945 */ /* 0x000fe80003800200 */
[----:B------:R-:W-:Y:S05]  /*42f0*/  @P3 BRA `(.L_x_3741) ;  /* 0x00000000006c3947 */ /* 0x000fea0003800000 */
[C---:B------:R-:W-:Y:S01]  /*4300*/  FADD.FTZ R98, -R38.reuse, R98 ;  /* 0x0000006226627221 */ /* 0x040fe20000010100 */
[----:B--2---:R-:W-:Y:S01]  /*4310*/  FADD.FTZ R30, -R38, R99 ;  /* 0x00000063261e7221 */ /* 0x004fe20000010100 */
        /* <DEDUP_REMOVED lines=25> */
.L_x_3741:
[----:B------:R-:W-:Y:S05]  /*44b0*/  BSYNC.RECONVERGENT B1 ;  /* 0x0000000000017941 */ /* 0x000fea0003800200 */
.L_x_3740:
        /* <DEDUP_REMOVED lines=10> */
[C---:B------:R-:W-:Y:S01]  /*4560*/  FADD.FTZ R96, -R38.reuse, R96 ;  /* 0x0000006026607221 */ /* 0x040fe20000010100 */
[----:B--23--:R-:W-:Y:S01]  /*4570*/  FADD.FTZ R30, -R38, R97 ;  /* 0x00000061261e7221 */ /* 0x00cfe20000010100 */
        /* <DEDUP_REMOVED lines=25> */
.L_x_3743:
[----:B------:R-:W-:Y:S05]  /*4710*/  BSYNC.RECONVERGENT B1 ;  /* 0x0000000000017941 */ /* 0x000fea0003800200 */
.L_x_3742:
[----:B------:R-:W-:Y:S04]  /*4720*/  BSSY.RECONVERGENT B1, `(.L_x_3744) ;  /* 0x000001d000017945 */ /* 0x000fe80003800200 */
[----:B------:R-:W-:Y:S05]  /*4730*/  @P2 BRA `(.L_x_3745) ;  /* 0x00000000006c2947 */ /* 0x000fea0003800000 */
[C---:B------:R-:W-:Y:S01]  /*4740*/  FADD.FTZ R94, -R38.reuse, R94 ;  /* 0x0000005e265e7221 */ /* 0x040fe20000010100 */
[----:B--234-:R-:W-:Y:S01]  /*4750*/  FADD.FTZ R30, -R38, R95 ;  /* 0x0000005f261e7221 */ /* 0x01cfe20000010100 */
        /* <DEDUP_REMOVED lines=25> */
.L_x_3745:
[----:B------:R-:W-:Y:S05]  /*48f0*/  BSYNC.RECONVERGENT B1 ;  /* 0x0000000000017941 */ /* 0x000fea0003800200 */
.L_x_3744:
[----:B------:R-:W-:Y:S04]  /*4900*/  BSSY.RECONVERGENT B1, `(.L_x_3746) ;  /* 0x000001d000017945 */ /* 0x000fe80003800200 */
[----:B------:R-:W-:Y:S05]  /*4910*/  @P1 BRA `(.L_x_3747) ;  /* 0x00000000006c1947 */ /* 0x000fea0003800000 */
[C---:B------:R-:W-:Y:S01]  /*4920*/  FADD.FTZ R92, -R38.reuse, R92 ;  /* 0x0000005c265c7221 */ /* 0x040fe20000010100 */
[----:B0-234-:R-:W-:Y:S01]  /*4930*/  FADD.FTZ R30, -R38, R93 ;  /* 0x0000005d261e7221 */ /* 0x01dfe20000010100 */
        /* <DEDUP_REMOVED lines=24> */
[----:B------:R0:W-:Y:S02]  /*4ac0*/  STG.E.64 desc[UR6][R30.64], R34 ;  /* 0x000000221e007986 */ /* 0x0001e4000c101b06 */
.L_x_3747:
[----:B------:R-:W-:Y:S05]  /*4ad0*/  BSYNC.RECONVERGENT B1 ;  /* 0x0000000000017941 */ /* 0x000fea0003800200 */
.L_x_3746:
        /* <DEDUP_REMOVED lines=29> */
.L_x_3749:
[----:B------:R-:W-:Y:S05]  /*4cb0*/  BSYNC.RECONVERGENT B1 ;  /* 0x0000000000017941 */ /* 0x000fea0003800200 */
.L_x_3748:
        /* <DEDUP_REMOVED lines=37> */
.L_x_3751:
[----:B------:R-:W-:Y:S05]  /*4f10*/  BSYNC.RECONVERGENT B1 ;  /* 0x0000000000017941 */ /* 0x000fea0003800200 */
.L_x_3750:
[----:B------:R-:W-:Y:S04]  /*4f20*/  BSSY.RECONVERGENT B1, `(.L_x_3752) ;  /* 0x000001d000017945 */ /* 0x000fe80003800200 */
[----:B------:R-:W-:Y:S05]  /*4f30*/  @P3 BRA `(.L_x_3753) ;  /* 0x00000000006c3947 */ /* 0x000fea0003800000 */
[C---:B------:R-:W-:Y:S01]  /*4f40*/  FADD.FTZ R86, -R38.reuse, R86 ;  /* 0x0000005626567221 */ /* 0x040fe20000010100 */
[----:B0-234-:R-:W-:Y:S01]  /*4f50*/  FADD.FTZ R30, -R38, R87 ;  /* 0x00000057261e7221 */ /* 0x01dfe20000010100 */
        /* <DEDUP_REMOVED lines=25> */
.L_x_3753:
[----:B------:R-:W-:Y:S05]  /*50f0*/  BSYNC.RECONVERGENT B1 ;  /* 0x0000000000017941 */ /* 0x000fea0003800200 */
.L_x_3752:
        /* <DEDUP_REMOVED lines=29> */
.L_x_3755:
[----:B------:R-:W-:Y:S05]  /*52d0*/  BSYNC.RECONVERGENT B1 ;  /* 0x0000000000017941 */ /* 0x000fea0003800200 */
.L_x_3754:
        /* <DEDUP_REMOVED lines=29> */
.L_x_3757:
[----:B------:R-:W-:Y:S05]  /*54b0*/  BSYNC.RECONVERGENT B1 ;  /* 0x0000000000017941 */ /* 0x000fea0003800200 */
.L_x_3756:
        /* <DEDUP_REMOVED lines=39> */
.L_x_3759:
[----:B------:R-:W-:Y:S05]  /*5730*/  BSYNC.RECONVERGENT B1 ;  /* 0x0000000000017941 */ /* 0x000fea0003800200 */
.L_x_3758:
        /* <DEDUP_REMOVED lines=29> */
.L_x_3761:
[----:B------:R-:W-:Y:S05]  /*5910*/  BSYNC.RECONVERGENT B1 ;  /* 0x0000000000017941 */ /* 0x000fea0003800200 */
.L_x_3760:
        /* <DEDUP_REMOVED lines=29> */
.L_x_3763:
[----:B------:R-:W-:Y:S05]  /*5af0*/  BSYNC.RECONVERGENT B1 ;  /* 0x0000000000017941 */ /* 0x000fea0003800200 */
.L_x_3762:
        /* <DEDUP_REMOVED lines=29> */
.L_x_3765:
[----:B------:R-:W-:Y:S05]  /*5cd0*/  BSYNC.RECONVERGENT B1 ;  /* 0x0000000000017941 */ /* 0x000fea0003800200 */
.L_x_3764:
        /* <DEDUP_REMOVED lines=29> */
.L_x_3767:
[----:B------:R-:W-:Y:S05]  /*5eb0*/  BSYNC.RECONVERGENT B1 ;  /* 0x0000000000017941 */ /* 0x000fea0003800200 */
.L_x_3766:
[----:B------:R-:W-:Y:S05]  /*5ec0*/  @P6 BRA `(.L_x_3737) ;  /* 0x0000000000686947 */ /* 0x000fea0003800000 */
[C---:B------:R-:W-:Y:S01]  /*5ed0*/  FADD.FTZ R68, -R38.reuse, R68 ;  /* 0x0000004426447221 */ /* 0x040fe20000010100 */
[----:B------:R-:W-:Y:S01]  /*5ee0*/  FADD.FTZ R38, -R38, R69 ;  /* 0x0000004526267221 */ /* 0x000fe20000010100 */
[----:B------:R-:W0:Y:S01]  /*5ef0*/  LDCU.64 UR4, c[0x0][0x3e0] ;  /* 0x00007c00ff0477ac */ /* 0x000e220008000a00 */
[----:B------:R-:W-:Y:S01]  /*5f00*/  MOV R112, R114 ;  /* 0x0000007200707202 */ /* 0x000fe20000000f00 */
[-C--:B01234-:R-:W-:Y:S01]  /*5f10*/  FMUL.FTZ R31, R68, R39.reuse ;  /* 0x00000027441f7220 */ /* 0x09ffe20000410000 */
[----:B------:R-:W-:Y:S01]  /*5f20*/  FMUL.FTZ R38, R38, R39 ;  /* 0x0000002726267220 */ /* 0x000fe20000410000 */
[----:B------:R-:W0:Y:S02]  /*5f30*/  LDCU.64 UR8, c[0x0][0x380] ;  /* 0x00007000ff0877ac */ /* 0x000e240008000a00 */
[----:B-----5:R-:W-:Y:S01]  /*5f40*/  FFMA.FTZ R35, R32, R31, R28 ;  /* 0x0000001f20237223 */ /* 0x020fe2000001001c */
[----:B------:R-:W-:-:S03]  /*5f50*/  FFMA.FTZ R38, R33, R38, R29 ;  /* 0x0000002621267223 */ /* 0x000fc6000001001d */
[----:B------:R-:W-:Y:S01]  /*5f60*/  FMUL.FTZ R28, R35, -1.4426950216293334961 ;  /* 0xbfb8aa3b231c7820 */ /* 0x000fe20000410000 */
[----:B------:R-:W-:-:S05]  /*5f70*/  FMUL.FTZ R29, R38, -1.4426950216293334961 ;  /* 0xbfb8aa3b261d7820 */ /* 0x000fca0000410000 */
[----:B------:R-:W1:Y:S01]  /*5f80*/  MUFU.EX2 R28, R28 ;  /* 0x0000001c001c7308 */ /* 0x000e620000000800 */
[----:B------:R-:W-:Y:S02]  /*5f90*/  IMAD R32, R111, UR4, RZ ;  /* 0x000000046f207c24 */ /* 0x000fe4000f8e02ff */
        /* <DEDUP_REMOVED lines=12> */
[----:B------:R0:W-:Y:S02]  /*6060*/  STG.E.64 desc[UR6][R28.64], R32 ;  /* 0x000000201c007986 */ /* 0x0001e4000c101b06 */
.L_x_3737:
[----:B------:R-:W-:Y:S05]  /*6070*/  BSYNC.RECONVERGENT B0 ;  /* 0x0000000000007941 */ /* 0x000fea0003800200 */
.L_x_3705:
        /* <DEDUP_REMOVED lines=8> */
.L_x_3769:
        /* <DEDUP_REMOVED lines=16> */
.L_x_4558:


//--------------------- .text._Z35group_norm_nhwc_fwd_one_pass_kernelI11Fp32IOFp32WLi512ELi60ELi480EEv26Group_norm_nhwc_fwd_params --------------------------
	.section	.text._Z35group_norm_nhwc_fwd_one_pass_kernelI11Fp32IOFp32WLi512ELi60ELi480EEv26Group_norm_nhwc_fwd_params,"ax",@progbits
	.align	128
        .global         _Z35group_norm_nhwc_fwd_one_pass_kernelI11Fp32IOFp32WLi512ELi60ELi480EEv26Group_norm_nhwc_fwd_params
        .type           _Z35group_norm_nhwc_fwd_one_pass_kernelI11Fp32IOFp32WLi512ELi60ELi480EEv26Group_norm_nhwc_fwd_params,@function
        .size           _Z35group_norm_nhwc_fwd_one_pass_kernelI11Fp32IOFp32WLi512ELi60ELi480EEv26Group_norm_nhwc_fwd_params,(.L_x_4559 - _Z35group_norm_nhwc_fwd_one_pass_kernelI11Fp32IOFp32WLi512ELi60ELi480EEv26Group_norm_nhwc_fwd_params)
        .other          _Z35group_norm_nhwc_fwd_one_pass_kernelI11Fp32IOFp32WLi512ELi60ELi480EEv26Group_norm_nhwc_fwd_params,@"STO_CUDA_ENTRY STV_DEFAULT"
_Z35group_norm_nhwc_fwd_one_pass_kernelI11Fp32IOFp32WLi512ELi60ELi480EEv26Group_norm_nhwc_fwd_params:
.text._Z35group_norm_nhwc_fwd_one_pass_kernelI11Fp32IOFp32WLi512ELi60ELi480EEv26Group_norm_nhwc_fwd_params:
        /* <DEDUP_REMOVED lines=13> */
[----:B------:R-:W-:Y:S02]  /*00d0*/  MOV R8, R0 ;  /* 0x0000000000087202 */ /* 0x000fe40000000f00 */
[----:B----4-:R-:W-:Y:S02]  /*00e0*/  ISETP.NE.U32.AND P1, PT, RZ, UR6, PT ;  /* 0x00000006ff007c0c */ /* 0x010fe4000bf25070 */
[----:B0-----:R-:W-:-:S02]  /*00f0*/  LOP3.LUT R4, R2, 0xffff, RZ, 0xc0, !PT ;  /* 0x0000ffff02047812 */ /* 0x001fc400078ec0ff */
[----:B---3--:R-:W-:-:S03]  /*0100*/  LOP3.LUT P0, RZ, R2, R3, RZ, 0xfc, !PT ;  /* 0x0000000302ff7212 */ /* 0x008fc6000780fcff */
[----:B------:R-:W-:Y:S01]  /*0110*/  IMAD R4, R4, 0x889, RZ ;  /* 0x0000088904047824 */ /* 0x000fe200078e02ff */
[----:B------:R-:W-:Y:S01]  /*0120*/  ISETP.NE.AND.EX P0, PT, RZ, UR7, !P0, P1 ;  /* 0x00000007ff007c0c */ /* 0x000fe2000c705310 */
[----:B------:R-:W0:Y:S03]  /*0130*/  LDCU.64 UR6, c[0x0][0x358] ;  /* 0x00006b00ff0677ac */ /* 0x000e260008000a00 */
[----:B------:R-:W-:Y:S02]  /*0140*/  SHF.R.U32.HI R108, RZ, 0x10, R4 ;  /* 0x00000010ff6c7819 */ /* 0x000fe40000011604 */
[----:B------:R-:W3:Y:S02]  /*0150*/  S2R R4, SR_LANEID ;  /* 0x0000000000047919 */ /* 0x000ee40000000000 */
[----:B------:R-:W-:Y:S01]  /*0160*/  PRMT R15, R108, 0x9910, RZ ;  /* 0x000099106c0f7816 */ /* 0x000fe200000000ff */
[----:B-1----:R-:W-:-:S04]  /*0170*/  IMAD R14, R3, UR4, R108 ;  /* 0x00000004030e7c24 */ /* 0x002fc8000f8e026c */
[----:B------:R-:W-:Y:S01]  /*0180*/  IMAD R15, R15, 0x1e, RZ ;  /* 0x0000001e0f0f7824 */ /* 0x000fe200078e02ff */
[C---:B------:R-:W-:Y:S02]  /*0190*/  IADD3 R106, PT, PT, R14.reuse, 0x40, RZ ;  /* 0x000000400e6a7810 */ /* 0x040fe40007ffe0ff */
[C---:B------:R-:W-:Y:S02]  /*01a0*/  IADD3 R20, PT, PT, R14.reuse, 0x90, RZ ;  /* 0x000000900e147810 */ /* 0x040fe40007ffe0ff */
[----:B------:R-:W-:Y:S02]  /*01b0*/  IADD3 R23, PT, PT, RZ, -R15, RZ ;  /* 0x8000000fff177210 */ /* 0x000fe40007ffe0ff */
[C---:B------:R-:W-:Y:S02]  /*01c0*/  IADD3 R7, PT, PT, R14.reuse, 0xb0, RZ ;  /* 0x000000b00e077810 */ /* 0x040fe40007ffe0ff */
        /* <DEDUP_REMOVED lines=17> */
[----:B0-23--:R-:W-:-:S07]  /*02e0*/  SHF.L.U32 R16, R16, 0x1, RZ ;  /* 0x0000000110107819 */ /* 0x00dfce00000006ff */
.L_x_3909:
[----:B0-----:R-:W0:Y:S01]  /*02f0*/  LDC R35, c[0x0][0x3f8] ;  /* 0x0000fe00ff237b82 */ /* 0x001e220000000800 */
[----:B------:R-:W1:Y:S01]  /*0300*/  LDCU UR8, c[0x0][0x404] ;  /* 0x00008080ff0877ac */ /* 0x000e620008000800 */
[----:B------:R-:W-:Y:S01]  /*0310*/  LOP3.LUT R117, R16, 0xffff, RZ, 0xc0, !PT ;  /* 0x0000ffff10757812 */ /* 0x000fe200078ec0ff */
[----:B--2---:R-:W2:Y:S01]  /*0320*/  LDCU.64 UR4, c[0x0][0x3e8] ;  /* 0x00007d00ff0477ac */ /* 0x004ea20008000a00 */
[----:B-1---5:R-:W-:Y:S01]  /*0330*/  IMAD R39, R3, UR8, R108 ;  /* 0x0000000803277c24 */ /* 0x022fe2000f8e026c */
[----:B------:R-:W1:Y:S01]  /*0340*/  LDCU.64 UR8, c[0x0][0x3f0] ;  /* 0x00007e00ff0877ac */ /* 0x000e620008000a00 */
[----:B0-----:R-:W-:Y:S02]  /*0350*/  IABS R25, R35 ;  /* 0x0000002300197213 */ /* 0x001fe40000000000 */
[----:B------:R-:W-:Y:S02]  /*0360*/  ISETP.NE.AND P4, PT, R35, RZ, PT ;  /* 0x000000ff2300720c */ /* 0x000fe40003f85270 */
[----:B------:R-:W0:Y:S01]  /*0370*/  I2F.RP R18, R25 ;  /* 0x0000001900127306 */ /* 0x000e220000209400 */
[----:B------:R-:W-:-:S02]  /*0380*/  IADD3 R41, PT, PT, R39, 0x20, RZ ;  /* 0x0000002027297810 */ /* 0x000fc40007ffe0ff */
[----:B------:R-:W-:Y:S02]  /*0390*/  IADD3 R45, PT, PT, R39, 0x30, RZ ;  /* 0x00000030272d7810 */ /* 0x000fe40007ffe0ff */
[----:B--2---:R-:W-:Y:S02]  /*03a0*/  ISETP.GE.U32.AND P5, PT, R41, UR4, PT ;  /* 0x0000000429007c0c */ /* 0x004fe4000bfa6070 */
[----:B------:R-:W-:Y:S02]  /*03b0*/  SHF.R.S32.HI R43, RZ, 0x1f, R45 ;  /* 0x0000001fff2b7819 */ /* 0x000fe4000001142d */
[----:B------:R-:W-:-:S04]  /*03c0*/  IADD3 R47, PT, PT, R39, 0x50, RZ ;  /* 0x00000050272f7810 */ /* 0x000fc80007ffe0ff */
[----:B------:R-:W-:Y:S01]  /*03d0*/  SHF.R.S32.HI R53, RZ, 0x1f, R47 ;  /* 0x0000001fff357819 */ /* 0x000fe2000001142f */
[----:B0-----:R-:W0:Y:S02]  /*03e0*/  MUFU.RCP R18, R18 ;  /* 0x0000001200127308 */ /* 0x001e240000001000 */
[----:B0--34-:R-:W-:-:S06]  /*03f0*/  IADD3 R22, PT, PT, R18, 0xffffffe, RZ ;  /* 0x0ffffffe12167810 */ /* 0x019fcc0007ffe0ff */
[----:B------:R0:W2:Y:S02]  /*0400*/  F2I.FTZ.U32.TRUNC.NTZ R23, R22 ;  /* 0x0000001600177305 */ /* 0x0000a4000021f000 */
[----:B0-----:R-:W-:Y:S02]  /*0410*/  MOV R22, RZ ;  /* 0x000000ff00167202 */ /* 0x001fe40000000f00 */
[----:B--2---:R-:W-:-:S05]  /*0420*/  IADD3 R24, PT, PT, RZ, -R23, RZ ;  /* 0x80000017ff187210 */ /* 0x004fca0007ffe0ff */
[----:B------:R-:W-:Y:S01]  /*0430*/  IMAD R27, R24, R25, RZ ;  /* 0x00000019181b7224 */ /* 0x000fe200078e02ff */
[----:B------:R-:W-:-:S03]  /*0440*/  IABS R24, R8 ;  /* 0x0000000800187213 */ /* 0x000fc60000000000 */
[----:B------:R-:W-:Y:S01]  /*0450*/  IMAD.HI.U32 R23, R23, R27, R22 ;  /* 0x0000001b17177227 */ /* 0x000fe200078e0016 */
[----:B------:R-:W-:-:S04]  /*0460*/  IADD3 R27, PT, PT, R39, 0x10, RZ ;  /* 0x00000010271b7810 */ /* 0x000fc80007ffe0ff */
[----:B------:R-:W-:Y:S01]  /*0470*/  SHF.R.S32.HI R29, RZ, 0x1f, R27 ;  /* 0x0000001fff1d7819 */ /* 0x000fe2000001141b */
        /* <DEDUP_REMOVED lines=8> */
[----:B------:R-:W-:Y:S02]  /*0500*/  ISETP.GE.U32.AND P1, PT, R39, UR4, PT ;  /* 0x0000000427007c0c */ /* 0x000fe4000bf26070 */
[----:B------:R-:W-:-:S02]  /*0510*/  SHF.R.S32.HI R25, RZ, 0x1f, R39 ;  /* 0x0000001fff197819 */ /* 0x000fc40000011427 */
[----:B------:R-:W-:Y:S02]  /*0520*/  ISETP.GE.AND P3, PT, R18, RZ, PT ;  /* 0x000000ff1200720c */ /* 0x000fe40003f66270 */
[----:B------:R-:W-:-:S03]  /*0530*/  ISETP.GE.AND.EX P1, PT, R25, UR5, PT, P1 ;  /* 0x0000000519007c0c */ /* 0x000fc6000bf26310 */
[----:B------:R-:W-:Y:S02]  /*0540*/  @P2 IADD3 R23, PT, PT, R23, 0x1, RZ ;  /* 0x0000000117172810 */ /* 0x000fe40007ffe0ff */
[----:B------:R-:W-:-:S04]  /*0550*/  ISETP.GE.U32.AND P2, PT, R27, UR4, PT ;  /* 0x000000041b007c0c */ /* 0x000fc8000bf46070 */
[----:B------:R-:W-:Y:S02]  /*0560*/  ISETP.GE.AND.EX P2, PT, R29, UR5, PT, P2 ;  /* 0x000000051d007c0c */ /* 0x000fe4000bf46320 */
[----:B------:R-:W-:Y:S02]  /*0570*/  @!P3 IADD3 R23, PT, PT, -R23, RZ, RZ ;  /* 0x000000ff1717b210 */ /* 0x000fe40007ffe1ff */
[----:B------:R-:W-:Y:S01]  /*0580*/  @!P4 LOP3.LUT R23, RZ, R35, RZ, 0x33, !PT ;  /* 0x00000023ff17c212 */ /* 0x000fe200078e33ff */
[----:B------:R-:W0:Y:S01]  /*0590*/  @!P1 LDC.64 R32, c[0x0][0x3e0] ;  /* 0x0000f800ff209b82 */ /* 0x000e220000000a00 */
[----:B------:R-:W-:Y:S02]  /*05a0*/  ISETP.GE.U32.AND P4, PT, R47, UR4, PT ;  /* 0x000000042f007c0c */ /* 0x000fe4000bf86070 */
[----:B------:R-:W-:Y:S02]  /*05b0*/  IADD3 R31, PT, PT, -R23, RZ, RZ ;  /* 0x000000ff171f7210 */ /* 0x000fe40007ffe1ff */
[----:B------:R-:W-:-:S02]  /*05c0*/  SHF.R.S32.HI R22, RZ, 0x1f, R23 ;  /* 0x0000001fff167819 */ /* 0x000fc40000011417 */
[----:B------:R-:W-:Y:S01]  /*05d0*/  ISETP.GE.AND.EX P4, PT, R53, UR5, PT, P4 ;  /* 0x0000000535007c0c */ /* 0x000fe2000bf86340 */
[----:B------:R-:W-:Y:S01]  /*05e0*/  IMAD R18, R35, R31, R8 ;  /* 0x0000001f23127224 */ /* 0x000fe200078e0208 */
[----:B------:R-:W-:Y:S01]  /*05f0*/  SHF.R.S32.HI R35, RZ, 0x1f, R41 ;  /* 0x0000001fff237819 */ /* 0x000fe20000011429 */
[----:B------:R-:W2:Y:S01]  /*0600*/  @!P2 LDC.64 R36, c[0x0][0x3e0] ;  /* 0x0000f800ff24ab82 */ /* 0x000ea20000000a00 */
[----:B-1----:R-:W-:Y:S02]  /*0610*/  IMAD R22, R22, UR8, RZ ;  /* 0x0000000816167c24 */ /* 0x002fe4000f8e02ff */
[----:B------:R-:W-:Y:S01]  /*0620*/  IMAD R18, R18, 0x3c, RZ ;  /* 0x0000003c12127824 */ /* 0x000fe200078e02ff */
[----:B------:R-:W-:Y:S01]  /*0630*/  ISETP.GE.AND.EX P5, PT, R35, UR5, PT, P5 ;  /* 0x0000000523007c0c */ /* 0x000fe2000bfa6350 */
[----:B------:R-:W-:-:S03]  /*0640*/  IMAD R119, R23, UR9, R22 ;  /* 0x0000000917777c24 */ /* 0x000fc6000f8e0216 */
[C---:B------:R-:W-:Y:S01]  /*0650*/  IADD3 R116, P3, PT, R18.reuse, R117, RZ ;  /* 0x0000007512747210 */ /* 0x040fe20007f7e0ff */
[----:B------:R-:W1:Y:S03]  /*0660*/  @!P1 LDC.64 R48, c[0x0][0x390] ;  /* 0x0000e400ff309b82 */ /* 0x000e660000000a00 */
[----:B------:R-:W-:Y:S01]  /*0670*/  LEA.HI.X.SX32 R117, R18, RZ, 0x1, P3 ;  /* 0x000000ff12757211 */ /* 0x000fe200018f0eff */
[----:B0-----:R-:W-:Y:S01]  /*0680*/  @!P1 IMAD R22, R25, R32, RZ ;  /* 0x0000002019169224 */ /* 0x001fe200078e02ff */
[----:B------:R-:W-:-:S03]  /*0690*/  ISETP.GE.U32.AND P3, PT, R45, UR4, PT ;  /* 0x000000042d007c0c */ /* 0x000fc6000bf66070 */
[----:B------:R-:W0:Y:S01]  /*06a0*/  @!P2 LDC.64 R50, c[0x0][0x390] ;  /* 0x0000e400ff32ab82 */ /* 0x000e220000000a00 */
[----:B------:R-:W-:Y:S01]  /*06b0*/  IMAD.WIDE.U32 R116, R23, UR8, R116 ;  /* 0x0000000817747c25 */ /* 0x000fe2000f8e0074 */
[----:B------:R-:W-:-:S03]  /*06c0*/  ISETP.GE.AND.EX P3, PT, R43, UR5, PT, P3 ;  /* 0x000000052b007c0c */ /* 0x000fc6000bf66330 */
[----:B------:R-:W-:Y:S01]  /*06d0*/  @!P1 IMAD R33, R39, R33, R22 ;  /* 0x0000002127219224 */ /* 0x000fe200078e0216 */
[----:B------:R-:W-:Y:S01]  /*06e0*/  IADD3 R119, PT, PT, R117, R119, RZ ;  /* 0x0000007775777210 */ /* 0x000fe20007ffe0ff */
[----:B--2---:R-:W-:Y:S01]  /*06f0*/  @!P2 IMAD R26, R29, R36, RZ ;  /* 0x000000241d1aa224 */ /* 0x004fe200078e02ff */
[----:B------:R-:W2:Y:S01]  /*0700*/  @!P5 LDC.64 R24, c[0x0][0x3e0] ;  /* 0x0000f800ff18db82 */ /* 0x000ea20000000a00 */
[-C--:B------:R-:W-:Y:S02]  /*0710*/  @!P1 MOV R118, R116.reuse ;  /* 0x0000007400769202 */ /* 0x080fe40000000f00 */
[----:B------:R-:W-:Y:S01]  /*0720*/  @!P2 MOV R28, R116 ;  /* 0x00000074001ca202 */ /* 0x000fe20000000f00 */
[----:B------:R-:W-:Y:S01]  /*0730*/  @!P2 IMAD R37, R27, R37, R26 ;  /* 0x000000251b25a224 */ /* 0x000fe200078e021a */
[----:B------:R-:W-:Y:S01]  /*0740*/  @!P2 MOV R29, R119 ;  /* 0x00000077001da202 */ /* 0x000fe20000000f00 */
[----:B------:R-:W-:Y:S02]  /*0750*/  @!P1 IMAD.WIDE.U32 R22, R39, R32, R118 ;  /* 0x0000002027169225 */ /* 0x000fe400078e0076 */
[----:B------:R-:W3:Y:S02]  /*0760*/  @!P5 LDC.64 R30, c[0x0][0x390] ;  /* 0x0000e400ff1edb82 */ /* 0x000ee40000000a00 */
[----:B------:R-:W-:Y:S01]  /*0770*/  @!P2 IMAD.WIDE.U32 R28, R27, R36, R28 ;  /* 0x000000241b1ca225 */ /* 0x000fe200078e001c */
[----:B------:R-:W-:-:S02]  /*0780*/  @!P1 IADD3 R23, PT, PT, R23, R33, RZ ;  /* 0x0000002117179210 */ /* 0x000fc40007ffe0ff */
[----:B-1----:R-:W-:-:S03]  /*0790*/  @!P1 LEA R32, P6, R22, R48, 0x2 ;  /* 0x0000003016209211 */ /* 0x002fc600078c10ff */
[----:B------:R-:W1:Y:S01]  /*07a0*/  @!P3 LDC.64 R26, c[0x0][0x3e0] ;  /* 0x0000f800ff1abb82 */ /* 0x000e620000000a00 */
[----:B------:R-:W-:Y:S02]  /*07b0*/  @!P1 LEA.HI.X R33, R22, R49, R23, 0x2, P6 ;  /* 0x0000003116219211 */ /* 0x000fe400030f1417 */
[----:B------:R-:W-:Y:S02]  /*07c0*/  @!P2 IADD3 R22, PT, PT, R29, R37, RZ ;  /* 0x000000251d16a210 */ /* 0x000fe40007ffe0ff */
[C---:B0-----:R-:W-:Y:S02]  /*07d0*/  @!P2 LEA R36, P6, R28.reuse, R50, 0x2 ;  /* 0x000000321c24a211 */ /* 0x041fe400078c10ff */
[----:B------:R-:W-:Y:S01]  /*07e0*/  MOV R23, RZ ;  /* 0x000000ff00177202 */ /* 0x000fe20000000f00 */
[----:B--2---:R-:W-:Y:S01]  /*07f0*/  @!P5 IMAD R34, R35, R24, RZ ;  /* 0x000000182322d224 */ /* 0x004fe200078e02ff */
[----:B------:R-:W-:Y:S01]  /*0800*/  @!P2 LEA.HI.X R37, R28, R51, R22, 0x2, P6 ;  /* 0x000000331c25a211 */ /* 0x000fe200030f1416 */
[----:B------:R-:W0:Y:S01]  /*0810*/  @!P3 LDC.64 R64, c[0x0][0x390] ;  /* 0x0000e400ff40bb82 */ /* 0x000e220000000a00 */
[----:B------:R-:W-:Y:S01]  /*0820*/  MOV R22, RZ ;  /* 0x000000ff00167202 */ /* 0x000fe20000000f00 */
[----:B------:R-:W-:Y:S01]  /*0830*/  @!P5 IMAD R51, R41, R25, R34 ;  /* 0x000000192933d224 */ /* 0x000fe200078e0222 */
[----:B------:R-:W-:-:S02]  /*0840*/  @!P5 MOV R34, R116 ;  /* 0x000000740022d202 */ /* 0x000fc40000000f00 */
[----:B------:R-:W-:Y:S02]  /*0850*/  @!P5 MOV R35, R119 ;  /* 0x000000770023d202 */ /* 0x000fe40000000f00 */
[----:B------:R-:W-:Y:S01]  /*0860*/  IADD3 R49, PT, PT, R39, 0x60, RZ ;  /* 0x0000006027317810 */ /* 0x000fe20007ffe0ff */
[----:B------:R-:W2:Y:S01]  /*0870*/  @!P4 LDC.64 R28, c[0x0][0x3e0] ;  /* 0x0000f800ff1ccb82 */ /* 0x000ea20000000a00 */
[----:B------:R2:W4:Y:S01]  /*0880*/  @!P1 LDG.E.64 R22, desc[UR6][R32.64] ;  /* 0x0000000620169981 */ /* 0x000522000c1e1b00 */
[----:B------:R-:W-:Y:S01]  /*0890*/  @!P5 IMAD.WIDE.U32 R24, R41, R24, R34 ;  /* 0x000000182918d225 */ /* 0x000fe200078e0022 */
[----:B------:R-:W-:Y:S02]  /*08a0*/  ISETP.GE.U32.AND P1, PT, R49, UR4, PT ;  /* 0x0000000431007c0c */ /* 0x000fe4000bf26070 */
[----:B------:R-:W-:Y:S02]  /*08b0*/  SHF.R.S32.HI R57, RZ, 0x1f, R49 ;  /* 0x0000001fff397819 */ /* 0x000fe40000011431 */
[----:B------:R-:W-:Y:S01]  /*08c0*/  @!P5 IADD3 R25, PT, PT, R25, R51, RZ ;  /* 0x000000331919d210 */ /* 0x000fe20007ffe0ff */
[----:B------:R-:W5:Y:S01]  /*08d0*/  @!P4 LDC.64 R34, c[0x0][0x390] ;  /* 0x0000e400ff22cb82 */ /* 0x000f620000000a00 */
[----:B------:R-:W-:-:S02]  /*08e0*/  ISETP.GE.AND.EX P1, PT, R57, UR5, PT, P1 ;  /* 0x0000000539007c0c */ /* 0x000fc4000bf26310 */
[----:B---3--:R-:W-:Y:S01]  /*08f0*/  @!P5 LEA R40, P6, R24, R30, 0x2 ;  /* 0x0000001e1828d211 */ /* 0x008fe200078c10ff */
[----:B-1----:R-:W-:-:S03]  /*0900*/  @!P3 IMAD R30, R43, R26, RZ ;  /* 0x0000001a2b1eb224 */ /* 0x002fc600078e02ff */
[----:B------:R-:W-:Y:S02]  /*0910*/  @!P5 LEA.HI.X R41, R24, R31, R25, 0x2, P6 ;  /* 0x0000001f1829d211 */ /* 0x000fe400030f1419 */
[----:B------:R-:W-:Y:S02]  /*0920*/  CS2R R24, SRZ ;  /* 0x0000000000187805 */ /* 0x000fe4000001ff00 */
[----:B------:R-:W-:Y:S01]  /*0930*/  IADD3 R51, PT, PT, R39, 0x70, RZ ;  /* 0x0000007027337810 */ /* 0x000fe20007ffe0ff */
[----:B------:R-:W-:Y:S01]  /*0940*/  @!P3 IMAD R59, R45, R27, R30 ;  /* 0x0000001b2d3bb224 */ /* 0x000fe200078e021e */
[----:B------:R-:W-:Y:S02]  /*0950*/  @!P3 MOV R42, R116 ;  /* 0x00000074002ab202 */ /* 0x000fe40000000f00 */
[----:B------:R1:W3:Y:S01]  /*0960*/  @!P2 LDG.E.64 R24, desc[UR6][R36.64] ;  /* 0x000000062418a981 */ /* 0x0002e2000c1e1b00 */
[----:B------:R-:W-:Y:S01]  /*0970*/  ISETP.GE.U32.AND P2, PT, R51, UR4, PT ;  /* 0x0000000433007c0c */ /* 0x000fe2000bf46070 */
[----:B--2---:R-:W-:Y:S01]  /*0980*/  @!P4 IMAD R32, R53, R28, RZ ;  /* 0x0000001c3520c224 */ /* 0x004fe200078e02ff */
[----:B------:R-:W2:Y:S01]  /*0990*/  @!P1 LDC.64 R30, c[0x0][0x3e0] ;  /* 0x0000f800ff1e9b82 */ /* 0x000ea20000000a00 */
[----:B------:R-:W-:-:S02]  /*09a0*/  SHF.R.S32.HI R53, RZ, 0x1f, R51 ;  /* 0x0000001fff357819 */ /* 0x000fc40000011433 */
[----:B------:R-:W-:Y:S02]  /*09b0*/  @!P3 MOV R43, R119 ;  /* 0x00000077002bb202 */ /* 0x000fe40000000f00 */
[----:B------:R-:W-:Y:S01]  /*09c0*/  ISETP.GE.AND.EX P2, PT, R53, UR5, PT, P2 ;  /* 0x0000000535007c0c */ /* 0x000fe2000bf46320 */
[----:B------:R-:W-:Y:S02]  /*09d0*/  @!P4 IMAD R63, R47, R29, R32 ;  /* 0x0000001d2f3fc224 */ /* 0x000fe400078e0220 */
[----:B------:R-:W-:Y:S01]  /*09e0*/  @!P3 IMAD.WIDE.U32 R42, R45, R26, R42 ;  /* 0x0000001a2d2ab225 */ /* 0x000fe200078e002a */
[----:B------:R-:W-:Y:S02]  /*09f0*/  CS2R R26, SRZ ;  /* 0x00000000001a7805 */ /* 0x000fe4000001ff00 */
[----:B------:R-:W-:Y:S01]  /*0a00*/  IADD3 R55, PT, PT, R39, 0x80, RZ ;  /* 0x0000008027377810 */ /* 0x000fe20007ffe0ff */
[----:B------:R-:W2:Y:S01]  /*0a10*/  @!P1 LDC.64 R44, c[0x0][0x390] ;  /* 0x0000e400ff2c9b82 */ /* 0x000ea20000000a00 */
[----:B------:R-:W-:-:S02]  /*0a20*/  @!P4 MOV R32, R116 ;  /* 0x000000740020c202 */ /* 0x000fc40000000f00 */
[----:B------:R-:W-:Y:S01]  /*0a30*/  @!P4 MOV R33, R119 ;  /* 0x000000770021c202 */ /* 0x000fe20000000f00 */
[----:B------:R2:W3:Y:S01]  /*0a40*/  @!P5 LDG.E.64 R26, desc[UR6][R40.64] ;  /* 0x00000006281ad981 */ /* 0x0004e2000c1e1b00 */
[----:B------:R-:W-:Y:S02]  /*0a50*/  ISETP.GE.U32.AND P6, PT, R55, UR4, PT ;  /* 0x0000000437007c0c */ /* 0x000fe4000bfc6070 */
[----:B------:R-:W-:Y:S01]  /*0a60*/  SHF.R.S32.HI R61, RZ, 0x1f, R55 ;  /* 0x0000001fff3d7819 */ /* 0x000fe20000011437 */
[----:B------:R-:W-:Y:S01]  /*0a70*/  @!P4 IMAD.WIDE.U32 R28, R47, R28, R32 ;  /* 0x0000001c2f1cc225 */ /* 0x000fe200078e0020 */
[----:B-1----:R-:W-:Y:S01]  /*0a80*/  @!P3 IADD3 R37, PT, PT, R43, R59, RZ ;  /* 0x0000003b2b25b210 */ /* 0x002fe20007ffe0ff */
[----:B------:R-:W1:Y:S01]  /*0a90*/  @!P2 LDC.64 R32, c[0x0][0x3e0] ;  /* 0x0000f800ff20ab82 */ /* 0x000e620000000a00 */
[----:B0-----:R-:W-:Y:S02]  /*0aa0*/  @!P3 LEA R36, P5, R42, R64, 0x2 ;  /* 0x000000402a24b211 */ /* 0x001fe400078a10ff */
[----:B------:R-:W-:-:S02]  /*0ab0*/  ISETP.GE.AND.EX P6, PT, R61, UR5, PT, P6 ;  /* 0x000000053d007c0c */ /* 0x000fc4000bfc6360 */
[----:B------:R-:W-:Y:S02]  /*0ac0*/  @!P3 LEA.HI.X R37, R42, R65, R37, 0x2, P5 ;  /* 0x000000412a25b211 */ /* 0x000fe400028f1425 */
[----:B------:R-:W-:Y:S02]  /*0ad0*/  @!P4 IADD3 R29, PT, PT, R29, R63, RZ ;  /* 0x0000003f1d1dc210 */ /* 0x000fe40007ffe0ff */
[C---:B-----5:R-:W-:Y:S01]  /*0ae0*/  @!P4 LEA R34, P5, R28.reuse, R34, 0x2 ;  /* 0x000000221c22c211 */ /* 0x060fe200078a10ff */
[----:B--2---:R-:W-:Y:S01]  /*0af0*/  @!P1 IMAD R38, R57, R30, RZ ;  /* 0x0000001e39269224 */ /* 0x004fe200078e02ff */
[----:B------:R-:W-:Y:S01]  /*0b00*/  @!P1 MOV R40, R116 ;  /* 0x0000007400289202 */ /* 0x000fe20000000f00 */
[----:B------:R-:W0:Y:S01]  /*0b10*/  @!P2 LDC.64 R62, c[0x0][0x390] ;  /* 0x0000e400ff3eab82 */ /* 0x000e220000000a00 */
[----:B------:R-:W-:Y:S02]  /*0b20*/  @!P4 LEA.HI.X R35, R28, R35, R29, 0x2, P5 ;  /* 0x000000231c23c211 */ /* 0x000fe400028f141d */
[----:B------:R-:W-:-:S02]  /*0b30*/  CS2R R28, SRZ ;  /* 0x00000000001c7805 */ /* 0x000fc4000001ff00 */
[----:B------:R-:W-:Y:S01]  /*0b40*/  @!P1 MOV R41, R119 ;  /* 0x0000007700299202 */ /* 0x000fe20000000f00 */
[----:B------:R-:W-:Y:S01]  /*0b50*/  @!P1 IMAD R43, R49, R31, R38 ;  /* 0x0000001f312b9224 */ /* 0x000fe200078e0226 */
[----:B------:R-:W-:Y:S01]  /*0b60*/  IADD3 R47, PT, PT, R39, 0xa0, RZ ;  /* 0x000000a0272f7810 */ /* 0x000fe20007ffe0ff */
[----:B------:R-:W-:Y:S01]  /*0b70*/  @!P1 IMAD.WIDE.U32 R30, R49, R30, R40 ;  /* 0x0000001e311e9225 */ /* 0x000fe200078e0028 */
[----:B------:R2:W5:Y:S02]  /*0b80*/  @!P3 LDG.E.64 R28, desc[UR6][R36.64] ;  /* 0x00000006241cb981 */ /* 0x000564000c1e1b00 */
[----:B------:R-:W0:Y:S01]  /*0b90*/  @!P6 LDC.64 R40, c[0x0][0x3e0] ;  /* 0x0000f800ff28eb82 */ /* 0x000e220000000a00 */
[----:B------:R-:W-:Y:S02]  /*0ba0*/  ISETP.GE.U32.AND P3, PT, R47, UR4, PT ;  /* 0x000000042f007c0c */ /* 0x000fe4000bf66070 */
[----:B------:R-:W-:Y:S02]  /*0bb0*/  SHF.R.S32.HI R57, RZ, 0x1f, R47 ;  /* 0x0000001fff397819 */ /* 0x000fe4000001142f */
[----:B------:R-:W-:-:S02]  /*0bc0*/  @!P1 IADD3 R31, PT, PT, R31, R43, RZ ;  /* 0x0000002b1f1f9210 */ /* 0x000fc40007ffe0ff */
[----:B------:R-:W-:Y:S02]  /*0bd0*/  ISETP.GE.AND.EX P3, PT, R57, UR5, PT, P3 ;  /* 0x0000000539007c0c */ /* 0x000fe4000bf66330 */
[C---:B------:R-:W-:Y:S02]  /*0be0*/  @!P1 LEA R44, P5, R30.reuse, R44, 0x2 ;  /* 0x0000002c1e2c9211 */ /* 0x040fe400078a10ff */
[----:B------:R-:W-:Y:S01]  /*0bf0*/  IADD3 R59, PT, PT, R39, 0xc0, RZ ;  /* 0x000000c0273b7810 */ /* 0x000fe20007ffe0ff */
[----:B-1----:R-:W-:Y:S01]  /*0c00*/  @!P2 IMAD R38, R53, R32, RZ ;  /* 0x000000203526a224 */ /* 0x002fe200078e02ff */
[----:B--2---:R-:W-:Y:S02]  /*0c10*/  @!P2 MOV R36, R116 ;  /* 0x000000740024a202 */ /* 0x004fe40000000f00 */
[----:B------:R-:W-:Y:S02]  /*0c20*/  @!P2 MOV R37, R119 ;  /* 0x000000770025a202 */ /* 0x000fe40000000f00 */
[----:B------:R-:W-:-:S02]  /*0c30*/  @!P1 LEA.HI.X R45, R30, R45, R31, 0x2, P5 ;  /* 0x0000002d1e2d9211 */ /* 0x000fc400028f141f */
[----:B------:R-:W-:Y:S02]  /*0c40*/  CS2R R30, SRZ ;  /* 0x00000000001e7805 */ /* 0x000fe4000001ff00 */
[----:B------:R-:W-:Y:S01]  /*0c50*/  ISETP.GE.U32.AND P5, PT, R59, UR4, PT ;  /* 0x000000043b007c0c */ /* 0x000fe2000bfa6070 */
[----:B------:R-:W1:Y:S01]  /*0c60*/  @!P3 LDC.64 R42, c[0x0][0x3e0] ;  /* 0x0000f800ff2abb82 */ /* 0x000e620000000a00 */
[----:B------:R-:W-:Y:S01]  /*0c70*/  SHF.R.S32.HI R65, RZ, 0x1f, R59 ;  /* 0x0000001fff417819 */ /* 0x000fe2000001143b */
[C---:B------:R-:W-:Y:S02]  /*0c80*/  @!P2 IMAD R49, R51.reuse, R33, R38 ;  /* 0x000000213331a224 */ /* 0x040fe400078e0226 */
[----:B------:R-:W-:Y:S01]  /*0c90*/  @!P2 IMAD.WIDE.U32 R32, R51, R32, R36 ;  /* 0x000000203320a225 */ /* 0x000fe200078e0024 */
[----:B------:R-:W-:Y:S01]  /*0ca0*/  ISETP.GE.AND.EX P5, PT, R65, UR5, PT, P5 ;  /* 0x0000000541007c0c */ /* 0x000fe2000bfa6350 */
[----:B------:R-:W2:Y:S02]  /*0cb0*/  @!P4 LDG.E.64 R30, desc[UR6][R34.64] ;  /* 0x00000006221ec981 */ /* 0x000ea4000c1e1b00 */
[----:B------:R-:W1:Y:S01]  /*0cc0*/  @!P6 LDC.64 R50, c[0x0][0x390] ;  /* 0x0000e400ff32eb82 */ /* 0x000e620000000a00 */
[----:B------:R-:W-:-:S02]  /*0cd0*/  @!P2 IADD3 R33, PT, PT, R33, R49, RZ ;  /* 0x000000312121a210 */ /* 0x000fc40007ffe0ff */
[----:B0-----:R-:W-:Y:S01]  /*0ce0*/  @!P2 LEA R52, P4, R32, R62, 0x2 ;  /* 0x0000003e2034a211 */ /* 0x001fe200078810ff */
[----:B------:R-:W-:-:S03]  /*0cf0*/  @!P6 IMAD R36, R61, R40, RZ ;  /* 0x000000283d24e224 */ /* 0x000fc600078e02ff */
[----:B------:R-:W-:Y:S02]  /*0d00*/  @!P2 LEA.HI.X R53, R32, R63, R33, 0x2, P4 ;  /* 0x0000003f2035a211 */ /* 0x000fe400020f1421 */
[----:B------:R-:W-:Y:S02]  /*0d10*/  CS2R R32, SRZ ;  /* 0x0000000000207805 */ /* 0x000fe4000001ff00 */
[----:B------:R-:W-:Y:S01]  /*0d20*/  IADD3 R61, PT, PT, R39, 0xf0, RZ ;  /* 0x000000f0273d7810 */ /* 0x000fe20007ffe0ff */
[----:B------:R-:W-:Y:S01]  /*0d30*/  @!P6 IMAD R71, R55, R41, R36 ;  /* 0x000000293747e224 */ /* 0x000fe200078e0224 */
[----:B------:R-:W-:Y:S01]  /*0d40*/  IADD3 R63, PT, PT, R39, 0x100, RZ ;  /* 0x00000100273f7810 */ /* 0x000fe20007ffe0ff */
[----:B------:R-:W0:Y:S01]  /*0d50*/  @!P3 LDC.64 R48, c[0x0][0x390] ;  /* 0x0000e400ff30bb82 */ /* 0x000e220000000a00 */
[----:B------:R-:W-:Y:S01]  /*0d60*/  ISETP.GE.U32.AND P4, PT, R61, UR4, PT ;  /* 0x000000043d007c0c */ /* 0x000fe2000bf86070 */
[----:B------:R1:W2:Y:S01]  /*0d70*/  @!P1 LDG.E.64 R32, desc[UR6][R44.64] ;  /* 0x000000062c209981 */ /* 0x0002a2000c1e1b00 */
[----:B------:R-:W-:-:S02]  /*0d80*/  SHF.R.S32.HI R67, RZ, 0x1f, R61 ;  /* 0x0000001fff437819 */ /* 0x000fc4000001143d */
[----:B------:R-:W-:-:S03]  /*0d90*/  ISETP.GE.U32.AND P1, PT, R63, UR4, PT ;  /* 0x000000043f007c0c */ /* 0x000fc6000bf26070 */
[----:B------:R-:W0:Y:S01]  /*0da0*/  @!P5 LDC.64 R36, c[0x0][0x3e0] ;  /* 0x0000f800ff24db82 */ /* 0x000e220000000a00 */
[----:B------:R-:W-:Y:S02]  /*0db0*/  SHF.R.S32.HI R69, RZ, 0x1f, R63 ;  /* 0x0000001fff457819 */ /* 0x000fe4000001143f */
[----:B------:R-:W-:Y:S02]  /*0dc0*/  ISETP.GE.AND.EX P4, PT, R67, UR5, PT, P4 ;  /* 0x0000000543007c0c */ /* 0x000fe4000bf86340 */
[----:B------:R-:W-:Y:S02]  /*0dd0*/  ISETP.GE.AND.EX P1, PT, R69, UR5, PT, P1 ;  /* 0x0000000545007c0c */ /* 0x000fe4000bf26310 */
[----:B-1----:R-:W-:Y:S02]  /*0de0*/  @!P6 MOV R44, R116 ;  /* 0x00000074002ce202 */ /* 0x002fe40000000f00 */
[-C--:B------:R-:W-:Y:S02]  /*0df0*/  @!P6 MOV R45, R119.reuse ;  /* 0x00000077002de202 */ /* 0x080fe40000000f00 */
[----:B------:R-:W-:Y:S01]  /*0e00*/  CS2R R34, SRZ ;  /* 0x0000000000227805 */ /* 0x000fe2000001ff00 */
[----:B------:R-:W-:Y:S01]  /*0e10*/  @!P3 IMAD R38, R57, R42, RZ ;  /* 0x0000002a3926b224 */ /* 0x000fe200078e02ff */
[----:B------:R-:W-:Y:S01]  /*0e20*/  @!P3 MOV R54, R116 ;  /* 0x000000740036b202 */ /* 0x000fe20000000f00 */
[----:B------:R-:W-:Y:S01]  /*0e30*/  @!P6 IMAD.WIDE.U32 R40, R55, R40, R44 ;  /* 0x000000283728e225 */ /* 0x000fe200078e002c */
[----:B------:R-:W-:Y:S01]  /*0e40*/  @!P3 MOV R55, R119 ;  /* 0x000000770037b202 */ /* 0x000fe20000000f00 */
[----:B------:R-:W1:Y:S01]  /*0e50*/  @!P5 LDC.64 R44, c[0x0][0x390] ;  /* 0x0000e400ff2cdb82 */ /* 0x000e620000000a00 */
[----:B------:R0:W2:Y:S01]  /*0e60*/  @!P2 LDG.E.64 R34, desc[UR6][R52.64] ;  /* 0x000000063422a981 */ /* 0x0000a2000c1e1b00 */
[----:B------:R-:W-:Y:S01]  /*0e70*/  @!P3 IMAD R57, R47, R43, R38 ;  /* 0x0000002b2f39b224 */ /* 0x000fe200078e0226 */
[----:B------:R-:W-:Y:S01]  /*0e80*/  @!P6 IADD3 R38, PT, PT, R41, R71, RZ ;  /* 0x000000472926e210 */ /* 0x000fe20007ffe0ff */
[----:B------:R-:W-:Y:S01]  /*0e90*/  @!P3 IMAD.WIDE.U32 R54, R47, R42, R54 ;  /* 0x0000002a2f36b225 */ /* 0x000fe200078e0036 */
[----:B------:R-:W-:-:S03]  /*0ea0*/  @!P6 LEA R50, P2, R40, R50, 0x2 ;  /* 0x000000322832e211 */ /* 0x000fc600078410ff */
[----:B------:R-:W1:Y:S01]  /*0eb0*/  @!P4 LDC.64 R46, c[0x0][0x3e0] ;  /* 0x0000f800ff2ecb82 */ /* 0x000e620000000a00 */
[----:B------:R-:W-:Y:S02]  /*0ec0*/  @!P6 LEA.HI.X R51, R40, R51, R38, 0x2, P2 ;  /* 0x000000332833e211 */ /* 0x000fe400010f1426 */
[----:B0-----:R-:W-:Y:S01]  /*0ed0*/  @!P3 LEA R40, P2, R54, R48, 0x2 ;  /* 0x000000303628b211 */ /* 0x001fe200078410ff */
[----:B------:R-:W-:-:S04]  /*0ee0*/  @!P5 IMAD R48, R65, R36, RZ ;  /* 0x000000244130d224 */ /* 0x000fc800078e02ff */
[----:B------:R-:W0:Y:S01]  /*0ef0*/  @!P1 LDC.64 R42, c[0x0][0x3e0] ;  /* 0x0000f800ff2a9b82 */ /* 0x000e220000000a00 */
[----:B------:R-:W-:Y:S01]  /*0f00*/  @!P3 IADD3 R38, PT, PT, R55, R57, RZ ;  /* 0x000000393726b210 */ /* 0x000fe20007ffe0ff */
[----:B------:R-:W-:Y:S01]  /*0f10*/  @!P5 IMAD R65, R59, R37, R48 ;  /* 0x000000253b41d224 */ /* 0x000fe200078e0230 */
[----:B------:R-:W-:Y:S02]  /*0f20*/  @!P5 MOV R48, R116 ;  /* 0x000000740030d202 */ /* 0x000fe40000000f00 */
[----:B------:R-:W-:Y:S02]  /*0f30*/  @!P3 LEA.HI.X R41, R54, R49, R38, 0x2, P2 ;  /* 0x000000313629b211 */ /* 0x000fe400010f1426 */
[----:B------:R-:W-:Y:S02]  /*0f40*/  @!P5 MOV R49, R119 ;  /* 0x000000770031d202 */ /* 0x000fe40000000f00 */
[----:B------:R-:W-:Y:S02]  /*0f50*/  CS2R R56, SRZ ;  /* 0x0000000000387805 */ /* 0x000fe4000001ff00 */
[----:B------:R-:W-:Y:S01]  /*0f60*/  IADD3 R55, PT, PT, R39, 0x110, RZ ;  /* 0x0000011027377810 */ /* 0x000fe20007ffe0ff */
[----:B------:R-:W-:-:S03]  /*0f70*/  @!P5 IMAD.WIDE.U32 R36, R59, R36, R48 ;  /* 0x000000243b24d225 */ /* 0x000fc600078e0030 */
[----:B------:R-:W-:Y:S01]  /*0f80*/  ISETP.GE.U32.AND P2, PT, R55, UR4, PT ;  /* 0x0000000437007c0c */ /* 0x000fe2000bf46070 */
[----:B------:R1:W2:Y:S01]  /*0f90*/  @!P6 LDG.E.64 R56, desc[UR6][R50.64] ;  /* 0x000000063238e981 */ /* 0x0002a2000c1e1b00 */
[----:B------:R-:W-:Y:S02]  /*0fa0*/  SHF.R.S32.HI R53, RZ, 0x1f, R55 ;  /* 0x0000001fff357819 */ /* 0x000fe40000011437 */
[----:B------:R-:W-:Y:S02]  /*0fb0*/  @!P5 IADD3 R37, PT, PT, R37, R65, RZ ;  /* 0x000000412525d210 */ /* 0x000fe40007ffe0ff */
[----:B-1----:R-:W-:Y:S02]  /*0fc0*/  @!P5 LEA R44, P6, R36, R44, 0x2 ;  /* 0x0000002c242cd211 */ /* 0x002fe400078c10ff */
[----:B------:R-:W-:Y:S01]  /*0fd0*/  ISETP.GE.AND.EX P2, PT, R53, UR5, PT, P2 ;  /* 0x0000000535007c0c */ /* 0x000fe2000bf46320 */
[----:B------:R-:W-:Y:S01]  /*0fe0*/  @!P4 IMAD R38, R67, R46, RZ ;  /* 0x0000002e4326c224 */ /* 0x000fe200078e02ff */
[----:B------:R-:W-:-:S02]  /*0ff0*/  @!P4 MOV R50, R116 ;  /* 0x000000740032c202 */ /* 0x000fc40000000f00 */
[----:B------:R-:W-:Y:S01]  /*1000*/  @!P4 MOV R51, R119 ;  /* 0x000000770033c202 */ /* 0x000fe20000000f00 */
[----:B0-----:R-:W-:Y:S01]  /*1010*/  @!P1 IMAD R48, R69, R42, RZ ;  /* 0x0000002a45309224 */ /* 0x001fe200078e02ff */
[----:B------:R-:W-:Y:S02]  /*1020*/  @!P5 LEA.HI.X R45, R36, R45, R37, 0x2, P6 ;  /* 0x0000002d242dd211 */ /* 0x000fe400030f1425 */
[----:B------:R-:W0:Y:S01]  /*1030*/  @!P4 LDC.64 R36, c[0x0][0x390] ;  /* 0x0000e400ff24cb82 */ /* 0x000e220000000a00 */
[C---:B------:R-:W-:Y:S01]  /*1040*/  @!P4 IMAD R65, R61.reuse, R47, R38 ;  /* 0x0000002f3d41c224 */ /* 0x040fe200078e0226 */
[----:B------:R-:W-:Y:S01]  /*1050*/  @!P1 MOV R47, R119 ;  /* 0x00000077002f9202 */ /* 0x000fe20000000f00 */
[----:B------:R-:W-:Y:S01]  /*1060*/  @!P4 IMAD.WIDE.U32 R50, R61, R46, R50 ;  /* 0x0000002e3d32c225 */ /* 0x000fe200078e0032 */
[----:B------:R-:W-:-:S03]  /*1070*/  @!P1 MOV R46, R116 ;  /* 0x00000074002e9202 */ /* 0x000fc60000000f00 */
[C---:B------:R-:W-:Y:S02]  /*1080*/  @!P1 IMAD R71, R63.reuse, R43, R48 ;  /* 0x0000002b3f479224 */ /* 0x040fe400078e0230 */
[----:B------:R-:W1:Y:S01]  /*1090*/  @!P1 LDC.64 R48, c[0x0][0x390] ;  /* 0x0000e400ff309b82 */ /* 0x000e620000000a00 */
[----:B------:R-:W-:Y:S01]  /*10a0*/  @!P1 IMAD.WIDE.U32 R42, R63, R42, R46 ;  /* 0x0000002a3f2a9225 */ /* 0x000fe200078e002e */
[----:B------:R-:W-:Y:S02]  /*10b0*/  IADD3 R67, PT, PT, R39, 0x120, RZ ;  /* 0x0000012027437810 */ /* 0x000fe40007ffe0ff */
[----:B------:R-:W-:-:S04]  /*10c0*/  CS2R R58, SRZ ;  /* 0x00000000003a7805 */ /* 0x000fc8000001ff00 */
[----:B------:R-:W4:Y:S01]  /*10d0*/  @!P2 LDC.64 R46, c[0x0][0x3e0] ;  /* 0x0000f800ff2eab82 */ /* 0x000f220000000a00 */
[----:B------:R-:W-:Y:S02]  /*10e0*/  CS2R R60, SRZ ;  /* 0x00000000003c7805 */ /* 0x000fe4000001ff00 */
[----:B------:R-:W-:Y:S01]  /*10f0*/  IADD3 R69, PT, PT, R39, 0x130, RZ ;  /* 0x0000013027457810 */ /* 0x000fe20007ffe0ff */
[----:B------:R1:W2:Y:S01]  /*1100*/  @!P3 LDG.E.64 R58, desc[UR6][R40.64] ;  /* 0x00000006283ab981 */ /* 0x0002a2000c1e1b00 */
[----:B------:R-:W-:Y:S02]  /*1110*/  ISETP.GE.U32.AND P6, PT, R67, UR4, PT ;  /* 0x0000000443007c0c */ /* 0x000fe4000bfc6070 */
[----:B------:R-:W-:Y:S01]  /*1120*/  SHF.R.S32.HI R73, RZ, 0x1f, R67 ;  /* 0x0000001fff497819 */ /* 0x000fe20000011443 */
[----:B------:R4:W2:Y:S01]  /*1130*/  @!P5 LDG.E.64 R60, desc[UR6][R44.64] ;  /* 0x000000062c3cd981 */ /* 0x0008a2000c1e1b00 */
[----:B------:R-:W-:Y:S02]  /*1140*/  @!P4 IADD3 R38, PT, PT, R51, R65, RZ ;  /* 0x000000413326c210 */ /* 0x000fe40007ffe0ff */
[----:B------:R-:W-:-:S02]  /*1150*/  ISETP.GE.U32.AND P3, PT, R69, UR4, PT ;  /* 0x0000000445007c0c */ /* 0x000fc4000bf66070 */
[----:B------:R-:W-:Y:S02]  /*1160*/  ISETP.GE.AND.EX P6, PT, R73, UR5, PT, P6 ;  /* 0x0000000549007c0c */ /* 0x000fe4000bfc6360 */
[----:B------:R-:W-:Y:S02]  /*1170*/  SHF.R.S32.HI R51, RZ, 0x1f, R69 ;  /* 0x0000001fff337819 */ /* 0x000fe40000011445 */
[C---:B0-----:R-:W-:Y:S02]  /*1180*/  @!P4 LEA R36, P5, R50.reuse, R36, 0x2 ;  /* 0x000000243224c211 */ /* 0x041fe400078a10ff */
[----:B------:R-:W-:Y:S02]  /*1190*/  ISETP.GE.AND.EX P3, PT, R51, UR5, PT, P3 ;  /* 0x0000000533007c0c */ /* 0x000fe4000bf66330 */
[----:B------:R-:W-:Y:S02]  /*11a0*/  @!P4 LEA.HI.X R37, R50, R37, R38, 0x2, P5 ;  /* 0x000000253225c211 */ /* 0x000fe400028f1426 */
[----:B------:R-:W-:-:S02]  /*11b0*/  @!P1 IADD3 R38, PT, PT, R43, R71, RZ ;  /* 0x000000472b269210 */ /* 0x000fc40007ffe0ff */
[C---:B-1----:R-:W-:Y:S01]  /*11c0*/  @!P1 LEA R40, P5, R42.reuse, R48, 0x2 ;  /* 0x000000302a289211 */ /* 0x042fe200078a10ff */
[----:B----4-:R-:W-:Y:S01]  /*11d0*/  @!P2 IMAD R48, R53, R46, RZ ;  /* 0x0000002e3530a224 */ /* 0x010fe200078e02ff */
[----:B------:R-:W-:Y:S01]  /*11e0*/  @!P2 MOV R44, R116 ;  /* 0x00000074002ca202 */ /* 0x000fe20000000f00 */
[----:B------:R-:W0:Y:S01]  /*11f0*/  @!P2 LDC.64 R52, c[0x0][0x390] ;  /* 0x0000e400ff34ab82 */ /* 0x000e220000000a00 */
[----:B------:R-:W-:Y:S02]  /*1200*/  @!P2 MOV R45, R119 ;  /* 0x00000077002da202 */ /* 0x000fe40000000f00 */
[----:B------:R-:W-:Y:S01]  /*1210*/  @!P1 LEA.HI.X R41, R42, R49, R38, 0x2, P5 ;  /* 0x000000312a299211 */ /* 0x000fe200028f1426 */
[----:B------:R-:W-:-:S04]  /*1220*/  @!P2 IMAD R79, R55, R47, R48 ;  /* 0x0000002f374fa224 */ /* 0x000fc800078e0230 */
[----:B------:R-:W1:Y:S01]  /*1230*/  @!P6 LDC.64 R42, c[0x0][0x3e0] ;  /* 0x0000f800ff2aeb82 */ /* 0x000e620000000a00 */
[----:B------:R-:W-:Y:S01]  /*1240*/  @!P2 IMAD.WIDE.U32 R44, R55, R46, R44 ;  /* 0x0000002e372ca225 */ /* 0x000fe200078e002c */
[----:B------:R-:W-:-:S06]  /*1250*/  IADD3 R71, PT, PT, R39, 0x140, RZ ;  /* 0x0000014027477810 */ /* 0x000fcc0007ffe0ff */
[----:B------:R-:W4:Y:S01]  /*1260*/  @!P3 LDC.64 R46, c[0x0][0x3e0] ;  /* 0x0000f800ff2ebb82 */ /* 0x000f220000000a00 */
[----:B------:R-:W-:Y:S02]  /*1270*/  ISETP.GE.U32.AND P5, PT, R71, UR4, PT ;  /* 0x0000000447007c0c */ /* 0x000fe4000bfa6070 */
[----:B------:R-:W-:Y:S02]  /*1280*/  SHF.R.S32.HI R75, RZ, 0x1f, R71 ;  /* 0x0000001fff4b7819 */ /* 0x000fe40000011447 */
[----:B------:R-:W-:Y:S02]  /*1290*/  CS2R R62, SRZ ;  /* 0x00000000003e7805 */ /* 0x000fe4000001ff00 */
[----:B------:R-:W-:Y:S02]  /*12a0*/  CS2R R64, SRZ ;  /* 0x0000000000407805 */ /* 0x000fe4000001ff00 */
[----:B------:R-:W-:Y:S01]  /*12b0*/  ISETP.GE.AND.EX P5, PT, R75, UR5, PT, P5 ;  /* 0x000000054b007c0c */ /* 0x000fe2000bfa6350 */
[----:B------:R-:W3:Y:S01]  /*12c0*/  @!P6 LDC.64 R48, c[0x0][0x390] ;  /* 0x0000e400ff30eb82 */ /* 0x000ee20000000a00 */
[----:B------:R-:W-:Y:S01]  /*12d0*/  IADD3 R38, PT, PT, R39, 0x150, RZ ;  /* 0x0000015027267810 */ /* 0x000fe20007ffe0ff */
[----:B------:R0:W2:Y:S03]  /*12e0*/  @!P4 LDG.E.64 R62, desc[UR6][R36.64] ;  /* 0x00000006243ec981 */ /* 0x0000a6000c1e1b00 */
[----:B------:R-:W-:Y:S01]  /*12f0*/  ISETP.GE.U32.AND P4, PT, R38, UR4, PT ;  /* 0x0000000426007c0c */ /* 0x000fe2000bf86070 */
[----:B------:R4:W2:Y:S01]  /*1300*/  @!P1 LDG.E.64 R64, desc[UR6][R40.64] ;  /* 0x0000000628409981 */ /* 0x0008a2000c1e1b00 */
[----:B------:R-:W-:Y:S01]  /*1310*/  SHF.R.S32.HI R77, RZ, 0x1f, R38 ;  /* 0x0000001fff4d7819 */ /* 0x000fe20000011426 */
[----:B-1----:R-:W-:Y:S01]  /*1320*/  @!P6 IMAD R50, R73, R42, RZ ;  /* 0x0000002a4932e224 */ /* 0x002fe200078e02ff */
[----:B0-----:R-:W-:-:S02]  /*1330*/  @!P2 LEA R52, P1, R44, R52, 0x2 ;  /* 0x000000342c34a211 */ /* 0x001fc400078210ff */
[----:B------:R-:W-:Y:S02]  /*1340*/  @!P2 IADD3 R36, PT, PT, R45, R79, RZ ;  /* 0x0000004f2d24a210 */ /* 0x000fe40007ffe0ff */
[----:B------:R-:W-:Y:S01]  /*1350*/  IADD3 R70, PT, PT, R39, 0x160, RZ ;  /* 0x0000016027467810 */ /* 0x000fe20007ffe0ff */
[----:B------:R-:W-:Y:S01]  /*1360*/  @!P6 IMAD R43, R67, R43, R50 ;  /* 0x0000002b432be224 */ /* 0x000fe200078e0232 */
[----:B------:R-:W-:Y:S01]  /*1370*/  ISETP.GE.AND.EX P4, PT, R77, UR5, PT, P4 ;  /* 0x000000054d007c0c */ /* 0x000fe2000bf86340 */
[----:B----4-:R-:W-:Y:S01]  /*1380*/  @!P3 IMAD R54, R51, R46, RZ ;  /* 0x0000002e3336b224 */ /* 0x010fe200078e02ff */
[----:B------:R-:W-:Y:S02]  /*1390*/  @!P2 LEA.HI.X R53, R44, R53, R36, 0x2, P1 ;  /* 0x000000352c35a211 */ /* 0x000fe400008f1424 */
[----:B------:R-:W0:Y:S01]  /*13a0*/  @!P5 LDC.64 R44, c[0x0][0x3e0] ;  /* 0x0000f800ff2cdb82 */ /* 0x000e220000000a00 */
[----:B------:R-:W-:Y:S02]  /*13b0*/  @!P6 MOV R50, R116 ;  /* 0x000000740032e202 */ /* 0x000fe40000000f00 */
[----:B------:R-:W-:-:S02]  /*13c0*/  @!P6 MOV R51, R119 ;  /* 0x000000770033e202 */ /* 0x000fc40000000f00 */
[----:B------:R-:W-:Y:S02]  /*13d0*/  ISETP.GE.U32.AND P1, PT, R70, UR4, PT ;  /* 0x0000000446007c0c */ /* 0x000fe4000bf26070 */
[----:B------:R-:W-:Y:S01]  /*13e0*/  SHF.R.S32.HI R73, RZ, 0x1f, R70 ;  /* 0x0000001fff497819 */ /* 0x000fe20000011446 */
[----:B------:R-:W1:Y:S01]  /*13f0*/  @!P3 LDC.64 R36, c[0x0][0x390] ;  /* 0x0000e400ff24bb82 */ /* 0x000e620000000a00 */
[----:B------:R-:W-:Y:S01]  /*1400*/  @!P6 IMAD.WIDE.U32 R50, R67, R42, R50 ;  /* 0x0000002a4332e225 */ /* 0x000fe200078e0032 */
[----:B------:R-:W-:Y:S02]  /*1410*/  CS2R R66, SRZ ;  /* 0x0000000000427805 */ /* 0x000fe4000001ff00 */
[----:B------:R-:W-:Y:S01]  /*1420*/  ISETP.GE.AND.EX P1, PT, R73, UR5, PT, P1 ;  /* 0x0000000549007c0c */ /* 0x000fe2000bf26310 */
[C---:B------:R-:W-:Y:S01]  /*1430*/  @!P3 IMAD R47, R69.reuse, R47, R54 ;  /* 0x0000002f452fb224 */ /* 0x040fe200078e0236 */
[----:B------:R-:W-:Y:S02]  /*1440*/  @!P3 MOV R54, R116 ;  /* 0x000000740036b202 */ /* 0x000fe40000000f00 */
[----:B------:R-:W-:Y:S01]  /*1450*/  @!P3 MOV R55, R119 ;  /* 0x000000770037b202 */ /* 0x000fe20000000f00 */
[----:B------:R-:W4:Y:S01]  /*1460*/  @!P4 LDC.64 R40, c[0x0][0x3e0] ;  /* 0x0000f800ff28cb82 */ /* 0x000f220000000a00 */
[----:B------:R5:W2:Y:S01]  /*1470*/  @!P2 LDG.E.64 R66, desc[UR6][R52.64] ;  /* 0x000000063442a981 */ /* 0x000aa2000c1e1b00 */
[----:B---3--:R-:W-:Y:S01]  /*1480*/  @!P6 LEA R48, P2, R50, R48, 0x2 ;  /* 0x000000303230e211 */ /* 0x008fe200078410ff */
[----:B------:R-:W-:Y:S01]  /*1490*/  @!P3 IMAD.WIDE.U32 R54, R69, R46, R54 ;  /* 0x0000002e4536b225 */ /* 0x000fe200078e0036 */
[----:B------:R-:W-:-:S04]  /*14a0*/  @!P6 IADD3 R46, PT, PT, R51, R43, RZ ;  /* 0x0000002b332ee210 */ /* 0x000fc80007ffe0ff */
[----:B------:R-:W3:Y:S01]  /*14b0*/  @!P5 LDC.64 R42, c[0x0][0x390] ;  /* 0x0000e400ff2adb82 */ /* 0x000ee20000000a00 */
[----:B------:R-:W-:Y:S02]  /*14c0*/  @!P6 LEA.HI.X R49, R50, R49, R46, 0x2, P2 ;  /* 0x000000313231e211 */ /* 0x000fe400010f142e */
[----:B------:R-:W-:-:S05]  /*14d0*/  @!P3 IADD3 R55, PT, PT, R55, R47, RZ ;  /* 0x0000002f3737b210 */ /* 0x000fca0007ffe0ff */
[----:B------:R-:W3:Y:S01]  /*14e0*/  @!P1 LDC.64 R46, c[0x0][0x3e0] ;  /* 0x0000f800ff2e9b82 */ /* 0x000ee20000000a00 */
[----:B0-----:R-:W-:Y:S01]  /*14f0*/  @!P5 IMAD R68, R75, R44, RZ ;  /* 0x0000002c4b44d224 */ /* 0x001fe200078e02ff */
[----:B-----5:R-:W-:Y:S02]  /*1500*/  @!P5 MOV R52, R116 ;  /* 0x000000740034d202 */ /* 0x020fe40000000f00 */
[----:B------:R-:W-:Y:S01]  /*1510*/  @!P5 MOV R53, R119 ;  /* 0x000000770035d202 */ /* 0x000fe20000000f00 */
[----:B------:R-:W-:-:S03]  /*1520*/  @!P5 IMAD R75, R71, R45, R68 ;  /* 0x0000002d474bd224 */ /* 0x000fc600078e0244 */
[----:B------:R-:W0:Y:S01]  /*1530*/  @!P4 LDC.64 R50, c[0x0][0x390] ;  /* 0x0000e400ff32cb82 */ /* 0x000e220000000a00 */
[C---:B-1----:R-:W-:Y:S01]  /*1540*/  @!P3 LEA R36, P2, R54.reuse, R36, 0x2 ;  /* 0x000000243624b211 */ /* 0x042fe200078410ff */
[----:B------:R-:W-:Y:S01]  /*1550*/  @!P5 IMAD.WIDE.U32 R44, R71, R44, R52 ;  /* 0x0000002c472cd225 */ /* 0x000fe200078e0034 */
[----:B------:R-:W-:Y:S02]  /*1560*/  IADD3 R52, PT, PT, R39, 0x170, RZ ;  /* 0x0000017027347810 */ /* 0x000fe40007ffe0ff */
[----:B------:R-:W-:Y:S02]  /*1570*/  CS2R R68, SRZ ;  /* 0x0000000000447805 */ /* 0x000fe4000001ff00 */
[----:B------:R-:W-:Y:S01]  /*1580*/  @!P3 LEA.HI.X R37, R54, R37, R55, 0x2, P2 ;  /* 0x000000253625b211 */ /* 0x000fe200010f1437 */
[----:B----4-:R-:W-:Y:S01]  /*1590*/  @!P4 IMAD R77, R77, R40, RZ ;  /* 0x000000284d4dc224 */ /* 0x010fe200078e02ff */
[----:B------:R-:W-:Y:S02]  /*15a0*/  @!P4 MOV R54, R116 ;  /* 0x000000740036c202 */ /* 0x000fe40000000f00 */
[----:B------:R-:W-:Y:S01]  /*15b0*/  @!P4 MOV R55, R119 ;  /* 0x000000770037c202 */ /* 0x000fe20000000f00 */
[----:B------:R1:W4:Y:S01]  /*15c0*/  @!P6 LDG.E.64 R68, desc[UR6][R48.64] ;  /* 0x000000063044e981 */ /* 0x000322000c1e1b00 */
[----:B------:R-:W-:-:S02]  /*15d0*/  ISETP.GE.U32.AND P2, PT, R52, UR4, PT ;  /* 0x0000000434007c0c */ /* 0x000fc4000bf46070 */
[----:B------:R-:W-:Y:S01]  /*15e0*/  SHF.R.S32.HI R53, RZ, 0x1f, R52 ;  /* 0x0000001fff357819 */ /* 0x000fe20000011434 */
[C---:B------:R-:W-:Y:S02]  /*15f0*/  @!P4 IMAD R77, R38.reuse, R41, R77 ;  /* 0x00000029264dc224 */ /* 0x040fe400078e024d */
[----:B------:R-:W-:Y:S01]  /*1600*/  @!P4 IMAD.WIDE.U32 R54, R38, R40, R54 ;  /* 0x000000282636c225 */ /* 0x000fe200078e0036 */
[----:B------:R-:W-:Y:S02]  /*1610*/  ISETP.GE.AND.EX P2, PT, R53, UR5, PT, P2 ;  /* 0x0000000535007c0c */ /* 0x000fe4000bf46320 */
[----:B------:R-:W-:Y:S02]  /*1620*/  @!P5 IADD3 R38, PT, PT, R45, R75, RZ ;  /* 0x0000004b2d26d210 */ /* 0x000fe40007ffe0ff */
[----:B---3--:R-:W-:Y:S01]  /*1630*/  @!P5 LEA R40, P6, R44, R42, 0x2 ;  /* 0x0000002a2c28d211 */ /* 0x008fe200078c10ff */
[----:B------:R-:W-:Y:S01]  /*1640*/  @!P1 IMAD R73, R73, R46, RZ ;  /* 0x0000002e49499224 */ /* 0x000fe200078e02ff */
[----:B-1----:R-:W-:-:S02]  /*1650*/  @!P1 MOV R48, R116 ;  /* 0x0000007400309202 */ /* 0x002fc40000000f00 */
[----:B------:R-:W-:Y:S02]  /*1660*/  @!P1 MOV R49, R119 ;  /* 0x0000007700319202 */ /* 0x000fe40000000f00 */
[----:B------:R-:W-:Y:S02]  /*1670*/  @!P5 LEA.HI.X R41, R44, R43, R38, 0x2, P6 ;  /* 0x0000002b2c29d211 */ /* 0x000fe400030f1426 */
[----:B------:R-:W-:Y:S01]  /*1680*/  @!P4 IADD3 R38, PT, PT, R55, R77, RZ ;  /* 0x0000004d3726c210 */ /* 0x000fe20007ffe0ff */
[C---:B------:R-:W-:Y:S02]  /*1690*/  @!P1 IMAD R77, R70.reuse, R47, R73 ;  /* 0x0000002f464d9224 */ /* 0x040fe400078e0249 */
[----:B------:R-:W-:Y:S01]  /*16a0*/  @!P1 IMAD.WIDE.U32 R48, R70, R46, R48 ;  /* 0x0000002e46309225 */ /* 0x000fe200078e0030 */
[----:B------:R-:W-:Y:S02]  /*16b0*/  CS2R R70, SRZ ;  /* 0x0000000000467805 */ /* 0x000fe4000001ff00 */
[----:B0-----:R-:W-:Y:S01]  /*16c0*/  @!P4 LEA R44, P6, R54, R50, 0x2 ;  /* 0x00000032362cc211 */ /* 0x001fe200078c10ff */
[----:B------:R-:W0:Y:S01]  /*16d0*/  @!P1 LDC.64 R46, c[0x0][0x390] ;  /* 0x0000e400ff2e9b82 */ /* 0x000e220000000a00 */
[----:B------:R-:W-:-:S02]  /*16e0*/  IADD3 R85, PT, PT, R39, 0x180, RZ ;  /* 0x0000018027557810 */ /* 0x000fc40007ffe0ff */
[----:B------:R-:W-:Y:S01]  /*16f0*/  @!P4 LEA.HI.X R45, R54, R51, R38, 0x2, P6 ;  /* 0x00000033362dc211 */ /* 0x000fe200030f1426 */
[----:B------:R1:W3:Y:S01]  /*1700*/  @!P3 LDG.E.64 R70, desc[UR6][R36.64] ;  /* 0x000000062446b981 */ /* 0x0002e2000c1e1b00 */
[----:B------:R-:W-:-:S03]  /*1710*/  ISETP.GE.U32.AND P3, PT, R85, UR4, PT ;  /* 0x0000000455007c0c */ /* 0x000fc6000bf66070 */
[----:B------:R-:W5:Y:S01]  /*1720*/  @!P2 LDC.64 R42, c[0x0][0x3e0] ;  /* 0x0000f800ff2aab82 */ /* 0x000f620000000a00 */
[----:B------:R-:W-:Y:S02]  /*1730*/  SHF.R.S32.HI R51, RZ, 0x1f, R85 ;  /* 0x0000001fff337819 */ /* 0x000fe40000011455 */
[----:B------:R-:W-:Y:S02]  /*1740*/  CS2R R72, SRZ ;  /* 0x0000000000487805 */ /* 0x000fe4000001ff00 */
[----:B------:R-:W-:Y:S02]  /*1750*/  ISETP.GE.AND.EX P3, PT, R51, UR5, PT, P3 ;  /* 0x0000000533007c0c */ /* 0x000fe4000bf66330 */
[----:B------:R-:W-:Y:S02]  /*1760*/  CS2R R74, SRZ ;  /* 0x00000000004a7805 */ /* 0x000fe4000001ff00 */
[C---:B------:R-:W-:Y:S01]  /*1770*/  IADD3 R83, PT, PT, R39.reuse, 0x1c0, RZ ;  /* 0x000001c027537810 */ /* 0x040fe20007ffe0ff */
[----:B------:R1:W3:Y:S01]  /*1780*/  @!P5 LDG.E.64 R72, desc[UR6][R40.64] ;  /* 0x000000062848d981 */ /* 0x0002e2000c1e1b00 */
[----:B------:R-:W-:Y:S01]  /*1790*/  IADD3 R55, PT, PT, R39, 0x1d0, RZ ;  /* 0x000001d027377810 */ /* 0x000fe20007ffe0ff */
[----:B-1----:R-:W1:Y:S01]  /*17a0*/  @!P2 LDC.64 R36, c[0x0][0x390] ;  /* 0x0000e400ff24ab82 */ /* 0x002e620000000a00 */
[----:B------:R-:W-:Y:S01]  /*17b0*/  ISETP.GE.U32.AND P5, PT, R83, UR4, PT ;  /* 0x0000000453007c0c */ /* 0x000fe2000bfa6070 */
[----:B------:R5:W3:Y:S01]  /*17c0*/  @!P4 LDG.E.64 R74, desc[UR6][R44.64] ;  /* 0x000000062c4ac981 */ /* 0x000ae2000c1e1b00 */
[----:B------:R-:W-:-:S02]  /*17d0*/  SHF.R.S32.HI R87, RZ, 0x1f, R83 ;  /* 0x0000001fff577819 */ /* 0x000fc40000011453 */
[----:B------:R-:W-:Y:S02]  /*17e0*/  @!P1 IADD3 R38, PT, PT, R49, R77, RZ ;  /* 0x0000004d31269210 */ /* 0x000fe40007ffe0ff */
[----:B------:R-:W-:Y:S01]  /*17f0*/  ISETP.GE.AND.EX P4, PT, R87, UR5, PT, P5 ;  /* 0x0000000557007c0c */ /* 0x000fe2000bf86350 */
[----:B------:R-:W1:Y:S01]  /*1800*/  @!P3 LDC.64 R40, c[0x0][0x3e0] ;  /* 0x0000f800ff28bb82 */ /* 0x000e620000000a00 */
[----:B------:R-:W-:Y:S02]  /*1810*/  ISETP.GE.U32.AND P5, PT, R55, UR4, PT ;  /* 0x0000000437007c0c */ /* 0x000fe4000bfa6070 */
[----:B0-----:R-:W-:Y:S02]  /*1820*/  @!P1 LEA R46, P6, R48, R46, 0x2 ;  /* 0x0000002e302e9211 */ /* 0x001fe400078c10ff */
[----:B------:R-:W-:Y:S01]  /*1830*/  SHF.R.S32.HI R89, RZ, 0x1f, R55 ;  /* 0x0000001fff597819 */ /* 0x000fe20000011437 */
[----:B-----5:R-:W-:Y:S01]  /*1840*/  @!P2 IMAD R53, R53, R42, RZ ;  /* 0x0000002a3535a224 */ /* 0x020fe200078e02ff */
[----:B------:R-:W-:-:S02]  /*1850*/  @!P2 MOV R44, R116 ;  /* 0x00000074002ca202 */ /* 0x000fc40000000f00 */
[----:B------:R-:W-:Y:S02]  /*1860*/  @!P2 MOV R45, R119 ;  /* 0x00000077002da202 */ /* 0x000fe40000000f00 */
[----:B------:R-:W-:Y:S02]  /*1870*/  CS2R R76, SRZ ;  /* 0x00000000004c7805 */ /* 0x000fe4000001ff00 */
[----:B------:R-:W-:Y:S01]  /*1880*/  @!P1 LEA.HI.X R47, R48, R47, R38, 0x2, P6 ;  /* 0x0000002f302f9211 */ /* 0x000fe200030f1426 */
[C---:B------:R-:W-:Y:S01]  /*1890*/  @!P2 IMAD R43, R52.reuse, R43, R53 ;  /* 0x0000002b342ba224 */ /* 0x040fe200078e0235 */
[----:B------:R-:W-:Y:S01]  /*18a0*/  ISETP.GE.AND.EX P5, PT, R89, UR5, PT, P5 ;  /* 0x0000000559007c0c */ /* 0x000fe2000bfa6350 */
[----:B------:R-:W-:Y:S01]  /*18b0*/  @!P2 IMAD.WIDE.U32 R44, R52, R42, R44 ;  /* 0x0000002a342ca225 */ /* 0x000fe200078e002c */
[----:B------:R-:W-:Y:S01]  /*18c0*/  IADD3 R54, PT, PT, R39, 0x1e0, RZ ;  /* 0x000001e027367810 */ /* 0x000fe20007ffe0ff */
[----:B------:R0:W5:Y:S01]  /*18d0*/  @!P1 LDG.E.64 R76, desc[UR6][R46.64] ;  /* 0x000000062e4c9981 */ /* 0x000162000c1e1b00 */
[----:B------:R-:W0:Y:S02]  /*18e0*/  @!P4 LDC.64 R48, c[0x0][0x3e0] ;  /* 0x0000f800ff30cb82 */ /* 0x000e240000000a00 */
[----:B------:R-:W-:-:S02]  /*18f0*/  ISETP.GE.U32.AND P1, PT, R54, UR4, PT ;  /* 0x0000000436007c0c */ /* 0x000fc4000bf26070 */
[----:B------:R-:W-:Y:S02]  /*1900*/  SHF.R.S32.HI R81, RZ, 0x1f, R54 ;  /* 0x0000001fff517819 */ /* 0x000fe40000011436 */
[----:B------:R-:W-:Y:S02]  /*1910*/  @!P2 IADD3 R45, PT, PT, R45, R43, RZ ;  /* 0x0000002b2d2da210 */ /* 0x000fe40007ffe0ff */
[----:B------:R-:W0:Y:S01]  /*1920*/  @!P3 LDC.64 R42, c[0x0][0x390] ;  /* 0x0000e400ff2abb82 */ /* 0x000e220000000a00 */
[----:B------:R-:W-:Y:S02]  /*1930*/  ISETP.GE.AND.EX P1, PT, R81, UR5, PT, P1 ;  /* 0x0000000551007c0c */ /* 0x000fe4000bf26310 */
[----:B-1----:R-:W-:Y:S01]  /*1940*/  @!P2 LEA R52, P6, R44, R36, 0x2 ;  /* 0x000000242c34a211 */ /* 0x002fe200078c10ff */
[----:B------:R-:W-:-:S04]  /*1950*/  @!P3 IMAD R36, R51, R40, RZ ;  /* 0x000000283324b224 */ /* 0x000fc800078e02ff */
[----:B------:R-:W1:Y:S01]  /*1960*/  @!P5 LDC.64 R38, c[0x0][0x3e0] ;  /* 0x0000f800ff26db82 */ /* 0x000e620000000a00 */
[----:B------:R-:W-:Y:S01]  /*1970*/  @!P2 LEA.HI.X R53, R44, R37, R45, 0x2, P6 ;  /* 0x000000252c35a211 */ /* 0x000fe200030f142d */
[----:B------:R-:W-:Y:S01]  /*1980*/  @!P3 IMAD R91, R85, R41, R36 ;  /* 0x00000029555bb224 */ /* 0x000fe200078e0224 */
[----:B------:R-:W-:Y:S02]  /*1990*/  ISETP.GE.U32.AND P6, PT, R106, UR4, PT ;  /* 0x000000046a007c0c */ /* 0x000fe4000bfc6070 */
[----:B------:R-:W-:-:S03]  /*19a0*/  @!P3 MOV R50, R116 ;  /* 0x000000740032b202 */ /* 0x000fc60000000f00 */
[----:B0-----:R-:W0:Y:S01]  /*19b0*/  @!P4 LDC.64 R46, c[0x0][0x390] ;  /* 0x0000e400ff2ecb82 */ /* 0x001e220000000a00 */
[----:B------:R-:W-:Y:S02]  /*19c0*/  @!P3 MOV R51, R119 ;  /* 0x000000770033b202 */ /* 0x000fe40000000f00 */
[----:B------:R-:W-:Y:S02]  /*19d0*/  CS2R R78, SRZ ;  /* 0x00000000004e7805 */ /* 0x000fe4000001ff00 */
[----:B------:R-:W-:-:S03]  /*19e0*/  ISETP.GE.AND.EX P6, PT, R15, UR5, PT, P6 ;  /* 0x000000050f007c0c */ /* 0x000fc6000bfc6360 */
[----:B------:R-:W0:Y:S01]  /*19f0*/  @!P1 LDC.64 R36, c[0x0][0x3e0] ;  /* 0x0000f800ff249b82 */ /* 0x000e220000000a00 */
[----:B------:R-:W-:Y:S01]  /*1a00*/  @!P3 IMAD.WIDE.U32 R50, R85, R40, R50 ;  /* 0x000000285532b225 */ /* 0x000fe200078e0032 */
[----:B------:R1:W5:Y:S06]  /*1a10*/  @!P2 LDG.E.64 R78, desc[UR6][R52.64] ;  /* 0x00000006344ea981 */ /* 0x00036c000c1e1b00 */
[----:B------:R-:W0:Y:S01]  /*1a20*/  @!P5 LDC.64 R44, c[0x0][0x390] ;  /* 0x0000e400ff2cdb82 */ /* 0x000e220000000a00 */
[----:B------:R-:W-:Y:S01]  /*1a30*/  @!P4 IMAD R80, R87, R48, RZ ;  /* 0x000000305750c224 */ /* 0x000fe200078e02ff */
[----:B------:R-:W-:-:S02]  /*1a40*/  @!P3 IADD3 R51, PT, PT, R51, R91, RZ ;  /* 0x0000005b3333b210 */ /* 0x000fc40007ffe0ff */
[C---:B------:R-:W-:Y:S02]  /*1a50*/  @!P3 LEA R42, P2, R50.reuse, R42, 0x2 ;  /* 0x0000002a322ab211 */ /* 0x040fe400078410ff */
[----:B-1----:R-:W-:Y:S02]  /*1a60*/  @!P4 MOV R52, R116 ;  /* 0x000000740034c202 */ /* 0x002fe40000000f00 */
[----:B------:R-:W-:Y:S01]  /*1a70*/  @!P4 MOV R53, R119 ;  /* 0x000000770035c202 */ /* 0x000fe20000000f00 */
[----:B------:R-:W-:Y:S01]  /*1a80*/  @!P4 IMAD R85, R83, R49, R80 ;  /* 0x000000315355c224 */ /* 0x000fe200078e0250 */
[----:B------:R-:W-:Y:S01]  /*1a90*/  @!P3 LEA.HI.X R43, R50, R43, R51, 0x2, P2 ;  /* 0x0000002b322bb211 */ /* 0x000fe200010f1433 */
[----:B------:R-:W-:Y:S01]  /*1aa0*/  @!P5 IMAD R80, R89, R38, RZ ;  /* 0x000000265950d224 */ /* 0x000fe200078e02ff */
[----:B------:R-:W-:Y:S01]  /*1ab0*/  @!P5 MOV R50, R116 ;  /* 0x000000740032d202 */ /* 0x000fe20000000f00 */
[----:B------:R-:W-:Y:S01]  /*1ac0*/  @!P4 IMAD.WIDE.U32 R48, R83, R48, R52 ;  /* 0x000000305330c225 */ /* 0x000fe200078e0034 */
[----:B------:R-:W-:Y:S01]  /*1ad0*/  @!P5 MOV R51, R119 ;  /* 0x000000770033d202 */ /* 0x000fe20000000f00 */
[----:B------:R-:W1:Y:S02]  /*1ae0*/  @!P6 LDC.64 R40, c[0x0][0x3e0] ;  /* 0x0000f800ff28eb82 */ /* 0x000e640000000a00 */
[----:B------:R-:W-:Y:S01]  /*1af0*/  @!P5 IMAD R83, R55, R39, R80 ;  /* 0x000000273753d224 */ /* 0x000fe200078e0250 */
[----:B------:R-:W-:Y:S01]  /*1b00*/  @!P4 IADD3 R49, PT, PT, R49, R85, RZ ;  /* 0x000000553131c210 */ /* 0x000fe20007ffe0ff */
[----:B------:R-:W-:Y:S01]  /*1b10*/  @!P5 IMAD.WIDE.U32 R50, R55, R38, R50 ;  /* 0x000000263732d225 */ /* 0x000fe200078e0032 */
[----:B0-----:R-:W-:-:S03]  /*1b20*/  @!P4 LEA R46, P2, R48, R46, 0x2 ;  /* 0x0000002e302ec211 */ /* 0x001fc600078410ff */
[----:B------:R-:W0:Y:S01]  /*1b30*/  @!P1 LDC.64 R38, c[0x0][0x390] ;  /* 0x0000e400ff269b82 */ /* 0x000e220000000a00 */
[----:B------:R-:W-:Y:S01]  /*1b40*/  @!P4 LEA.HI.X R47, R48, R47, R49, 0x2, P2 ;  /* 0x0000002f302fc211 */ /* 0x000fe200010f1431 */
[----:B------:R-:W-:Y:S01]  /*1b50*/  @!P1 IMAD R81, R81, R36, RZ ;  /* 0x0000002451519224 */ /* 0x000fe200078e02ff */
[----:B------:R-:W-:-:S05]  /*1b60*/  @!P5 IADD3 R51, PT, PT, R51, R83, RZ ;  /* 0x000000533333d210 */ /* 0x000fca0007ffe0ff */
[----:B------:R-:W0:Y:S01]  /*1b70*/  @!P6 LDC.64 R48, c[0x0][0x390] ;  /* 0x0000e400ff30eb82 */ /* 0x000e220000000a00 */
[----:B------:R-:W-:Y:S01]  /*1b80*/  @!P5 LEA R44, P2, R50, R44, 0x2 ;  /* 0x0000002c322cd211 */ /* 0x000fe200078410ff */
[----:B------:R-:W-:Y:S01]  /*1b90*/  @!P1 IMAD R55, R54, R37, R81 ;  /* 0x0000002536379224 */ /* 0x000fe200078e0251 */
[----:B------:R-:W-:Y:S02]  /*1ba0*/  CS2R R80, SRZ ;  /* 0x0000000000507805 */ /* 0x000fe4000001ff00 */
[----:B------:R-:W-:Y:S02]  /*1bb0*/  @!P5 LEA.HI.X R45, R50, R45, R51, 0x2, P2 ;  /* 0x0000002d322dd211 */ /* 0x000fe400010f1433 */
[----:B------:R-:W-:Y:S02]  /*1bc0*/  @!P1 MOV R50, R116 ;  /* 0x0000007400329202 */ /* 0x000fe40000000f00 */
[----:B------:R-:W-:Y:S01]  /*1bd0*/  @!P1 MOV R51, R119 ;  /* 0x0000007700339202 */ /* 0x000fe20000000f00 */
[----:B------:R0:W5:Y:S01]  /*1be0*/  @!P3 LDG.E.64 R80, desc[UR6][R42.64] ;  /* 0x000000062a50b981 */ /* 0x000162000c1e1b00 */
[----:B------:R-:W-:-:S02]  /*1bf0*/  ISETP.GE.U32.AND P3, PT, R7, UR4, PT ;  /* 0x0000000407007c0c */ /* 0x000fc4000bf66070 */
[----:B------:R-:W-:Y:S01]  /*1c00*/  @!P6 MOV R52, R116 ;  /* 0x000000740034e202 */ /* 0x000fe20000000f00 */
[----:B------:R-:W-:Y:S01]  /*1c10*/  @!P1 IMAD.WIDE.U32 R36, R54, R36, R50 ;  /* 0x0000002436249225 */ /* 0x000fe200078e0032 */
[----:B------:R-:W-:Y:S02]  /*1c20*/  @!P6 MOV R53, R119 ;  /* 0x000000770035e202 */ /* 0x000fe40000000f00 */
[----:B------:R-:W-:Y:S01]  /*1c30*/  ISETP.GE.AND.EX P3, PT, R19, UR5, PT, P3 ;  /* 0x0000000513007c0c */ /* 0x000fe2000bf66330 */
[-C--:B-1----:R-:W-:Y:S01]  /*1c40*/  @!P6 IMAD R50, R15, R40.reuse, RZ ;  /* 0x000000280f32e224 */ /* 0x082fe200078e02ff */
[----:B------:R-:W-:Y:S01]  /*1c50*/  @!P1 IADD3 R37, PT, PT, R37, R55, RZ ;  /* 0x0000003725259210 */ /* 0x000fe20007ffe0ff */
[----:B------:R-:W-:Y:S01]  /*1c60*/  @!P6 IMAD.WIDE.U32 R52, R106, R40, R52 ;  /* 0x000000286a34e225 */ /* 0x000fe200078e0034 */
[----:B0-----:R-:W-:-:S03]  /*1c70*/  @!P1 LEA R40, P2, R36, R38, 0x2 ;  /* 0x0000002624289211 */ /* 0x001fc600078410ff */
[----:B------:R-:W-:Y:S01]  /*1c80*/  @!P6 IMAD R51, R106, R41, R50 ;  /* 0x000000296a33e224 */ /* 0x000fe200078e0232 */
[----:B------:R-:W-:Y:S02]  /*1c90*/  @!P1 LEA.HI.X R41, R36, R39, R37, 0x2, P2 ;  /* 0x0000002724299211 */ /* 0x000fe400010f1425 */
[----:B------:R-:W-:Y:S02]  /*1ca0*/  @!P6 LEA R50, P2, R52, R48, 0x2 ;  /* 0x000000303432e211 */ /* 0x000fe400078410ff */
[----:B------:R-:W-:-:S04]  /*1cb0*/  @!P6 IADD3 R36, PT, PT, R53, R51, RZ ;  /* 0x000000333524e210 */ /* 0x000fc80007ffe0ff */
[----:B------:R-:W-:Y:S02]  /*1cc0*/  @!P6 LEA.HI.X R51, R52, R49, R36, 0x2, P2 ;  /* 0x000000313433e211 */ /* 0x000fe400010f1424 */
[----:B------:R-:W0:Y:S01]  /*1cd0*/  @!P3 LDC.64 R52, c[0x0][0x3e0] ;  /* 0x0000f800ff34bb82 */ /* 0x000e220000000a00 */
[----:B------:R-:W-:-:S04]  /*1ce0*/  ISETP.GE.U32.AND P2, PT, R9, UR4, PT ;  /* 0x0000000409007c0c */ /* 0x000fc8000bf46070 */
[----:B------:R-:W-:-:S03]  /*1cf0*/  ISETP.GE.AND.EX P2, PT, R21, UR5, PT, P2 ;  /* 0x0000000515007c0c */ /* 0x000fc6000bf46320 */
[----:B------:R-:W1:Y:S01]  /*1d00*/  @!P3 LDC.64 R48, c[0x0][0x390] ;  /* 0x0000e400ff30bb82 */ /* 0x000e620000000a00 */
[----:B------:R-:W-:Y:S02]  /*1d10*/  @!P3 MOV R42, R116 ;  /* 0x00000074002ab202 */ /* 0x000fe40000000f00 */
[----:B------:R-:W-:-:S07]  /*1d20*/  @!P3 MOV R43, R119 ;  /* 0x00000077002bb202 */ /* 0x000fce0000000f00 */
[----:B------:R-:W2:Y:S01]  /*1d30*/  @!P2 LDC.64 R36, c[0x0][0x3e0] ;  /* 0x0000f800ff24ab82 */ /* 0x000ea20000000a00 */
[----:B------:R-:W-:Y:S01]  /*1d40*/  CS2R R82, SRZ ;  /* 0x0000000000527805 */ /* 0x000fe2000001ff00 */
[----:B0-----:R-:W-:-:S05]  /*1d50*/  @!P3 IMAD R38, R19, R52, RZ ;  /* 0x000000341326b224 */ /* 0x001fca00078e02ff */
[----:B------:R0:W4:Y:S01]  /*1d60*/  @!P6 LDG.E.64 R82, desc[UR6][R50.64] ;  /* 0x000000063252e981 */ /* 0x000122000c1e1b00 */
[----:B------:R-:W-:-:S04]  /*1d70*/  @!P3 IMAD.WIDE.U32 R42, R7, R52, R42 ;  /* 0x00000034072ab225 */ /* 0x000fc800078e002a */
[----:B------:R-:W-:Y:S02]  /*1d80*/  @!P3 IMAD R53, R7, R53, R38 ;  /* 0x000000350735b224 */ /* 0x000fe400078e0226 */
[----:B------:R-:W3:Y:S01]  /*1d90*/  @!P2 LDC.64 R38, c[0x0][0x390] ;  /* 0x0000e400ff26ab82 */ /* 0x000ee20000000a00 */
[----:B-1----:R-:W-:Y:S02]  /*1da0*/  @!P3 LEA R48, P6, R42, R48, 0x2 ;  /* 0x000000302a30b211 */ /* 0x002fe400078c10ff */
[----:B------:R-:W-:-:S04]  /*1db0*/  @!P3 IADD3 R43, PT, PT, R43, R53, RZ ;  /* 0x000000352b2bb210 */ /* 0x000fc80007ffe0ff */
[----:B------:R-:W-:Y:S02]  /*1dc0*/  @!P3 LEA.HI.X R49, R42, R49, R43, 0x2, P6 ;  /* 0x000000312a31b211 */ /* 0x000fe400030f142b */
[----:B------:R-:W-:Y:S01]  /*1dd0*/  ISETP.GE.U32.AND P6, PT, R10, UR4, PT ;  /* 0x000000040a007c0c */ /* 0x000fe2000bfc6070 */
[----:B--2---:R-:W-:Y:S01]  /*1de0*/  @!P2 IMAD R52, R21, R36, RZ ;  /* 0x000000241534a224 */ /* 0x004fe200078e02ff */
[----:B------:R-:W-:Y:S02]  /*1df0*/  @!P2 MOV R42, R116 ;  /* 0x00000074002aa202 */ /* 0x000fe40000000f00 */
[----:B------:R-:W-:Y:S02]  /*1e00*/  ISETP.GE.AND.EX P6, PT, R107, UR5, PT, P6 ;  /* 0x000000056b007c0c */ /* 0x000fe4000bfc6360 */
[----:B------:R-:W-:Y:S02]  /*1e10*/  @!P2 MOV R43, R119 ;  /* 0x00000077002ba202 */ /* 0x000fe40000000f00 */
[----:B------:R-:W-:Y:S01]  /*1e20*/  CS2R R84, SRZ ;  /* 0x0000000000547805 */ /* 0x000fe2000001ff00 */
[----:B------:R-:W-:-:S02]  /*1e30*/  @!P2 IMAD R53, R9, R37, R52 ;  /* 0x000000250935a224 */ /* 0x000fc400078e0234 */
[----:B------:R-:W-:-:S03]  /*1e40*/  @!P2 IMAD.WIDE.U32 R36, R9, R36, R42 ;  /* 0x000000240924a225 */ /* 0x000fc600078e002a */
[----:B------:R1:W2:Y:S02]  /*1e50*/  @!P3 LDG.E.64 R84, desc[UR6][R48.64] ;  /* 0x000000063054b981 */ /* 0x0002a4000c1e1b00 */
[----:B------:R-:W-:Y:S01]  /*1e60*/  @!P2 IADD3 R37, PT, PT, R37, R53, RZ ;  /* 0x000000352525a210 */ /* 0x000fe20007ffe0ff */
[----:B0-----:R-:W0:Y:S01]  /*1e70*/  @!P6 LDC.64 R50, c[0x0][0x3e0] ;  /* 0x0000f800ff32eb82 */ /* 0x001e220000000a00 */
[----:B---3--:R-:W-:-:S04]  /*1e80*/  @!P2 LEA R38, P3, R36, R38, 0x2 ;  /* 0x000000262426a211 */ /* 0x008fc800078610ff */
[----:B------:R-:W-:Y:S02]  /*1e90*/  @!P2 LEA.HI.X R39, R36, R39, R37, 0x2, P3 ;  /* 0x000000272427a211 */ /* 0x000fe400018f1425 */
[----:B------:R-:W-:Y:S01]  /*1ea0*/  ISETP.GE.U32.AND P3, PT, R11, UR4, PT ;  /* 0x000000040b007c0c */ /* 0x000fe2000bf66070 */
[----:B------:R-:W3:Y:S03]  /*1eb0*/  @!P6 LDC.64 R42, c[0x0][0x390] ;  /* 0x0000e400ff2aeb82 */ /* 0x000ee60000000a00 */
[----:B------:R-:W-:Y:S02]  /*1ec0*/  ISETP.GE.AND.EX P3, PT, R109, UR5, PT, P3 ;  /* 0x000000056d007c0c */ /* 0x000fe4000bf66330 */
[----:B-1----:R-:W-:Y:S02]  /*1ed0*/  @!P6 MOV R48, R116 ;  /* 0x000000740030e202 */ /* 0x002fe40000000f00 */
[----:B------:R-:W-:-:S09]  /*1ee0*/  @!P6 MOV R49, R119 ;  /* 0x000000770031e202 */ /* 0x000fd20000000f00 */
[----:B------:R-:W1:Y:S01]  /*1ef0*/  @!P3 LDC.64 R36, c[0x0][0x3e0] ;  /* 0x0000f800ff24bb82 */ /* 0x000e620000000a00 */
[----:B0-----:R-:W-:Y:S01]  /*1f00*/  @!P6 IMAD R52, R107, R50, RZ ;  /* 0x000000326b34e224 */ /* 0x001fe200078e02ff */
[----:B------:R-:W-:-:S03]  /*1f10*/  CS2R R86, SRZ ;  /* 0x0000000000567805 */ /* 0x000fc6000001ff00 */
[----:B------:R-:W-:-:S03]  /*1f20*/  @!P6 IMAD R51, R10, R51, R52 ;  /* 0x000000330a33e224 */ /* 0x000fc600078e0234 */
[----:B------:R-:W0:Y:S01]  /*1f30*/  @!P3 LDC.64 R52, c[0x0][0x390] ;  /* 0x0000e400ff34bb82 */ /* 0x000e220000000a00 */
[----:B------:R-:W-:Y:S01]  /*1f40*/  @!P6 IMAD.WIDE.U32 R48, R10, R50, R48 ;  /* 0x000000320a30e225 */ /* 0x000fe200078e0030 */
[----:B------:R3:W5:Y:S01]  /*1f50*/  @!P2 LDG.E.64 R86, desc[UR6][R38.64] ;  /* 0x000000062656a981 */ /* 0x000762000c1e1b00 */
[----:B------:R-:W-:-:S03]  /*1f60*/  CS2R R88, SRZ ;  /* 0x0000000000587805 */ /* 0x000fc6000001ff00 */
[----:B------:R-:W-:Y:S02]  /*1f70*/  @!P6 IADD3 R49, PT, PT, R49, R51, RZ ;  /* 0x000000333131e210 */ /* 0x000fe40007ffe0ff */
[----:B---3--:R-:W-:-:S04]  /*1f80*/  @!P6 LEA R50, P2, R48, R42, 0x2 ;  /* 0x0000002a3032e211 */ /* 0x008fc800078410ff */
[----:B------:R-:W-:Y:S02]  /*1f90*/  @!P6 LEA.HI.X R51, R48, R43, R49, 0x2, P2 ;  /* 0x0000002b3033e211 */ /* 0x000fe400010f1431 */
[----:B------:R-:W-:Y:S01]  /*1fa0*/  @!P3 MOV R38, R116 ;  /* 0x000000740026b202 */ /* 0x000fe20000000f00 */
[-C--:B-1----:R-:W-:Y:S01]  /*1fb0*/  @!P3 IMAD R42, R109, R36.reuse, RZ ;  /* 0x000000246d2ab224 */ /* 0x082fe200078e02ff */
[----:B------:R-:W-:Y:S01]  /*1fc0*/  @!P3 MOV R39, R119 ;  /* 0x000000770027b202 */ /* 0x000fe20000000f00 */
[----:B------:R1:W3:Y:S01]  /*1fd0*/  @!P6 LDG.E.64 R88, desc[UR6][R50.64] ;  /* 0x000000063258e981 */ /* 0x0002e2000c1e1b00 */
[----:B------:R-:W-:Y:S01]  /*1fe0*/  ISETP.GE.U32.AND P6, PT, R12, UR4, PT ;  /* 0x000000040c007c0c */ /* 0x000fe2000bfc6070 */
[C---:B------:R-:W-:Y:S02]  /*1ff0*/  @!P3 IMAD R43, R11.reuse, R37, R42 ;  /* 0x000000250b2bb224 */ /* 0x040fe400078e022a */
[----:B------:R-:W-:Y:S01]  /*2000*/  @!P3 IMAD.WIDE.U32 R36, R11, R36, R38 ;  /* 0x000000240b24b225 */ /* 0x000fe200078e0026 */
[----:B------:R-:W-:-:S04]  /*2010*/  ISETP.GE.AND.EX P6, PT, R111, UR5, PT, P6 ;  /* 0x000000056f007c0c */ /* 0x000fc8000bfc6360 */
[----:B------:R-:W-:Y:S02]  /*2020*/  @!P3 IADD3 R37, PT, PT, R37, R43, RZ ;  /* 0x0000002b2525b210 */ /* 0x000fe40007ffe0ff */
[----:B0-----:R-:W-:-:S04]  /*2030*/  @!P3 LEA R52, P2, R36, R52, 0x2 ;  /* 0x000000342434b211 */ /* 0x001fc800078410ff */
[----:B------:R-:W-:Y:S02]  /*2040*/  @!P3 LEA.HI.X R53, R36, R53, R37, 0x2, P2 ;  /* 0x000000352435b211 */ /* 0x000fe400010f1425 */
[----:B------:R-:W-:Y:S01]  /*2050*/  ISETP.GE.U32.AND P2, PT, R20, UR4, PT ;  /* 0x0000000414007c0c */ /* 0x000fe2000bf46070 */
[----:B------:R-:W1:Y:S03]  /*2060*/  @!P6 LDC.64 R38, c[0x0][0x3e0] ;  /* 0x0000f800ff26eb82 */ /* 0x000e660000000a00 */
[----:B------:R-:W-:-:S05]  /*2070*/  ISETP.GE.AND.EX P2, PT, R17, UR5, PT, P2 ;  /* 0x0000000511007c0c */ /* 0x000fca000bf46320 */
[----:B------:R-:W0:Y:S08]  /*2080*/  @!P6 LDC.64 R42, c[0x0][0x390] ;  /* 0x0000e400ff2aeb82 */ /* 0x000e300000000a00 */
[----:B------:R-:W0:Y:S08]  /*2090*/  @!P2 LDC.64 R48, c[0x0][0x3e0] ;  /* 0x0000f800ff30ab82 */ /* 0x000e300000000a00 */
[----:B------:R-:W0:Y:S01]  /*20a0*/  @!P2 LDC.64 R36, c[0x0][0x390] ;  /* 0x0000e400ff24ab82 */ /* 0x000e220000000a00 */
[----:B-1----:R-:W-:Y:S01]  /*20b0*/  @!P6 IMAD R50, R111, R38, RZ ;  /* 0x000000266f32e224 */ /* 0x002fe200078e02ff */
[----:B------:R-:W-:-:S03]  /*20c0*/  @!P6 MOV R51, R119 ;  /* 0x000000770033e202 */ /* 0x000fc60000000f00 */
[----:B------:R-:W-:Y:S01]  /*20d0*/  @!P6 IMAD R55, R12, R39, R50 ;  /* 0x000000270c37e224 */ /* 0x000fe200078e0232 */
[----:B------:R-:W-:Y:S02]  /*20e0*/  @!P6 MOV R50, R116 ;  /* 0x000000740032e202 */ /* 0x000fe40000000f00 */
[----:B------:R-:W-:-:S03]  /*20f0*/  CS2R R90, SRZ ;  /* 0x00000000005a7805 */ /* 0x000fc6000001ff00 */
[----:B------:R-:W-:Y:S01]  /*2100*/  @!P6 IMAD.WIDE.U32 R38, R12, R38, R50 ;  /* 0x000000260c26e225 */ /* 0x000fe200078e0032 */
[----:B------:R-:W-:Y:S02]  /*2110*/  @!P2 MOV R50, R116 ;  /* 0x000000740032a202 */ /* 0x000fe40000000f00 */
[----:B------:R-:W3:Y:S01]  /*2120*/  @!P3 LDG.E.64 R90, desc[UR6][R52.64] ;  /* 0x00000006345ab981 */ /* 0x000ee2000c1e1b00 */
[----:B------:R-:W-:Y:S01]  /*2130*/  @!P2 MOV R51, R119 ;  /* 0x000000770033a202 */ /* 0x000fe20000000f00 */
[-C--:B0-----:R-:W-:Y:S01]  /*2140*/  @!P2 IMAD R54, R17, R48.reuse, RZ ;  /* 0x000000301136a224 */ /* 0x081fe200078e02ff */
[----:B------:R-:W-:Y:S01]  /*2150*/  @!P6 IADD3 R39, PT, PT, R39, R55, RZ ;  /* 0x000000372727e210 */ /* 0x000fe20007ffe0ff */
[----:B------:R-:W-:Y:S01]  /*2160*/  @!P2 IMAD.WIDE.U32 R50, R20, R48, R50 ;  /* 0x000000301432a225 */ /* 0x000fe200078e0032 */
[----:B------:R-:W-:-:S03]  /*2170*/  @!P6 LEA R42, P3, R38, R42, 0x2 ;  /* 0x0000002a262ae211 */ /* 0x000fc600078610ff */
[----:B------:R-:W-:Y:S01]  /*2180*/  @!P2 IMAD R49, R20, R49, R54 ;  /* 0x000000311431a224 */ /* 0x000fe200078e0236 */
[----:B------:R-:W-:Y:S02]  /*2190*/  @!P6 LEA.HI.X R43, R38, R43, R39, 0x2, P3 ;  /* 0x0000002b262be211 */ /* 0x000fe400018f1427 */
[----:B------:R-:W-:Y:S02]  /*21a0*/  @!P2 LEA R54, P3, R50, R36, 0x2 ;  /* 0x000000243236a211 */ /* 0x000fe400078610ff */
[----:B------:R-:W-:-:S04]  /*21b0*/  @!P2 IADD3 R38, PT, PT, R51, R49, RZ ;  /* 0x000000313326a210 */ /* 0x000fc80007ffe0ff */
[----:B------:R-:W-:Y:S02]  /*21c0*/  @!P2 LEA.HI.X R55, R50, R37, R38, 0x2, P3 ;  /* 0x000000253237a211 */ /* 0x000fe400018f1426 */
[----:B------:R-:W-:-:S04]  /*21d0*/  ISETP.GE.U32.AND P3, PT, R13, UR4, PT ;  /* 0x000000040d007c0c */ /* 0x000fc8000bf66070 */
[----:B------:R-:W-:Y:S02]  /*21e0*/  ISETP.GE.AND.EX P3, PT, R113, UR5, PT, P3 ;  /* 0x0000000571007c0c */ /* 0x000fe4000bf66330 */
[----:B------:R-:W-:-:S06]  /*21f0*/  CS2R R92, SRZ ;  /* 0x00000000005c7805 */ /* 0x000fcc000001ff00 */
[----:B------:R-:W2:Y:S05]  /*2200*/  @!P2 LDG.E.64 R92, desc[UR6][R54.64] ;  /* 0x00000006365ca981 */ /* 0x000eaa000c1e1b00 */
[----:B------:R-:W0:Y:S08]  /*2210*/  @!P3 LDC.64 R36, c[0x0][0x3e0] ;  /* 0x0000f800ff24bb82 */ /* 0x000e300000000a00 */
[----:B------:R-:W1:Y:S01]  /*2220*/  @!P3 LDC.64 R48, c[0x0][0x390] ;  /* 0x0000e400ff30bb82 */ /* 0x000e620000000a00 */
[----:B------:R-:W-:-:S02]  /*2230*/  @!P3 MOV R39, R119 ;  /* 0x000000770027b202 */ /* 0x000fc40000000f00 */
[----:B------:R-:W-:-:S06]  /*2240*/  CS2R R94, SRZ ;  /* 0x00000000005e7805 */ /* 0x000fcc000001ff00 */
[----:B------:R4:W3:Y:S01]  /*2250*/  @!P6 LDG.E.64 R94, desc[UR6][R42.64] ;  /* 0x000000062a5ee981 */ /* 0x0008e2000c1e1b00 */
[----:B0-----:R-:W-:-:S04]  /*2260*/  @!P3 IMAD R38, R113, R36, RZ ;  /* 0x000000247126b224 */ /* 0x001fc800078e02ff */
[----:B------:R-:W-:Y:S01]  /*2270*/  @!P3 IMAD R37, R13, R37, R38 ;  /* 0x000000250d25b224 */ /* 0x000fe200078e0226 */
[----:B------:R-:W-:-:S05]  /*2280*/  @!P3 MOV R38, R116 ;  /* 0x000000740026b202 */ /* 0x000fca0000000f00 */
[----:B------:R-:W-:-:S05]  /*2290*/  @!P3 IMAD.WIDE.U32 R38, R13, R36, R38 ;  /* 0x000000240d26b225 */ /* 0x000fca00078e0026 */
[----:B------:R-:W-:Y:S02]  /*22a0*/  @!P3 IADD3 R36, PT, PT, R39, R37, RZ ;  /* 0x000000252724b210 */ /* 0x000fe40007ffe0ff */
[----:B-1----:R-:W-:-:S04]  /*22b0*/  @!P3 LEA R48, P6, R38, R48, 0x2 ;  /* 0x000000302630b211 */ /* 0x002fc800078c10ff */
[----:B------:R-:W-:Y:S02]  /*22c0*/  @!P3 LEA.HI.X R49, R38, R49, R36, 0x2, P6 ;  /* 0x000000312631b211 */ /* 0x000fe400030f1424 */
[----:B------:R-:W-:-:S04]  /*22d0*/  ISETP.GE.U32.AND P6, PT, R14, UR4, PT ;  /* 0x000000040e007c0c */ /* 0x000fc8000bfc6070 */
[----:B------:R-:W-:-:S13]  /*22e0*/  ISETP.GE.AND.EX P6, PT, R115, UR5, PT, P6 ;  /* 0x0000000573007c0c */ /* 0x000fda000bfc6360 */
[----:B------:R-:W0:Y:S08]  /*22f0*/  @!P6 LDC.64 R38, c[0x0][0x3e0] ;  /* 0x0000f800ff26eb82 */ /* 0x000e300000000a00 */
[----:B------:R-:W1:Y:S01]  /*2300*/  @!P6 LDC.64 R36, c[0x0][0x390] ;  /* 0x0000e400ff24eb82 */ /* 0x000e620000000a00 */
[----:B------:R-:W-:Y:S02]  /*2310*/  CS2R R96, SRZ ;  /* 0x0000000000607805 */ /* 0x000fe4000001ff00 */
[----:B------:R-:W-:-:S02]  /*2320*/  CS2R R98, SRZ ;  /* 0x0000000000627805 */ /* 0x000fc4000001ff00 */
[----:B----4-:R-:W-:Y:S02]  /*2330*/  @!P6 MOV R42, R116 ;  /* 0x00000074002ae202 */ /* 0x010fe40000000f00 */
[----:B------:R-:W-:Y:S01]  /*2340*/  @!P6 MOV R43, R119 ;  /* 0x00000077002be202 */ /* 0x000fe20000000f00 */
[----:B------:R-:W4:Y:S01]  /*2350*/  @!P3 LDG.E.64 R96, desc[UR6][R48.64] ;  /* 0x000000063060b981 */ /* 0x000f22000c1e1b00 */
[----:B------:R-:W-:-:S03]  /*2360*/  CS2R R100, SRZ ;  /* 0x0000000000647805 */ /* 0x000fc6000001ff00 */
[----:B------:R-:W4:Y:S01]  /*2370*/  @!P4 LDG.E.64 R98, desc[UR6][R46.64] ;  /* 0x000000062e62c981 */ /* 0x000f22000c1e1b00 */
[----:B------:R-:W-:-:S03]  /*2380*/  CS2R R102, SRZ ;  /* 0x0000000000667805 */ /* 0x000fc6000001ff00 */
[----:B------:R-:W4:Y:S01]  /*2390*/  @!P5 LDG.E.64 R100, desc[UR6][R44.64] ;  /* 0x000000062c64d981 */ /* 0x000f22000c1e1b00 */
[-C--:B0-----:R-:W-:Y:S02]  /*23a0*/  @!P6 IMAD R50, R115, R38.reuse, RZ ;  /* 0x000000267332e224 */ /* 0x081fe400078e02ff */
[C---:B------:R-:W-:Y:S01]  /*23b0*/  @!P6 IMAD.WIDE.U32 R42, R14.reuse, R38, R42 ;  /* 0x000000260e2ae225 */ /* 0x040fe200078e002a */
[----:B------:R-:W-:Y:S01]  /*23c0*/  CS2R R104, SRZ ;  /* 0x0000000000687805 */ /* 0x000fe2000001ff00 */
[----:B------:R-:W4:Y:S02]  /*23d0*/  @!P1 LDG.E.64 R102, desc[UR6][R40.64] ;  /* 0x0000000628669981 */ /* 0x000f24000c1e1b00 */
[----:B------:R-:W-:Y:S01]  /*23e0*/  @!P6 IMAD R39, R14, R39, R50 ;  /* 0x000000270e27e224 */ /* 0x000fe200078e0232 */
[----:B-1----:R-:W-:-:S04]  /*23f0*/  @!P6 LEA R36, P3, R42, R36, 0x2 ;  /* 0x000000242a24e211 */ /* 0x002fc800078610ff */
[----:B------:R-:W-:-:S04]  /*2400*/  @!P6 IADD3 R38, PT, PT, R43, R39, RZ ;  /* 0x000000272b26e210 */ /* 0x000fc80007ffe0ff */
[----:B------:R-:W-:-:S05]  /*2410*/  @!P6 LEA.HI.X R37, R42, R37, R38, 0x2, P3 ;  /* 0x000000252a25e211 */ /* 0x000fca00018f1426 */
[----:B------:R0:W4:Y:S01]  /*2420*/  @!P6 LDG.E.64 R104, desc[UR6][R36.64] ;  /* 0x000000062468e981 */ /* 0x000122000c1e1b00 */
[----:B------:R-:W-:Y:S01]  /*2430*/  FADD.FTZ R38, R22, R23 ;  /* 0x0000001716267221 */ /* 0x000fe20000010000 */
[----:B------:R-:W-:-:S03]  /*2440*/  FADD.FTZ R43, R24, R25 ;  /* 0x00000019182b7221 */ /* 0x000fc60000010000 */
[----:B------:R-:W-:Y:S01]  /*2450*/  FADD.FTZ R38, RZ, R38 ;  /* 0x00000026ff267221 */ /* 0x000fe20000010000 */
[----:B------:R-:W-:-:S03]  /*2460*/  FMUL.FTZ R39, R23, R23 ;  /* 0x0000001717277220 */ /* 0x000fc60000410000 */
[----:B------:R-:W-:Y:S01]  /*2470*/  FADD.FTZ R38, R38, R43 ;  /* 0x0000002b26267221 */ /* 0x000fe20000010000 */
[----:B0-----:R-:W-:Y:S01]  /*2480*/  FADD.FTZ R37, R26, R27 ;  /* 0x0000001b1a257221 */ /* 0x001fe20000010000 */
[----:B------:R-:W-:-:S03]  /*2490*/  FMUL.FTZ R45, R25, R25 ;  /* 0x00000019192d7220 */ /* 0x000fc60000410000 */
[----:B------:R-:W-:Y:S01]  /*24a0*/  FADD.FTZ R37, R38, R37 ;  /* 0x0000002526257221 */ /* 0x000fe20000010000 */
[----:B------:R-:W-:Y:S01]  /*24b0*/  FADD.FTZ R38, R28, R29 ;  /* 0x0000001d1c267221 */ /* 0x000fe20000010000 */
[----:B------:R-:W-:Y:S01]  /*24c0*/  FFMA.FTZ R39, R22, R22, R39 ;  /* 0x0000001616277223 */ /* 0x000fe20000010027 */
[----:B------:R-:W-:Y:S02]  /*24d0*/  FMUL.FTZ R41, R27, R27 ;  /* 0x0000001b1b297220 */ /* 0x000fe40000410000 */
[----:B------:R-:W-:Y:S01]  /*24e0*/  FADD.FTZ R37, R37, R38 ;  /* 0x0000002625257221 */ /* 0x000fe20000010000 */
[----:B------:R-:W-:Y:S01]  /*24f0*/  FADD.FTZ R38, R82, R83 ;  /* 0x0000005352267221 */ /* 0x000fe20000010000 */
[----:B------:R-:W-:Y:S01]  /*2500*/  FFMA.FTZ R42, R24, R24, R45 ;  /* 0x00000018182a7223 */ /* 0x000fe2000001002d */
[----:B------:R-:W-:Y:S01]  /*2510*/  FADD.FTZ R39, RZ, R39 ;  /* 0x00000027ff277221 */ /* 0x000fe20000010000 */
[----:B------:R-:W-:Y:S01]  /*2520*/  FFMA.FTZ R36, R26, R26, R41 ;  /* 0x0000001a1a247223 */ /* 0x000fe20000010029 */
        /* <DEDUP_REMOVED lines=8> */
[----:B------:R-:W-:Y:S01]  /*25b0*/  FADD.FTZ R38, R32, R33 ;  /* 0x0000002120267221 */ /* 0x000fe20000010000 */
[----:B------:R-:W-:Y:S01]  /*25c0*/  FADD.FTZ R36, R36, R41 ;  /* 0x0000002924247221 */ /* 0x000fe20000010000 */
[----:B------:R-:W-:Y:S01]  /*25d0*/  FMUL.FTZ R41, R31, R31 ;  /* 0x0000001f1f297220 */ /* 0x000fe20000410000 */
[----:B------:R-:W-:Y:S01]  /*25e0*/  FFMA.FTZ R39, R82, R82, R39 ;  /* 0x0000005252277223 */ /* 0x000fe20000010027 */
[----:B------:R-:W-:Y:S01]  /*25f0*/  FADD.FTZ R37, R37, R38 ;  /* 0x0000002625257221 */ /* 0x000fe20000010000 */
[----:B------:R-:W-:Y:S01]  /*2600*/  FADD.FTZ R38, R34, R35 ;  /* 0x0000002322267221 */ /* 0x000fe20000010000 */
[----:B------:R-:W-:Y:S01]  /*2610*/  FFMA.FTZ R41, R30, R30, R41 ;  /* 0x0000001e1e297223 */ /* 0x000fe20000010029 */
[----:B------:R-:W-:Y:S01]  /*2620*/  FADD.FTZ R36, R36, R39 ;  /* 0x0000002724247221 */ /* 0x000fe20000010000 */
        /* <DEDUP_REMOVED lines=9> */
[----:B------:R-:W-:-:S03]  /*26c0*/  FMUL.FTZ R39, R57, R57 ;  /* 0x0000003939277220 */ /* 0x000fc60000410000 */
[----:B------:R-:W-:Y:S01]  /*26d0*/  FADD.FTZ R36, R36, R41 ;  /* 0x0000002924247221 */ /* 0x000fe20000010000 */
[----:B------:R-:W-:-:S04]  /*26e0*/  FFMA.FTZ R39, R56, R56, R39 ;  /* 0x0000003838277223 */ /* 0x000fc80000010027 */
[----:B------:R-:W-:Y:S01]  /*26f0*/  FADD.FTZ R36, R36, R39 ;  /* 0x0000002724247221 */ /* 0x000fe20000010000 */
[----:B------:R-:W-:-:S04]  /*2700*/  FMUL.FTZ R39, R59, R59 ;  /* 0x0000003b3b277220 */ /* 0x000fc80000410000 */
[----:B------:R-:W-:Y:S01]  /*2710*/  FFMA.FTZ R39, R58, R58, R39 ;  /* 0x0000003a3a277223 */ /* 0x000fe20000010027 */
[----:B--2---:R-:W-:Y:S01]  /*2720*/  FADD.FTZ R38, R92, R93 ;  /* 0x0000005d5c267221 */ /* 0x004fe20000010000 */
[----:B------:R-:W-:-:S03]  /*2730*/  FMUL.FTZ R41, R93, R93 ;  /* 0x0000005d5d297220 */ /* 0x000fc60000410000 */
[----:B------:R-:W-:Y:S01]  /*2740*/  FADD.FTZ R37, R37, R38 ;  /* 0x0000002625257221 */ /* 0x000fe20000010000 */
[----:B------:R-:W-:Y:S01]  /*2750*/  FADD.FTZ R38, R58, R59 ;  /* 0x0000003b3a267221 */ /* 0x000fe20000010000 */
[----:B------:R-:W-:-:S03]  /*2760*/  FFMA.FTZ R41, R92, R92, R41 ;  /* 0x0000005c5c297223 */ /* 0x000fc60000010029 */
[----:B------:R-:W-:Y:S01]  /*2770*/  FADD.FTZ R37, R37, R38 ;  /* 0x0000002625257221 */ /* 0x000fe20000010000 */
[----:B------:R-:W-:Y:S01]  /*2780*/  FADD.FTZ R38, R84, R85 ;  /* 0x0000005554267221 */ /* 0x000fe20000010000 */
[----:B------:R-:W-:Y:S01]  /*2790*/  FADD.FTZ R36, R36, R41 ;  /* 0x0000002924247221 */ /* 0x000fe20000010000 */
[----:B------:R-:W-:Y:S02]  /*27a0*/  FMUL.FTZ R41, R85, R85 ;  /* 0x0000005555297220 */ /* 0x000fe40000410000 */
[----:B------:R-:W-:Y:S01]  /*27b0*/  FADD.FTZ R37, R37, R38 ;  /* 0x0000002625257221 */ /* 0x000fe20000010000 */
[----:B------:R-:W-:Y:S01]  /*27c0*/  FADD.FTZ R38, R60, R61 ;  /* 0x0000003d3c267221 */ /* 0x000fe20000010000 */
[----:B------:R-:W-:Y:S01]  /*27d0*/  FADD.FTZ R36, R36, R39 ;  /* 0x0000002724247221 */ /* 0x000fe20000010000 */
[----:B------:R-:W-:Y:S02]  /*27e0*/  FFMA.FTZ R41, R84, R84, R41 ;  /* 0x0000005454297223 */ /* 0x000fe40000010029 */
[----:B------:R-:W-:Y:S01]  /*27f0*/  FADD.FTZ R37, R37, R38 ;  /* 0x0000002625257221 */ /* 0x000fe20000010000 */
[----:B-----5:R-:W-:Y:S01]  /*2800*/  FADD.FTZ R38, R86, R87 ;  /* 0x0000005756267221 */ /* 0x020fe20000010000 */
[----:B------:R-:W-:Y:S01]  /*2810*/  FMUL.FTZ R39, R61, R61 ;  /* 0x0000003d3d277220 */ /* 0x000fe20000410000 */
[----:B------:R-:W-:Y:S01]  /*2820*/  FADD.FTZ R36, R36, R41 ;  /* 0x0000002924247221 */ /* 0x000fe20000010000 */
[----:B------:R-:W-:Y:S01]  /*2830*/  FMUL.FTZ R41, R87, R87 ;  /* 0x0000005757297220 */ /* 0x000fe20000410000 */
[----:B------:R-:W-:Y:S01]  /*2840*/  FADD.FTZ R37, R37, R38 ;  /* 0x0000002625257221 */ /* 0x000fe20000010000 */
[----:B------:R-:W-:Y:S01]  /*2850*/  FFMA.FTZ R39, R60, R60, R39 ;  /* 0x0000003c3c277223 */ /* 0x000fe20000010027 */
[----:B---3--:R-:W-:Y:S01]  /*2860*/  FADD.FTZ R38, R88, R89 ;  /* 0x0000005958267221 */ /* 0x008fe20000010000 */
[----:B------:R-:W-:-:S02]  /*2870*/  FFMA.FTZ R41, R86, R86, R41 ;  /* 0x0000005656297223 */ /* 0x000fc40000010029 */
        /* <DEDUP_REMOVED lines=64> */
[----:B----4-:R-:W-:Y:S01]  /*2c80*/  FMUL.FTZ R41, R97, R97 ;  /* 0x0000006161297220 */ /* 0x010fe20000410000 */
        /* <DEDUP_REMOVED lines=25> */
[----:B------:R-:W-:-:S03]  /*2e20*/  FADD.FTZ R36, R36, R41 ;  /* 0x0000002924247221 */ /* 0x000fc60000010000 */
        /* <DEDUP_REMOVED lines=38> */
.L_x_3771:
[----:B------:R-:W-:Y:S05]  /*3090*/  BSYNC.RECONVERGENT B0 ;  /* 0x0000000000007941 */ /* 0x000fea0003800200 */
.L_x_3770:
        /* <DEDUP_REMOVED lines=42> */
.L_x_3773:
[----:B------:R-:W-:Y:S05]  /*3340*/  BSYNC.RECONVERGENT B0 ;  /* 0x0000000000007941 */ /* 0x000fea0003800200 */
.L_x_3772:
        /* <DEDUP_REMOVED lines=27> */
.L_x_3776:
[----:B------:R-:W3:Y:S04]  /*3500*/  LDG.E.STRONG.GPU R38, desc[UR6][R36.64] ;  /* 0x0000000624267981 */ /* 0x000ee8000c1ef900 */
[----:B---3--:R-:W-:Y:S01]  /*3510*/  CCTL.IVALL ;  /* 0x00000000ff00798f */ /* 0x008fe20002000000 */
[----:B------:R-:W-:Y:S05]  /*3520*/  YIELD ;  /* 0x0000000000007946 */ /* 0x000fea0003800000 */
[----:B------:R-:W-:-:S13]  /*3530*/  ISETP.NE.AND P1, PT, R38, R45, PT ;  /* 0x0000002d2600720c */ /* 0x000fda0003f25270 */
[----:B------:R-:W-:Y:S05]  /*3540*/  @P1 BRA `(.L_x_3776) ;  /* 0xfffffffc00ec1947 */ /* 0x000fea000383ffff */
.L_x_3775:
        /* <DEDUP_REMOVED lines=15> */
[----:B------:R-:W-:-:S06]  /*3640*/  UMOV UR4, URZ ;  /* 0x000000ff00047c82 */ /* 0x000fcc0008000000 */
.L_x_3778:
        /* <DEDUP_REMOVED lines=62> */
.L_x_3777:
        /* <DEDUP_REMOVED lines=38> */
.L_x_3779:
        /* <DEDUP_REMOVED lines=19> */
.L_x_3780:
        /* <DEDUP_REMOVED lines=9> */
.L_x_3781:
[----:B------:R-:W-:Y:S05]  /*3e50*/  BSYNC.RECONVERGENT B0 ;  /* 0x0000000000007941 */ /* 0x000fea0003800200 */
.L_x_3774:
        /* <DEDUP_REMOVED lines=14> */
[----:B------:R1:W-:Y:S01]  /*3f40*/  @P0 STG.E.64 desc[UR6][R46.64], R44 ;  /* 0x0000002c2e000986 */ /* 0x0003e2000c101b06 */
[C---:B0-----:R-:W-:Y:S01]  /*3f50*/  IMAD.WIDE R38, R43.reuse, 0x4, R38 ;  /* 0x000000042b267825 */ /* 0x041fe200078e0226 */
[----:B------:R-:W-:Y:S03]  /*3f60*/  BAR.SYNC.DEFER_BLOCKING 0x0 ;  /* 0x0000000000007b1d */ /* 0x000fe60000010000 */
[----:B--2---:R-:W-:-:S03]  /*3f70*/  IMAD.WIDE R36, R43, 0x4, R36 ;  /* 0x000000042b247825 */ /* 0x004fc600078e0224 */
[----:B------:R-:W5:Y:S04]  /*3f80*/  LDG.E.64 R38, desc[UR6][R38.64] ;  /* 0x0000000626267981 */ /* 0x000f68000c1e1b00 */
[----:B------:R-:W5:Y:S01]  /*3f90*/  LDG.E.64 R36, desc[UR6][R36.64] ;  /* 0x0000000624247981 */ /* 0x000f62000c1e1b00 */
[----:B-1----:R-:W-:Y:S02]  /*3fa0*/  HFMA2 R47, -RZ, RZ, 1.875, 0 ;  /* 0x3f800000ff2f7431 */ /* 0x002fe400000001ff */
[----:B---3--:R-:W-:Y:S01]  /*3fb0*/  IMAD R46, R3, UR5, R108 ;  /* 0x00000005032e7c24 */ /* 0x008fe2000f8e026c */
[----:B------:R-:W-:Y:S01]  /*3fc0*/  BSSY.RECONVERGENT B0, `(.L_x_3782) ;  /* 0x0000719000007945 */ /* 0x000fe20003800200 */
[----:B------:R-:W0:Y:S01]  /*3fd0*/  LDS.64 R42, [UR4+0x90] ;  /* 0x00009004ff2a7984 */ /* 0x000e220008000a00 */
[----:B------:R-:W1:Y:S02]  /*3fe0*/  LDCU.U8 UR4, c[0x0][0x3fc] ;  /* 0x00007f80ff0477ac */ /* 0x000e640008000000 */
[----:B------:R-:W-:-:S02]  /*3ff0*/  IADD3 R45, PT, PT, R46, 0x100, RZ ;  /* 0x000001002e2d7810 */ /* 0x000fc40007ffe0ff */
[C---:B------:R-:W-:Y:S02]  /*4000*/  IADD3 R40, PT, PT, R46.reuse, 0x170, RZ ;  /* 0x000001702e287810 */ /* 0x040fe40007ffe0ff */
[----:B------:R-:W-:Y:S02]  /*4010*/  IADD3 R48, PT, PT, R46, 0x30, RZ ;  /* 0x000000302e307810 */ /* 0x000fe40007ffe0ff */
[----:B------:R-:W-:Y:S02]  /*4020*/  SHF.R.S32.HI R41, RZ, 0x1f, R45 ;  /* 0x0000001fff297819 */ /* 0x000fe4000001142d */
[----:B------:R-:W-:Y:S02]  /*4030*/  SHF.R.S32.HI R44, RZ, 0x1f, R40 ;  /* 0x0000001fff2c7819 */ /* 0x000fe40000011428 */
[----:B------:R-:W-:Y:S01]  /*4040*/  SHF.R.S32.HI R49, RZ, 0x1f, R48 ;  /* 0x0000001fff317819 */ /* 0x000fe20000011430 */
[----:B-1----:R-:W-:Y:S01]  /*4050*/  UISETP.NE.AND UP0, UPT, UR4, URZ, UPT ;  /* 0x000000ff0400728c */ /* 0x002fe2000bf05270 */
[----:B0-----:R-:W-:-:S04]  /*4060*/  FMUL.FTZ R42, R42, UR8 ;  /* 0x000000082a2a7c20 */ /* 0x001fc80008410000 */
[----:B------:R-:W-:-:S04]  /*4070*/  FMUL.FTZ R18, R42, R42 ;  /* 0x0000002a2a127220 */ /* 0x000fc80000410000 */
[----:B------:R-:W-:-:S05]  /*4080*/  FFMA.FTZ R18, R43, UR8, -R18 ;  /* 0x000000082b127c23 */ /* 0x000fca0008010812 */
[----:B------:R-:W-:-:S13]  /*4090*/  FSETP.GTU.FTZ.AND P1, PT, R18, RZ, PT ;  /* 0x000000ff1200720b */ /* 0x000fda0003f3c000 */
[----:B------:R-:W0:Y:S02]  /*40a0*/  @P1 LDC R43, c[0x0][0x3a8] ;  /* 0x0000ea00ff2b1b82 */ /* 0x000e240000000800 */
[----:B0-----:R-:W-:Y:S01]  /*40b0*/  @P1 FADD.FTZ R50, R18, R43 ;  /* 0x0000002b12321221 */ /* 0x001fe20000010000 */
[----:B------:R-:W-:-:S03]  /*40c0*/  IADD3 R18, PT, PT, R46, 0x110, RZ ;  /* 0x000001102e127810 */ /* 0x000fc60007ffe0ff */
[----:B------:R0:W1:Y:S01]  /*40d0*/  @P1 MUFU.RSQ R47, R50 ;  /* 0x00000032002f1308 */ /* 0x0000620000001400 */
        /* <DEDUP_REMOVED lines=8> */
[C---:B0-----:R-:W-:Y:S02]  /*4160*/  IADD3 R50, PT, PT, R46.reuse, 0x50, RZ ;  /* 0x000000502e327810 */ /* 0x041fe40007ffe0ff */
[----:B--2---:R-:W-:-:S02]  /*4170*/  ISETP.GE.U32.AND P1, PT, R46, UR4, PT ;  /* 0x000000042e007c0c */ /* 0x004fc4000bf26070 */
[----:B------:R-:W-:Y:S02]  /*4180*/  ISETP.GE.U32.AND P2, PT, R51, UR4, PT ;  /* 0x0000000433007c0c */ /* 0x000fe4000bf46070 */
[----:B------:R-:W-:Y:S02]  /*4190*/  ISETP.GE.AND.EX P1, PT, R52, UR5, PT, P1 ;  /* 0x0000000534007c0c */ /* 0x000fe4000bf26310 */
[----:B------:R-:W-:-:S11]  /*41a0*/  ISETP.GE.AND.EX P2, PT, R110, UR5, PT, P2 ;  /* 0x000000056e007c0c */ /* 0x000fd6000bf46320 */
        /* <DEDUP_REMOVED lines=10> */
[----:B------:R-:W-:-:S04]  /*4250*/  IADD3 R53, PT, PT, R55, R53, RZ ;  /* 0x0000003537357210 */ /* 0x000fc80007ffe0ff */
[----:B------:R-:W-:Y:S01]  /*4260*/  LEA.HI.X R53, R54, UR9, R53, 0x2, P1 ;  /* 0x0000000936357c11 */ /* 0x000fe200088f1435 */
[----:B------:R-:W-:Y:S01]  /*4270*/  FADD.FTZ R54, -R42, R23 ;  /* 0x000000172a367221 */ /* 0x000fe20000010100 */
[----:B-1----:R-:W-:-:S03]  /*4280*/  FMUL.FTZ R23, R22, R47 ;  /* 0x0000002f16177220 */ /* 0x002fc60000410000 */
[----:B------:R-:W-:Y:S01]  /*4290*/  FMUL.FTZ R54, R54, R47 ;  /* 0x0000002f36367220 */ /* 0x000fe20000410000 */
[----:B-----5:R-:W-:-:S03]  /*42a0*/  FFMA.FTZ R22, R38, R23, R36 ;  /* 0x0000001726167223 */ /* 0x020fc60000010024 */
[----:B------:R-:W-:-:S05]  /*42b0*/  FFMA.FTZ R23, R39, R54, R37 ;  /* 0x0000003627177223 */ /* 0x000fca0000010025 */
[----:B------:R0:W-:Y:S02]  /*42c0*/  STG.E.64 desc[UR6][R52.64], R22 ;  /* 0x0000001634007986 */ /* 0x0001e4000c101b06 */
.L_x_3785:
[----:B------:R-:W-:Y:S05]  /*42d0*/  BSYNC.RECONVERGENT B1 ;  /* 0x0000000000017941 */ /* 0x000fea0003800200 */
.L_x_3784:
        /* <DEDUP_REMOVED lines=16> */
[----:B------:R-:W-:-:S04]  /*43e0*/  IADD3 R51, PT, PT, R53, R51, RZ ;  /* 0x0000003335337210 */ /* 0x000fc80007ffe0ff */
[----:B------:R-:W-:-:S05]  /*43f0*/  LEA.HI.X R25, R52, UR11, R51, 0x2, P1 ;  /* 0x0000000b34197c11 */ /* 0x000fca00088f1433 */
[----:B------:R2:W-:Y:S02]  /*4400*/  STG.E.64 desc[UR6][R24.64], R22 ;  /* 0x0000001618007986 */ /* 0x0005e4000c101b06 */
.L_x_3787:
[----:B------:R-:W-:Y:S05]  /*4410*/  BSYNC.RECONVERGENT B1 ;  /* 0x0000000000017941 */ /* 0x000fea0003800200 */
.L_x_3786:
[----:B------:R-:W-:Y:S01]  /*4420*/  ISETP.GE.U32.AND P5, PT, R121, UR4, PT ;  /* 0x0000000479007c0c */ /* 0x000fe2000bfa6070 */
[----:B------:R-:W-:Y:S01]  /*4430*/  BSSY.RECONVERGENT B1, `(.L_x_3788) ;  /* 0x0000024000017945 */ /* 0x000fe20003800200 */
[----:B0-2---:R-:W-:Y:S02]  /*4440*/  SHF.R.S32.HI R22, RZ, 0x1f, R121 ;  /* 0x0000001fff167819 */ /* 0x005fe40000011479 */
        /* <DEDUP_REMOVED lines=18> */
[----:B------:R-:W-:Y:S01]  /*4570*/  MOV R23, R119 ;  /* 0x0000007700177202 */ /* 0x000fe20000000f00 */
[C---:B------:R-:W-:Y:S01]  /*4580*/  FADD.FTZ R26, -R42.reuse, R26 ;  /* 0x0000001a2a1a7221 */ /* 0x040fe20000010100 */
[----:B------:R-:W-:Y:S01]  /*4590*/  FADD.FTZ R110, -R42, R27 ;  /* 0x0000001b2a6e7221 */ /* 0x000fe20000010100 */
[----:B------:R-:W2:Y:S03]  /*45a0*/  LDCU.64 UR10, c[0x0][0x380] ;  /* 0x00007000ff0a77ac */ /* 0x000ea60008000a00 */
[----:B-1----:R-:W-:Y:S01]  /*45b0*/  FMUL.FTZ R110, R110, R47 ;  /* 0x0000002f6e6e7220 */ /* 0x002fe20000410000 */
[----:B0-----:R-:W-:-:S04]  /*45c0*/  IMAD R22, R22, UR8, RZ ;  /* 0x0000000816167c24 */ /* 0x001fc8000f8e02ff */
[----:B------:R-:W-:Y:S01]  /*45d0*/  IMAD R25, R121, UR9, R22 ;  /* 0x0000000979197c24 */ /* 0x000fe2000f8e0216 */
[----:B------:R-:W-:-:S05]  /*45e0*/  MOV R22, R116 ;  /* 0x0000007400167202 */ /* 0x000fca0000000f00 */
[----:B------:R-:W-:-:S05]  /*45f0*/  IMAD.WIDE.U32 R22, R121, UR8, R22 ;  /* 0x0000000879167c25 */ /* 0x000fca000f8e0016 */
[----:B------:R-:W-:Y:S01]  /*4600*/  IADD3 R25, PT, PT, R23, R25, RZ ;  /* 0x0000001917197210 */ /* 0x000fe20007ffe0ff */
[----:B------:R-:W-:Y:S01]  /*4610*/  FMUL.FTZ R23, R26, R47 ;  /* 0x0000002f1a177220 */ /* 0x000fe20000410000 */
[----:B--2---:R-:W-:-:S04]  /*4620*/  LEA R24, P5, R22, UR10, 0x2 ;  /* 0x0000000a16187c11 */ /* 0x004fc8000f8a10ff */
[----:B------:R-:W-:Y:S01]  /*4630*/  LEA.HI.X R25, R22, UR11, R25, 0x2, P5 ;  /* 0x0000000b16197c11 */ /* 0x000fe2000a8f1419 */
[----:B-----5:R-:W-:Y:S01]  /*4640*/  FFMA.FTZ R22, R38, R23, R36 ;  /* 0x0000001726167223 */ /* 0x020fe20000010024 */
[----:B------:R-:W-:-:S05]  /*4650*/  FFMA.FTZ R23, R39, R110, R37 ;  /* 0x0000006e27177223 */ /* 0x000fca0000010025 */
[----:B------:R0:W-:Y:S02]  /*4660*/  STG.E.64 desc[UR6][R24.64], R22 ;  /* 0x0000001618007986 */ /* 0x0001e4000c101b06 */
.L_x_3789:
[----:B------:R-:W-:Y:S05]  /*4670*/  BSYNC.RECONVERGENT B1 ;  /* 0x0000000000017941 */ /* 0x000fea0003800200 */
.L_x_3788:
[----:B------:R-:W-:Y:S01]  /*4680*/  BSSY.RECONVERGENT B1, `(.L_x_3790) ;  /* 0x0000015000017945 */ /* 0x000fe20003800200 */
[C---:B0-----:R-:W-:Y:S02]  /*4690*/  IADD3 R25, PT, PT, R46.reuse, 0x80, RZ ;  /* 0x000000802e197810 */ /* 0x041fe40007ffe0ff */
[----:B------:R-:W-:Y:S01]  /*46a0*/  IADD3 R24, PT, PT, R46, 0xa0, RZ ;  /* 0x000000a02e187810 */ /* 0x000fe20007ffe0ff */
[----:B------:R-:W-:Y:S06]  /*46b0*/  @P2 BRA `(.L_x_3791) ;  /* 0x0000000000442947 */ /* 0x000fec0003800000 */
[----:B------:R-:W0:Y:S01]  /*46c0*/  LDCU.64 UR8, c[0x0][0x3e0] ;  /* 0x00007c00ff0877ac */ /* 0x000e220008000a00 */
[----:B------:R-:W-:Y:S01]  /*46d0*/  MOV R26, R116 ;  /* 0x00000074001a7202 */ /* 0x000fe20000000f00 */
[C---:B------:R-:W-:Y:S01]  /*46e0*/  FADD.FTZ R28, -R42.reuse, R28 ;  /* 0x0000001c2a1c7221 */ /* 0x040fe20000010100 */
[----:B------:R-:W-:Y:S01]  /*46f0*/  MOV R27, R119 ;  /* 0x00000077001b7202 */ /* 0x000fe20000000f00 */
[----:B------:R-:W2:Y:S01]  /*4700*/  LDCU.64 UR10, c[0x0][0x380] ;  /* 0x00007000ff0a77ac */ /* 0x000ea20008000a00 */
[----:B------:R-:W-:Y:S01]  /*4710*/  FADD.FTZ R22, -R42, R29 ;  /* 0x0000001d2a167221 */ /* 0x000fe20000010100 */
[----:B-1----:R-:W-:Y:S01]  /*4720*/  FMUL.FTZ R23, R28, R47 ;  /* 0x0000002f1c177220 */ /* 0x002fe20000410000 */
[----:B0-----:R-:W-:Y:S02]  /*4730*/  IMAD R49, R49, UR8, RZ ;  /* 0x0000000831317c24 */ /* 0x001fe4000f8e02ff */
[----:B------:R-:W-:-:S04]  /*4740*/  IMAD.WIDE.U32 R26, R48, UR8, R26 ;  /* 0x00000008301a7c25 */ /* 0x000fc8000f8e001a */
[----:B------:R-:W-:Y:S01]  /*4750*/  IMAD R49, R48, UR9, R49 ;  /* 0x0000000930317c24 */ /* 0x000fe2000f8e0231 */
[----:B--2---:R-:W-:Y:S01]  /*4760*/  LEA R28, P2, R26, UR10, 0x2 ;  /* 0x0000000a1a1c7c11 */ /* 0x004fe2000f8410ff */
[----:B------:R-:W-:Y:S01]  /*4770*/  FMUL.FTZ R48, R22, R47 ;  /* 0x0000002f16307220 */ /* 0x000fe20000410000 */
[----:B-----5:R-:W-:Y:S02]  /*4780*/  FFMA.FTZ R22, R38, R23, R36 ;  /* 0x0000001726167223 */ /* 0x020fe40000010024 */
[----:B------:R-:W-:Y:S01]  /*4790*/  IADD3 R49, PT, PT, R27, R49, RZ ;  /* 0x000000311b317210 */ /* 0x000fe20007ffe0ff */
[----:B------:R-:W-:-:S03]  /*47a0*/  FFMA.FTZ R23, R39, R48, R37 ;  /* 0x0000003027177223 */ /* 0x000fc60000010025 */
[----:B------:R-:W-:-:S05]  /*47b0*/  LEA.HI.X R29, R26, UR11, R49, 0x2, P2 ;  /* 0x0000000b1a1d7c11 */ /* 0x000fca00090f1431 */
[----:B------:R0:W-:Y:S02]  /*47c0*/  STG.E.64 desc[UR6][R28.64], R22 ;  /* 0x000000161c007986 */ /* 0x0001e4000c101b06 */
.L_x_3791:
[----:B------:R-:W-:Y:S05]  /*47d0*/  BSYNC.RECONVERGENT B1 ;  /* 0x0000000000017941 */ /* 0x000fea0003800200 */
.L_x_3790:
[----:B------:R-:W-:Y:S04]  /*47e0*/  BSSY.RECONVERGENT B1, `(.L_x_3792) ;  /* 0x0000013000017945 */ /* 0x000fe80003800200 */
[----:B------:R-:W-:Y:S05]  /*47f0*/  @P1 BRA `(.L_x_3793) ;  /* 0x0000000000441947 */ /* 0x000fea0003800000 */
[----:B------:R-:W2:Y:S01]  /*4800*/  LDCU.64 UR8, c[0x0][0x3e0] ;  /* 0x00007c00ff0877ac */ /* 0x000ea20008000a00 */
[----:B------:R-:W-:Y:S01]  /*4810*/  MOV R26, R116 ;  /* 0x00000074001a7202 */ /* 0x000fe20000000f00 */
[C---:B------:R-:W-:Y:S01]  /*4820*/  FADD.FTZ R82, -R42.reuse, R82 ;  /* 0x000000522a527221 */ /* 0x040fe20000010100 */
[----:B------:R-:W-:Y:S01]  /*4830*/  MOV R27, R119 ;  /* 0x00000077001b7202 */ /* 0x000fe20000000f00 */
[----:B------:R-:W3:Y:S01]  /*4840*/  LDCU.64 UR10, c[0x0][0x380] ;  /* 0x00007000ff0a77ac */ /* 0x000ee20008000a00 */
[----:B0-----:R-:W-:-:S04]  /*4850*/  FADD.FTZ R22, -R42, R83 ;  /* 0x000000532a167221 */ /* 0x001fc80000010100 */
[----:B-1----:R-:W-:Y:S01]  /*4860*/  FMUL.FTZ R48, R22, R47 ;  /* 0x0000002f16307220 */ /* 0x002fe20000410000 */
[----:B--2---:R-:W-:Y:S02]  /*4870*/  IMAD R23, R15, UR8, RZ ;  /* 0x000000080f177c24 */ /* 0x004fe4000f8e02ff */
[----:B------:R-:W-:-:S04]  /*4880*/  IMAD.WIDE.U32 R26, R106, UR8, R26 ;  /* 0x000000086a1a7c25 */ /* 0x000fc8000f8e001a */
[----:B------:R-:W-:Y:S02]  /*4890*/  IMAD R29, R106, UR9, R23 ;  /* 0x000000096a1d7c24 */ /* 0x000fe4000f8e0217 */
[----:B------:R-:W-:Y:S01]  /*48a0*/  FMUL.FTZ R23, R82, R47 ;  /* 0x0000002f52177220 */ /* 0x000fe20000410000 */
[----:B---3--:R-:W-:Y:S02]  /*48b0*/  LEA R28, P1, R26, UR10, 0x2 ;  /* 0x0000000a1a1c7c11 */ /* 0x008fe4000f8210ff */
[----:B------:R-:W-:Y:S01]  /*48c0*/  IADD3 R29, PT, PT, R27, R29, RZ ;  /* 0x0000001d1b1d7210 */ /* 0x000fe20007ffe0ff */
[----:B-----5:R-:W-:Y:S01]  /*48d0*/  FFMA.FTZ R22, R38, R23, R36 ;  /* 0x0000001726167223 */ /* 0x020fe20000010024 */
[----:B------:R-:W-:Y:S02]  /*48e0*/  FFMA.FTZ R23, R39, R48, R37 ;  /* 0x0000003027177223 */ /* 0x000fe40000010025 */
[----:B------:R-:W-:-:S05]  /*48f0*/  LEA.HI.X R29, R26, UR11, R29, 0x2, P1 ;  /* 0x0000000b1a1d7c11 */ /* 0x000fca00088f141d */
[----:B------:R2:W-:Y:S02]  /*4900*/  STG.E.64 desc[UR6][R28.64], R22 ;  /* 0x000000161c007986 */ /* 0x0005e4000c101b06 */
.L_x_3793:
[----:B------:R-:W-:Y:S05]  /*4910*/  BSYNC.RECONVERGENT B1 ;  /* 0x0000000000017941 */ /* 0x000fea0003800200 */
.L_x_3792:
[----:B------:R-:W-:Y:S04]  /*4920*/  BSSY.RECONVERGENT B1, `(.L_x_3794) ;  /* 0x0000013000017945 */ /* 0x000fe80003800200 */
[----:B------:R-:W-:Y:S05]  /*4930*/  @P6 BRA `(.L_x_3795) ;  /* 0x0000000000446947 */ /* 0x000fea0003800000 */
[----:B------:R-:W3:Y:S01]  /*4940*/  LDCU.64 UR8, c[0x0][0x3e0] ;  /* 0x00007c00ff0877ac */ /* 0x000ee20008000a00 */
[----:B------:R-:W-:Y:S01]  /*4950*/  MOV R26, R116 ;  /* 0x00000074001a7202 */ /* 0x000fe20000000f00 */
[C---:B------:R-:W-:Y:S01]  /*4960*/  FADD.FTZ R30, -R42.reuse, R30 ;  /* 0x0000001e2a1e7221 */ /* 0x040fe20000010100 */
[----:B------:R-:W-:Y:S01]  /*4970*/  MOV R27, R119 ;  /* 0x00000077001b7202 */ /* 0x000fe20000000f00 */
[----:B------:R-:W4:Y:S01]  /*4980*/  LDCU.64 UR10, c[0x0][0x380] ;  /* 0x00007000ff0a77ac */ /* 0x000f220008000a00 */
[----:B0-2---:R-:W-:Y:S01]  /*4990*/  FADD.FTZ R22, -R42, R31 ;  /* 0x0000001f2a167221 */ /* 0x005fe20000010100 */
[----:B-1----:R-:W-:-:S03]  /*49a0*/  FMUL.FTZ R23, R30, R47 ;  /* 0x0000002f1e177220 */ /* 0x002fc60000410000 */
[----:B------:R-:W-:Y:S01]  /*49b0*/  FMUL.FTZ R30, R22, R47 ;  /* 0x0000002f161e7220 */ /* 0x000fe20000410000 */
[----:B-----5:R-:W-:-:S03]  /*49c0*/  FFMA.FTZ R22, R38, R23, R36 ;  /* 0x0000001726167223 */ /* 0x020fc60000010024 */
[----:B------:R-:W-:Y:S01]  /*49d0*/  FFMA.FTZ R23, R39, R30, R37 ;  /* 0x0000001e27177223 */ /* 0x000fe20000010025 */
[----:B---3--:R-:W-:Y:S02]  /*49e0*/  IMAD R55, R55, UR8, RZ ;  /* 0x0000000837377c24 */ /* 0x008fe4000f8e02ff */
[----:B------:R-:W-:-:S04]  /*49f0*/  IMAD.WIDE.U32 R26, R50, UR8, R26 ;  /* 0x00000008321a7c25 */ /* 0x000fc8000f8e001a */
[----:B------:R-:W-:Y:S01]  /*4a00*/  IMAD R55, R50, UR9, R55 ;  /* 0x0000000932377c24 */ /* 0x000fe2000f8e0237 */
[----:B----4-:R-:W-:-:S04]  /*4a10*/  LEA R28, P1, R26, UR10, 0x2 ;  /* 0x0000000a1a1c7c11 */ /* 0x010fc8000f8210ff */
[----:B------:R-:W-:-:S04]  /*4a20*/  IADD3 R55, PT, PT, R27, R55, RZ ;  /* 0x000000371b377210 */ /* 0x000fc80007ffe0ff */
[----:B------:R-:W-:-:S05]  /*4a30*/  LEA.HI.X R29, R26, UR11, R55, 0x2, P1 ;  /* 0x0000000b1a1d7c11 */ /* 0x000fca00088f1437 */
[----:B------:R3:W-:Y:S02]  /*4a40*/  STG.E.64 desc[UR6][R28.64], R22 ;  /* 0x000000161c007986 */ /* 0x0007e4000c101b06 */
.L_x_3795:
[----:B------:R-:W-:Y:S05]  /*4a50*/  BSYNC.RECONVERGENT B1 ;  /* 0x0000000000017941 */ /* 0x000fea0003800200 */
.L_x_3794:
[----:B------:R-:W-:Y:S04]  /*4a60*/  BSSY.RECONVERGENT B1, `(.L_x_3796) ;  /* 0x0000013000017945 */ /* 0x000fe80003800200 */
[----:B------:R-:W-:Y:S05]  /*4a70*/  @P3 BRA `(.L_x_3797) ;  /* 0x0000000000443947 */ /* 0x000fea0003800000 */
[----:B------:R-:W4:Y:S01]  /*4a80*/  LDCU.64 UR8, c[0x0][0x3e0] ;  /* 0x00007c00ff0877ac */ /* 0x000f220008000a00 */
[----:B------:R-:W-:Y:S01]  /*4a90*/  MOV R26, R116 ;  /* 0x00000074001a7202 */ /* 0x000fe20000000f00 */
[C---:B------:R-:W-:Y:S01]  /*4aa0*/  FADD.FTZ R32, -R42.reuse, R32 ;  /* 0x000000202a207221 */ /* 0x040fe20000010100 */
[----:B------:R-:W-:Y:S01]  /*4ab0*/  MOV R27, R119 ;  /* 0x00000077001b7202 */ /* 0x000fe20000000f00 */
[----:B------:R-:W4:Y:S01]  /*4ac0*/  LDCU.64 UR10, c[0x0][0x380] ;  /* 0x00007000ff0a77ac */ /* 0x000f220008000a00 */
[----:B0-23--:R-:W-:Y:S01]  /*4ad0*/  FADD.FTZ R22, -R42, R33 ;  /* 0x000000212a167221 */ /* 0x00dfe20000010100 */
[----:B-1----:R-:W-:-:S03]  /*4ae0*/  FMUL.FTZ R23, R32, R47 ;  /* 0x0000002f20177220 */ /* 0x002fc60000410000 */
[----:B------:R-:W-:Y:S01]  /*4af0*/  FMUL.FTZ R30, R22, R47 ;  /* 0x0000002f161e7220 */ /* 0x000fe20000410000 */
[----:B-----5:R-:W-:-:S03]  /*4b00*/  FFMA.FTZ R22, R38, R23, R36 ;  /* 0x0000001726167223 */ /* 0x020fc60000010024 */
[----:B------:R-:W-:Y:S01]  /*4b10*/  FFMA.FTZ R23, R39, R30, R37 ;  /* 0x0000001e27177223 */ /* 0x000fe20000010025 */
[----:B----4-:R-:W-:Y:S02]  /*4b20*/  IMAD R54, R54, UR8, RZ ;  /* 0x0000000836367c24 */ /* 0x010fe4000f8e02ff */
[----:B------:R-:W-:-:S04]  /*4b30*/  IMAD.WIDE.U32 R26, R53, UR8, R26 ;  /* 0x00000008351a7c25 */ /* 0x000fc8000f8e001a */
[----:B------:R-:W-:Y:S01]  /*4b40*/  IMAD R53, R53, UR9, R54 ;  /* 0x0000000935357c24 */ /* 0x000fe2000f8e0236 */
[----:B------:R-:W-:-:S04]  /*4b50*/  LEA R28, P1, R26, UR10, 0x2 ;  /* 0x0000000a1a1c7c11 */ /* 0x000fc8000f8210ff */
[----:B------:R-:W-:-:S04]  /*4b60*/  IADD3 R53, PT, PT, R27, R53, RZ ;  /* 0x000000351b357210 */ /* 0x000fc80007ffe0ff */
[----:B------:R-:W-:-:S05]  /*4b70*/  LEA.HI.X R29, R26, UR11, R53, 0x2, P1 ;  /* 0x0000000b1a1d7c11 */ /* 0x000fca00088f1435 */
[----:B------:R4:W-:Y:S02]  /*4b80*/  STG.E.64 desc[UR6][R28.64], R22 ;  /* 0x000000161c007986 */ /* 0x0009e4000c101b06 */
.L_x_3797:
[----:B------:R-:W-:Y:S05]  /*4b90*/  BSYNC.RECONVERGENT B1 ;  /* 0x0000000000017941 */ /* 0x000fea0003800200 */
.L_x_3796:
        /* <DEDUP_REMOVED lines=19> */
.L_x_3799:
[----:B------:R-:W-:Y:S05]  /*4cd0*/  BSYNC.RECONVERGENT B1 ;  /* 0x0000000000017941 */ /* 0x000fea0003800200 */
.L_x_3798:
        /* <DEDUP_REMOVED lines=9> */
[----:B------:R-:W-:Y:S02]  /*4d70*/  ISETP.GE.U32.AND P4, PT, R9, UR4, PT ;  /* 0x0000000409007c0c */ /* 0x000fe4000bf86070 */
        /* <DEDUP_REMOVED lines=12> */
[----:B------:R-:W-:Y:S01]  /*4e40*/  FADD.FTZ R56, -R42, R56 ;  /* 0x000000382a387221 */ /* 0x000fe20000010100 */
[----:B------:R-:W-:Y:S01]  /*4e50*/  MOV R27, R119 ;  /* 0x00000077001b7202 */ /* 0x000fe20000000f00 */
[----:B------:R-:W2:Y:S02]  /*4e60*/  LDCU.64 UR10, c[0x0][0x380] ;  /* 0x00007000ff0a77ac */ /* 0x000ea40008000a00 */
[----:B-1----:R-:W-:Y:S01]  /*4e70*/  FMUL.FTZ R23, R56, R47 ;  /* 0x0000002f38177220 */ /* 0x002fe20000410000 */
[----:B0-----:R-:W-:Y:S02]  /*4e80*/  IMAD R22, R22, UR8, RZ ;  /* 0x0000000816167c24 */ /* 0x001fe4000f8e02ff */
[----:B------:R-:W-:-:S04]  /*4e90*/  IMAD.WIDE.U32 R26, R25, UR8, R26 ;  /* 0x00000008191a7c25 */ /* 0x000fc8000f8e001a */
[----:B------:R-:W-:Y:S02]  /*4ea0*/  IMAD R25, R25, UR9, R22 ;  /* 0x0000000919197c24 */ /* 0x000fe4000f8e0216 */
[----:B------:R-:W-:Y:S01]  /*4eb0*/  FADD.FTZ R22, -R42, R57 ;  /* 0x000000392a167221 */ /* 0x000fe20000010100 */
[----:B--2---:R-:W-:Y:S02]  /*4ec0*/  LEA R28, P5, R26, UR10, 0x2 ;  /* 0x0000000a1a1c7c11 */ /* 0x004fe4000f8a10ff */
[----:B------:R-:W-:Y:S01]  /*4ed0*/  IADD3 R25, PT, PT, R27, R25, RZ ;  /* 0x000000191b197210 */ /* 0x000fe20007ffe0ff */
[----:B------:R-:W-:Y:S01]  /*4ee0*/  FMUL.FTZ R48, R22, R47 ;  /* 0x0000002f16307220 */ /* 0x000fe20000410000 */
[----:B-----5:R-:W-:Y:S02]  /*4ef0*/  FFMA.FTZ R22, R38, R23, R36 ;  /* 0x0000001726167223 */ /* 0x020fe40000010024 */
[----:B------:R-:W-:Y:S01]  /*4f00*/  LEA.HI.X R29, R26, UR11, R25, 0x2, P5 ;  /* 0x0000000b1a1d7c11 */ /* 0x000fe2000a8f1419 */
[----:B------:R-:W-:-:S05]  /*4f10*/  FFMA.FTZ R23, R39, R48, R37 ;  /* 0x0000003027177223 */ /* 0x000fca0000010025 */
[----:B------:R0:W-:Y:S02]  /*4f20*/  STG.E.64 desc[UR6][R28.64], R22 ;  /* 0x000000161c007986 */ /* 0x0001e4000c101b06 */
.L_x_3801:
[----:B------:R-:W-:Y:S05]  /*4f30*/  BSYNC.RECONVERGENT B1 ;  /* 0x0000000000017941 */ /* 0x000fea0003800200 */
.L_x_3800:
        /* <DEDUP_REMOVED lines=19> */
.L_x_3803:
[----:B------:R-:W-:Y:S05]  /*5070*/  BSYNC.RECONVERGENT B1 ;  /* 0x0000000000017941 */ /* 0x000fea0003800200 */
.L_x_3802:
        /* <DEDUP_REMOVED lines=15> */
[----:B-----5:R-:W-:Y:S01]  /*5170*/  FFMA.FTZ R22, R38, R23, R36 ;  /* 0x0000001726167223 */ /* 0x020fe20000010024 */
[----:B------:R-:W-:Y:S02]  /*5180*/  FFMA.FTZ R23, R39, R28, R37 ;  /* 0x0000001c27177223 */ /* 0x000fe40000010025 */
[----:B------:R-:W-:-:S05]  /*5190*/  LEA.HI.X R25, R26, UR11, R25, 0x2, P1 ;  /* 0x0000000b1a197c11 */ /* 0x000fca00088f1419 */
[----:B------:R3:W-:Y:S02]  /*51a0*/  STG.E.64 desc[UR6][R24.64], R22 ;  /* 0x0000001618007986 */ /* 0x0007e4000c101b06 */
.L_x_3805:
[----:B------:R-:W-:Y:S05]  /*51b0*/  BSYNC.RECONVERGENT B1 ;  /* 0x0000000000017941 */ /* 0x000fea0003800200 */
.L_x_3804:
[----:B------:R-:W-:Y:S04]  /*51c0*/  BSSY.RECONVERGENT B1, `(.L_x_3806) ;  /* 0x0000013000017945 */ /* 0x000fe80003800200 */
[----:B------:R-:W-:Y:S05]  /*51d0*/  @P6 BRA `(.L_x_3807) ;  /* 0x0000000000446947 */ /* 0x000fea0003800000 */
[----:B------:R-:W4:Y:S01]  /*51e0*/  LDCU.64 UR8, c[0x0][0x3e0] ;  /* 0x00007c00ff0877ac */ /* 0x000f220008000a00 */
[----:B---3--:R-:W-:Y:S01]  /*51f0*/  MOV R24, R116 ;  /* 0x0000007400187202 */ /* 0x008fe20000000f00 */
[----:B------:R-:W-:Y:S01]  /*5200*/  FADD.FTZ R84, -R42, R84 ;  /* 0x000000542a547221 */ /* 0x000fe20000010100 */
[----:B------:R-:W-:Y:S01]  /*5210*/  MOV R25, R119 ;  /* 0x0000007700197202 */ /* 0x000fe20000000f00 */
[----:B------:R-:W3:Y:S02]  /*5220*/  LDCU.64 UR10, c[0x0][0x380] ;  /* 0x00007000ff0a77ac */ /* 0x000ee40008000a00 */
[----:B012---:R-:W-:Y:S01]  /*5230*/  FMUL.FTZ R23, R84, R47 ;  /* 0x0000002f54177220 */ /* 0x007fe20000410000 */
[----:B----4-:R-:W-:Y:S02]  /*5240*/  IMAD R22, R19, UR8, RZ ;  /* 0x0000000813167c24 */ /* 0x010fe4000f8e02ff */
[----:B------:R-:W-:-:S04]  /*5250*/  IMAD.WIDE.U32 R24, R7, UR8, R24 ;  /* 0x0000000807187c25 */ /* 0x000fc8000f8e0018 */
[----:B------:R-:W-:Y:S02]  /*5260*/  IMAD R27, R7, UR9, R22 ;  /* 0x00000009071b7c24 */ /* 0x000fe4000f8e0216 */
[----:B------:R-:W-:Y:S01]  /*5270*/  FADD.FTZ R22, -R42, R85 ;  /* 0x000000552a167221 */ /* 0x000fe20000010100 */
[----:B---3--:R-:W-:Y:S02]  /*5280*/  LEA R26, P1, R24, UR10, 0x2 ;  /* 0x0000000a181a7c11 */ /* 0x008fe4000f8210ff */
[----:B------:R-:W-:Y:S01]  /*5290*/  IADD3 R27, PT, PT, R25, R27, RZ ;  /* 0x0000001b191b7210 */ /* 0x000fe20007ffe0ff */
[----:B------:R-:W-:Y:S01]  /*52a0*/  FMUL.FTZ R28, R22, R47 ;  /* 0x0000002f161c7220 */ /* 0x000fe20000410000 */
[----:B-----5:R-:W-:Y:S02]  /*52b0*/  FFMA.FTZ R22, R38, R23, R36 ;  /* 0x0000001726167223 */ /* 0x020fe40000010024 */
[----:B------:R-:W-:Y:S01]  /*52c0*/  LEA.HI.X R27, R24, UR11, R27, 0x2, P1 ;  /* 0x0000000b181b7c11 */ /* 0x000fe200088f141b */
[----:B------:R-:W-:-:S05]  /*52d0*/  FFMA.FTZ R23, R39, R28, R37 ;  /* 0x0000001c27177223 */ /* 0x000fca0000010025 */
[----:B------:R4:W-:Y:S02]  /*52e0*/  STG.E.64 desc[UR6][R26.64], R22 ;  /* 0x000000161a007986 */ /* 0x0009e4000c101b06 */
.L_x_3807:
[----:B------:R-:W-:Y:S05]  /*52f0*/  BSYNC.RECONVERGENT B1 ;  /* 0x0000000000017941 */ /* 0x000fea0003800200 */
.L_x_3806:
[----:B------:R-:W-:Y:S04]  /*5300*/  BSSY.RECONVERGENT B1, `(.L_x_3808) ;  /* 0x0000013000017945 */ /* 0x000fe80003800200 */
[----:B------:R-:W-:Y:S05]  /*5310*/  @P3 BRA `(.L_x_3809) ;  /* 0x0000000000443947 */ /* 0x000fea0003800000 */
[----:B------:R-:W1:Y:S01]  /*5320*/  LDCU.64 UR8, c[0x0][0x3e0] ;  /* 0x00007c00ff0877ac */ /* 0x000e620008000a00 */
[----:B---3--:R-:W-:Y:S01]  /*5330*/  MOV R24, R116 ;  /* 0x0000007400187202 */ /* 0x008fe20000000f00 */
[C---:B------:R-:W-:Y:S01]  /*5340*/  FADD.FTZ R60, -R42.reuse, R60 ;  /* 0x0000003c2a3c7221 */ /* 0x040fe20000010100 */
[----:B------:R-:W-:Y:S01]  /*5350*/  MOV R25, R119 ;  /* 0x0000007700197202 */ /* 0x000fe20000000f00 */
[----:B------:R-:W3:Y:S01]  /*5360*/  LDCU.64 UR10, c[0x0][0x380] ;  /* 0x00007000ff0a77ac */ /* 0x000ee20008000a00 */
[----:B0-2-4-:R-:W-:Y:S01]  /*5370*/  FADD.FTZ R22, -R42, R61 ;  /* 0x0000003d2a167221 */ /* 0x015fe20000010100 */
[----:B-1----:R-:W-:-:S03]  /*5380*/  FMUL.FTZ R23, R60, R47 ;  /* 0x0000002f3c177220 */ /* 0x002fc60000410000 */
[----:B------:R-:W-:Y:S01]  /*5390*/  FMUL.FTZ R28, R22, R47 ;  /* 0x0000002f161c7220 */ /* 0x000fe20000410000 */
[----:B-----5:R-:W-:-:S03]  /*53a0*/  FFMA.FTZ R22, R38, R23, R36 ;  /* 0x0000001726167223 */ /* 0x020fc60000010024 */
[----:B------:R-:W-:Y:S01]  /*53b0*/  FFMA.FTZ R23, R39, R28, R37 ;  /* 0x0000001c27177223 */ /* 0x000fe20000010025 */
[----:B------:R-:W-:Y:S02]  /*53c0*/  IMAD R31, R31, UR8, RZ ;  /* 0x000000081f1f7c24 */ /* 0x000fe4000f8e02ff */
[----:B------:R-:W-:-:S04]  /*53d0*/  IMAD.WIDE.U32 R24, R30, UR8, R24 ;  /* 0x000000081e187c25 */ /* 0x000fc8000f8e0018 */
[----:B------:R-:W-:Y:S01]  /*53e0*/  IMAD R31, R30, UR9, R31 ;  /* 0x000000091e1f7c24 */ /* 0x000fe2000f8e021f */
[----:B---3--:R-:W-:-:S04]  /*53f0*/  LEA R26, P1, R24, UR10, 0x2 ;  /* 0x0000000a181a7c11 */ /* 0x008fc8000f8210ff */
[----:B------:R-:W-:-:S04]  /*5400*/  IADD3 R31, PT, PT, R25, R31, RZ ;  /* 0x0000001f191f7210 */ /* 0x000fc80007ffe0ff */
[----:B------:R-:W-:-:S05]  /*5410*/  LEA.HI.X R27, R24, UR11, R31, 0x2, P1 ;  /* 0x0000000b181b7c11 */ /* 0x000fca00088f141f */
[----:B------:R0:W-:Y:S02]  /*5420*/  STG.E.64 desc[UR6][R26.64], R22 ;  /* 0x000000161a007986 */ /* 0x0001e4000c101b06 */
.L_x_3809:
[----:B------:R-:W-:Y:S05]  /*5430*/  BSYNC.RECONVERGENT B1 ;  /* 0x0000000000017941 */ /* 0x000fea0003800200 */
.L_x_3808:
[----:B------:R-:W-:Y:S04]  /*5440*/  BSSY.RECONVERGENT B1, `(.L_x_3810) ;  /* 0x0000013000017945 */ /* 0x000fe80003800200 */
[----:B------:R-:W-:Y:S05]  /*5450*/  @P4 BRA `(.L_x_3811) ;  /* 0x0000000000444947 */ /* 0x000fea0003800000 */
[----:B------:R-:W1:Y:S01]  /*5460*/  LDCU.64 UR8, c[0x0][0x3e0] ;  /* 0x00007c00ff0877ac */ /* 0x000e620008000a00 */
[----:B0-234-:R-:W-:Y:S01]  /*5470*/  MOV R22, R116 ;  /* 0x0000007400167202 */ /* 0x01dfe20000000f00 */
[----:B------:R-:W-:Y:S01]  /*5480*/  FADD.FTZ R86, -R42, R86 ;  /* 0x000000562a567221 */ /* 0x000fe20000010100 */
[----:B------:R-:W-:Y:S01]  /*5490*/  MOV R23, R119 ;  /* 0x0000007700177202 */ /* 0x000fe20000000f00 */
[----:B------:R-:W0:Y:S02]  /*54a0*/  LDCU.64 UR10, c[0x0][0x380] ;  /* 0x00007000ff0a77ac */ /* 0x000e240008000a00 */
[----:B-1----:R-:W-:Y:S01]  /*54b0*/  FMUL.FTZ R25, R86, R47 ;  /* 0x0000002f56197220 */ /* 0x002fe20000410000 */
[----:B------:R-:W-:Y:S02]  /*54c0*/  IMAD R24, R21, UR8, RZ ;  /* 0x0000000815187c24 */ /* 0x000fe4000f8e02ff */
[----:B------:R-:W-:-:S04]  /*54d0*/  IMAD.WIDE.U32 R22, R9, UR8, R22 ;  /* 0x0000000809167c25 */ /* 0x000fc8000f8e0016 */
[----:B------:R-:W-:Y:S02]  /*54e0*/  IMAD R27, R9, UR9, R24 ;  /* 0x00000009091b7c24 */ /* 0x000fe4000f8e0218 */
[----:B------:R-:W-:Y:S01]  /*54f0*/  FADD.FTZ R24, -R42, R87 ;  /* 0x000000572a187221 */ /* 0x000fe20000010100 */
[----:B0-----:R-:W-:Y:S02]  /*5500*/  LEA R26, P1, R22, UR10, 0x2 ;  /* 0x0000000a161a7c11 */ /* 0x001fe4000f8210ff */
[----:B------:R-:W-:Y:S01]  /*5510*/  IADD3 R27, PT, PT, R23, R27, RZ ;  /* 0x0000001b171b7210 */ /* 0x000fe20007ffe0ff */
[----:B------:R-:W-:Y:S01]  /*5520*/  FMUL.FTZ R28, R24, R47 ;  /* 0x0000002f181c7220 */ /* 0x000fe20000410000 */
[----:B-----5:R-:W-:Y:S02]  /*5530*/  FFMA.FTZ R24, R38, R25, R36 ;  /* 0x0000001926187223 */ /* 0x020fe40000010024 */
[----:B------:R-:W-:Y:S01]  /*5540*/  LEA.HI.X R27, R22, UR11, R27, 0x2, P1 ;  /* 0x0000000b161b7c11 */ /* 0x000fe200088f141b */
[----:B------:R-:W-:-:S05]  /*5550*/  FFMA.FTZ R25, R39, R28, R37 ;  /* 0x0000001c27197223 */ /* 0x000fca0000010025 */
[----:B------:R0:W-:Y:S02]  /*5560*/  STG.E.64 desc[UR6][R26.64], R24 ;  /* 0x000000181a007986 */ /* 0x0001e4000c101b06 */
.L_x_3811:
[----:B------:R-:W-:Y:S05]  /*5570*/  BSYNC.RECONVERGENT B1 ;  /* 0x0000000000017941 */ /* 0x000fea0003800200 */
.L_x_3810:
        /* <DEDUP_REMOVED lines=17> */
[C---:B0-2---:R-:W-:Y:S02]  /*5690*/  IADD3 R29, PT, PT, R46.reuse, 0x140, RZ ;  /* 0x000001402e1d7810 */ /* 0x045fe40007ffe0ff */
[----:B------:R-:W-:Y:S01]  /*56a0*/  IADD3 R28, PT, PT, R46, 0x150, RZ ;  /* 0x000001502e1c7810 */ /* 0x000fe20007ffe0ff */
[----:B------:R-:W-:Y:S08]  /*56b0*/  @P5 BRA `(.L_x_3813) ;  /* 0x0000000000445947 */ /* 0x000ff00003800000 */
[----:B------:R-:W0:Y:S01]  /*56c0*/  LDCU.64 UR8, c[0x0][0x3e0] ;  /* 0x00007c00ff0877ac */ /* 0x000e220008000a00 */
[----:B---34-:R-:W-:Y:S01]  /*56d0*/  MOV R22, R116 ;  /* 0x0000007400167202 */ /* 0x018fe20000000f00 */
[C---:B------:R-:W-:Y:S01]  /*56e0*/  FADD.FTZ R88, -R42.reuse, R88 ;  /* 0x000000582a587221 */ /* 0x040fe20000010100 */
[----:B------:R-:W-:Y:S01]  /*56f0*/  MOV R23, R119 ;  /* 0x0000007700177202 */ /* 0x000fe20000000f00 */
[----:B------:R-:W2:Y:S01]  /*5700*/  LDCU.64 UR10, c[0x0][0x380] ;  /* 0x00007000ff0a77ac */ /* 0x000ea20008000a00 */
[----:B------:R-:W-:-:S04]  /*5710*/  FADD.FTZ R26, -R42, R89 ;  /* 0x000000592a1a7221 */ /* 0x000fc80000010100 */
[----:B-1----:R-:W-:Y:S01]  /*5720*/  FMUL.FTZ R48, R26, R47 ;  /* 0x0000002f1a307220 */ /* 0x002fe20000410000 */
[----:B0-----:R-:W-:Y:S02]  /*5730*/  IMAD R25, R107, UR8, RZ ;  /* 0x000000086b197c24 */ /* 0x001fe4000f8e02ff */
[----:B------:R-:W-:-:S04]  /*5740*/  IMAD.WIDE.U32 R22, R10, UR8, R22 ;  /* 0x000000080a167c25 */ /* 0x000fc8000f8e0016 */
[----:B------:R-:W-:Y:S02]  /*5750*/  IMAD R27, R10, UR9, R25 ;  /* 0x000000090a1b7c24 */ /* 0x000fe4000f8e0219 */
[----:B------:R-:W-:Y:S01]  /*5760*/  FMUL.FTZ R25, R88, R47 ;  /* 0x0000002f58197220 */ /* 0x000fe20000410000 */
[----:B--2---:R-:W-:Y:S02]  /*5770*/  LEA R24, P5, R22, UR10, 0x2 ;  /* 0x0000000a16187c11 */ /* 0x004fe4000f8a10ff */
[----:B------:R-:W-:Y:S01]  /*5780*/  IADD3 R27, PT, PT, R23, R27, RZ ;  /* 0x0000001b171b7210 */ /* 0x000fe20007ffe0ff */
[----:B-----5:R-:W-:-:S03]  /*5790*/  FFMA.FTZ R26, R38, R25, R36 ;  /* 0x00000019261a7223 */ /* 0x020fc60000010024 */
[----:B------:R-:W-:Y:S01]  /*57a0*/  LEA.HI.X R25, R22, UR11, R27, 0x2, P5 ;  /* 0x0000000b16197c11 */ /* 0x000fe2000a8f141b */
[----:B------:R-:W-:-:S05]  /*57b0*/  FFMA.FTZ R27, R39, R48, R37 ;  /* 0x00000030271b7223 */ /* 0x000fca0000010025 */
[----:B------:R0:W-:Y:S02]  /*57c0*/  STG.E.64 desc[UR6][R24.64], R26 ;  /* 0x0000001a18007986 */ /* 0x0001e4000c101b06 */
.L_x_3813:
[----:B------:R-:W-:Y:S05]  /*57d0*/  BSYNC.RECONVERGENT B1 ;  /* 0x0000000000017941 */ /* 0x000fea0003800200 */
.L_x_3812:
[----:B------:R-:W-:Y:S04]  /*57e0*/  BSSY.RECONVERGENT B1, `(.L_x_3814) ;  /* 0x0000013000017945 */ /* 0x000fe80003800200 */
[----:B------:R-:W-:Y:S05]  /*57f0*/  @P2 BRA `(.L_x_3815) ;  /* 0x0000000000442947 */ /* 0x000fea0003800000 */
[----:B------:R-:W2:Y:S01]  /*5800*/  LDCU.64 UR8, c[0x0][0x3e0] ;  /* 0x00007c00ff0877ac */ /* 0x000ea20008000a00 */
[----:B---34-:R-:W-:Y:S01]  /*5810*/  MOV R22, R116 ;  /* 0x0000007400167202 */ /* 0x018fe20000000f00 */
[C---:B------:R-:W-:Y:S01]  /*5820*/  FADD.FTZ R62, -R42.reuse, R62 ;  /* 0x0000003e2a3e7221 */ /* 0x040fe20000010100 */
[----:B------:R-:W-:Y:S01]  /*5830*/  MOV R23, R119 ;  /* 0x0000007700177202 */ /* 0x000fe20000000f00 */
[----:B------:R-:W3:Y:S01]  /*5840*/  LDCU.64 UR10, c[0x0][0x380] ;  /* 0x00007000ff0a77ac */ /* 0x000ee20008000a00 */
[----:B0-----:R-:W-:Y:S01]  /*5850*/  FADD.FTZ R26, -R42, R63 ;  /* 0x0000003f2a1a7221 */ /* 0x001fe20000010100 */
[----:B-1----:R-:W-:Y:S01]  /*5860*/  FMUL.FTZ R25, R62, R47 ;  /* 0x0000002f3e197220 */ /* 0x002fe20000410000 */
[----:B--2---:R-:W-:Y:S02]  /*5870*/  IMAD R35, R35, UR8, RZ ;  /* 0x0000000823237c24 */ /* 0x004fe4000f8e02ff */
[----:B------:R-:W-:-:S04]  /*5880*/  IMAD.WIDE.U32 R22, R32, UR8, R22 ;  /* 0x0000000820167c25 */ /* 0x000fc8000f8e0016 */
[----:B------:R-:W-:Y:S01]  /*5890*/  IMAD R35, R32, UR9, R35 ;  /* 0x0000000920237c24 */ /* 0x000fe2000f8e0223 */
[----:B---3--:R-:W-:Y:S01]  /*58a0*/  LEA R24, P2, R22, UR10, 0x2 ;  /* 0x0000000a16187c11 */ /* 0x008fe2000f8410ff */
[----:B------:R-:W-:Y:S01]  /*58b0*/  FMUL.FTZ R32, R26, R47 ;  /* 0x0000002f1a207220 */ /* 0x000fe20000410000 */
[----:B-----5:R-:W-:Y:S02]  /*58c0*/  FFMA.FTZ R26, R38, R25, R36 ;  /* 0x00000019261a7223 */ /* 0x020fe40000010024 */
[----:B------:R-:W-:Y:S01]  /*58d0*/  IADD3 R35, PT, PT, R23, R35, RZ ;  /* 0x0000002317237210 */ /* 0x000fe20007ffe0ff */
[----:B------:R-:W-:-:S03]  /*58e0*/  FFMA.FTZ R27, R39, R32, R37 ;  /* 0x00000020271b7223 */ /* 0x000fc60000010025 */
[----:B------:R-:W-:-:S05]  /*58f0*/  LEA.HI.X R25, R22, UR11, R35, 0x2, P2 ;  /* 0x0000000b16197c11 */ /* 0x000fca00090f1423 */
[----:B------:R2:W-:Y:S02]  /*5900*/  STG.E.64 desc[UR6][R24.64], R26 ;  /* 0x0000001a18007986 */ /* 0x0005e4000c101b06 */
.L_x_3815:
[----:B------:R-:W-:Y:S05]  /*5910*/  BSYNC.RECONVERGENT B1 ;  /* 0x0000000000017941 */ /* 0x000fea0003800200 */
.L_x_3814:
[----:B------:R-:W-:Y:S04]  /*5920*/  BSSY.RECONVERGENT B1, `(.L_x_3816) ;  /* 0x0000013000017945 */ /* 0x000fe80003800200 */
[----:B------:R-:W-:Y:S05]  /*5930*/  @P1 BRA `(.L_x_3817) ;  /* 0x0000000000441947 */ /* 0x000fea0003800000 */
[----:B------:R-:W1:Y:S01]  /*5940*/  LDCU.64 UR8, c[0x0][0x3e0] ;  /* 0x00007c00ff0877ac */ /* 0x000e620008000a00 */
[----:B---34-:R-:W-:Y:S01]  /*5950*/  MOV R22, R116 ;  /* 0x0000007400167202 */ /* 0x018fe20000000f00 */
[C---:B------:R-:W-:Y:S01]  /*5960*/  FADD.FTZ R64, -R42.reuse, R64 ;  /* 0x000000402a407221 */ /* 0x040fe20000010100 */
[----:B------:R-:W-:Y:S01]  /*5970*/  MOV R23, R119 ;  /* 0x0000007700177202 */ /* 0x000fe20000000f00 */
[----:B------:R-:W3:Y:S01]  /*5980*/  LDCU.64 UR10, c[0x0][0x380] ;  /* 0x00007000ff0a77ac */ /* 0x000ee20008000a00 */
[----:B0-2---:R-:W-:Y:S01]  /*5990*/  FADD.FTZ R26, -R42, R65 ;  /* 0x000000412a1a7221 */ /* 0x005fe20000010100 */
        /* <DEDUP_REMOVED lines=11> */
.L_x_3817:
[----:B------:R-:W-:Y:S05]  /*5a50*/  BSYNC.RECONVERGENT B1 ;  /* 0x0000000000017941 */ /* 0x000fea0003800200 */
.L_x_3816:
[----:B------:R-:W-:Y:S04]  /*5a60*/  BSSY.RECONVERGENT B1, `(.L_x_3818) ;  /* 0x0000013000017945 */ /* 0x000fe80003800200 */
[----:B------:R-:W-:Y:S05]  /*5a70*/  @P6 BRA `(.L_x_3819) ;  /* 0x0000000000446947 */ /* 0x000fea0003800000 */
[----:B------:R-:W0:Y:S01]  /*5a80*/  LDCU.64 UR8, c[0x0][0x3e0] ;  /* 0x00007c00ff0877ac */ /* 0x000e220008000a00 */
[----:B---34-:R-:W-:Y:S01]  /*5a90*/  MOV R22, R116 ;  /* 0x0000007400167202 */ /* 0x018fe20000000f00 */
[----:B------:R-:W-:Y:S01]  /*5aa0*/  FADD.FTZ R66, -R42, R66 ;  /* 0x000000422a427221 */ /* 0x000fe20000010100 */
[----:B------:R-:W-:Y:S01]  /*5ab0*/  MOV R23, R119 ;  /* 0x0000007700177202 */ /* 0x000fe20000000f00 */
[----:B------:R-:W3:Y:S02]  /*5ac0*/  LDCU.64 UR10, c[0x0][0x380] ;  /* 0x00007000ff0a77ac */ /* 0x000ee40008000a00 */
[----:B012---:R-:W-:-:S04]  /*5ad0*/  FMUL.FTZ R25, R66, R47 ;  /* 0x0000002f42197220 */ /* 0x007fc80000410000 */
[----:B-----5:R-:W-:Y:S01]  /*5ae0*/  FFMA.FTZ R26, R38, R25, R36 ;  /* 0x00000019261a7223 */ /* 0x020fe20000010024 */
[----:B------:R-:W-:Y:S02]  /*5af0*/  IMAD R43, R43, UR8, RZ ;  /* 0x000000082b2b7c24 */ /* 0x000fe4000f8e02ff */
[----:B------:R-:W-:-:S04]  /*5b00*/  IMAD.WIDE.U32 R22, R18, UR8, R22 ;  /* 0x0000000812167c25 */ /* 0x000fc8000f8e0016 */
[----:B------:R-:W-:Y:S02]  /*5b10*/  IMAD R43, R18, UR9, R43 ;  /* 0x00000009122b7c24 */ /* 0x000fe4000f8e022b */
[----:B------:R-:W-:Y:S01]  /*5b20*/  FADD.FTZ R18, -R42, R67 ;  /* 0x000000432a127221 */ /* 0x000fe20000010100 */
[----:B---3--:R-:W-:Y:S02]  /*5b30*/  LEA R24, P1, R22, UR10, 0x2 ;  /* 0x0000000a16187c11 */ /* 0x008fe4000f8210ff */
[----:B------:R-:W-:Y:S01]  /*5b40*/  IADD3 R43, PT, PT, R23, R43, RZ ;  /* 0x0000002b172b7210 */ /* 0x000fe20007ffe0ff */
[----:B------:R-:W-:-:S03]  /*5b50*/  FMUL.FTZ R18, R18, R47 ;  /* 0x0000002f12127220 */ /* 0x000fc60000410000 */
[----:B------:R-:W-:Y:S01]  /*5b60*/  LEA.HI.X R25, R22, UR11, R43, 0x2, P1 ;  /* 0x0000000b16197c11 */ /* 0x000fe200088f142b */
[----:B------:R-:W-:-:S05]  /*5b70*/  FFMA.FTZ R27, R39, R18, R37 ;  /* 0x00000012271b7223 */ /* 0x000fca0000010025 */
[----:B------:R0:W-:Y:S02]  /*5b80*/  STG.E.64 desc[UR6][R24.64], R26 ;  /* 0x0000001a18007986 */ /* 0x0001e4000c101b06 */
.L_x_3819:
[----:B------:R-:W-:Y:S05]  /*5b90*/  BSYNC.RECONVERGENT B1 ;  /* 0x0000000000017941 */ /* 0x000fea0003800200 */
.L_x_3818:
[----:B------:R-:W-:Y:S04]  /*5ba0*/  BSSY.RECONVERGENT B1, `(.L_x_3820) ;  /* 0x0000013000017945 */ /* 0x000fe80003800200 */
[----:B------:R-:W-:Y:S05]  /*5bb0*/  @P3 BRA `(.L_x_3821) ;  /* 0x0000000000443947 */ /* 0x000fea0003800000 */
[----:B------:R-:W0:Y:S01]  /*5bc0*/  LDCU.64 UR8, c[0x0][0x3e0] ;  /* 0x00007c00ff0877ac */ /* 0x000e220008000a00 */
[----:B---34-:R-:W-:Y:S01]  /*5bd0*/  MOV R22, R116 ;  /* 0x0000007400167202 */ /* 0x018fe20000000f00 */
[C---:B------:R-:W-:Y:S01]  /*5be0*/  FADD.FTZ R68, -R42.reuse, R68 ;  /* 0x000000442a447221 */ /* 0x040fe20000010100 */
[----:B------:R-:W-:Y:S01]  /*5bf0*/  MOV R23, R119 ;  /* 0x0000007700177202 */ /* 0x000fe20000000f00 */
[----:B------:R-:W3:Y:S01]  /*5c00*/  LDCU.64 UR10, c[0x0][0x380] ;  /* 0x00007000ff0a77ac */ /* 0x000ee20008000a00 */
[----:B------:R-:W-:Y:S01]  /*5c10*/  FADD.FTZ R18, -R42, R69 ;  /* 0x000000452a127221 */ /* 0x000fe20000010100 */
[----:B012---:R-:W-:-:S03]  /*5c20*/  FMUL.FTZ R25, R68, R47 ;  /* 0x0000002f44197220 */ /* 0x007fc60000410000 */
        /* <DEDUP_REMOVED lines=10> */
.L_x_3821:
[----:B------:R-:W-:Y:S05]  /*5cd0*/  BSYNC.RECONVERGENT B1 ;  /* 0x0000000000017941 */ /* 0x000fea0003800200 */
.L_x_3820:
[----:B------:R-:W-:Y:S04]  /*5ce0*/  BSSY.RECONVERGENT B1, `(.L_x_3822) ;  /* 0x0000013000017945 */ /* 0x000fe80003800200 */
[----:B------:R-:W-:Y:S05]  /*5cf0*/  @P4 BRA `(.L_x_3823) ;  /* 0x0000000000444947 */ /* 0x000fea0003800000 */
[----:B------:R-:W0:Y:S01]  /*5d00*/  LDCU.64 UR8, c[0x0][0x3e0] ;  /* 0x00007c00ff0877ac */ /* 0x000e220008000a00 */
[----:B---34-:R-:W-:Y:S01]  /*5d10*/  MOV R22, R116 ;  /* 0x0000007400167202 */ /* 0x018fe20000000f00 */
[C---:B------:R-:W-:Y:S01]  /*5d20*/  FADD.FTZ R70, -R42.reuse, R70 ;  /* 0x000000462a467221 */ /* 0x040fe20000010100 */
[----:B------:R-:W-:Y:S01]  /*5d30*/  MOV R23, R119 ;  /* 0x0000007700177202 */ /* 0x000fe20000000f00 */
[----:B------:R-:W3:Y:S01]  /*5d40*/  LDCU.64 UR10, c[0x0][0x380] ;  /* 0x00007000ff0a77ac */ /* 0x000ee20008000a00 */
[----:B------:R-:W-:-:S04]  /*5d50*/  FADD.FTZ R18, -R42, R71 ;  /* 0x000000472a127221 */ /* 0x000fc80000010100 */
[----:B-1----:R-:W-:-:S04]  /*5d60*/  FMUL.FTZ R18, R18, R47 ;  /* 0x0000002f12127220 */ /* 0x002fc80000410000 */
[----:B0-2--5:R-:W-:Y:S01]  /*5d70*/  FFMA.FTZ R27, R39, R18, R37 ;  /* 0x00000012271b7223 */ /* 0x025fe20000010025 */
[----:B------:R-:W-:Y:S02]  /*5d80*/  IMAD R31, R31, UR8, RZ ;  /* 0x000000081f1f7c24 */ /* 0x000fe4000f8e02ff */
[----:B------:R-:W-:-:S04]  /*5d90*/  IMAD.WIDE.U32 R24, R30, UR8, R22 ;  /* 0x000000081e187c25 */ /* 0x000fc8000f8e0016 */
[----:B------:R-:W-:Y:S01]  /*5da0*/  FMUL.FTZ R23, R70, R47 ;  /* 0x0000002f46177220 */ /* 0x000fe20000410000 */
[----:B------:R-:W-:Y:S01]  /*5db0*/  IMAD R31, R30, UR9, R31 ;  /* 0x000000091e1f7c24 */ /* 0x000fe2000f8e021f */
[----:B---3--:R-:W-:Y:S02]  /*5dc0*/  LEA R22, P1, R24, UR10, 0x2 ;  /* 0x0000000a18167c11 */ /* 0x008fe4000f8210ff */
[----:B------:R-:W-:Y:S02]  /*5dd0*/  FFMA.FTZ R26, R38, R23, R36 ;  /* 0x00000017261a7223 */ /* 0x000fe40000010024 */
[----:B------:R-:W-:-:S04]  /*5de0*/  IADD3 R31, PT, PT, R25, R31, RZ ;  /* 0x0000001f191f7210 */ /* 0x000fc80007ffe0ff */
[----:B------:R-:W-:-:S05]  /*5df0*/  LEA.HI.X R23, R24, UR11, R31, 0x2, P1 ;  /* 0x0000000b18177c11 */ /* 0x000fca00088f141f */
[----:B------:R0:W-:Y:S02]  /*5e00*/  STG.E.64 desc[UR6][R22.64], R26 ;  /* 0x0000001a16007986 */ /* 0x0001e4000c101b06 */
.L_x_3823:
[----:B------:R-:W-:Y:S05]  /*5e10*/  BSYNC.RECONVERGENT B1 ;  /* 0x0000000000017941 */ /* 0x000fea0003800200 */
.L_x_3822:
[----:B------:R-:W-:Y:S01]  /*5e20*/  ISETP.GE.U32.AND P5, PT, R29, UR4, PT ;  /* 0x000000041d007c0c */ /* 0x000fe2000bfa6070 */
[----:B------:R-:W-:Y:S01]  /*5e30*/  BSSY.RECONVERGENT B1, `(.L_x_3824) ;  /* 0x0000026000017945 */ /* 0x000fe20003800200 */
[----:B0-23--:R-:W-:Y:S02]  /*5e40*/  SHF.R.S32.HI R24, RZ, 0x1f, R29 ;  /* 0x0000001fff187819 */ /* 0x00dfe4000001141d */
[----:B------:R-:W-:Y:S02]  /*5e50*/  IADD3 R41, PT, PT, R46, 0x160, RZ ;  /* 0x000001602e297810 */ /* 0x000fe40007ffe0ff */
[----:B------:R-:W-:Y:S02]  /*5e60*/  ISETP.GE.AND.EX P5, PT, R24, UR5, PT, P5 ;  /* 0x0000000518007c0c */ /* 0x000fe4000bfa6350 */
[----:B----4-:R-:W-:Y:S02]  /*5e70*/  IADD3 R23, PT, PT, R46, 0x180, RZ ;  /* 0x000001802e177810 */ /* 0x010fe40007ffe0ff */
        /* <DEDUP_REMOVED lines=17> */
[----:B------:R-:W-:Y:S01]  /*5f90*/  MOV R25, R119 ;  /* 0x0000007700197202 */ /* 0x000fe20000000f00 */
[C---:B------:R-:W-:Y:S01]  /*5fa0*/  FADD.FTZ R72, -R42.reuse, R72 ;  /* 0x000000482a487221 */ /* 0x040fe20000010100 */
[----:B------:R-:W-:Y:S01]  /*5fb0*/  FADD.FTZ R32, -R42, R73 ;  /* 0x000000492a207221 */ /* 0x000fe20000010100 */
[----:B------:R-:W2:Y:S02]  /*5fc0*/  LDCU.64 UR10, c[0x0][0x380] ;  /* 0x00007000ff0a77ac */ /* 0x000ea40008000a00 */
[-C--:B-1----:R-:W-:Y:S01]  /*5fd0*/  FMUL.FTZ R27, R72, R47.reuse ;  /* 0x0000002f481b7220 */ /* 0x082fe20000410000 */
[----:B------:R-:W-:-:S03]  /*5fe0*/  FMUL.FTZ R32, R32, R47 ;  /* 0x0000002f20207220 */ /* 0x000fc60000410000 */
[----:B-----5:R-:W-:Y:S01]  /*5ff0*/  FFMA.FTZ R34, R38, R27, R36 ;  /* 0x0000001b26227223 */ /* 0x020fe20000010024 */
[----:B------:R-:W-:Y:S01]  /*6000*/  FFMA.FTZ R35, R39, R32, R37 ;  /* 0x0000002027237223 */ /* 0x000fe20000010025 */
[----:B0-----:R-:W-:Y:S01]  /*6010*/  IMAD R30, R24, UR8, RZ ;  /* 0x00000008181e7c24 */ /* 0x001fe2000f8e02ff */
[----:B------:R-:W-:-:S05]  /*6020*/  MOV R24, R116 ;  /* 0x0000007400187202 */ /* 0x000fca0000000f00 */
[----:B------:R-:W-:-:S04]  /*6030*/  IMAD.WIDE.U32 R24, R29, UR8, R24 ;  /* 0x000000081d187c25 */ /* 0x000fc8000f8e0018 */
[----:B------:R-:W-:Y:S01]  /*6040*/  IMAD R29, R29, UR9, R30 ;  /* 0x000000091d1d7c24 */ /* 0x000fe2000f8e021e */
[----:B--2---:R-:W-:-:S04]  /*6050*/  LEA R30, P5, R24, UR10, 0x2 ;  /* 0x0000000a181e7c11 */ /* 0x004fc8000f8a10ff */
[----:B------:R-:W-:-:S04]  /*6060*/  IADD3 R29, PT, PT, R25, R29, RZ ;  /* 0x0000001d191d7210 */ /* 0x000fc80007ffe0ff */
[----:B------:R-:W-:-:S05]  /*6070*/  LEA.HI.X R31, R24, UR11, R29, 0x2, P5 ;  /* 0x0000000b181f7c11 */ /* 0x000fca000a8f141d */
[----:B------:R0:W-:Y:S02]  /*6080*/  STG.E.64 desc[UR6][R30.64], R34 ;  /* 0x000000221e007986 */ /* 0x0001e4000c101b06 */
.L_x_3825:
[----:B------:R-:W-:Y:S05]  /*6090*/  BSYNC.RECONVERGENT B1 ;  /* 0x0000000000017941 */ /* 0x000fea0003800200 */
.L_x_3824:
[----:B------:R-:W-:Y:S04]  /*60a0*/  BSSY.RECONVERGENT B1, `(.L_x_3826) ;  /* 0x0000013000017945 */ /* 0x000fe80003800200 */
[----:B------:R-:W-:Y:S05]  /*60b0*/  @P2 BRA `(.L_x_3827) ;  /* 0x0000000000442947 */ /* 0x000fea0003800000 */
[----:B------:R-:W2:Y:S01]  /*60c0*/  LDCU.64 UR8, c[0x0][0x3e0] ;  /* 0x00007c00ff0877ac */ /* 0x000ea20008000a00 */
[----:B------:R-:W-:Y:S01]  /*60d0*/  MOV R24, R116 ;  /* 0x0000007400187202 */ /* 0x000fe20000000f00 */
[C---:B------:R-:W-:Y:S01]  /*60e0*/  FADD.FTZ R74, -R42.reuse, R74 ;  /* 0x0000004a2a4a7221 */ /* 0x040fe20000010100 */
[----:B------:R-:W-:Y:S01]  /*60f0*/  MOV R25, R119 ;  /* 0x0000007700197202 */ /* 0x000fe20000000f00 */
[----:B------:R-:W3:Y:S01]  /*6100*/  LDCU.64 UR10, c[0x0][0x380] ;  /* 0x00007000ff0a77ac */ /* 0x000ee20008000a00 */
[----:B0-----:R-:W-:Y:S01]  /*6110*/  FADD.FTZ R30, -R42, R75 ;  /* 0x0000004b2a1e7221 */ /* 0x001fe20000010100 */
[----:B-1----:R-:W-:-:S03]  /*6120*/  FMUL.FTZ R27, R74, R47 ;  /* 0x0000002f4a1b7220 */ /* 0x002fc60000410000 */
[----:B------:R-:W-:Y:S01]  /*6130*/  FMUL.FTZ R30, R30, R47 ;  /* 0x0000002f1e1e7220 */ /* 0x000fe20000410000 */
[----:B-----5:R-:W-:Y:S01]  /*6140*/  FFMA.FTZ R32, R38, R27, R36 ;  /* 0x0000001b26207223 */ /* 0x020fe20000010024 */
[----:B--2---:R-:W-:Y:S02]  /*6150*/  IMAD R33, R33, UR8, RZ ;  /* 0x0000000821217c24 */ /* 0x004fe4000f8e02ff */
[----:B------:R-:W-:-:S04]  /*6160*/  IMAD.WIDE.U32 R24, R28, UR8, R24 ;  /* 0x000000081c187c25 */ /* 0x000fc8000f8e0018 */
[----:B------:R-:W-:Y:S01]  /*6170*/  IMAD R33, R28, UR9, R33 ;  /* 0x000000091c217c24 */ /* 0x000fe2000f8e0221 */
[----:B---3--:R-:W-:-:S04]  /*6180*/  LEA R28, P2, R24, UR10, 0x2 ;  /* 0x0000000a181c7c11 */ /* 0x008fc8000f8410ff */
[----:B------:R-:W-:-:S04]  /*6190*/  IADD3 R33, PT, PT, R25, R33, RZ ;  /* 0x0000002119217210 */ /* 0x000fc80007ffe0ff */
[----:B------:R-:W-:Y:S01]  /*61a0*/  LEA.HI.X R29, R24, UR11, R33, 0x2, P2 ;  /* 0x0000000b181d7c11 */ /* 0x000fe200090f1421 */
[----:B------:R-:W-:-:S05]  /*61b0*/  FFMA.FTZ R33, R39, R30, R37 ;  /* 0x0000001e27217223 */ /* 0x000fca0000010025 */
[----:B------:R2:W-:Y:S02]  /*61c0*/  STG.E.64 desc[UR6][R28.64], R32 ;  /* 0x000000201c007986 */ /* 0x0005e4000c101b06 */
.L_x_3827:
[----:B------:R-:W-:Y:S05]  /*61d0*/  BSYNC.RECONVERGENT B1 ;  /* 0x0000000000017941 */ /* 0x000fea0003800200 */
.L_x_3826:
[----:B------:R-:W-:Y:S04]  /*61e0*/  BSSY.RECONVERGENT B1, `(.L_x_3828) ;  /* 0x0000013000017945 */ /* 0x000fe80003800200 */
[----:B------:R-:W-:Y:S05]  /*61f0*/  @P1 BRA `(.L_x_3829) ;  /* 0x0000000000441947 */ /* 0x000fea0003800000 */
[----:B------:R-:W0:Y:S01]  /*6200*/  LDCU.64 UR8, c[0x0][0x3e0] ;  /* 0x00007c00ff0877ac */ /* 0x000e220008000a00 */
[----:B------:R-:W-:Y:S01]  /*6210*/  MOV R24, R116 ;  /* 0x0000007400187202 */ /* 0x000fe20000000f00 */
[----:B------:R-:W-:Y:S01]  /*6220*/  FADD.FTZ R76, -R42, R76 ;  /* 0x0000004c2a4c7221 */ /* 0x000fe20000010100 */
[----:B------:R-:W-:Y:S01]  /*6230*/  MOV R25, R119 ;  /* 0x0000007700197202 */ /* 0x000fe20000000f00 */
[----:B------:R-:W3:Y:S01]  /*6240*/  LDCU.64 UR10, c[0x0][0x380] ;  /* 0x00007000ff0a77ac */ /* 0x000ee20008000a00 */
[----:B0-----:R-:W-:Y:S02]  /*6250*/  IMAD R30, R43, UR8, RZ ;  /* 0x000000082b1e7c24 */ /* 0x001fe4000f8e02ff */
[----:B--2---:R-:W-:-:S04]  /*6260*/  IMAD.WIDE.U32 R28, R41, UR8, R24 ;  /* 0x00000008291c7c25 */ /* 0x004fc8000f8e0018 */
[----:B-1----:R-:W-:Y:S01]  /*6270*/  FMUL.FTZ R25, R76, R47 ;  /* 0x0000002f4c197220 */ /* 0x002fe20000410000 */
[----:B------:R-:W-:Y:S02]  /*6280*/  IMAD R41, R41, UR9, R30 ;  /* 0x0000000929297c24 */ /* 0x000fe4000f8e021e */
[----:B------:R-:W-:Y:S01]  /*6290*/  FADD.FTZ R30, -R42, R77 ;  /* 0x0000004d2a1e7221 */ /* 0x000fe20000010100 */
[----:B---3--:R-:W-:Y:S01]  /*62a0*/  LEA R24, P1, R28, UR10, 0x2 ;  /* 0x0000000a1c187c11 */ /* 0x008fe2000f8210ff */
[----:B-----5:R-:W-:Y:S01]  /*62b0*/  FFMA.FTZ R32, R38, R25, R36 ;  /* 0x0000001926207223 */ /* 0x020fe20000010024 */
[----:B------:R-:W-:Y:S01]  /*62c0*/  IADD3 R41, PT, PT, R29, R41, RZ ;  /* 0x000000291d297210 */ /* 0x000fe20007ffe0ff */
[----:B------:R-:W-:-:S03]  /*62d0*/  FMUL.FTZ R30, R30, R47 ;  /* 0x0000002f1e1e7220 */ /* 0x000fc60000410000 */
[----:B------:R-:W-:Y:S01]  /*62e0*/  LEA.HI.X R25, R28, UR11, R41, 0x2, P1 ;  /* 0x0000000b1c197c11 */ /* 0x000fe200088f1429 */
[----:B------:R-:W-:-:S05]  /*62f0*/  FFMA.FTZ R33, R39, R30, R37 ;  /* 0x0000001e27217223 */ /* 0x000fca0000010025 */
[----:B------:R3:W-:Y:S02]  /*6300*/  STG.E.64 desc[UR6][R24.64], R32 ;  /* 0x0000002018007986 */ /* 0x0007e4000c101b06 */
.L_x_3829:
[----:B------:R-:W-:Y:S05]  /*6310*/  BSYNC.RECONVERGENT B1 ;  /* 0x0000000000017941 */ /* 0x000fea0003800200 */
.L_x_3828:
[----:B------:R-:W-:Y:S04]  /*6320*/  BSSY.RECONVERGENT B1, `(.L_x_3830) ;  /* 0x0000013000017945 */ /* 0x000fe80003800200 */
[----:B------:R-:W-:Y:S05]  /*6330*/  @P6 BRA `(.L_x_3831) ;  /* 0x0000000000446947 */ /* 0x000fea0003800000 */
[----:B------:R-:W4:Y:S01]  /*6340*/  LDCU.64 UR8, c[0x0][0x3e0] ;  /* 0x00007c00ff0877ac */ /* 0x000f220008000a00 */
[----:B---3--:R-:W-:Y:S01]  /*6350*/  MOV R24, R116 ;  /* 0x0000007400187202 */ /* 0x008fe20000000f00 */
[C---:B------:R-:W-:Y:S01]  /*6360*/  FADD.FTZ R78, -R42.reuse, R78 ;  /* 0x0000004e2a4e7221 */ /* 0x040fe20000010100 */
[----:B------:R-:W-:Y:S01]  /*6370*/  MOV R25, R119 ;  /* 0x0000007700197202 */ /* 0x000fe20000000f00 */
[----:B------:R-:W3:Y:S01]  /*6380*/  LDCU.64 UR10, c[0x0][0x380] ;  /* 0x00007000ff0a77ac */ /* 0x000ee20008000a00 */
[----:B0-----:R-:W-:-:S04]  /*6390*/  FADD.FTZ R30, -R42, R79 ;  /* 0x0000004f2a1e7221 */ /* 0x001fc80000010100 */
[----:B-1----:R-:W-:-:S04]  /*63a0*/  FMUL.FTZ R30, R30, R47 ;  /* 0x0000002f1e1e7220 */ /* 0x002fc80000410000 */
[----:B--2--5:R-:W-:Y:S01]  /*63b0*/  FFMA.FTZ R33, R39, R30, R37 ;  /* 0x0000001e27217223 */ /* 0x024fe20000010025 */
[----:B----4-:R-:W-:Y:S02]  /*63c0*/  IMAD R27, R44, UR8, RZ ;  /* 0x000000082c1b7c24 */ /* 0x010fe4000f8e02ff */
        /* <DEDUP_REMOVED lines=8> */
.L_x_3831:
[----:B------:R-:W-:Y:S05]  /*6450*/  BSYNC.RECONVERGENT B1 ;  /* 0x0000000000017941 */ /* 0x000fea0003800200 */
.L_x_3830:
[----:B------:R-:W-:Y:S04]  /*6460*/  BSSY.RECONVERGENT B1, `(.L_x_3832) ;  /* 0x0000013000017945 */ /* 0x000fe80003800200 */
[----:B------:R-:W-:Y:S05]  /*6470*/  @P3 BRA `(.L_x_3833) ;  /* 0x0000000000443947 */ /* 0x000fea0003800000 */
[----:B------:R-:W2:Y:S01]  /*6480*/  LDCU.64 UR8, c[0x0][0x3e0] ;  /* 0x00007c00ff0877ac */ /* 0x000ea20008000a00 */
[----:B---34-:R-:W-:Y:S01]  /*6490*/  MOV R24, R116 ;  /* 0x0000007400187202 */ /* 0x018fe20000000f00 */
[----:B------:R-:W-:Y:S01]  /*64a0*/  FADD.FTZ R80, -R42, R80 ;  /* 0x000000502a507221 */ /* 0x000fe20000010100 */
[----:B------:R-:W-:Y:S01]  /*64b0*/  MOV R25, R119 ;  /* 0x0000007700197202 */ /* 0x000fe20000000f00 */
[----:B------:R-:W3:Y:S01]  /*64c0*/  LDCU.64 UR10, c[0x0][0x380] ;  /* 0x00007000ff0a77ac */ /* 0x000ee20008000a00 */
[----:B--2---:R-:W-:Y:S02]  /*64d0*/  IMAD R28, R26, UR8, RZ ;  /* 0x000000081a1c7c24 */ /* 0x004fe4000f8e02ff */
[----:B------:R-:W-:-:S04]  /*64e0*/  IMAD.WIDE.U32 R26, R23, UR8, R24 ;  /* 0x00000008171a7c25 */ /* 0x000fc8000f8e0018 */
[----:B------:R-:W-:Y:S02]  /*64f0*/  IMAD R25, R23, UR9, R28 ;  /* 0x0000000917197c24 */ /* 0x000fe4000f8e021c */
[----:B------:R-:W-:Y:S01]  /*6500*/  FADD.FTZ R28, -R42, R81 ;  /* 0x000000512a1c7221 */ /* 0x000fe20000010100 */
[----:B-1----:R-:W-:Y:S01]  /*6510*/  FMUL.FTZ R23, R80, R47 ;  /* 0x0000002f50177220 */ /* 0x002fe20000410000 */
[----:B---3--:R-:W-:Y:S02]  /*6520*/  LEA R24, P1, R26, UR10, 0x2 ;  /* 0x0000000a1a187c11 */ /* 0x008fe4000f8210ff */
[----:B------:R-:W-:Y:S01]  /*6530*/  IADD3 R25, PT, PT, R27, R25, RZ ;  /* 0x000000191b197210 */ /* 0x000fe20007ffe0ff */
[----:B------:R-:W-:Y:S01]  /*6540*/  FMUL.FTZ R28, R28, R47 ;  /* 0x0000002f1c1c7220 */ /* 0x000fe20000410000 */
[----:B0----5:R-:W-:Y:S02]  /*6550*/  FFMA.FTZ R30, R38, R23, R36 ;  /* 0x00000017261e7223 */ /* 0x021fe40000010024 */
[----:B------:R-:W-:Y:S01]  /*6560*/  LEA.HI.X R25, R26, UR11, R25, 0x2, P1 ;  /* 0x0000000b1a197c11 */ /* 0x000fe200088f1419 */
[----:B------:R-:W-:-:S05]  /*6570*/  FFMA.FTZ R31, R39, R28, R37 ;  /* 0x0000001c271f7223 */ /* 0x000fca0000010025 */
[----:B------:R0:W-:Y:S02]  /*6580*/  STG.E.64 desc[UR6][R24.64], R30 ;  /* 0x0000001e18007986 */ /* 0x0001e4000c101b06 */
.L_x_3833:
[----:B------:R-:W-:Y:S05]  /*6590*/  BSYNC.RECONVERGENT B1 ;  /* 0x0000000000017941 */ /* 0x000fea0003800200 */
.L_x_3832:
[----:B------:R-:W-:Y:S04]  /*65a0*/  BSSY.RECONVERGENT B1, `(.L_x_3834) ;  /* 0x0000013000017945 */ /* 0x000fe80003800200 */
[----:B------:R-:W-:Y:S05]  /*65b0*/  @P4 BRA `(.L_x_3835) ;  /* 0x0000000000444947 */ /* 0x000fea0003800000 */
[----:B------:R-:W2:Y:S01]  /*65c0*/  LDCU.64 UR8, c[0x0][0x3e0] ;  /* 0x00007c00ff0877ac */ /* 0x000ea20008000a00 */
[----:B0--34-:R-:W-:Y:S01]  /*65d0*/  MOV R24, R116 ;  /* 0x0000007400187202 */ /* 0x019fe20000000f00 */
[----:B------:R-:W-:Y:S01]  /*65e0*/  FADD.FTZ R90, -R42, R90 ;  /* 0x0000005a2a5a7221 */ /* 0x000fe20000010100 */
[----:B------:R-:W-:Y:S01]  /*65f0*/  MOV R25, R119 ;  /* 0x0000007700197202 */ /* 0x000fe20000000f00 */
[----:B------:R-:W0:Y:S02]  /*6600*/  LDCU.64 UR10, c[0x0][0x380] ;  /* 0x00007000ff0a77ac */ /* 0x000e240008000a00 */
[----:B-1----:R-:W-:-:S04]  /*6610*/  FMUL.FTZ R23, R90, R47 ;  /* 0x0000002f5a177220 */ /* 0x002fc80000410000 */
[----:B-----5:R-:W-:Y:S01]  /*6620*/  FFMA.FTZ R30, R38, R23, R36 ;  /* 0x00000017261e7223 */ /* 0x020fe20000010024 */
[----:B--2---:R-:W-:Y:S02]  /*6630*/  IMAD R28, R109, UR8, RZ ;  /* 0x000000086d1c7c24 */ /* 0x004fe4000f8e02ff */
[----:B------:R-:W-:-:S04]  /*6640*/  IMAD.WIDE.U32 R26, R11, UR8, R24 ;  /* 0x000000080b1a7c25 */ /* 0x000fc8000f8e0018 */
[----:B------:R-:W-:Y:S02]  /*6650*/  IMAD R25, R11, UR9, R28 ;  /* 0x000000090b197c24 */ /* 0x000fe4000f8e021c */
[----:B------:R-:W-:Y:S01]  /*6660*/  FADD.FTZ R28, -R42, R91 ;  /* 0x0000005b2a1c7221 */ /* 0x000fe20000010100 */
[----:B0-----:R-:W-:Y:S02]  /*6670*/  LEA R24, P1, R26, UR10, 0x2 ;  /* 0x0000000a1a187c11 */ /* 0x001fe4000f8210ff */
[----:B------:R-:W-:Y:S01]  /*6680*/  IADD3 R25, PT, PT, R27, R25, RZ ;  /* 0x000000191b197210 */ /* 0x000fe20007ffe0ff */
[----:B------:R-:W-:-:S03]  /*6690*/  FMUL.FTZ R28, R28, R47 ;  /* 0x0000002f1c1c7220 */ /* 0x000fc60000410000 */
[----:B------:R-:W-:Y:S01]  /*66a0*/  LEA.HI.X R25, R26, UR11, R25, 0x2, P1 ;  /* 0x0000000b1a197c11 */ /* 0x000fe200088f1419 */
[----:B------:R-:W-:-:S05]  /*66b0*/  FFMA.FTZ R31, R39, R28, R37 ;  /* 0x0000001c271f7223 */ /* 0x000fca0000010025 */
[----:B------:R0:W-:Y:S02]  /*66c0*/  STG.E.64 desc[UR6][R24.64], R30 ;  /* 0x0000001e18007986 */ /* 0x0001e4000c101b06 */
.L_x_3835:
[----:B------:R-:W-:Y:S05]  /*66d0*/  BSYNC.RECONVERGENT B1 ;  /* 0x0000000000017941 */ /* 0x000fea0003800200 */
.L_x_3834:
[----:B------:R-:W-:Y:S01]  /*66e0*/  ISETP.GE.U32.AND P5, PT, R12, UR4, PT ;  /* 0x000000040c007c0c */ /* 0x000fe2000bfa6070 */
[----:B------:R-:W-:Y:S01]  /*66f0*/  BSSY.RECONVERGENT B1, `(.L_x_3836) ;  /* 0x0000022000017945 */ /* 0x000fe20003800200 */
[----:B--234-:R-:W-:Y:S02]  /*6700*/  IADD3 R33, PT, PT, R46, 0x1e0, RZ ;  /* 0x000001e02e217810 */ /* 0x01cfe40007ffe0ff */
        /* <DEDUP_REMOVED lines=18> */
[----:B------:R-:W-:Y:S01]  /*6830*/  MOV R25, R119 ;  /* 0x0000007700197202 */ /* 0x000fe20000000f00 */
[----:B------:R-:W2:Y:S01]  /*6840*/  LDCU.64 UR10, c[0x0][0x380] ;  /* 0x00007000ff0a77ac */ /* 0x000ea20008000a00 */
[----:B------:R-:W-:-:S04]  /*6850*/  FADD.FTZ R28, -R42, R95 ;  /* 0x0000005f2a1c7221 */ /* 0x000fc80000010100 */
[----:B-1----:R-:W-:-:S04]  /*6860*/  FMUL.FTZ R28, R28, R47 ;  /* 0x0000002f1c1c7220 */ /* 0x002fc80000410000 */
[----:B-----5:R-:W-:Y:S01]  /*6870*/  FFMA.FTZ R31, R39, R28, R37 ;  /* 0x0000001c271f7223 */ /* 0x020fe20000010025 */
[----:B0-----:R-:W-:Y:S02]  /*6880*/  IMAD R23, R111, UR8, RZ ;  /* 0x000000086f177c24 */ /* 0x001fe4000f8e02ff */
[----:B------:R-:W-:-:S04]  /*6890*/  IMAD.WIDE.U32 R26, R12, UR8, R24 ;  /* 0x000000080c1a7c25 */ /* 0x000fc8000f8e0018 */
[----:B------:R-:W-:Y:S02]  /*68a0*/  IMAD R25, R12, UR9, R23 ;  /* 0x000000090c197c24 */ /* 0x000fe4000f8e0217 */
[----:B------:R-:W-:Y:S01]  /*68b0*/  FMUL.FTZ R23, R94, R47 ;  /* 0x0000002f5e177220 */ /* 0x000fe20000410000 */
[----:B--2---:R-:W-:Y:S02]  /*68c0*/  LEA R24, P5, R26, UR10, 0x2 ;  /* 0x0000000a1a187c11 */ /* 0x004fe4000f8a10ff */
[----:B------:R-:W-:Y:S01]  /*68d0*/  IADD3 R25, PT, PT, R27, R25, RZ ;  /* 0x000000191b197210 */ /* 0x000fe20007ffe0ff */
[----:B------:R-:W-:-:S03]  /*68e0*/  FFMA.FTZ R30, R38, R23, R36 ;  /* 0x00000017261e7223 */ /* 0x000fc60000010024 */
[----:B------:R-:W-:-:S05]  /*68f0*/  LEA.HI.X R25, R26, UR11, R25, 0x2, P5 ;  /* 0x0000000b1a197c11 */ /* 0x000fca000a8f1419 */
[----:B------:R0:W-:Y:S02]  /*6900*/  STG.E.64 desc[UR6][R24.64], R30 ;  /* 0x0000001e18007986 */ /* 0x0001e4000c101b06 */
.L_x_3837:
[----:B------:R-:W-:Y:S05]  /*6910*/  BSYNC.RECONVERGENT B1 ;  /* 0x0000000000017941 */ /* 0x000fea0003800200 */
.L_x_3836:
[----:B------:R-:W-:Y:S04]  /*6920*/  BSSY.RECONVERGENT B1, `(.L_x_3838) ;  /* 0x0000013000017945 */ /* 0x000fe80003800200 */
[----:B------:R-:W-:Y:S05]  /*6930*/  @P2 BRA `(.L_x_3839) ;  /* 0x0000000000442947 */ /* 0x000fea0003800000 */
[----:B------:R-:W2:Y:S01]  /*6940*/  LDCU.64 UR8, c[0x0][0x3e0] ;  /* 0x00007c00ff0877ac */ /* 0x000ea20008000a00 */
[----:B0-----:R-:W-:Y:S01]  /*6950*/  MOV R24, R116 ;  /* 0x0000007400187202 */ /* 0x001fe20000000f00 */
        /* <DEDUP_REMOVED lines=15> */
.L_x_3839:
[----:B------:R-:W-:Y:S05]  /*6a50*/  BSYNC.RECONVERGENT B1 ;  /* 0x0000000000017941 */ /* 0x000fea0003800200 */
.L_x_3838:
[----:B------:R-:W-:Y:S04]  /*6a60*/  BSSY.RECONVERGENT B1, `(.L_x_3840) ;  /* 0x0000013000017945 */ /* 0x000fe80003800200 */
[----:B------:R-:W-:Y:S05]  /*6a70*/  @P1 BRA `(.L_x_3841) ;  /* 0x0000000000441947 */ /* 0x000fea0003800000 */
[----:B------:R-:W3:Y:S01]  /*6a80*/  LDCU.64 UR8, c[0x0][0x3e0] ;  /* 0x00007c00ff0877ac */ /* 0x000ee20008000a00 */
[----:B0-2---:R-:W-:Y:S01]  /*6a90*/  MOV R24, R116 ;  /* 0x0000007400187202 */ /* 0x005fe20000000f00 */
[C---:B------:R-:W-:Y:S01]  /*6aa0*/  FADD.FTZ R98, -R42.reuse, R98 ;  /* 0x000000622a627221 */ /* 0x040fe20000010100 */
[----:B------:R-:W-:Y:S01]  /*6ab0*/  MOV R25, R119 ;  /* 0x0000007700197202 */ /* 0x000fe20000000f00 */
[----:B------:R-:W0:Y:S01]  /*6ac0*/  LDCU.64 UR10, c[0x0][0x380] ;  /* 0x00007000ff0a77ac */ /* 0x000e220008000a00 */
[----:B------:R-:W-:Y:S01]  /*6ad0*/  FADD.FTZ R26, -R42, R99 ;  /* 0x000000632a1a7221 */ /* 0x000fe20000010100 */
[----:B-1----:R-:W-:-:S03]  /*6ae0*/  FMUL.FTZ R23, R98, R47 ;  /* 0x0000002f62177220 */ /* 0x002fc60000410000 */
[----:B------:R-:W-:Y:S01]  /*6af0*/  FMUL.FTZ R26, R26, R47 ;  /* 0x0000002f1a1a7220 */ /* 0x000fe20000410000 */
[----:B-----5:R-:W-:Y:S01]  /*6b00*/  FFMA.FTZ R28, R38, R23, R36 ;  /* 0x00000017261c7223 */ /* 0x020fe20000010024 */
[----:B---3--:R-:W-:Y:S02]  /*6b10*/  IMAD R29, R29, UR8, RZ ;  /* 0x000000081d1d7c24 */ /* 0x008fe4000f8e02ff */
[----:B------:R-:W-:-:S04]  /*6b20*/  IMAD.WIDE.U32 R24, R22, UR8, R24 ;  /* 0x0000000816187c25 */ /* 0x000fc8000f8e0018 */
[----:B------:R-:W-:Y:S01]  /*6b30*/  IMAD R29, R22, UR9, R29 ;  /* 0x00000009161d7c24 */ /* 0x000fe2000f8e021d */
[----:B0-----:R-:W-:-:S04]  /*6b40*/  LEA R22, P1, R24, UR10, 0x2 ;  /* 0x0000000a18167c11 */ /* 0x001fc8000f8210ff */
[----:B------:R-:W-:-:S04]  /*6b50*/  IADD3 R29, PT, PT, R25, R29, RZ ;  /* 0x0000001d191d7210 */ /* 0x000fc80007ffe0ff */
[----:B------:R-:W-:Y:S01]  /*6b60*/  LEA.HI.X R23, R24, UR11, R29, 0x2, P1 ;  /* 0x0000000b18177c11 */ /* 0x000fe200088f141d */
[----:B------:R-:W-:-:S05]  /*6b70*/  FFMA.FTZ R29, R39, R26, R37 ;  /* 0x0000001a271d7223 */ /* 0x000fca0000010025 */
[----:B------:R3:W-:Y:S02]  /*6b80*/  STG.E.64 desc[UR6][R22.64], R28 ;  /* 0x0000001c16007986 */ /* 0x0007e4000c101b06 */
.L_x_3841:
[----:B------:R-:W-:Y:S05]  /*6b90*/  BSYNC.RECONVERGENT B1 ;  /* 0x0000000000017941 */ /* 0x000fea0003800200 */
.L_x_3840:
[----:B------:R-:W-:Y:S04]  /*6ba0*/  BSSY.RECONVERGENT B1, `(.L_x_3842) ;  /* 0x0000013000017945 */ /* 0x000fe80003800200 */
[----:B------:R-:W-:Y:S05]  /*6bb0*/  @P6 BRA `(.L_x_3843) ;  /* 0x0000000000446947 */ /* 0x000fea0003800000 */
[----:B------:R-:W4:Y:S01]  /*6bc0*/  LDCU.64 UR8, c[0x0][0x3e0] ;  /* 0x00007c00ff0877ac */ /* 0x000f220008000a00 */
[----:B---3--:R-:W-:Y:S01]  /*6bd0*/  MOV R22, R116 ;  /* 0x0000007400167202 */ /* 0x008fe20000000f00 */
[----:B------:R-:W-:Y:S01]  /*6be0*/  FADD.FTZ R100, -R42, R100 ;  /* 0x000000642a647221 */ /* 0x000fe20000010100 */
[----:B------:R-:W-:Y:S01]  /*6bf0*/  MOV R23, R119 ;  /* 0x0000007700177202 */ /* 0x000fe20000000f00 */
[----:B------:R-:W3:Y:S01]  /*6c00*/  LDCU.64 UR10, c[0x0][0x380] ;  /* 0x00007000ff0a77ac */ /* 0x000ee20008000a00 */
[----:B----4-:R-:W-:Y:S02]  /*6c10*/  IMAD R27, R32, UR8, RZ ;  /* 0x00000008201b7c24 */ /* 0x010fe4000f8e02ff */
[----:B0-2---:R-:W-:-:S04]  /*6c20*/  IMAD.WIDE.U32 R24, R18, UR8, R22 ;  /* 0x0000000812187c25 */ /* 0x005fc8000f8e0016 */
        /* <DEDUP_REMOVED lines=10> */
.L_x_3843:
[----:B------:R-:W-:Y:S05]  /*6cd0*/  BSYNC.RECONVERGENT B1 ;  /* 0x0000000000017941 */ /* 0x000fea0003800200 */
.L_x_3842:
        /* <DEDUP_REMOVED lines=9> */
[----:B-----5:R-:W-:Y:S01]  /*6d70*/  FFMA.FTZ R27, R39, R18, R37 ;  /* 0x00000012271b7223 */ /* 0x020fe20000010025 */
[----:B0-----:R-:W-:Y:S02]  /*6d80*/  IMAD R34, R34, UR8, RZ ;  /* 0x0000000822227c24 */ /* 0x001fe4000f8e02ff */
[----:B--2---:R-:W-:-:S04]  /*6d90*/  IMAD.WIDE.U32 R24, R33, UR8, R22 ;  /* 0x0000000821187c25 */ /* 0x004fc8000f8e0016 */
[----:B------:R-:W-:Y:S01]  /*6da0*/  FMUL.FTZ R23, R102, R47 ;  /* 0x0000002f66177220 */ /* 0x000fe20000410000 */
[----:B------:R-:W-:Y:S01]  /*6db0*/  IMAD R33, R33, UR9, R34 ;  /* 0x0000000921217c24 */ /* 0x000fe2000f8e0222 */
[----:B---3--:R-:W-:Y:S02]  /*6dc0*/  LEA R22, P1, R24, UR10, 0x2 ;  /* 0x0000000a18167c11 */ /* 0x008fe4000f8210ff */
[----:B------:R-:W-:Y:S02]  /*6dd0*/  FFMA.FTZ R26, R38, R23, R36 ;  /* 0x00000017261a7223 */ /* 0x000fe40000010024 */
[----:B------:R-:W-:-:S04]  /*6de0*/  IADD3 R33, PT, PT, R25, R33, RZ ;  /* 0x0000002119217210 */ /* 0x000fc80007ffe0ff */
[----:B------:R-:W-:-:S05]  /*6df0*/  LEA.HI.X R23, R24, UR11, R33, 0x2, P1 ;  /* 0x0000000b18177c11 */ /* 0x000fca00088f1421 */
[----:B------:R0:W-:Y:S02]  /*6e00*/  STG.E.64 desc[UR6][R22.64], R26 ;  /* 0x0000001a16007986 */ /* 0x0001e4000c101b06 */
.L_x_3845:
[----:B------:R-:W-:Y:S05]  /*6e10*/  BSYNC.RECONVERGENT B1 ;  /* 0x0000000000017941 */ /* 0x000fea0003800200 */
.L_x_3844:
[----:B------:R-:W-:Y:S05]  /*6e20*/  @P4 BRA `(.L_x_3846) ;  /* 0x0000004000c84947 */ /* 0x000fea0003800000 */
[----:B------:R-:W0:Y:S01]  /*6e30*/  LDCU.64 UR4, c[0x0][0x3e0] ;  /* 0x00007c00ff0477ac */ /* 0x000e220008000a00 */
[----:B------:R-:W-:Y:S01]  /*6e40*/  MOV R117, R119 ;  /* 0x0000007700757202 */ /* 0x000fe20000000f00 */
[C---:B------:R-:W-:Y:S01]  /*6e50*/  FADD.FTZ R104, -R42.reuse, R104 ;  /* 0x000000682a687221 */ /* 0x040fe20000010100 */
[----:B------:R-:W-:Y:S01]  /*6e60*/  FADD.FTZ R42, -R42, R105 ;  /* 0x000000692a2a7221 */ /* 0x000fe20000010100 */
[----:B------:R-:W2:Y:S03]  /*6e70*/  LDCU.64 UR8, c[0x0][0x380] ;  /* 0x00007000ff0877ac */ /* 0x000ea60008000a00 */
[----:B-1----:R-:W-:-:S04]  /*6e80*/  FMUL.FTZ R42, R42, R47 ;  /* 0x0000002f2a2a7220 */ /* 0x002fc80000410000 */
[----:B-----5:R-:W-:Y:S01]  /*6e90*/  FFMA.FTZ R37, R39, R42, R37 ;  /* 0x0000002a27257223 */ /* 0x020fe20000010025 */
[----:B0--34-:R-:W-:Y:S02]  /*6ea0*/  IMAD R23, R115, UR4, RZ ;  /* 0x0000000473177c24 */ /* 0x019fe4000f8e02ff */
[----:B------:R-:W-:-:S04]  /*6eb0*/  IMAD.WIDE.U32 R116, R14, UR4, R116 ;  /* 0x000000040e747c25 */ /* 0x000fc8000f8e0074 */
[----:B--2---:R-:W-:Y:S02]  /*6ec0*/  IMAD R25, R14, UR5, R23 ;  /* 0x000000050e197c24 */ /* 0x004fe4000f8e0217 */
[----:B------:R-:W-:Y:S01]  /*6ed0*/  FMUL.FTZ R23, R104, R47 ;  /* 0x0000002f68177220 */ /* 0x000fe20000410000 */
[----:B------:R-:W-:Y:S02]  /*6ee0*/  LEA R22, P1, R116, UR8, 0x2 ;  /* 0x0000000874167c11 */ /* 0x000fe4000f8210ff */
[----:B------:R-:W-:Y:S01]  /*6ef0*/  IADD3 R25, PT, PT, R117, R25, RZ ;  /* 0x0000001975197210 */ /* 0x000fe20007ffe0ff */
[----:B------:R-:W-:-:S03]  /*6f00*/  FFMA.FTZ R36, R38, R23, R36 ;  /* 0x0000001726247223 */ /* 0x000fc60000010024 */
[----:B------:R-:W-:-:S05]  /*6f10*/  LEA.HI.X R23, R116, UR9, R25, 0x2, P1 ;  /* 0x0000000974177c11 */ /* 0x000fca00088f1419 */
[----:B------:R0:W-:Y:S01]  /*6f20*/  STG.E.64 desc[UR6][R22.64], R36 ;  /* 0x0000002416007986 */ /* 0x0001e2000c101b06 */
[----:B------:R-:W-:Y:S05]  /*6f30*/  BRA `(.L_x_3846) ;  /* 0x0000004000847947 */ /* 0x000fea0003800000 */
.L_x_3783:
[----:B------:R-:W2:Y:S01]  /*6f40*/  LDCU.64 UR4, c[0x0][0x3e8] ;  /* 0x00007d00ff0477ac */ /* 0x000ea20008000a00 */
[----:B0-----:R-:W-:Y:S01]  /*6f50*/  SHF.R.S32.HI R50, RZ, 0x1f, R46 ;  /* 0x0000001fff327819 */ /* 0x001fe2000001142e */
[----:B------:R-:W-:Y:S01]  /*6f60*/  BSSY.RECONVERGENT B1, `(.L_x_3847) ;  /* 0x0000027000017945 */ /* 0x000fe20003800200 */
[C---:B------:R-:W-:Y:S02]  /*6f70*/  IADD3 R55, PT, PT, R46.reuse, 0x10, RZ ;  /* 0x000000102e377810 */ /* 0x040fe40007ffe0ff */
[C---:B------:R-:W-:Y:S02]  /*6f80*/  IADD3 R52, PT, PT, R46.reuse, 0x20, RZ ;  /* 0x000000202e347810 */ /* 0x040fe40007ffe0ff */
[----:B------:R-:W-:Y:S02]  /*6f90*/  SHF.R.S32.HI R54, RZ, 0x1f, R55 ;  /* 0x0000001fff367819 */ /* 0x000fe40000011437 */
        /* <DEDUP_REMOVED lines=8> */
[----:B------:R-:W-:Y:S01]  /*7020*/  FADD.FTZ R22, -R42, R22 ;  /* 0x000000162a167221 */ /* 0x000fe20000010100 */
[----:B------:R-:W0:Y:S03]  /*7030*/  LDCU.64 UR8, c[0x0][0x3e0] ;  /* 0x00007c00ff0877ac */ /* 0x000e260008000a00 */
[----:B-1----:R-:W-:Y:S01]  /*7040*/  FMUL.FTZ R51, R22, R47 ;  /* 0x0000002f16337220 */ /* 0x002fe20000410000 */
[----:B------:R-:W-:Y:S01]  /*7050*/  FADD.FTZ R22, -R42, R23 ;  /* 0x000000172a167221 */ /* 0x000fe20000010100 */
[----:B------:R-:W1:Y:S01]  /*7060*/  LDCU.64 UR10, c[0x0][0x380] ;  /* 0x00007000ff0a77ac */ /* 0x000e620008000a00 */
[----:B------:R-:W-:Y:S01]  /*7070*/  MOV R23, R119 ;  /* 0x0000007700177202 */ /* 0x000fe20000000f00 */
[----:B-----5:R-:W-:Y:S01]  /*7080*/  FFMA.FTZ R112, R38, R51, R36 ;  /* 0x0000003326707223 */ /* 0x020fe20000010024 */
[----:B------:R-:W-:-:S03]  /*7090*/  FMUL.FTZ R110, R22, R47 ;  /* 0x0000002f166e7220 */ /* 0x000fc60000410000 */
[----:B------:R-:W-:Y:S01]  /*70a0*/  FMUL.FTZ R22, R112, -1.4426950216293334961 ;  /* 0xbfb8aa3b70167820 */ /* 0x000fe20000410000 */
[----:B------:R-:W-:-:S04]  /*70b0*/  FFMA.FTZ R110, R39, R110, R37 ;  /* 0x0000006e276e7223 */ /* 0x000fc80000010025 */
[----:B------:R-:W-:Y:S01]  /*70c0*/  FMUL.FTZ R51, R110, -1.4426950216293334961 ;  /* 0xbfb8aa3b6e337820 */ /* 0x000fe20000410000 */
        /* <DEDUP_REMOVED lines=11> */
[----:B-1----:R-:W-:-:S04]  /*7180*/  LEA R50, P1, R22, UR10, 0x2 ;  /* 0x0000000a16327c11 */ /* 0x002fc8000f8210ff */
[----:B------:R-:W-:Y:S01]  /*7190*/  LEA.HI.X R51, R22, UR11, R125, 0x2, P1 ;  /* 0x0000000b16337c11 */ /* 0x000fe200088f147d */
[----:B--2---:R-:W-:Y:S01]  /*71a0*/  FMUL.FTZ R22, R112, R121 ;  /* 0x0000007970167220 */ /* 0x004fe20000410000 */
[----:B0-----:R-:W-:-:S05]  /*71b0*/  FMUL.FTZ R23, R110, R123 ;  /* 0x0000007b6e177220 */ /* 0x001fca0000410000 */
[----:B------:R0:W-:Y:S02]  /*71c0*/  STG.E.64 desc[UR6][R50.64], R22 ;  /* 0x0000001632007986 */ /* 0x0001e4000c101b06 */
.L_x_3848:
[----:B------:R-:W-:Y:S05]  /*71d0*/  BSYNC.RECONVERGENT B1 ;  /* 0x0000000000017941 */ /* 0x000fea0003800200 */
.L_x_3847:
[----:B------:R-:W-:Y:S01]  /*71e0*/  BSSY.RECONVERGENT B1, `(.L_x_3849) ;  /* 0x000001f000017945 */ /* 0x000fe20003800200 */
[C---:B0-----:R-:W-:Y:S02]  /*71f0*/  IADD3 R51, PT, PT, R46.reuse, 0x50, RZ ;  /* 0x000000502e337810 */ /* 0x041fe40007ffe0ff */
[----:B------:R-:W-:Y:S01]  /*7200*/  IADD3 R50, PT, PT, R46, 0x60, RZ ;  /* 0x000000602e327810 */ /* 0x000fe20007ffe0ff */
[----:B------:R-:W-:Y:S06]  /*7210*/  @P3 BRA `(.L_x_3850) ;  /* 0x00000000006c3947 */ /* 0x000fec0003800000 */
[C---:B------:R-:W-:Y:S01]  /*7220*/  FADD.FTZ R24, -R42.reuse, R24 ;  /* 0x000000182a187221 */ /* 0x040fe20000010100 */
        /* <DEDUP_REMOVED lines=21> */
[----:B-1----:R-:W-:-:S04]  /*7380*/  LEA R24, P1, R22, UR10, 0x2 ;  /* 0x0000000a16187c11 */ /* 0x002fc8000f8210ff */
[----:B------:R-:W-:Y:S01]  /*7390*/  LEA.HI.X R25, R22, UR11, R25, 0x2, P1 ;  /* 0x0000000b16197c11 */ /* 0x000fe200088f1419 */
[----:B--2---:R-:W-:Y:S01]  /*73a0*/  FMUL.FTZ R22, R112, R121 ;  /* 0x0000007970167220 */ /* 0x004fe20000410000 */
[----:B0-----:R-:W-:-:S05]  /*73b0*/  FMUL.FTZ R23, R110, R123 ;  /* 0x0000007b6e177220 */ /* 0x001fca0000410000 */
[----:B------:R0:W-:Y:S02]  /*73c0*/  STG.E.64 desc[UR6][R24.64], R22 ;  /* 0x0000001618007986 */ /* 0x0001e4000c101b06 */
.L_x_3850:
[----:B------:R-:W-:Y:S05]  /*73d0*/  BSYNC.RECONVERGENT B1 ;  /* 0x0000000000017941 */ /* 0x000fea0003800200 */
.L_x_3849:
        /* <DEDUP_REMOVED lines=17> */
[----:B--2---:R-:W-:-:S07]  /*74f0*/  FADD.FTZ R110, R24, 1 ;  /* 0x3f800000186e7421 */ /* 0x004fce0000010000 */
[----:B------:R-:W2:Y:S01]  /*7500*/  MUFU.RCP R110, R110 ;  /* 0x0000006e006e7308 */ /* 0x000ea20000001000 */
[----:B0-----:R-:W-:Y:S01]  /*7510*/  FADD.FTZ R54, R22, 1 ;  /* 0x3f80000016367421 */ /* 0x001fe20000010000 */
[----:B------:R-:W-:-:S06]  /*7520*/  MOV R22, R116 ;  /* 0x0000007400167202 */ /* 0x000fcc0000000f00 */
[----:B------:R-:W0:Y:S01]  /*7530*/  MUFU.RCP R55, R54 ;  /* 0x0000003600377308 */ /* 0x000e220000001000 */
[----:B------:R-:W-:-:S03]  /*7540*/  IMAD.WIDE.U32 R22, R52, UR8, R22 ;  /* 0x0000000834167c25 */ /* 0x000fc6000f8e0016 */
[----:B-1----:R-:W-:Y:S02]  /*7550*/  LEA R24, P1, R22, UR10, 0x2 ;  /* 0x0000000a16187c11 */ /* 0x002fe4000f8210ff */
[----:B------:R-:W-:Y:S01]  /*7560*/  IADD3 R53, PT, PT, R23, R53, RZ ;  /* 0x0000003517357210 */ /* 0x000fe20007ffe0ff */
[----:B--2---:R-:W-:-:S03]  /*7570*/  FMUL.FTZ R23, R27, R110 ;  /* 0x0000006e1b177220 */ /* 0x004fc60000410000 */
[----:B------:R-:W-:Y:S01]  /*7580*/  LEA.HI.X R25, R22, UR11, R53, 0x2, P1 ;  /* 0x0000000b16197c11 */ /* 0x000fe200088f1435 */
[----:B0-----:R-:W-:-:S05]  /*7590*/  FMUL.FTZ R22, R26, R55 ;  /* 0x000000371a167220 */ /* 0x001fca0000410000 */
[----:B------:R2:W-:Y:S02]  /*75a0*/  STG.E.64 desc[UR6][R24.64], R22 ;  /* 0x0000001618007986 */ /* 0x0005e4000c101b06 */
.L_x_3852:
[----:B------:R-:W-:Y:S05]  /*75b0*/  BSYNC.RECONVERGENT B1 ;  /* 0x0000000000017941 */ /* 0x000fea0003800200 */
.L_x_3851:
        /* <DEDUP_REMOVED lines=13> */
[----:B------:R-:W-:Y:S02]  /*7690*/  ISETP.GE.AND.EX P3, PT, R54, UR5, PT, P3 ;  /* 0x0000000536007c0c */ /* 0x000fe4000bf66330 */
[----:B------:R-:W-:Y:S02]  /*76a0*/  ISETP.GE.AND.EX P4, PT, R53, UR5, PT, P4 ;  /* 0x0000000535007c0c */ /* 0x000fe4000bf86340 */
[C---:B------:R-:W-:Y:S02]  /*76b0*/  IADD3 R27, PT, PT, R46.reuse, 0x80, RZ ;  /* 0x000000802e1b7810 */ /* 0x040fe40007ffe0ff */
[----:B------:R-:W-:Y:S01]  /*76c0*/  IADD3 R26, PT, PT, R46, 0xa0, RZ ;  /* 0x000000a02e1a7810 */ /* 0x000fe20007ffe0ff */
[----:B------:R-:W-:Y:S08]  /*76d0*/  @P5 BRA `(.L_x_3854) ;  /* 0x00000000006c5947 */ /* 0x000ff00003800000 */
[C---:B------:R-:W-:Y:S01]  /*76e0*/  FADD.FTZ R28, -R42.reuse, R28 ;  /* 0x0000001c2a1c7221 */ /* 0x040fe20000010100 */
[----:B0-2---:R-:W-:Y:S01]  /*76f0*/  FADD.FTZ R22, -R42, R29 ;  /* 0x0000001d2a167221 */ /* 0x005fe20000010100 */
        /* <DEDUP_REMOVED lines=14> */
[----:B------:R2:W3:Y:S01]  /*77e0*/  MUFU.RCP R110, R23 ;  /* 0x00000017006e7308 */ /* 0x0004e20000001000 */
[----:B0-----:R-:W-:-:S07]  /*77f0*/  FADD.FTZ R112, R24, 1 ;  /* 0x3f80000018707421 */ /* 0x001fce0000010000 */
[----:B------:R-:W0:Y:S01]  /*7800*/  MUFU.RCP R121, R112 ;  /* 0x0000007000797308 */ /* 0x000e220000001000 */
[----:B--2---:R-:W-:-:S03]  /*7810*/  MOV R23, R119 ;  /* 0x0000007700177202 */ /* 0x004fc60000000f00 */
[----:B------:R-:W-:-:S04]  /*7820*/  IMAD.WIDE.U32 R48, R48, UR8, R22 ;  /* 0x0000000830307c25 */ /* 0x000fc8000f8e0016 */
[----:B---3--:R-:W-:Y:S01]  /*7830*/  FMUL.FTZ R22, R29, R110 ;  /* 0x0000006e1d167220 */ /* 0x008fe20000410000 */
[----:B------:R-:W-:Y:S02]  /*7840*/  IADD3 R25, PT, PT, R49, R25, RZ ;  /* 0x0000001931197210 */ /* 0x000fe40007ffe0ff */
[----:B-1----:R-:W-:-:S04]  /*7850*/  LEA R24, P5, R48, UR10, 0x2 ;  /* 0x0000000a30187c11 */ /* 0x002fc8000f8a10ff */
[----:B------:R-:W-:Y:S01]  /*7860*/  LEA.HI.X R25, R48, UR11, R25, 0x2, P5 ;  /* 0x0000000b30197c11 */ /* 0x000fe2000a8f1419 */
[----:B0-----:R-:W-:-:S05]  /*7870*/  FMUL.FTZ R23, R28, R121 ;  /* 0x000000791c177220 */ /* 0x001fca0000410000 */
[----:B------:R3:W-:Y:S03]  /*7880*/  STG.E.64 desc[UR6][R24.64], R22 ;  /* 0x0000001618007986 */ /* 0x0007e6000c101b06 */
.L_x_3854:
[----:B------:R-:W-:Y:S05]  /*7890*/  BSYNC.RECONVERGENT B1 ;  /* 0x0000000000017941 */ /* 0x000fea0003800200 */
.L_x_3853:
[----:B------:R-:W-:Y:S04]  /*78a0*/  BSSY.RECONVERGENT B1, `(.L_x_3855) ;  /* 0x000001d000017945 */ /* 0x000fe80003800200 */
[----:B------:R-:W-:Y:S05]  /*78b0*/  @P1 BRA `(.L_x_3856) ;  /* 0x00000000006c1947 */ /* 0x000fea0003800000 */
[C---:B0-23--:R-:W-:Y:S01]  /*78c0*/  FADD.FTZ R22, -R42.reuse, R83 ;  /* 0x000000532a167221 */ /* 0x04dfe20000010100 */
        /* <DEDUP_REMOVED lines=26> */
.L_x_3856:
[----:B------:R-:W-:Y:S05]  /*7a70*/  BSYNC.RECONVERGENT B1 ;  /* 0x0000000000017941 */ /* 0x000fea0003800200 */
.L_x_3855:
        /* <DEDUP_REMOVED lines=28> */
[----:B------:R0:W-:Y:S02]  /*7c40*/  STG.E.64 desc[UR6][R24.64], R22 ;  /* 0x0000001618007986 */ /* 0x0001e4000c101b06 */
.L_x_3858:
[----:B------:R-:W-:Y:S05]  /*7c50*/  BSYNC.RECONVERGENT B1 ;  /* 0x0000000000017941 */ /* 0x000fea0003800200 */
.L_x_3857:
        /* <DEDUP_REMOVED lines=29> */
.L_x_3860:
[----:B------:R-:W-:Y:S05]  /*7e30*/  BSYNC.RECONVERGENT B1 ;  /* 0x0000000000017941 */ /* 0x000fea0003800200 */
.L_x_3859:
        /* <DEDUP_REMOVED lines=29> */
.L_x_3862:
[----:B------:R-:W-:Y:S05]  /*8010*/  BSYNC.RECONVERGENT B1 ;  /* 0x0000000000017941 */ /* 0x000fea0003800200 */
.L_x_3861:
        /* <DEDUP_REMOVED lines=19> */
[----:B------:R-:W-:Y:S01]  /*8150*/  FADD.FTZ R22, -R42, R57 ;  /* 0x000000392a167221 */ /* 0x000fe20000010100 */
        /* <DEDUP_REMOVED lines=10> */
[----:B------:R-:W-:-:S06]  /*8200*/  MOV R23, R119 ;  /* 0x0000007700177202 */ /* 0x000fcc0000000f00 */
        /* <DEDUP_REMOVED lines=14> */
.L_x_3864:
[----:B------:R-:W-:Y:S05]  /*82f0*/  BSYNC.RECONVERGENT B1 ;  /* 0x0000000000017941 */ /* 0x000fea0003800200 */
.L_x_3863:
[----:B------:R-:W-:Y:S04]  /*8300*/  BSSY.RECONVERGENT B1, `(.L_x_3865) ;  /* 0x000001d000017945 */ /* 0x000fe80003800200 */
[----:B------:R-:W-:Y:S05]  /*8310*/  @P2 BRA `(.L_x_3866) ;  /* 0x00000000006c2947 */ /* 0x000fea0003800000 */
[C---:B------:R-:W-:Y:S01]  /*8320*/  FADD.FTZ R92, -R42.reuse, R92 ;  /* 0x0000005c2a5c7221 */ /* 0x040fe20000010100 */
[----:B0-----:R-:W-:Y:S01]  /*8330*/  FADD.FTZ R22, -R42, R93 ;  /* 0x0000005d2a167221 */ /* 0x001fe20000010100 */
        /* <DEDUP_REMOVED lines=25> */
.L_x_3866:
[----:B------:R-:W-:Y:S05]  /*84d0*/  BSYNC.RECONVERGENT B1 ;  /* 0x0000000000017941 */ /* 0x000fea0003800200 */
.L_x_3865:
[----:B------:R-:W-:Y:S04]  /*84e0*/  BSSY.RECONVERGENT B1, `(.L_x_3867) ;  /* 0x000001d000017945 */ /* 0x000fe80003800200 */
[----:B------:R-:W-:Y:S05]  /*84f0*/  @P1 BRA `(.L_x_3868) ;  /* 0x00000000006c1947 */ /* 0x000fea0003800000 */
[C---:B------:R-:W-:Y:S01]  /*8500*/  FADD.FTZ R58, -R42.reuse, R58 ;  /* 0x0000003a2a3a7221 */ /* 0x040fe20000010100 */
[----:B0-2---:R-:W-:Y:S01]  /*8510*/  FADD.FTZ R22, -R42, R59 ;  /* 0x0000003b2a167221 */ /* 0x005fe20000010100 */
        /* <DEDUP_REMOVED lines=25> */
.L_x_3868:
[----:B------:R-:W-:Y:S05]  /*86b0*/  BSYNC.RECONVERGENT B1 ;  /* 0x0000000000017941 */ /* 0x000fea0003800200 */
.L_x_3867:
[----:B------:R-:W-:Y:S04]  /*86c0*/  BSSY.RECONVERGENT B1, `(.L_x_3869) ;  /* 0x000001d000017945 */ /* 0x000fe80003800200 */
[----:B------:R-:W-:Y:S05]  /*86d0*/  @P6 BRA `(.L_x_3870) ;  /* 0x00000000006c6947 */ /* 0x000fea0003800000 */
[C---:B------:R-:W-:Y:S01]  /*86e0*/  FADD.FTZ R84, -R42.reuse, R84 ;  /* 0x000000542a547221 */ /* 0x040fe20000010100 */
[----:B0-23--:R-:W-:Y:S01]  /*86f0*/  FADD.FTZ R22, -R42, R85 ;  /* 0x000000552a167221 */ /* 0x00dfe20000010100 */
        /* <DEDUP_REMOVED lines=25> */
.L_x_3870:
[----:B------:R-:W-:Y:S05]  /*8890*/  BSYNC.RECONVERGENT B1 ;  /* 0x0000000000017941 */ /* 0x000fea0003800200 */
.L_x_3869:
        /* <DEDUP_REMOVED lines=29> */
.L_x_3872:
[----:B------:R-:W-:Y:S05]  /*8a70*/  BSYNC.RECONVERGENT B1 ;  /* 0x0000000000017941 */ /* 0x000fea0003800200 */
.L_x_3871:
        /* <DEDUP_REMOVED lines=29> */
.L_x_3874:
[----:B------:R-:W-:Y:S05]  /*8c50*/  BSYNC.RECONVERGENT B1 ;  /* 0x0000000000017941 */ /* 0x000fea0003800200 */
.L_x_3873:
        /* <DEDUP_REMOVED lines=47> */
.L_x_3876:
[----:B------:R-:W-:Y:S05]  /*8f50*/  BSYNC.RECONVERGENT B1 ;  /* 0x0000000000017941 */ /* 0x000fea0003800200 */
.L_x_3875:
        /* <DEDUP_REMOVED lines=29> */
.L_x_3878:
[----:B------:R-:W-:Y:S05]  /*9130*/  BSYNC.RECONVERGENT B1 ;  /* 0x0000000000017941 */ /* 0x000fea0003800200 */
.L_x_3877:
        /* <DEDUP_REMOVED lines=29> */
.L_x_3880:
[----:B------:R-:W-:Y:S05]  /*9310*/  BSYNC.RECONVERGENT B1 ;  /* 0x0000000000017941 */ /* 0x000fea0003800200 */
.L_x_3879:
        /* <DEDUP_REMOVED lines=29> */
.L_x_3882:
[----:B------:R-:W-:Y:S05]  /*94f0*/  BSYNC.RECONVERGENT B1 ;  /* 0x0000000000017941 */ /* 0x000fea0003800200 */
.L_x_3881:
[----:B------:R-:W-:Y:S04]  /*9500*/  BSSY.RECONVERGENT B1, `(.L_x_3883) ;  /* 0x000001d000017945 */ /* 0x000fe80003800200 */
[----:B------:R-:W-:Y:S05]  /*9510*/  @P3 BRA `(.L_x_3884) ;  /* 0x00000000006c3947 */ /* 0x000fea0003800000 */
[C---:B------:R-:W-:Y:S01]  /*9520*/  FADD.FTZ R68, -R42.reuse, R68 ;  /* 0x000000442a447221 */ /* 0x040fe20000010100 */
[----:B------:R-:W-:Y:S01]  /*9530*/  FADD.FTZ R18, -R42, R69 ;  /* 0x000000452a127221 */ /* 0x000fe20000010100 */
[----:B------:R-:W0:Y:S02]  /*9540*/  LDCU.64 UR8, c[0x0][0x3e0] ;  /* 0x00007c00ff0877ac */ /* 0x000e240008000a00 */
[-C--:B01234-:R-:W-:Y:S01]  /*9550*/  FMUL.FTZ R23, R68, R47.reuse ;  /* 0x0000002f44177220 */ /* 0x09ffe20000410000 */
[----:B------:R-:W-:Y:S01]  /*9560*/  FMUL.FTZ R22, R18, R47 ;  /* 0x0000002f12167220 */ /* 0x000fe20000410000 */
[----:B------:R-:W0:Y:S02]  /*9570*/  LDCU.64 UR10, c[0x0][0x380] ;  /* 0x00007000ff0a77ac */ /* 0x000e240008000a00 */
[----:B-----5:R-:W-:Y:S01]  /*9580*/  FFMA.FTZ R35, R38, R23, R36 ;  /* 0x0000001726237223 */ /* 0x020fe20000010024 */
[----:B------:R-:W-:Y:S01]  /*9590*/  FFMA.FTZ R34, R39, R22, R37 ;  /* 0x0000001627227223 */ /* 0x000fe20000010025 */
[----:B------:R-:W-:-:S02]  /*95a0*/  MOV R22, R116 ;  /* 0x0000007400167202 */ /* 0x000fc40000000f00 */
[----:B------:R-:W-:Y:S01]  /*95b0*/  FMUL.FTZ R18, R35, -1.4426950216293334961 ;  /* 0xbfb8aa3b23127820 */ /* 0x000fe20000410000 */
[----:B------:R-:W-:Y:S01]  /*95c0*/  FMUL.FTZ R24, R34, -1.4426950216293334961 ;  /* 0xbfb8aa3b22187820 */ /* 0x000fe20000410000 */
[----:B------:R-:W-:-:S04]  /*95d0*/  MOV R23, R119 ;  /* 0x0000007700177202 */ /* 0x000fc80000000f00 */
[----:B------:R-:W1:Y:S01]  /*95e0*/  MUFU.EX2 R18, R18 ;  /* 0x0000001200127308 */ /* 0x000e620000000800 */
[----:B------:R-:W-:Y:S02]  /*95f0*/  IMAD R32, R32, UR8, RZ ;  /* 0x0000000820207c24 */ /* 0x000fe4000f8e02ff */
[----:B------:R-:W-:-:S05]  /*9600*/  IMAD.WIDE.U32 R22, R31, UR8, R22 ;  /* 0x000000081f167c25 */ /* 0x000fca000f8e0016 */
[----:B------:R-:W2:Y:S01]  /*9610*/  MUFU.EX2 R24, R24 ;  /* 0x0000001800187308 */ /* 0x000ea20000000800 */
[----:B------:R-:W-:-:S05]  /*9620*/  IMAD R31, R31, UR9, R32 ;  /* 0x000000091f1f7c24 */ /* 0x000fca000f8e0220 */
[----:B------:R-:W-:Y:S01]  /*9630*/  IADD3 R31, PT, PT, R23, R31, RZ ;  /* 0x0000001f171f7210 */ /* 0x000fe20007ffe0ff */
[----:B-1----:R-:W-:-:S06]  /*9640*/  FADD.FTZ R30, R18, 1 ;  /* 0x3f800000121e7421 */ /* 0x002fcc0000010000 */
[----:B------:R-:W1:Y:S01]  /*9650*/  MUFU.RCP R30, R30 ;  /* 0x0000001e001e7308 */ /* 0x000e620000001000 */
[----:B--2---:R-:W-:Y:S01]  /*9660*/  FADD.FTZ R33, R24, 1 ;  /* 0x3f80000018217421 */ /* 0x004fe20000010000 */
[----:B0-----:R-:W-:-:S04]  /*9670*/  LEA R24, P1, R22, UR10, 0x2 ;  /* 0x0000000a16187c11 */ /* 0x001fc8000f8210ff */
[----:B------:R-:W-:Y:S02]  /*9680*/  LEA.HI.X R25, R22, UR11, R31, 0x2, P1 ;  /* 0x0000000b16197c11 */ /* 0x000fe400088f141f */
[----:B------:R-:W0:Y:S01]  /*9690*/  MUFU.RCP R33, R33 ;  /* 0x0000002100217308 */ /* 0x000e220000001000 */
[----:B-1----:R-:W-:Y:S01]  /*96a0*/  FMUL.FTZ R22, R35, R30 ;  /* 0x0000001e23167220 */ /* 0x002fe20000410000 */
[----:B0-----:R-:W-:-:S05]  /*96b0*/  FMUL.FTZ R23, R34, R33 ;  /* 0x0000002122177220 */ /* 0x001fca0000410000 */
[----:B------:R0:W-:Y:S02]  /*96c0*/  STG.E.64 desc[UR6][R24.64], R22 ;  /* 0x0000001618007986 */ /* 0x0001e4000c101b06 */
.L_x_3884:
[----:B------:R-:W-:Y:S05]  /*96d0*/  BSYNC.RECONVERGENT B1 ;  /* 0x0000000000017941 */ /* 0x000fea0003800200 */
.L_x_3883:
        /* <DEDUP_REMOVED lines=29> */
.L_x_3886:
[----:B------:R-:W-:Y:S05]  /*98b0*/  BSYNC.RECONVERGENT B1 ;  /* 0x0000000000017941 */ /* 0x000fea0003800200 */
.L_x_3885:
[----:B------:R-:W-:Y:S01]  /*98c0*/  ISETP.GE.U32.AND P5, PT, R27, UR4, PT ;  /* 0x000000041b007c0c */ /* 0x000fe2000bfa6070 */
[----:B------:R-:W-:Y:S01]  /*98d0*/  BSSY.RECONVERGENT B1, `(.L_x_3887) ;  /* 0x0000030000017945 */ /* 0x000fe20003800200 */
[----:B------:R-:W-:Y:S02]  /*98e0*/  SHF.R.S32.HI R29, RZ, 0x1f, R27 ;  /* 0x0000001fff1d7819 */ /* 0x000fe4000001141b */
[C---:B0-234-:R-:W-:Y:S02]  /*98f0*/  IADD3 R25, PT, PT, R46.reuse, 0x160, RZ ;  /* 0x000001602e197810 */ /* 0x05dfe40007ffe0ff */
        /* <DEDUP_REMOVED lines=45> */
.L_x_3888:
[----:B------:R-:W-:Y:S05]  /*9bd0*/  BSYNC.RECONVERGENT B1 ;  /* 0x0000000000017941 */ /* 0x000fea0003800200 */
.L_x_3887:
[----:B------:R-:W-:Y:S04]  /*9be0*/  BSSY.RECONVERGENT B1, `(.L_x_3889) ;  /* 0x000001d000017945 */ /* 0x000fe80003800200 */
[----:B------:R-:W-:Y:S05]  /*9bf0*/  @P2 BRA `(.L_x_3890) ;  /* 0x00000000006c2947 */ /* 0x000fea0003800000 */
[C---:B------:R-:W-:Y:S01]  /*9c00*/  FADD.FTZ R74, -R42.reuse, R74 ;  /* 0x0000004a2a4a7221 */ /* 0x040fe20000010100 */
[----:B0-----:R-:W-:Y:S01]  /*9c10*/  FADD.FTZ R28, -R42, R75 ;  /* 0x0000004b2a1c7221 */ /* 0x001fe20000010100 */
        /* <DEDUP_REMOVED lines=24> */
[----:B------:R2:W-:Y:S02]  /*9da0*/  STG.E.64 desc[UR6][R26.64], R28 ;  /* 0x0000001c1a007986 */ /* 0x0005e4000c101b06 */
.L_x_3890:
[----:B------:R-:W-:Y:S05]  /*9db0*/  BSYNC.RECONVERGENT B1 ;  /* 0x0000000000017941 */ /* 0x000fea0003800200 */
.L_x_3889:
[----:B------:R-:W-:Y:S04]  /*9dc0*/  BSSY.RECONVERGENT B1, `(.L_x_3891) ;  /* 0x000001d000017945 */ /* 0x000fe80003800200 */
[----:B------:R-:W-:Y:S05]  /*9dd0*/  @P1 BRA `(.L_x_3892) ;  /* 0x00000000006c1947 */ /* 0x000fea0003800000 */
[C---:B------:R-:W-:Y:S01]  /*9de0*/  FADD.FTZ R76, -R42.reuse, R76 ;  /* 0x0000004c2a4c7221 */ /* 0x040fe20000010100 */
[----:B--2---:R-:W-:Y:S01]  /*9df0*/  FADD.FTZ R26, -R42, R77 ;  /* 0x0000004d2a1a7221 */ /* 0x004fe20000010100 */
        /* <DEDUP_REMOVED lines=24> */
[----:B------:R3:W-:Y:S02]  /*9f80*/  STG.E.64 desc[UR6][R28.64], R26 ;  /* 0x0000001a1c007986 */ /* 0x0007e4000c101b06 */
.L_x_3892:
[----:B------:R-:W-:Y:S05]  /*9f90*/  BSYNC.RECONVERGENT B1 ;  /* 0x0000000000017941 */ /* 0x000fea0003800200 */
.L_x_3891:
[----:B------:R-:W-:Y:S04]  /*9fa0*/  BSSY.RECONVERGENT B1, `(.L_x_3893) ;  /* 0x000001d000017945 */ /* 0x000fe80003800200 */
[----:B------:R-:W-:Y:S05]  /*9fb0*/  @P6 BRA `(.L_x_3894) ;  /* 0x00000000006c6947 */ /* 0x000fea0003800000 */
        /* <DEDUP_REMOVED lines=11> */
[----:B0-----:R-:W-:-:S05]  /*a070*/  FMUL.FTZ R28, R32, -1.4426950216293334961 ;  /* 0xbfb8aa3b201c7820 */ /* 0x001fca0000410000 */
[----:B------:R-:W0:Y:S01]  /*a080*/  MUFU.EX2 R25, R25 ;  /* 0x0000001900197308 */ /* 0x000e220000000800 */
[----:B--2---:R-:W-:Y:S02]  /*a090*/  IMAD R29, R44, UR8, RZ ;  /* 0x000000082c1d7c24 */ /* 0x004fe4000f8e02ff */
        /* <DEDUP_REMOVED lines=12> */
[----:B------:R4:W-:Y:S02]  /*a160*/  STG.E.64 desc[UR6][R28.64], R26 ;  /* 0x0000001a1c007986 */ /* 0x0009e4000c101b06 */
.L_x_3894:
[----:B------:R-:W-:Y:S05]  /*a170*/  BSYNC.RECONVERGENT B1 ;  /* 0x0000000000017941 */ /* 0x000fea0003800200 */
.L_x_3893:
[----:B------:R-:W-:Y:S04]  /*a180*/  BSSY.RECONVERGENT B1, `(.L_x_3895) ;  /* 0x000001d000017945 */ /* 0x000fe80003800200 */
[----:B------:R-:W-:Y:S05]  /*a190*/  @P3 BRA `(.L_x_3896) ;  /* 0x00000000006c3947 */ /* 0x000fea0003800000 */
[C---:B------:R-:W-:Y:S01]  /*a1a0*/  FADD.FTZ R80, -R42.reuse, R80 ;  /* 0x000000502a507221 */ /* 0x040fe20000010100 */
[----:B--234-:R-:W-:Y:S01]  /*a1b0*/  FADD.FTZ R26, -R42, R81 ;  /* 0x000000512a1a7221 */ /* 0x01cfe20000010100 */
[----:B------:R-:W2:Y:S02]  /*a1c0*/  LDCU.64 UR8, c[0x0][0x3e0] ;  /* 0x00007c00ff0877ac */ /* 0x000ea40008000a00 */
[-C--:B-1----:R-:W-:Y:S01]  /*a1d0*/  FMUL.FTZ R25, R80, R47.reuse ;  /* 0x0000002f50197220 */ /* 0x082fe20000410000 */
[----:B------:R-:W-:Y:S01]  /*a1e0*/  FMUL.FTZ R26, R26, R47 ;  /* 0x0000002f1a1a7220 */ /* 0x000fe20000410000 */
[----:B------:R-:W1:Y:S02]  /*a1f0*/  LDCU.64 UR10, c[0x0][0x380] ;  /* 0x00007000ff0a77ac */ /* 0x000e640008000a00 */
[----:B0----5:R-:W-:Y:S01]  /*a200*/  FFMA.FTZ R31, R38, R25, R36 ;  /* 0x00000019261f7223 */ /* 0x021fe20000010024 */
[----:B------:R-:W-:-:S03]  /*a210*/  FFMA.FTZ R30, R39, R26, R37 ;  /* 0x0000001a271e7223 */ /* 0x000fc60000010025 */
[----:B------:R-:W-:Y:S01]  /*a220*/  FMUL.FTZ R25, R31, -1.4426950216293334961 ;  /* 0xbfb8aa3b1f197820 */ /* 0x000fe20000410000 */
[----:B------:R-:W-:-:S05]  /*a230*/  FMUL.FTZ R26, R30, -1.4426950216293334961 ;  /* 0xbfb8aa3b1e1a7820 */ /* 0x000fca0000410000 */
[----:B------:R-:W0:Y:S01]  /*a240*/  MUFU.EX2 R25, R25 ;  /* 0x0000001900197308 */ /* 0x000e220000000800 */
[----:B--2---:R-:W-:Y:S01]  /*a250*/  IMAD R32, R24, UR8, RZ ;  /* 0x0000000818207c24 */ /* 0x004fe2000f8e02ff */
[----:B------:R-:W-:-:S06]  /*a260*/  MOV R24, R116 ;  /* 0x0000007400187202 */ /* 0x000fcc0000000f00 */
[----:B------:R-:W2:Y:S01]  /*a270*/  MUFU.EX2 R26, R26 ;  /* 0x0000001a001a7308 */ /* 0x000ea20000000800 */
[----:B0-----:R-:W-:Y:S01]  /*a280*/  FADD.FTZ R28, R25, 1 ;  /* 0x3f800000191c7421 */ /* 0x001fe20000010000 */
[----:B------:R-:W-:-:S06]  /*a290*/  MOV R25, R119 ;  /* 0x0000007700197202 */ /* 0x000fcc0000000f00 */
[----:B------:R-:W0:Y:S01]  /*a2a0*/  MUFU.RCP R28, R28 ;  /* 0x0000001c001c7308 */ /* 0x000e220000001000 */
[----:B------:R-:W-:-:S04]  /*a2b0*/  IMAD.WIDE.U32 R24, R23, UR8, R24 ;  /* 0x0000000817187c25 */ /* 0x000fc8000f8e0018 */
[----:B--2---:R-:W-:Y:S01]  /*a2c0*/  FADD.FTZ R29, R26, 1 ;  /* 0x3f8000001a1d7421 */ /* 0x004fe20000010000 */
[----:B------:R-:W-:Y:S01]  /*a2d0*/  IMAD R23, R23, UR9, R32 ;  /* 0x0000000917177c24 */ /* 0x000fe2000f8e0220 */
[----:B-1----:R-:W-:-:S04]  /*a2e0*/  LEA R26, P1, R24, UR10, 0x2 ;  /* 0x0000000a181a7c11 */ /* 0x002fc8000f8210ff */
[----:B------:R-:W1:Y:S01]  /*a2f0*/  MUFU.RCP R29, R29 ;  /* 0x0000001d001d7308 */ /* 0x000e620000001000 */
[----:B------:R-:W-:-:S04]  /*a300*/  IADD3 R23, PT, PT, R25, R23, RZ ;  /* 0x0000001719177210 */ /* 0x000fc80007ffe0ff */
[----:B------:R-:W-:Y:S01]  /*a310*/  LEA.HI.X R27, R24, UR11, R23, 0x2, P1 ;  /* 0x0000000b181b7c11 */ /* 0x000fe200088f1417 */
[----:B0-----:R-:W-:Y:S01]  /*a320*/  FMUL.FTZ R24, R31, R28 ;  /* 0x0000001c1f187220 */ /* 0x001fe20000410000 */
[----:B-1----:R-:W-:-:S05]  /*a330*/  FMUL.FTZ R25, R30, R29 ;  /* 0x0000001d1e197220 */ /* 0x002fca0000410000 */
[----:B------:R0:W-:Y:S02]  /*a340*/  STG.E.64 desc[UR6][R26.64], R24 ;  /* 0x000000181a007986 */ /* 0x0001e4000c101b06 */
.L_x_3896:
[----:B------:R-:W-:Y:S05]  /*a350*/  BSYNC.RECONVERGENT B1 ;  /* 0x0000000000017941 */ /* 0x000fea0003800200 */
.L_x_3895:
        /* <DEDUP_REMOVED lines=13> */
[----:B--234-:R-:W-:-:S05]  /*a430*/  FMUL.FTZ R26, R30, -1.4426950216293334961 ;  /* 0xbfb8aa3b1e1a7820 */ /* 0x01cfca0000410000 */
[----:B------:R-:W2:Y:S01]  /*a440*/  MUFU.EX2 R23, R23 ;  /* 0x0000001700177308 */ /* 0x000ea20000000800 */
[----:B0-----:R-:W-:Y:S02]  /*a450*/  IMAD R32, R109, UR8, RZ ;  /* 0x000000086d207c24 */ /* 0x001fe4000f8e02ff */
[----:B------:R-:W-:-:S05]  /*a460*/  IMAD.WIDE.U32 R24, R11, UR8, R24 ;  /* 0x000000080b187c25 */ /* 0x000fca000f8e0018 */
[----:B------:R-:W0:Y:S01]  /*a470*/  MUFU.EX2 R26, R26 ;  /* 0x0000001a001a7308 */ /* 0x000e220000000800 */
[----:B--2---:R-:W-:Y:S01]  /*a480*/  FADD.FTZ R28, R23, 1 ;  /* 0x3f800000171c7421 */ /* 0x004fe20000010000 */
[----:B------:R-:W-:-:S06]  /*a490*/  IMAD R23, R11, UR9, R32 ;  /* 0x000000090b177c24 */ /* 0x000fcc000f8e0220 */
[----:B------:R-:W2:Y:S01]  /*a4a0*/  MUFU.RCP R28, R28 ;  /* 0x0000001c001c7308 */ /* 0x000ea20000001000 */
[----:B------:R-:W-:Y:S01]  /*a4b0*/  IADD3 R23, PT, PT, R25, R23, RZ ;  /* 0x0000001719177210 */ /* 0x000fe20007ffe0ff */
[----:B0-----:R-:W-:Y:S01]  /*a4c0*/  FADD.FTZ R29, R26, 1 ;  /* 0x3f8000001a1d7421 */ /* 0x001fe20000010000 */
[----:B-1----:R-:W-:-:S04]  /*a4d0*/  LEA R26, P1, R24, UR10, 0x2 ;  /* 0x0000000a181a7c11 */ /* 0x002fc8000f8210ff */
[----:B------:R-:W-:Y:S01]  /*a4e0*/  LEA.HI.X R27, R24, UR11, R23, 0x2, P1 ;  /* 0x0000000b181b7c11 */ /* 0x000fe200088f1417 */
[----:B------:R-:W0:Y:S01]  /*a4f0*/  MUFU.RCP R29, R29 ;  /* 0x0000001d001d7308 */ /* 0x000e220000001000 */
[----:B--2---:R-:W-:Y:S01]  /*a500*/  FMUL.FTZ R24, R31, R28 ;  /* 0x0000001c1f187220 */ /* 0x004fe20000410000 */
[----:B0-----:R-:W-:-:S05]  /*a510*/  FMUL.FTZ R25, R30, R29 ;  /* 0x0000001d1e197220 */ /* 0x001fca0000410000 */
[----:B------:R0:W-:Y:S02]  /*a520*/  STG.E.64 desc[UR6][R26.64], R24 ;  /* 0x000000181a007986 */ /* 0x0001e4000c101b06 */
.L_x_3898:
[----:B------:R-:W-:Y:S05]  /*a530*/  BSYNC.RECONVERGENT B1 ;  /* 0x0000000000017941 */ /* 0x000fea0003800200 */
.L_x_3897:
        /* <DEDUP_REMOVED lines=10> */
[----:B0-----:R-:W-:Y:S02]  /*a5e0*/  SHF.R.S32.HI R24, RZ, 0x1f, R18 ;  /* 0x0000001fff187819 */ /* 0x001fe40000011412 */
[----:B------:R-:W-:Y:S02]  /*a5f0*/  SHF.R.S32.HI R23, RZ, 0x1f, R46 ;  /* 0x0000001fff177819 */ /* 0x000fe4000001142e */
[----:B------:R-:W-:-:S02]  /*a600*/  ISETP.GE.AND.EX P2, PT, R113, UR5, PT, P2 ;  /* 0x0000000571007c0c */ /* 0x000fc4000bf46320 */
[----:B------:R-:W-:Y:S02]  /*a610*/  ISETP.GE.AND.EX P1, PT, R35, UR5, PT, P1 ;  /* 0x0000000523007c0c */ /* 0x000fe4000bf26310 */
[----:B------:R-:W-:Y:S02]  /*a620*/  ISETP.GE.AND.EX P6, PT, R24, UR5, PT, P6 ;  /* 0x0000000518007c0c */ /* 0x000fe4000bfc6360 */
[----:B------:R-:W-:Y:S02]  /*a630*/  ISETP.GE.AND.EX P3, PT, R23, UR5, PT, P3 ;  /* 0x0000000517007c0c */ /* 0x000fe4000bf66330 */
[----:B------:R-:W-:Y:S01]  /*a640*/  ISETP.GE.AND.EX P4, PT, R115, UR5, PT, P4 ;  /* 0x0000000573007c0c */ /* 0x000fe2000bf86340 */
[----:B------:R-:W-:-:S12]  /*a650*/  @P5 BRA `(.L_x_3900) ;  /* 0x00000000006c5947 */ /* 0x000fd80003800000 */
[C---:B------:R-:W-:Y:S01]  /*a660*/  FADD.FTZ R94, -R42.reuse, R94 ;  /* 0x0000005e2a5e7221 */ /* 0x040fe20000010100 */
[----:B--234-:R-:W-:Y:S01]  /*a670*/  FADD.FTZ R26, -R42, R95 ;  /* 0x0000005f2a1a7221 */ /* 0x01cfe20000010100 */
        /* <DEDUP_REMOVED lines=25> */
.L_x_3900:
[----:B------:R-:W-:Y:S05]  /*a810*/  BSYNC.RECONVERGENT B1 ;  /* 0x0000000000017941 */ /* 0x000fea0003800200 */
.L_x_3899:
        /* <DEDUP_REMOVED lines=29> */
.L_x_3902:
[----:B------:R-:W-:Y:S05]  /*a9f0*/  BSYNC.RECONVERGENT B1 ;  /* 0x0000000000017941 */ /* 0x000fea0003800200 */
.L_x_3901:
        /* <DEDUP_REMOVED lines=29> */
.L_x_3904:
[----:B------:R-:W-:Y:S05]  /*abd0*/  BSYNC.RECONVERGENT B1 ;  /* 0x0000000000017941 */ /* 0x000fea0003800200 */
.L_x_3903:
[----:B------:R-:W-:Y:S04]  /*abe0*/  BSSY.RECONVERGENT B1, `(.L_x_3905) ;  /* 0x000001d000017945 */ /* 0x000fe80003800200 */
[----:B------:R-:W-:Y:S05]  /*abf0*/  @P6 BRA `(.L_x_3906) ;  /* 0x00000000006c6947 */ /* 0x000fea0003800000 */
[C---:B------:R-:W-:Y:S01]  /*ac00*/  FADD.FTZ R100, -R42.reuse, R100 ;  /* 0x000000642a647221 */ /* 0x040fe20000010100 */
[----:B------:R-:W-:Y:S01]  /*ac10*/  FADD.FTZ R22, -R42, R101 ;  /* 0x000000652a167221 */ /* 0x000fe20000010100 */
        /* <DEDUP_REMOVED lines=10> */
[----:B------:R-:W-:Y:S01]  /*acc0*/  IMAD R27, R24, UR8, RZ ;  /* 0x00000008181b7c24 */ /* 0x000fe2000f8e02ff */
[----:B------:R-:W-:-:S03]  /*acd0*/  MOV R24, R116 ;  /* 0x0000007400187202 */ /* 0x000fc60000000f00 */
[----:B------:R-:W-:-:S03]  /*ace0*/  IMAD R27, R18, UR9, R27 ;  /* 0x00000009121b7c24 */ /* 0x000fc6000f8e021b */
[----:B------:R-:W2:Y:S01]  /*acf0*/  MUFU.EX2 R26, R26 ;  /* 0x0000001a001a7308 */ /* 0x000ea20000000800 */
[----:B------:R-:W-:-:S05]  /*ad00*/  IMAD.WIDE.U32 R24, R18, UR8, R24 ;  /* 0x0000000812187c25 */ /* 0x000fca000f8e0018 */
        /* <DEDUP_REMOVED lines=10> */
.L_x_3906:
[----:B------:R-:W-:Y:S05]  /*adb0*/  BSYNC.RECONVERGENT B1 ;  /* 0x0000000000017941 */ /* 0x000fea0003800200 */
.L_x_3905:
[----:B------:R-:W-:Y:S04]  /*adc0*/  BSSY.RECONVERGENT B1, `(.L_x_3907) ;  /* 0x000001d000017945 */ /* 0x000fe80003800200 */
[----:B------:R-:W-:Y:S05]  /*add0*/  @P3 BRA `(.L_x_3908) ;  /* 0x00000000006c3947 */ /* 0x000fea0003800000 */
[C---:B------:R-:W-:Y:S01]  /*ade0*/  FADD.FTZ R102, -R42.reuse, R102 ;  /* 0x000000662a667221 */ /* 0x040fe20000010100 */
[----:B------:R-:W-:Y:S01]  /*adf0*/  FADD.FTZ R18, -R42, R103 ;  /* 0x000000672a127221 */ /* 0x000fe20000010100 */
[----:B------:R-:W2:Y:S02]  /*ae00*/  LDCU.64 UR8, c[0x0][0x3e0] ;  /* 0x00007c00ff0877ac */ /* 0x000ea40008000a00 */
[-C--:B01----:R-:W-:Y:S01]  /*ae10*/  FMUL.FTZ R25, R102, R47.reuse ;  /* 0x0000002f66197220 */ /* 0x083fe20000410000 */
[----:B------:R-:W-:Y:S01]  /*ae20*/  FMUL.FTZ R22, R18, R47 ;  /* 0x0000002f12167220 */ /* 0x000fe20000410000 */
[----:B------:R-:W0:Y:S02]  /*ae30*/  LDCU.64 UR10, c[0x0][0x380] ;  /* 0x00007000ff0a77ac */ /* 0x000e240008000a00 */
[----:B--2345:R-:W-:Y:S01]  /*ae40*/  FFMA.FTZ R29, R38, R25, R36 ;  /* 0x00000019261d7223 */ /* 0x03cfe20000010024 */
        /* <DEDUP_REMOVED lines=20> */
.L_x_3908:
[----:B------:R-:W-:Y:S05]  /*af90*/  BSYNC.RECONVERGENT B1 ;  /* 0x0000000000017941 */ /* 0x000fea0003800200 */
.L_x_3907:
[----:B------:R-:W-:Y:S05]  /*afa0*/  @P4 BRA `(.L_x_3846) ;  /* 0x0000000000684947 */ /* 0x000fea0003800000 */
[C---:B------:R-:W-:Y:S01]  /*afb0*/  FADD.FTZ R104, -R42.reuse, R104 ;  /* 0x000000682a687221 */ /* 0x040fe20000010100 */
[----:B------:R-:W-:Y:S01]  /*afc0*/  FADD.FTZ R42, -R42, R105 ;  /* 0x000000692a2a7221 */ /* 0x000fe20000010100 */
[----:B------:R-:W2:Y:S01]  /*afd0*/  LDCU.64 UR4, c[0x0][0x3e0] ;  /* 0x00007c00ff0477ac */ /* 0x000ea20008000a00 */
[----:B------:R-:W-:Y:S01]  /*afe0*/  MOV R117, R119 ;  /* 0x0000007700757202 */ /* 0x000fe20000000f00 */
[-C--:B01----:R-:W-:Y:S01]  /*aff0*/  FMUL.FTZ R23, R104, R47.reuse ;  /* 0x0000002f68177220 */ /* 0x083fe20000410000 */
[----:B------:R-:W-:Y:S01]  /*b000*/  FMUL.FTZ R42, R42, R47 ;  /* 0x0000002f2a2a7220 */ /* 0x000fe20000410000 */
[----:B------:R-:W0:Y:S02]  /*b010*/  LDCU.64 UR8, c[0x0][0x380] ;  /* 0x00007000ff0877ac */ /* 0x000e240008000a00 */
[----:B--2345:R-:W-:Y:S01]  /*b020*/  FFMA.FTZ R27, R38, R23, R36 ;  /* 0x00000017261b7223 */ /* 0x03cfe20000010024 */
        /* <DEDUP_REMOVED lines=18> */
.L_x_3846:
[----:B------:R-:W-:Y:S05]  /*b150*/  BSYNC.RECONVERGENT B0 ;  /* 0x0000000000007941 */ /* 0x000fea0003800200 */
.L_x_3782:
        /* <DEDUP_REMOVED lines=8> */
.L_x_3910:
        /* <DEDUP_REMOVED lines=10> */
.L_x_4559:


//--------------------- .text._Z35group_norm_nhwc_fwd_one_pass_kernelI11Fp32IOBf16WLi64ELi60ELi480EEv26Group_norm_nhwc_fwd_params --------------------------
	.section	.text._Z35group_norm_nhwc_fwd_one_pass_kernelI11Fp32IOBf16WLi64ELi60ELi480EEv26Group_norm_nhwc_fwd_params,"ax",@progbits
	.align	128
        .global         _Z35group_norm_nhwc_fwd_one_pass_kernelI11Fp32IOBf16WLi64ELi60ELi480EEv26Group_norm_nhwc_fwd_params
        .type           _Z35group_norm_nhwc_fwd_one_pass_kernelI11Fp32IOBf16WLi64ELi60ELi480EEv26Group_norm_nhwc_fwd_params,@function
        .size           _Z35group_norm_nhwc_fwd_one_pass_kernelI11Fp32IOBf16WLi64ELi60ELi480EEv26Group_norm_nhwc_fwd_params,(.L_x_4560 - _Z35group_norm_nhwc_fwd_one_pass_kernelI11Fp32IOBf16WLi64ELi60ELi480EEv26Group_norm_nhwc_fwd_params)
        .other          _Z35group_norm_nhwc_fwd_one_pass_kernelI11Fp32IOBf16WLi64ELi60ELi480EEv26Group_norm_nhwc_fwd_params,@"STO_CUDA_ENTRY STV_DEFAULT"
_Z35group_norm_nhwc_fwd_one_pass_kernelI11Fp32IOBf16WLi64ELi60ELi480EEv26Group_norm_nhwc_fwd_params:
.text._Z35group_norm_nhwc_fwd_one_pass_kernelI11Fp32IOBf16WLi64ELi60ELi480EEv26Group_norm_nhwc_fwd_params:
        /* <DEDUP_REMOVED lines=25> */
.L_x_3938:
[----:B0-----:R-:W0:Y:S01]  /*0190*/  LDC R0, c[0x0][0x3f8] ;  /* 0x0000fe00ff007b82 */ /* 0x001e220000000800 */
[----:B-1----:R-:W1:Y:S01]  /*01a0*/  S2R R8, SR_TID.X ;  /* 0x0000000000087919 */ /* 0x002e620000002100 */
[----:B--2---:R-:W2:Y:S01]  /*01b0*/  LDCU.64 UR8, c[0x0][0x3e8] ;  /* 0x00007d00ff0877ac */ /* 0x004ea20008000a00 */
[----:B------:R-:W-:Y:S01]  /*01c0*/  IADD3 R18, PT, PT, R23, 0x10, RZ ;  /* 0x0000001017127810 */ /* 0x000fe20007ffe0ff */
[----:B---3--:R-:W3:Y:S01]  /*01d0*/  LDCU.64 UR10, c[0x0][0x3f0] ;  /* 0x00007e00ff0a77ac */ /* 0x008ee20008000a00 */
[----:B0-----:R-:W-:Y:S02]  /*01e0*/  IABS R5, R0 ;  /* 0x0000000000057213 */ /* 0x001fe40000000000 */
[----:B------:R-:W-:Y:S02]  /*01f0*/  ISETP.NE.AND P3, PT, R0, RZ, PT ;  /* 0x000000ff0000720c */ /* 0x000fe40003f65270 */
[----:B------:R-:W0:Y:S08]  /*0200*/  I2F.RP R4, R5 ;  /* 0x0000000500047306 */ /* 0x000e300000209400 */
[----:B0-----:R-:W0:Y:S02]  /*0210*/  MUFU.RCP R4, R4 ;  /* 0x0000000400047308 */ /* 0x001e240000001000 */
[----:B0-----:R-:W-:-:S06]  /*0220*/  IADD3 R2, PT, PT, R4, 0xffffffe, RZ ;  /* 0x0ffffffe04027810 */ /* 0x001fcc0007ffe0ff */
[----:B------:R0:W5:Y:S02]  /*0230*/  F2I.FTZ.U32.TRUNC.NTZ R3, R2 ;  /* 0x0000000200037305 */ /* 0x000164000021f000 */
        /* <DEDUP_REMOVED lines=13> */
[----:B------:R-:W-:Y:S01]  /*0310*/  @!P2 IMAD.IADD R2, R2, 0x1, -R5 ;  /* 0x000000010202a824 */ /* 0x000fe200078e0a05 */
[----:B------:R-:W-:Y:S02]  /*0320*/  @!P2 IADD3 R3, PT, PT, R3, 0x1, RZ ;  /* 0x000000010303a810 */ /* 0x000fe40007ffe0ff */
        /* <DEDUP_REMOVED lines=14> */
[----:B------:R-:W-:Y:S01]  /*0410*/  VIADD R2, R23, 0x20 ;  /* 0x0000002017027836 */ /* 0x000fe20000000000 */
[----:B------:R-:W-:Y:S01]  /*0420*/  IADD3 R5, PT, PT, -R3, RZ, RZ ;  /* 0x000000ff03057210 */ /* 0x000fe20007ffe1ff */
[----:B------:R-:W1:Y:S01]  /*0430*/  @!P2 LDC.64 R10, c[0x0][0x390] ;  /* 0x0000e400ff0aab82 */ /* 0x000e620000000a00 */
[----:B------:R-:W-:-:S02]  /*0440*/  IADD3 R9, PT, PT, R9, R8, RZ ;  /* 0x0000000809097210 */ /* 0x000fc40007ffe0ff */
[----:B------:R-:W-:Y:S01]  /*0450*/  ISETP.GE.U32.AND P3, PT, R2, UR8, PT ;  /* 0x0000000802007c0c */ /* 0x000fe2000bf66070 */
[----:B------:R-:W-:Y:S01]  /*0460*/  IMAD R0, R0, R5, UR7 ;  /* 0x0000000700007e24 */ /* 0x000fe2000f8e0205 */
[----:B------:R-:W-:Y:S02]  /*0470*/  SHF.L.U32 R9, R9, 0x1, RZ ;  /* 0x0000000109097819 */ /* 0x000fe400000006ff */
[----:B------:R-:W-:Y:S01]  /*0480*/  SHF.R.S32.HI R5, RZ, 0x1f, R2 ;  /* 0x0000001fff057819 */ /* 0x000fe20000011402 */
[----:B------:R-:W-:Y:S01]  /*0490*/  IMAD R0, R0, 0x3c, RZ ;  /* 0x0000003c00007824 */ /* 0x000fe200078e02ff */
[----:B------:R-:W-:Y:S02]  /*04a0*/  LOP3.LUT R25, R9, 0xffff, RZ, 0xc0, !PT ;  /* 0x0000ffff09197812 */ /* 0x000fe400078ec0ff */
[----:B------:R-:W-:Y:S02]  /*04b0*/  ISETP.GE.AND.EX P3, PT, R5, UR9, PT, P3 ;  /* 0x0000000905007c0c */ /* 0x000fe4000bf66330 */
[----:B------:R-:W-:Y:S01]  /*04c0*/  SHF.R.S32.HI R9, RZ, 0x1f, R18 ;  /* 0x0000001fff097819 */ /* 0x000fe20000011412 */
[----:B0-----:R-:W-:Y:S01]  /*04d0*/  @!P2 IMAD R14, R7, R12, RZ ;  /* 0x0000000c070ea224 */ /* 0x001fe200078e02ff */
[----:B------:R-:W-:-:S02]  /*04e0*/  SHF.R.S32.HI R4, RZ, 0x1f, R3 ;  /* 0x0000001fff047819 */ /* 0x000fc40000011403 */
[----:B------:R-:W-:Y:S01]  /*04f0*/  IADD3 R24, P4, PT, R0, R25, RZ ;  /* 0x0000001900187210 */ /* 0x000fe20007f9e0ff */
[----:B------:R-:W-:Y:S01]  /*0500*/  @!P2 IMAD R13, R23, R13, R14 ;  /* 0x0000000d170da224 */ /* 0x000fe200078e020e */
[----:B------:R-:W-:Y:S01]  /*0510*/  ISETP.GE.AND.EX P1, PT, R9, UR9, PT, P1 ;  /* 0x0000000909007c0c */ /* 0x000fe2000bf26310 */
[----:B---3--:R-:W-:Y:S01]  /*0520*/  IMAD R6, R4, UR10, RZ ;  /* 0x0000000a04067c24 */ /* 0x008fe2000f8e02ff */
[----:B------:R-:W-:Y:S02]  /*0530*/  LEA.HI.X.SX32 R25, R0, RZ, 0x1, P4 ;  /* 0x000000ff00197211 */ /* 0x000fe400020f0eff */
[----:B------:R-:W-:Y:S01]  /*0540*/  IADD3 R4, PT, PT, R23, 0x30, RZ ;  /* 0x0000003017047810 */ /* 0x000fe20007ffe0ff */
[C---:B------:R-:W-:Y:S02]  /*0550*/  IMAD R27, R3.reuse, UR11, R6 ;  /* 0x0000000b031b7c24 */ /* 0x040fe4000f8e0206 */
[----:B------:R-:W-:Y:S01]  /*0560*/  IMAD.WIDE.U32 R24, R3, UR10, R24 ;  /* 0x0000000a03187c25 */ /* 0x000fe2000f8e0018 */
[----:B------:R-:W0:Y:S01]  /*0570*/  @!P3 LDC.64 R6, c[0x0][0x3e0] ;  /* 0x0000f800ff06bb82 */ /* 0x000e220000000a00 */
[----:B------:R-:W-:-:S02]  /*0580*/  ISETP.GE.U32.AND P4, PT, R4, UR8, PT ;  /* 0x0000000804007c0c */ /* 0x000fc4000bf86070 */
[----:B------:R-:W-:Y:S01]  /*0590*/  SHF.R.S32.HI R3, RZ, 0x1f, R4 ;  /* 0x0000001fff037819 */ /* 0x000fe20000011404 */
[----:B------:R-:W-:Y:S01]  /*05a0*/  @!P2 IMAD.MOV.U32 R26, RZ, RZ, R24 ;  /* 0x000000ffff1aa224 */ /* 0x000fe200078e0018 */
[----:B------:R-:W-:Y:S02]  /*05b0*/  IADD3 R27, PT, PT, R25, R27, RZ ;  /* 0x0000001b191b7210 */ /* 0x000fe40007ffe0ff */
[----:B------:R-:W-:Y:S01]  /*05c0*/  ISETP.GE.AND.EX P4, PT, R3, UR9, PT, P4 ;  /* 0x0000000903007c0c */ /* 0x000fe2000bf86340 */
[----:B------:R-:W2:Y:S01]  /*05d0*/  @!P1 LDC.64 R16, c[0x0][0x3e0] ;  /* 0x0000f800ff109b82 */ /* 0x000ea20000000a00 */
[----:B------:R-:W-:Y:S01]  /*05e0*/  @!P3 MOV R20, R24 ;  /* 0x000000180014b202 */ /* 0x000fe20000000f00 */
[----:B------:R-:W-:Y:S01]  /*05f0*/  @!P2 IMAD.WIDE.U32 R14, R23, R12, R26 ;  /* 0x0000000c170ea225 */ /* 0x000fe200078e001a */
[----:B------:R-:W-:-:S04]  /*0600*/  @!P3 MOV R21, R27 ;  /* 0x0000001b0015b202 */ /* 0x000fc80000000f00 */
[----:B------:R-:W-:Y:S02]  /*0610*/  @!P2 IADD3 R15, PT, PT, R15, R13, RZ ;  /* 0x0000000d0f0fa210 */ /* 0x000fe40007ffe0ff */
[C---:B-1----:R-:W-:Y:S01]  /*0620*/  @!P2 LEA R28, P5, R14.reuse, R10, 0x2 ;  /* 0x0000000a0e1ca211 */ /* 0x042fe200078a10ff */
[----:B------:R-:W1:Y:S03]  /*0630*/  @!P3 LDC.64 R12, c[0x0][0x390] ;  /* 0x0000e400ff0cbb82 */ /* 0x000e660000000a00 */
[----:B------:R-:W-:Y:S01]  /*0640*/  @!P2 LEA.HI.X R29, R14, R11, R15, 0x2, P5 ;  /* 0x0000000b0e1da211 */ /* 0x000fe200028f140f */
[----:B0-----:R-:W-:-:S04]  /*0650*/  @!P3 IMAD R5, R5, R6, RZ ;  /* 0x000000060505b224 */ /* 0x001fc800078e02ff */
[----:B------:R-:W0:Y:S01]  /*0660*/  @!P1 LDC.64 R14, c[0x0][0x390] ;  /* 0x0000e400ff0e9b82 */ /* 0x000e220000000a00 */
[----:B------:R-:W-:Y:S01]  /*0670*/  @!P3 IMAD.WIDE.U32 R20, R2, R6, R20 ;  /* 0x000000060214b225 */ /* 0x000fe200078e0014 */
[----:B------:R-:W-:-:S03]  /*0680*/  @!P1 MOV R6, R24 ;  /* 0x0000001800069202 */ /* 0x000fc60000000f00 */
[----:B------:R-:W-:Y:S01]  /*0690*/  @!P3 IMAD R5, R2, R7, R5 ;  /* 0x000000070205b224 */ /* 0x000fe200078e0205 */
[----:B------:R-:W-:Y:S01]  /*06a0*/  @!P1 MOV R7, R27 ;  /* 0x0000001b00079202 */ /* 0x000fe20000000f00 */
[-C--:B--2---:R-:W-:Y:S01]  /*06b0*/  @!P1 IMAD R9, R9, R16.reuse, RZ ;  /* 0x0000001009099224 */ /* 0x084fe200078e02ff */
[----:B------:R-:W2:Y:S01]  /*06c0*/  @!P4 LDC.64 R10, c[0x0][0x3e0] ;  /* 0x0000f800ff0acb82 */ /* 0x000ea20000000a00 */
[----:B------:R-:W-:Y:S01]  /*06d0*/  @!P3 IMAD.IADD R5, R21, 0x1, R5 ;  /* 0x000000011505b824 */ /* 0x000fe200078e0205 */
[----:B------:R-:W-:Y:S01]  /*06e0*/  MOV R2, RZ ;  /* 0x000000ff00027202 */ /* 0x000fe20000000f00 */
[C---:B------:R-:W-:Y:S02]  /*06f0*/  @!P1 IMAD R17, R18.reuse, R17, R9 ;  /* 0x0000001112119224 */ /* 0x040fe400078e0209 */
[----:B------:R-:W-:Y:S01]  /*0700*/  @!P1 IMAD.WIDE.U32 R18, R18, R16, R6 ;  /* 0x0000001012129225 */ /* 0x000fe200078e0006 */
[----:B------:R-:W-:Y:S02]  /*0710*/  @!P4 MOV R16, R24 ;  /* 0x000000180010c202 */ /* 0x000fe40000000f00 */
[----:B------:R-:W3:Y:S01]  /*0720*/  @!P4 LDC.64 R6, c[0x0][0x390] ;  /* 0x0000e400ff06cb82 */ /* 0x000ee20000000a00 */
[----:B-1----:R-:W-:-:S02]  /*0730*/  @!P3 LEA R12, P6, R20, R12, 0x2 ;  /* 0x0000000c140cb211 */ /* 0x002fc400078c10ff */
[----:B------:R-:W-:Y:S02]  /*0740*/  @!P1 IADD3 R17, PT, PT, R19, R17, RZ ;  /* 0x0000001113119210 */ /* 0x000fe40007ffe0ff */
[----:B------:R-:W-:Y:S02]  /*0750*/  @!P3 LEA.HI.X R13, R20, R13, R5, 0x2, P6 ;  /* 0x0000000d140db211 */ /* 0x000fe400030f1405 */
[----:B------:R-:W-:Y:S02]  /*0760*/  CS2R R20, SRZ ;  /* 0x0000000000147805 */ /* 0x000fe4000001ff00 */
[----:B0-----:R-:W-:-:S04]  /*0770*/  @!P1 LEA R14, P5, R18, R14, 0x2 ;  /* 0x0000000e120e9211 */ /* 0x001fc800078a10ff */
[----:B------:R-:W-:Y:S01]  /*0780*/  @!P1 LEA.HI.X R15, R18, R15, R17, 0x2, P5 ;  /* 0x0000000f120f9211 */ /* 0x000fe200028f1411 */
[----:B------:R-:W5:Y:S01]  /*0790*/  @!P2 LDG.E.64 R20, desc[UR14][R28.64] ;  /* 0x0000000e1c14a981 */ /* 0x000f62000c1e1b00 */
[----:B------:R-:W-:Y:S01]  /*07a0*/  @!P4 MOV R17, R27 ;  /* 0x0000001b0011c202 */ /* 0x000fe20000000f00 */
[-C--:B--2---:R-:W-:Y:S02]  /*07b0*/  @!P4 IMAD R3, R3, R10.reuse, RZ ;  /* 0x0000000a0303c224 */ /* 0x084fe400078e02ff */
[----:B------:R-:W-:-:S04]  /*07c0*/  @!P4 IMAD.WIDE.U32 R16, R4, R10, R16 ;  /* 0x0000000a0410c225 */ /* 0x000fc800078e0010 */
[----:B------:R-:W-:Y:S02]  /*07d0*/  @!P4 IMAD R9, R4, R11, R3 ;  /* 0x0000000b0409c224 */ /* 0x000fe400078e0203 */
[----:B------:R-:W-:Y:S01]  /*07e0*/  HFMA2 R3, -RZ, RZ, 0, 0 ;  /* 0x00000000ff037431 */ /* 0x000fe200000001ff */
[----:B------:R-:W-:Y:S02]  /*07f0*/  CS2R R4, SRZ ;  /* 0x0000000000047805 */ /* 0x000fe4000001ff00 */
[----:B---3--:R-:W-:Y:S01]  /*0800*/  @!P4 LEA R10, P2, R16, R6, 0x2 ;  /* 0x00000006100ac211 */ /* 0x008fe200078410ff */
[----:B------:R-:W-:-:S03]  /*0810*/  @!P4 IMAD.IADD R9, R17, 0x1, R9 ;  /* 0x000000011109c824 */ /* 0x000fc600078e0209 */
[----:B------:R-:W2:Y:S02]  /*0820*/  @!P3 LDG.E.64 R4, desc[UR14][R12.64] ;  /* 0x0000000e0c04b981 */ /* 0x000ea4000c1e1b00 */
[----:B------:R-:W-:Y:S02]  /*0830*/  @!P4 LEA.HI.X R11, R16, R7, R9, 0x2, P2 ;  /* 0x00000007100bc211 */ /* 0x000fe400010f1409 */
[----:B------:R0:W3:Y:S01]  /*0840*/  @!P1 LDG.E.64 R2, desc[UR14][R14.64] ;  /* 0x0000000e0e029981 */ /* 0x0000e2000c1e1b00 */
        /* <DEDUP_REMOVED lines=60> */
.L_x_3912:
[----:B------:R-:W-:Y:S05]  /*0c10*/  BSYNC.RECONVERGENT B0 ;  /* 0x0000000000007941 */ /* 0x000fea0003800200 */
.L_x_3911:
        /* <DEDUP_REMOVED lines=44> */
.L_x_3914:
[----:B------:R-:W-:Y:S05]  /*0ee0*/  BSYNC.RECONVERGENT B0 ;  /* 0x0000000000007941 */ /* 0x000fea0003800200 */
.L_x_3913:
        /* <DEDUP_REMOVED lines=20> */
[----:B--2---:R-:W-:Y:S01]  /*1030*/  IMAD.U32 R17, RZ, RZ, UR5 ;  /* 0x00000005ff117e24 */ /* 0x004fe2000f8e00ff */
        /* <DEDUP_REMOVED lines=10> */
.L_x_3917:
[----:B---3--:R-:W2:Y:S04]  /*10e0*/  LDG.E.STRONG.GPU R12, desc[UR14][R8.64] ;  /* 0x0000000e080c7981 */ /* 0x008ea8000c1ef900 */
[----:B--2---:R-:W-:Y:S01]  /*10f0*/  CCTL.IVALL ;  /* 0x00000000ff00798f */ /* 0x004fe20002000000 */
[----:B------:R-:W-:Y:S05]  /*1100*/  YIELD ;  /* 0x0000000000007946 */ /* 0x000fea0003800000 */
[----:B------:R-:W-:-:S13]  /*1110*/  ISETP.NE.AND P2, PT, R12, R15, PT ;  /* 0x0000000f0c00720c */ /* 0x000fda0003f45270 */
[----:B------:R-:W-:Y:S05]  /*1120*/  @P2 BRA `(.L_x_3917) ;  /* 0xfffffffc00ec2947 */ /* 0x000fea000383ffff */
.L_x_3916:
        /* <DEDUP_REMOVED lines=15> */
.L_x_3919:
        /* <DEDUP_REMOVED lines=32> */
[----:B------:R-:W-:Y:S01]  /*1420*/  IMAD.U32 R9, RZ, RZ, UR23 ;  /* 0x00000017ff097e24 */ /* 0x000fe2000f8e00ff */
[----:B------:R-:W-:Y:S01]  /*1430*/  UIADD3 UR23, UPT, UPT, UR5, 0x5, URZ ;  /* 0x0000000505177890 */ /* 0x000fe2000fffe0ff */
[----:B0-----:R-:W-:Y:S01]  /*1440*/  @!P2 FADD.FTZ R10, R10, R12 ;  /* 0x0000000c0a0aa221 */ /* 0x001fe20000010000 */
[----:B------:R-:W-:Y:S02]  /*1450*/  @!P2 FADD.FTZ R11, R11, R13 ;  /* 0x0000000d0b0ba221 */ /* 0x000fe40000010000 */
[----:B------:R-:W-:Y:S02]  /*1460*/  ISETP.EQ.OR P2, PT, R9, UR18, P3 ;  /* 0x0000001209007c0c */ /* 0x000fe40009f42670 */
[----:B------:R-:W-:Y:S01]  /*1470*/  MOV R9, UR23 ;  /* 0x0000001700097c02 */ /* 0x000fe20008000f00 */
[----:B------:R-:W-:Y:S01]  /*1480*/  UIADD3 UR23, UPT, UPT, UR5, 0x7, URZ ;  /* 0x0000000705177890 */ /* 0x000fe2000fffe0ff */
[----:B------:R-:W-:Y:S01]  /*1490*/  MOV R12, UR24 ;  /* 0x00000018000c7c02 */ /* 0x000fe20008000f00 */
[----:B--2---:R-:W-:Y:S01]  /*14a0*/  @!P4 FADD.FTZ R10, R10, R14 ;  /* 0x0000000e0a0ac221 */ /* 0x004fe20000010000 */
[----:B------:R-:W-:Y:S01]  /*14b0*/  @!P4 FADD.FTZ R11, R11, R15 ;  /* 0x0000000f0b0bc221 */ /* 0x000fe20000010000 */
[----:B------:R-:W-:-:S02]  /*14c0*/  ISETP.EQ.OR P4, PT, R9, UR18, P3 ;  /* 0x0000001209007c0c */ /* 0x000fc40009f82670 */
[----:B---3--:R-:W-:Y:S01]  /*14d0*/  @!P6 FADD.FTZ R10, R10, R16 ;  /* 0x000000100a0ae221 */ /* 0x008fe20000010000 */
[----:B------:R-:W-:Y:S01]  /*14e0*/  @!P6 FADD.FTZ R11, R11, R17 ;  /* 0x000000110b0be221 */ /* 0x000fe20000010000 */
[----:B------:R-:W-:Y:S02]  /*14f0*/  ISETP.EQ.OR P6, PT, R12, UR18, P3 ;  /* 0x000000120c007c0c */ /* 0x000fe40009fc2670 */
        /* <DEDUP_REMOVED lines=45> */
.L_x_3918:
        /* <DEDUP_REMOVED lines=10> */
[----:B------:R-:W-:Y:S01]  /*1870*/  ISETP.EQ.OR P2, PT, R8, UR18, P3 ;  /* 0x0000001208007c0c */ /* 0x000fe20009f42670 */
[----:B------:R-:W-:Y:S02]  /*1880*/  IMAD.U32 R8, RZ, RZ, UR10 ;  /* 0x0000000aff087e24 */ /* 0x000fe4000f8e00ff */
[----:B------:R-:W-:-:S03]  /*1890*/  MOV R9, UR12 ;  /* 0x0000000c00097c02 */ /* 0x000fc60008000f00 */
        /* <DEDUP_REMOVED lines=21> */
[----:B-1----:R-:W-:Y:S01]  /*19f0*/  IMAD.U32 R16, RZ, RZ, UR8 ;  /* 0x00000008ff107e24 */ /* 0x002fe2000f8e00ff */
[----:B--2---:R-:W-:-:S03]  /*1a00*/  MOV R17, UR9 ;  /* 0x0000000900117c02 */ /* 0x004fc60008000f00 */
        /* <DEDUP_REMOVED lines=16> */
.L_x_3920:
[----:B------:R-:W-:-:S13]  /*1b10*/  LOP3.LUT P2, R8, R22, 0x3, RZ, 0xc0, !PT ;  /* 0x0000000316087812 */ /* 0x000fda000784c0ff */
[----:B------:R-:W-:Y:S05]  /*1b20*/  @!P2 BRA `(.L_x_3915) ;  /* 0x0000000000a0a947 */ /* 0x000fea0003800000 */
[----:B------:R-:W-:-:S13]  /*1b30*/  ISETP.NE.AND P2, PT, R8, 0x1, PT ;  /* 0x000000010800780c */ /* 0x000fda0003f45270 */
[----:B------:R-:W-:Y:S05]  /*1b40*/  @!P2 BRA `(.L_x_3921) ;  /* 0x000000000060a947 */ /* 0x000fea0003800000 */
[----:B------:R-:W-:Y:S02]  /*1b50*/  UIADD3 UR8, UPT, UPT, UR5, 0x1, URZ ;  /* 0x0000000105087890 */ /* 0x000fe4000fffe0ff */
[----:B------:R-:W-:-:S04]  /*1b60*/  MOV R8, UR5 ;  /* 0x0000000500087c02 */ /* 0x000fc80008000f00 */
[----:B------:R-:W-:Y:S01]  /*1b70*/  ISETP.EQ.OR P4, PT, R8, UR18, P3 ;  /* 0x0000001208007c0c */ /* 0x000fe20009f82670 */
[----:B------:R-:W-:-:S05]  /*1b80*/  IMAD.U32 R8, RZ, RZ, UR8 ;  /* 0x00000008ff087e24 */ /* 0x000fca000f8e00ff */
        /* <DEDUP_REMOVED lines=20> */
.L_x_3921:
[----:B------:R-:W-:Y:S01]  /*1cd0*/  IMAD.U32 R9, RZ, RZ, UR5 ;  /* 0x00000005ff097e24 */ /* 0x000fe2000f8e00ff */
[----:B------:R-:W-:Y:S01]  /*1ce0*/  LOP3.LUT R8, R22, 0x1, RZ, 0xc0, !PT ;  /* 0x0000000116087812 */ /* 0x000fe200078ec0ff */
[----:B------:R-:W-:Y:S03]  /*1cf0*/  BSSY.RECONVERGENT B0, `(.L_x_3915) ;  /* 0x000000b000007945 */ /* 0x000fe60003800200 */
        /* <DEDUP_REMOVED lines=10> */
.L_x_3922:
[----:B------:R-:W-:Y:S05]  /*1da0*/  BSYNC.RECONVERGENT B0 ;  /* 0x0000000000007941 */ /* 0x000fea0003800200 */
.L_x_3915:
[----:B------:R-:W4:Y:S01]  /*1db0*/  S2R R14, SR_TID.X ;  /* 0x00000000000e7919 */ /* 0x000f220000002100 */
[----:B------:R-:W5:Y:S01]  /*1dc0*/  S2UR UR8, SR_CgaCtaId ;  /* 0x00000000000879c3 */ /* 0x000f620000008800 */
[----:B------:R-:W0:Y:S01]  /*1dd0*/  LDCU UR9, c[0x0][0x414] ;  /* 0x00008280ff0977ac */ /* 0x000e220008000800 */
[----:B------:R-:W-:Y:S01]  /*1de0*/  MOV R29, UR7 ;  /* 0x00000007001d7c02 */ /* 0x000fe20008000f00 */
[----:B------:R-:W-:-:S05]  /*1df0*/  UMOV UR5, 0x400 ;  /* 0x0000040000057882 */ /* 0x000fca0000000000 */
[----:B-123--:R-:W1:Y:S08]  /*1e00*/  @P0 LDC.64 R16, c[0x0][0x388] ;  /* 0x0000e200ff100b82 */ /* 0x00ee700000000a00 */
[----:B------:R-:W2:Y:S01]  /*1e10*/  LDC.64 R12, c[0x0][0x398] ;  /* 0x0000e600ff0c7b82 */ /* 0x000ea20000000a00 */
[----:B-----5:R-:W-:Y:S01]  /*1e20*/  ULEA UR5, UR8, UR5, 0x18 ;  /* 0x0000000508057291 */ /* 0x020fe2000f8ec0ff */
[----:B----4-:R-:W-:Y:S01]  /*1e30*/  LOP3.LUT R8, R14, 0xffff, RZ, 0xc0, !PT ;  /* 0x0000ffff0e087812 */ /* 0x010fe200078ec0ff */
[----:B-1----:R-:W-:-:S07]  /*1e40*/  @P0 IMAD.WIDE R16, R29, 0x8, R16 ;  /* 0x000000081d100825 */ /* 0x002fce00078e0210 */
[----:B------:R-:W-:Y:S01]  /*1e50*/  @!P3 STS.64 [UR5+0x90], R10 ;  /* 0x0000900aff00b988 */ /* 0x000fe20008000a05 */
[----:B------:R-:W-:-:S05]  /*1e60*/  IMAD R8, R8, 0x889, RZ ;  /* 0x0000088908087824 */ /* 0x000fca00078e02ff */
[----:B------:R-:W-:-:S04]  /*1e70*/  SHF.R.U32.HI R8, RZ, 0x10, R8 ;  /* 0x00000010ff087819 */ /* 0x000fc80000011608 */
[----:B------:R-:W-:-:S05]  /*1e80*/  PRMT R8, R8, 0x9910, RZ ;  /* 0x0000991008087816 */ /* 0x000fca00000000ff */
[----:B------:R-:W-:-:S05]  /*1e90*/  IMAD R8, R8, 0x1e, RZ ;  /* 0x0000001e08087824 */ /* 0x000fca00078e02ff */
[----:B------:R-:W-:Y:S02]  /*1ea0*/  IADD3 R15, PT, PT, RZ, -R8, RZ ;  /* 0x80000008ff0f7210 */ /* 0x000fe40007ffe0ff */
[----:B------:R-:W1:Y:S02]  /*1eb0*/  LDC.64 R8, c[0x0][0x3a0] ;  /* 0x0000e800ff087b82 */ /* 0x000e640000000a00 */
[----:B------:R-:W-:-:S04]  /*1ec0*/  PRMT R15, R15, 0x7710, RZ ;  /* 0x000077100f0f7816 */ /* 0x000fc800000000ff */
[----:B------:R-:W-:Y:S01]  /*1ed0*/  IADD3 R15, PT, PT, R15, R14, RZ ;  /* 0x0000000e0f0f7210 */ /* 0x000fe20007ffe0ff */
[----:B0-----:R-:W-:-:S03]  /*1ee0*/  @P0 FMUL.FTZ R14, R10, UR9 ;  /* 0x000000090a0e0c20 */ /* 0x001fc60008410000 */
[----:B------:R-:W-:-:S04]  /*1ef0*/  SHF.L.U32 R15, R15, 0x1, RZ ;  /* 0x000000010f0f7819 */ /* 0x000fc800000006ff */
[----:B------:R-:W-:Y:S01]  /*1f00*/  LOP3.LUT R19, R15, 0xffff, RZ, 0xc0, !PT ;  /* 0x0000ffff0f137812 */ /* 0x000fe200078ec0ff */
[----:B------:R-:W-:-:S04]  /*1f10*/  @P0 FMUL.FTZ R15, R11, UR9 ;  /* 0x000000090b0f0c20 */ /* 0x000fc80008410000 */
[----:B------:R-:W-:Y:S01]  /*1f20*/  IMAD.IADD R19, R0, 0x1, R19 ;  /* 0x0000000100137824 */ /* 0x000fe200078e0213 */
[----:B------:R-:W-:Y:S03]  /*1f30*/  @P0 STG.E.64 desc[UR14][R16.64], R14 ;  /* 0x0000000e10000986 */ /* 0x000fe6000c101b0e */
[C---:B--2---:R-:W-:Y:S01]  /*1f40*/  IMAD.WIDE R12, R19.reuse, 0x2, R12 ;  /* 0x00000002130c7825 */ /* 0x044fe200078e020c */
[----:B------:R-:W-:Y:S03]  /*1f50*/  BAR.SYNC.DEFER_BLOCKING 0x0 ;  /* 0x0000000000007b1d */ /* 0x000fe60000010000 */
[----:B-1----:R-:W-:-:S03]  /*1f60*/  IMAD.WIDE R18, R19, 0x2, R8 ;  /* 0x0000000213127825 */ /* 0x002fc600078e0208 */
[----:B------:R-:W2:Y:S04]  /*1f70*/  LDG.E.U16 R28, desc[UR14][R12.64] ;  /* 0x0000000e0c1c7981 */ /* 0x000ea8000c1e1500 */
[----:B------:R-:W3:Y:S04]  /*1f80*/  LDG.E.U16 R29, desc[UR14][R18.64] ;  /* 0x0000000e121d7981 */ /* 0x000ee8000c1e1500 */
[----:B------:R-:W0:Y:S01]  /*1f90*/  LDS.64 R8, [UR5+0x90] ;  /* 0x00009005ff087984 */ /* 0x000e220008000a00 */
[----:B------:R-:W1:Y:S03]  /*1fa0*/  LDCU.U8 UR5, c[0x0][0x3fc] ;  /* 0x00007f80ff0577ac */ /* 0x000e660008000000 */
[----:B------:R-:W4:Y:S04]  /*1fb0*/  LDG.E.U16 R12, desc[UR14][R12.64+0x2] ;  /* 0x0000020e0c0c7981 */ /* 0x000f28000c1e1500 */
[----:B------:R-:W5:Y:S01]  /*1fc0*/  LDG.E.U16 R18, desc[UR14][R18.64+0x2] ;  /* 0x0000020e12127981 */ /* 0x000f62000c1e1500 */
        /* <DEDUP_REMOVED lines=11> */
[----:B----4-:R-:W-:Y:S02]  /*2080*/  SHF.L.U32 R10, R12, 0x10, RZ ;  /* 0x000000100c0a7819 */ /* 0x010fe400000006ff */
[----:B---3--:R-:W-:Y:S02]  /*2090*/  SHF.L.U32 R12, R29, 0x10, RZ ;  /* 0x000000101d0c7819 */ /* 0x008fe400000006ff */
[----:B-----5:R-:W-:Y:S01]  /*20a0*/  SHF.L.U32 R11, R18, 0x10, RZ ;  /* 0x00000010120b7819 */ /* 0x020fe200000006ff */
        /* <DEDUP_REMOVED lines=12> */
[----:B------:R-:W-:Y:S01]  /*2170*/  FADD.FTZ R21, -R0, R21 ;  /* 0x0000001500157221 */ /* 0x000fe20000010100 */
[----:B------:R-:W-:Y:S01]  /*2180*/  MOV R17, R27 ;  /* 0x0000001b00117202 */ /* 0x000fe20000000f00 */
[----:B------:R-:W1:Y:S01]  /*2190*/  LDCU.64 UR8, c[0x0][0x380] ;  /* 0x00007000ff0877ac */ /* 0x000e620008000a00 */
[----:B0-----:R-:W-:Y:S02]  /*21a0*/  IMAD R14, R14, UR12, RZ ;  /* 0x0000000c0e0e7c24 */ /* 0x001fe4000f8e02ff */
[----:B------:R-:W-:-:S04]  /*21b0*/  IMAD.WIDE.U32 R16, R23, UR12, R16 ;  /* 0x0000000c17107c25 */ /* 0x000fc8000f8e0010 */
[----:B------:R-:W-:Y:S01]  /*21c0*/  IMAD R15, R23, UR13, R14 ;  /* 0x0000000d170f7c24 */ /* 0x000fe2000f8e020e */
[----:B-1----:R-:W-:-:S04]  /*21d0*/  LEA R14, P1, R16, UR8, 0x2 ;  /* 0x00000008100e7c11 */ /* 0x002fc8000f8210ff */
[----:B------:R-:W-:Y:S01]  /*21e0*/  IADD3 R15, PT, PT, R17, R15, RZ ;  /* 0x0000000f110f7210 */ /* 0x000fe20007ffe0ff */
[----:B------:R-:W-:-:S03]  /*21f0*/  FADD.FTZ R17, -R0, R20 ;  /* 0x0000001400117221 */ /* 0x000fc60000010100 */
[----:B------:R-:W-:Y:S01]  /*2200*/  LEA.HI.X R15, R16, UR9, R15, 0x2, P1 ;  /* 0x00000009100f7c11 */ /* 0x000fe200088f140f */
[-C--:B------:R-:W-:Y:S01]  /*2210*/  FMUL.FTZ R16, R17, R8.reuse ;  /* 0x0000000811107220 */ /* 0x080fe20000410000 */
[----:B------:R-:W-:-:S03]  /*2220*/  FMUL.FTZ R17, R21, R8 ;  /* 0x0000000815117220 */ /* 0x000fc60000410000 */
[----:B------:R-:W-:Y:S01]  /*2230*/  FFMA.FTZ R16, R9, R16, R12 ;  /* 0x0000001009107223 */ /* 0x000fe2000001000c */
[----:B------:R-:W-:-:S05]  /*2240*/  FFMA.FTZ R17, R10, R17, R11 ;  /* 0x000000110a117223 */ /* 0x000fca000001000b */
[----:B------:R0:W-:Y:S02]  /*2250*/  STG.E.64 desc[UR14][R14.64], R16 ;  /* 0x000000100e007986 */ /* 0x0001e4000c101b0e */
.L_x_3926:
[----:B------:R-:W-:Y:S05]  /*2260*/  BSYNC.RECONVERGENT B1 ;  /* 0x0000000000017941 */ /* 0x000fea0003800200 */
.L_x_3925:
        /* <DEDUP_REMOVED lines=14> */
[----:B------:R-:W1:Y:S03]  /*2350*/  LDCU.64 UR12, c[0x0][0x380] ;  /* 0x00007000ff0c77ac */ /* 0x000e660008000a00 */
[----:B------:R-:W-:-:S04]  /*2360*/  FMUL.FTZ R3, R3, R8 ;  /* 0x0000000803037220 */ /* 0x000fc80000410000 */
[----:B------:R-:W-:Y:S01]  /*2370*/  FFMA.FTZ R3, R10, R3, R11 ;  /* 0x000000030a037223 */ /* 0x000fe2000001000b */
[----:B0-----:R-:W-:-:S04]  /*2380*/  IMAD R14, R14, UR8, RZ ;  /* 0x000000080e0e7c24 */ /* 0x001fc8000f8e02ff */
[----:B------:R-:W-:Y:S01]  /*2390*/  IMAD R21, R19, UR9, R14 ;  /* 0x0000000913157c24 */ /* 0x000fe2000f8e020e */
[----:B------:R-:W-:-:S05]  /*23a0*/  MOV R14, R24 ;  /* 0x00000018000e7202 */ /* 0x000fca0000000f00 */
[----:B------:R-:W-:-:S04]  /*23b0*/  IMAD.WIDE.U32 R14, R19, UR8, R14 ;  /* 0x00000008130e7c25 */ /* 0x000fc8000f8e000e */
[----:B------:R-:W-:Y:S01]  /*23c0*/  FADD.FTZ R19, -R0, R2 ;  /* 0x0000000200137221 */ /* 0x000fe20000010100 */
[----:B------:R-:W-:Y:S01]  /*23d0*/  IMAD.IADD R21, R15, 0x1, R21 ;  /* 0x000000010f157824 */ /* 0x000fe200078e0215 */
[C---:B-1----:R-:W-:Y:S02]  /*23e0*/  LEA R20, P1, R14.reuse, UR12, 0x2 ;  /* 0x0000000c0e147c11 */ /* 0x042fe4000f8210ff */
[----:B------:R-:W-:Y:S02]  /*23f0*/  FMUL.FTZ R2, R19, R8 ;  /* 0x0000000813027220 */ /* 0x000fe40000410000 */
[----:B------:R-:W-:Y:S02]  /*2400*/  LEA.HI.X R21, R14, UR13, R21, 0x2, P1 ;  /* 0x0000000d0e157c11 */ /* 0x000fe400088f1415 */
[----:B------:R-:W-:-:S05]  /*2410*/  FFMA.FTZ R2, R9, R2, R12 ;  /* 0x0000000209027223 */ /* 0x000fca000001000c */
[----:B------:R0:W-:Y:S02]  /*2420*/  STG.E.64 desc[UR14][R20.64], R2 ;  /* 0x0000000214007986 */ /* 0x0001e4000c101b0e */
.L_x_3928:
[----:B------:R-:W-:Y:S05]  /*2430*/  BSYNC.RECONVERGENT B1 ;  /* 0x0000000000017941 */ /* 0x000fea0003800200 */
.L_x_3927:
[----:B------:R-:W-:Y:S04]  /*2440*/  BSSY.RECONVERGENT B1, `(.L_x_3929) ;  /* 0x0000013000017945 */ /* 0x000fe80003800200 */
[----:B------:R-:W-:Y:S05]  /*2450*/  @P2 BRA `(.L_x_3930) ;  /* 0x0000000000442947 */ /* 0x000fea0003800000 */
[----:B------:R-:W1:Y:S01]  /*2460*/  LDCU.64 UR8, c[0x0][0x3e0] ;  /* 0x00007c00ff0877ac */ /* 0x000e620008000a00 */
[----:B------:R-:W-:Y:S01]  /*2470*/  MOV R14, R24 ;  /* 0x00000018000e7202 */ /* 0x000fe20000000f00 */
[C---:B0-----:R-:W-:Y:S01]  /*2480*/  FADD.FTZ R3, -R0.reuse, R4 ;  /* 0x0000000400037221 */ /* 0x041fe20000010100 */
[----:B------:R-:W-:Y:S01]  /*2490*/  MOV R15, R27 ;  /* 0x0000001b000f7202 */ /* 0x000fe20000000f00 */
[----:B------:R-:W0:Y:S01]  /*24a0*/  LDCU.64 UR12, c[0x0][0x380] ;  /* 0x00007000ff0c77ac */ /* 0x000e220008000a00 */
[----:B------:R-:W-:Y:S01]  /*24b0*/  FADD.FTZ R5, -R0, R5 ;  /* 0x0000000500057221 */ /* 0x000fe20000010100 */
        /* <DEDUP_REMOVED lines=8> */
[----:B------:R-:W-:-:S04]  /*2540*/  IADD3 R13, PT, PT, R15, R13, RZ ;  /* 0x0000000d0f0d7210 */ /* 0x000fc80007ffe0ff */
[----:B------:R-:W-:-:S05]  /*2550*/  LEA.HI.X R5, R14, UR13, R13, 0x2, P1 ;  /* 0x0000000d0e057c11 */ /* 0x000fca00088f140d */
[----:B------:R1:W-:Y:S02]  /*2560*/  STG.E.64 desc[UR14][R4.64], R2 ;  /* 0x0000000204007986 */ /* 0x0003e4000c101b0e */
.L_x_3930:
[----:B------:R-:W-:Y:S05]  /*2570*/  BSYNC.RECONVERGENT B1 ;  /* 0x0000000000017941 */ /* 0x000fea0003800200 */
.L_x_3929:
[----:B------:R-:W-:Y:S05]  /*2580*/  @P3 BRA `(.L_x_3931) ;  /* 0x0000000800543947 */ /* 0x000fea0003800000 */
[----:B------:R-:W2:Y:S01]  /*2590*/  LDCU.64 UR8, c[0x0][0x3e0] ;  /* 0x00007c00ff0877ac */ /* 0x000ea20008000a00 */
[----:B01----:R-:W-:Y:S01]  /*25a0*/  MOV R2, R24 ;  /* 0x0000001800027202 */ /* 0x003fe20000000f00 */
[C---:B------:R-:W-:Y:S01]  /*25b0*/  FADD.FTZ R5, -R0.reuse, R6 ;  /* 0x0000000600057221 */ /* 0x040fe20000010100 */
[----:B------:R-:W-:Y:S01]  /*25c0*/  MOV R3, R27 ;  /* 0x0000001b00037202 */ /* 0x000fe20000000f00 */
[----:B------:R-:W0:Y:S01]  /*25d0*/  LDCU.64 UR10, c[0x0][0x380] ;  /* 0x00007000ff0a77ac */ /* 0x000e220008000a00 */
[----:B------:R-:W-:Y:S01]  /*25e0*/  FADD.FTZ R7, -R0, R7 ;  /* 0x0000000700077221 */ /* 0x000fe20000010100 */
        /* <DEDUP_REMOVED lines=8> */
[----:B------:R-:W-:-:S04]  /*2670*/  IADD3 R17, PT, PT, R3, R17, RZ ;  /* 0x0000001103117210 */ /* 0x000fc80007ffe0ff */
[----:B------:R-:W-:-:S05]  /*2680*/  LEA.HI.X R5, R2, UR11, R17, 0x2, P1 ;  /* 0x0000000b02057c11 */ /* 0x000fca00088f1411 */
[----:B------:R2:W-:Y:S01]  /*2690*/  STG.E.64 desc[UR14][R4.64], R6 ;  /* 0x0000000604007986 */ /* 0x0005e2000c101b0e */
[----:B------:R-:W-:Y:S05]  /*26a0*/  BRA `(.L_x_3931) ;  /* 0x00000008000c7947 */ /* 0x000fea0003800000 */
.L_x_3924:
[----:B------:R-:W0:Y:S01]  /*26b0*/  LDCU.64 UR8, c[0x0][0x3e8] ;  /* 0x00007d00ff0877ac */ /* 0x000e220008000a00 */
[----:B------:R-:W-:Y:S01]  /*26c0*/  SHF.R.S32.HI R18, RZ, 0x1f, R23 ;  /* 0x0000001fff127819 */ /* 0x000fe20000011417 */
[C---:B------:R-:W-:Y:S01]  /*26d0*/  VIADD R13, R23.reuse, 0x20 ;  /* 0x00000020170d7836 */ /* 0x040fe20000000000 */
[C---:B------:R-:W-:Y:S01]  /*26e0*/  IADD3 R16, PT, PT, R23.reuse, 0x30, RZ ;  /* 0x0000003017107810 */ /* 0x040fe20007ffe0ff */
[----:B------:R-:W-:Y:S01]  /*26f0*/  BSSY.RECONVERGENT B1, `(.L_x_3932) ;  /* 0x0000021000017945 */ /* 0x000fe20003800200 */
[----:B0-----:R-:W-:Y:S02]  /*2700*/  ISETP.GE.U32.AND P2, PT, R23, UR8, PT ;  /* 0x0000000817007c0c */ /* 0x001fe4000bf46070 */
[----:B------:R-:W-:Y:S02]  /*2710*/  ISETP.GE.U32.AND P3, PT, R13, UR8, PT ;  /* 0x000000080d007c0c */ /* 0x000fe4000bf66070 */
[----:B------:R-:W-:Y:S02]  /*2720*/  ISETP.GE.AND.EX P2, PT, R18, UR9, PT, P2 ;  /* 0x0000000912007c0c */ /* 0x000fe4000bf46320 */
[----:B------:R-:W-:-:S11]  /*2730*/  ISETP.GE.U32.AND P4, PT, R16, UR8, PT ;  /* 0x0000000810007c0c */ /* 0x000fd6000bf86070 */
[----:B------:R-:W-:Y:S05]  /*2740*/  @P2 BRA `(.L_x_3933) ;  /* 0x00000000006c2947 */ /* 0x000fea0003800000 */
[----:B------:R-:W0:Y:S01]  /*2750*/  LDCU.64 UR10, c[0x0][0x3e0] ;  /* 0x00007c00ff0a77ac */ /* 0x000e220008000a00 */
[----:B------:R-:W-:Y:S01]  /*2760*/  MOV R14, R24 ;  /* 0x00000018000e7202 */ /* 0x000fe20000000f00 */
[C---:B------:R-:W-:Y:S01]  /*2770*/  FADD.FTZ R17, -R0.reuse, R20 ;  /* 0x0000001400117221 */ /* 0x040fe20000010100 */
[----:B------:R-:W-:Y:S01]  /*2780*/  MOV R15, R27 ;  /* 0x0000001b000f7202 */ /* 0x000fe20000000f00 */
[----:B------:R-:W-:Y:S01]  /*2790*/  FADD.FTZ R21, -R0, R21 ;  /* 0x0000001500157221 */ /* 0x000fe20000010100 */
[----:B------:R-:W1:Y:S01]  /*27a0*/  LDCU.64 UR12, c[0x0][0x380] ;  /* 0x00007000ff0c77ac */ /* 0x000e620008000a00 */
[----:B------:R-:W-:Y:S01]  /*27b0*/  FMUL.FTZ R17, R17, R8 ;  /* 0x0000000811117220 */ /* 0x000fe20000410000 */
[----:B0-----:R-:W-:Y:S02]  /*27c0*/  IMAD R18, R18, UR10, RZ ;  /* 0x0000000a12127c24 */ /* 0x001fe4000f8e02ff */
[----:B------:R-:W-:-:S04]  /*27d0*/  IMAD.WIDE.U32 R14, R23, UR10, R14 ;  /* 0x0000000a170e7c25 */ /* 0x000fc8000f8e000e */
[----:B------:R-:W-:Y:S01]  /*27e0*/  IMAD R19, R23, UR11, R18 ;  /* 0x0000000b17137c24 */ /* 0x000fe2000f8e0212 */
[----:B-1----:R-:W-:-:S04]  /*27f0*/  LEA R18, P2, R14, UR12, 0x2 ;  /* 0x0000000c0e127c11 */ /* 0x002fc8000f8410ff */
[----:B------:R-:W-:Y:S01]  /*2800*/  IADD3 R19, PT, PT, R15, R19, RZ ;  /* 0x000000130f137210 */ /* 0x000fe20007ffe0ff */
[----:B------:R-:W-:Y:S01]  /*2810*/  FFMA.FTZ R15, R9, R17, R12 ;  /* 0x00000011090f7223 */ /* 0x000fe2000001000c */
[----:B------:R-:W-:Y:S02]  /*2820*/  FMUL.FTZ R17, R21, R8 ;  /* 0x0000000815117220 */ /* 0x000fe40000410000 */
[----:B------:R-:W-:Y:S01]  /*2830*/  LEA.HI.X R19, R14, UR13, R19, 0x2, P2 ;  /* 0x0000000d0e137c11 */ /* 0x000fe200090f1413 */
[----:B------:R-:W-:Y:S01]  /*2840*/  FMUL.FTZ R20, R15, -1.4426950216293334961 ;  /* 0xbfb8aa3b0f147820 */ /* 0x000fe20000410000 */
[----:B------:R-:W-:-:S04]  /*2850*/  FFMA.FTZ R17, R10, R17, R11 ;  /* 0x000000110a117223 */ /* 0x000fc8000001000b */
        /* <DEDUP_REMOVED lines=10> */
.L_x_3933:
[----:B------:R-:W-:Y:S05]  /*2900*/  BSYNC.RECONVERGENT B1 ;  /* 0x0000000000017941 */ /* 0x000fea0003800200 */
.L_x_3932:
        /* <DEDUP_REMOVED lines=10> */
[C---:B------:R-:W-:Y:S01]  /*29b0*/  FADD.FTZ R3, -R0.reuse, R3 ;  /* 0x0000000300037221 */ /* 0x040fe20000010100 */
[----:B------:R-:W-:Y:S01]  /*29c0*/  SHF.R.S32.HI R19, RZ, 0x1f, R20 ;  /* 0x0000001fff137819 */ /* 0x000fe20000011414 */
[----:B------:R-:W-:Y:S01]  /*29d0*/  FADD.FTZ R21, -R0, R2 ;  /* 0x0000000200157221 */ /* 0x000fe20000010100 */
[----:B------:R-:W1:Y:S03]  /*29e0*/  LDCU.64 UR12, c[0x0][0x380] ;  /* 0x00007000ff0c77ac */ /* 0x000e660008000a00 */
[----:B------:R-:W-:Y:S01]  /*29f0*/  FMUL.FTZ R21, R21, R8 ;  /* 0x0000000815157220 */ /* 0x000fe20000410000 */
[----:B0-----:R-:W-:-:S02]  /*2a00*/  IMAD R19, R19, UR10, RZ ;  /* 0x0000000a13137c24 */ /* 0x001fc4000f8e02ff */
[----:B------:R-:W-:-:S04]  /*2a10*/  IMAD.WIDE.U32 R14, R20, UR10, R14 ;  /* 0x0000000a140e7c25 */ /* 0x000fc8000f8e000e */
[----:B------:R-:W-:Y:S01]  /*2a20*/  IMAD R19, R20, UR11, R19 ;  /* 0x0000000b14137c24 */ /* 0x000fe2000f8e0213 */
[----:B-1----:R-:W-:-:S04]  /*2a30*/  LEA R2, P1, R14, UR12, 0x2 ;  /* 0x0000000c0e027c11 */ /* 0x002fc8000f8210ff */
[----:B------:R-:W-:Y:S01]  /*2a40*/  IADD3 R29, PT, PT, R15, R19, RZ ;  /* 0x000000130f1d7210 */ /* 0x000fe20007ffe0ff */
[----:B------:R-:W-:Y:S01]  /*2a50*/  FMUL.FTZ R19, R3, R8 ;  /* 0x0000000803137220 */ /* 0x000fe20000410000 */
[----:B------:R-:W-:Y:S02]  /*2a60*/  FFMA.FTZ R15, R9, R21, R12 ;  /* 0x00000015090f7223 */ /* 0x000fe4000001000c */
        /* <DEDUP_REMOVED lines=13> */
.L_x_3935:
[----:B------:R-:W-:Y:S05]  /*2b40*/  BSYNC.RECONVERGENT B1 ;  /* 0x0000000000017941 */ /* 0x000fea0003800200 */
.L_x_3934:
[----:B------:R-:W-:Y:S04]  /*2b50*/  BSSY.RECONVERGENT B1, `(.L_x_3936) ;  /* 0x000001d000017945 */ /* 0x000fe80003800200 */
[----:B------:R-:W-:Y:S05]  /*2b60*/  @P3 BRA `(.L_x_3937) ;  /* 0x00000000006c3947 */ /* 0x000fea0003800000 */
[C---:B0-----:R-:W-:Y:S01]  /*2b70*/  FADD.FTZ R3, -R0.reuse, R4 ;  /* 0x0000000400037221 */ /* 0x041fe20000010100 */
[----:B------:R-:W-:Y:S01]  /*2b80*/  FADD.FTZ R5, -R0, R5 ;  /* 0x0000000500057221 */ /* 0x000fe20000010100 */
        /* <DEDUP_REMOVED lines=25> */
.L_x_3937:
[----:B------:R-:W-:Y:S05]  /*2d20*/  BSYNC.RECONVERGENT B1 ;  /* 0x0000000000017941 */ /* 0x000fea0003800200 */
.L_x_3936:
[----:B------:R-:W-:Y:S05]  /*2d30*/  @P4 BRA `(.L_x_3931) ;  /* 0x0000000000684947 */ /* 0x000fea0003800000 */
[C---:B01----:R-:W-:Y:S01]  /*2d40*/  FADD.FTZ R3, -R0.reuse, R6 ;  /* 0x0000000600037221 */ /* 0x043fe20000010100 */
[----:B------:R-:W-:Y:S01]  /*2d50*/  FADD.FTZ R7, -R0, R7 ;  /* 0x0000000700077221 */ /* 0x000fe20000010100 */
        /* <DEDUP_REMOVED lines=24> */
.L_x_3931:
[----:B------:R-:W-:Y:S05]  /*2ee0*/  BSYNC.RECONVERGENT B0 ;  /* 0x0000000000007941 */ /* 0x000fea0003800200 */
.L_x_3923:
        /* <DEDUP_REMOVED lines=8> */
.L_x_3939:
        /* <DEDUP_REMOVED lines=9> */
.L_x_4560:


//--------------------- .text._Z35group_norm_nhwc_fwd_one_pass_kernelI11Fp32IOBf16WLi128ELi60ELi480EEv26Group_norm_nhwc_fwd_params --------------------------
	.section	.text._Z35group_norm_nhwc_fwd_one_pass_kernelI11Fp32IOBf16WLi128ELi60ELi480EEv26Group_norm_nhwc_fwd_params,"ax",@progbits
	.align	128
        .global         _Z35group_norm_nhwc_fwd_one_pass_kernelI11Fp32IOBf16WLi128ELi60ELi480EEv26Group_norm_nhwc_fwd_params
        .type           _Z35group_norm_nhwc_fwd_one_pass_kernelI11Fp32IOBf16WLi128ELi60ELi480EEv26Group_norm_nhwc_fwd_params,@function
        .size           _Z35group_norm_nhwc_fwd_one_pass_kernelI11Fp32IOBf16WLi128ELi60ELi480EEv26Group_norm_nhwc_fwd_params,(.L_x_4561 - _Z35group_norm_nhwc_fwd_one_pass_kernelI11Fp32IOBf16WLi128ELi60ELi480EEv26Group_norm_nhwc_fwd_params)
        .other          _Z35group_norm_nhwc_fwd_one_pass_kernelI11Fp32IOBf16WLi128ELi60ELi480EEv26Group_norm_nhwc_fwd_params,@"STO_CUDA_ENTRY STV_DEFAULT"
_Z35group_norm_nhwc_fwd_one_pass_kernelI11Fp32IOBf16WLi128ELi60ELi480EEv26Group_norm_nhwc_fwd_params:
.text._Z35group_norm_nhwc_fwd_one_pass_kernelI11Fp32IOBf16WLi128ELi60ELi480EEv26Group_norm_nhwc_fwd_params:
        /* <DEDUP_REMOVED lines=51> */
.L_x_3983:
[----:B0-----:R-:W0:Y:S01]  /*0330*/  LDCU UR5, c[0x0][0x3f8] ;  /* 0x00007f00ff0577ac */ /* 0x001e220008000800 */
[----:B--2---:R-:W-:Y:S02]  /*0340*/  IABS R8, UR16 ;  /* 0x0000001000087c13 */ /* 0x004fe40008000000 */
[C---:B---34-:R-:W-:Y:S01]  /*0350*/  IADD3 R17, PT, PT, R0.reuse, 0x30, RZ ;  /* 0x0000003000117810 */ /* 0x058fe20007ffe0ff */
[----:B-1----:R-:W1:Y:S01]  /*0360*/  LDCU.64 UR22, c[0x0][0x3e8] ;  /* 0x00007d00ff1677ac */ /* 0x002e620008000a00 */
[C---:B------:R-:W-:Y:S02]  /*0370*/  IADD3 R19, PT, PT, R0.reuse, 0x40, RZ ;  /* 0x0000004000137810 */ /* 0x040fe40007ffe0ff */
[----:B------:R-:W-:Y:S01]  /*0380*/  IADD3 R18, PT, PT, R0, 0x20, RZ ;  /* 0x0000002000127810 */ /* 0x000fe20007ffe0ff */
[----:B------:R-:W2:Y:S01]  /*0390*/  LDCU.64 UR20, c[0x0][0x3f0] ;  /* 0x00007e00ff1477ac */ /* 0x000ea20008000a00 */
        /* <DEDUP_REMOVED lines=75> */
[----:B------:R-:W-:Y:S01]  /*0850*/  SHF.R.S32.HI R12, RZ, 0x1f, R10 ;  /* 0x0000001fff0c7819 */ /* 0x000fe2000001140a */
[----:B------:R-:W-:Y:S02]  /*0860*/  @!P1 IMAD.MOV.U32 R14, RZ, RZ, R2 ;  /* 0x000000ffff0e9224 */ /* 0x000fe400078e0002 */
[----:B------:R-:W-:Y:S01]  /*0870*/  @!P4 IMAD R24, R18, R23, R24 ;  /* 0x000000171218c224 */ /* 0x000fe200078e0218 */
[----:B------:R-:W-:Y:S01]  /*0880*/  ISETP.GE.AND.EX P3, PT, R12, UR23, PT, P3 ;  /* 0x000000170c007c0c */ /* 0x000fe2000bf66330 */
[----:B------:R-:W-:Y:S01]  /*0890*/  @!P1 IMAD.WIDE.U32 R6, R19, R6, R14 ;  /* 0x0000000613069225 */ /* 0x000fe200078e000e */
[----:B------:R-:W-:-:S02]  /*08a0*/  @!P4 MOV R14, R2 ;  /* 0x00000002000ec202 */ /* 0x000fc40000000f00 */
[----:B------:R-:W-:Y:S02]  /*08b0*/  @!P4 MOV R15, R5 ;  /* 0x00000005000fc202 */ /* 0x000fe40000000f00 */
[----:B------:R-:W-:Y:S02]  /*08c0*/  @!P1 IADD3 R25, PT, PT, R7, R25, RZ ;  /* 0x0000001907199210 */ /* 0x000fe40007ffe0ff */
[----:B----4-:R-:W-:Y:S01]  /*08d0*/  @!P1 LEA R16, P6, R6, R16, 0x2 ;  /* 0x0000001006109211 */ /* 0x010fe200078c10ff */
[----:B------:R-:W-:Y:S02]  /*08e0*/  @!P4 IMAD.WIDE.U32 R22, R18, R22, R14 ;  /* 0x000000161216c225 */ /* 0x000fe400078e000e */
[----:B------:R-:W0:Y:S01]  /*08f0*/  @!P2 LDC.64 R14, c[0x0][0x3e0] ;  /* 0x0000f800ff0eab82 */ /* 0x000e220000000a00 */
[----:B------:R-:W-:Y:S02]  /*0900*/  @!P1 LEA.HI.X R17, R6, R17, R25, 0x2, P6 ;  /* 0x0000001106119211 */ /* 0x000fe400030f1419 */
[----:B------:R-:W-:-:S02]  /*0910*/  CS2R R6, SRZ ;  /* 0x0000000000067805 */ /* 0x000fc4000001ff00 */
        /* <DEDUP_REMOVED lines=20> */
[----:B------:R-:W1:Y:S01]  /*0a60*/  @!P5 LDC.64 R12, c[0x0][0x3e0] ;  /* 0x0000f800ff0cdb82 */ /* 0x000e620000000a00 */
[----:B------:R-:W-:Y:S01]  /*0a70*/  @!P3 MOV R25, R5 ;  /* 0x000000050019b202 */ /* 0x000fe20000000f00 */
[----:B------:R-:W-:Y:S01]  /*0a80*/  @!P3 IMAD R19, R10, R19, R28 ;  /* 0x000000130a13b224 */ /* 0x000fe200078e021c */
[----:B------:R-:W-:Y:S02]  /*0a90*/  @!P2 IADD3 R15, PT, PT, R15, R11, RZ ;  /* 0x0000000b0f0fa210 */ /* 0x000fe40007ffe0ff */
        /* <DEDUP_REMOVED lines=41> */
[----:B------:R-:W-:Y:S01]  /*0d30*/  @!P5 MOV R28, R2 ;  /* 0x00000002001cd202 */ /* 0x000fe20000000f00 */
[----:B------:R-:W-:-:S02]  /*0d40*/  @!P5 IMAD.MOV.U32 R29, RZ, RZ, R5 ;  /* 0x000000ffff1dd224 */ /* 0x000fc400078e0005 */
        /* <DEDUP_REMOVED lines=82> */
.L_x_3941:
[----:B------:R-:W-:Y:S05]  /*1270*/  BSYNC.RECONVERGENT B0 ;  /* 0x0000000000007941 */ /* 0x000fea0003800200 */
.L_x_3940:
        /* <DEDUP_REMOVED lines=45> */
.L_x_3943:
[----:B------:R-:W-:Y:S05]  /*1550*/  BSYNC.RECONVERGENT B0 ;  /* 0x0000000000007941 */ /* 0x000fea0003800200 */
.L_x_3942:
        /* <DEDUP_REMOVED lines=32> */
.L_x_3946:
[----:B------:R-:W3:Y:S04]  /*1760*/  LDG.E.STRONG.GPU R28, desc[UR24][R16.64] ;  /* 0x00000018101c7981 */ /* 0x000ee8000c1ef900 */
[----:B---3--:R-:W-:Y:S01]  /*1770*/  CCTL.IVALL ;  /* 0x00000000ff00798f */ /* 0x008fe20002000000 */
[----:B------:R-:W-:Y:S05]  /*1780*/  YIELD ;  /* 0x0000000000007946 */ /* 0x000fea0003800000 */
[----:B------:R-:W-:-:S13]  /*1790*/  ISETP.NE.AND P2, PT, R28, R29, PT ;  /* 0x0000001d1c00720c */ /* 0x000fda0003f45270 */
[----:B------:R-:W-:Y:S05]  /*17a0*/  @P2 BRA `(.L_x_3946) ;  /* 0xfffffffc00ec2947 */ /* 0x000fea000383ffff */
.L_x_3945:
        /* <DEDUP_REMOVED lines=14> */
.L_x_3948:
        /* <DEDUP_REMOVED lines=91> */
.L_x_3947:
        /* <DEDUP_REMOVED lines=51> */
.L_x_3949:
        /* <DEDUP_REMOVED lines=28> */
.L_x_3950:
        /* <DEDUP_REMOVED lines=13> */
.L_x_3951:
[----:B------:R-:W-:Y:S05]  /*2400*/  BSYNC.RECONVERGENT B0 ;  /* 0x0000000000007941 */ /* 0x000fea0003800200 */
.L_x_3944:
        /* <DEDUP_REMOVED lines=56> */
[----:B-1----:R-:W-:Y:S01]  /*2790*/  IMAD R31, R0, UR23, R30 ;  /* 0x00000017001f7c24 */ /* 0x002fe2000f8e021e */
[----:B--2---:R-:W-:-:S04]  /*27a0*/  LEA R30, P1, R28, UR18, 0x2 ;  /* 0x000000121c1e7c11 */ /* 0x004fc8000f8210ff */
[----:B------:R-:W-:-:S04]  /*27b0*/  IADD3 R29, PT, PT, R29, R31, RZ ;  /* 0x0000001f1d1d7210 */ /* 0x000fc80007ffe0ff */
[----:B------:R-:W-:Y:S01]  /*27c0*/  LEA.HI.X R31, R28, UR19, R29, 0x2, P1 ;  /* 0x000000131c1f7c11 */ /* 0x000fe200088f141d */
[----:B------:R-:W-:Y:S01]  /*27d0*/  FADD.FTZ R28, R11, -UR5 ;  /* 0x800000050b1c7e21 */ /* 0x000fe20008010000 */
[----:B------:R-:W-:-:S03]  /*27e0*/  FMUL.FTZ R11, R10, UR17 ;  /* 0x000000110a0b7c20 */ /* 0x000fc60008410000 */
[----:B------:R-:W-:Y:S01]  /*27f0*/  FMUL.FTZ R28, R28, UR17 ;  /* 0x000000111c1c7c20 */ /* 0x000fe20008410000 */
[----:B------:R-:W-:-:S03]  /*2800*/  FFMA.FTZ R10, R16, R11, R18 ;  /* 0x0000000b100a7223 */ /* 0x000fc60000010012 */
[----:B------:R-:W-:-:S05]  /*2810*/  FFMA.FTZ R11, R17, R28, R19 ;  /* 0x0000001c110b7223 */ /* 0x000fca0000010013 */
[----:B------:R0:W-:Y:S02]  /*2820*/  STG.E.64 desc[UR24][R30.64], R10 ;  /* 0x0000000a1e007986 */ /* 0x0001e4000c101b18 */
.L_x_3955:
[----:B------:R-:W-:Y:S05]  /*2830*/  BSYNC.RECONVERGENT B1 ;  /* 0x0000000000017941 */ /* 0x000fea0003800200 */
.L_x_3954:
[----:B------:R-:W-:Y:S04]  /*2840*/  BSSY.RECONVERGENT B1, `(.L_x_3956) ;  /* 0x0000013000017945 */ /* 0x000fe80003800200 */
[----:B------:R-:W-:Y:S05]  /*2850*/  @P2 BRA `(.L_x_3957) ;  /* 0x0000000000442947 */ /* 0x000fea0003800000 */
[----:B------:R-:W2:Y:S01]  /*2860*/  LDCU.64 UR18, c[0x0][0x3e0] ;  /* 0x00007c00ff1277ac */ /* 0x000ea20008000a00 */
[----:B0-----:R-:W-:Y:S01]  /*2870*/  MOV R10, R2 ;  /* 0x00000002000a7202 */ /* 0x001fe20000000f00 */
[----:B------:R-:W-:Y:S01]  /*2880*/  FADD.FTZ R12, R12, -UR5 ;  /* 0x800000050c0c7e21 */ /* 0x000fe20008010000 */
[----:B------:R-:W-:Y:S01]  /*2890*/  MOV R11, R5 ;  /* 0x00000005000b7202 */ /* 0x000fe20000000f00 */
[----:B------:R-:W0:Y:S01]  /*28a0*/  LDCU.64 UR22, c[0x0][0x380] ;  /* 0x00007000ff1677ac */ /* 0x000e220008000a00 */
[----:B------:R-:W-:Y:S01]  /*28b0*/  FADD.FTZ R13, R13, -UR5 ;  /* 0x800000050d0d7e21 */ /* 0x000fe20008010000 */
[----:B--2---:R-:W-:Y:S02]  /*28c0*/  IMAD R28, R34, UR18, RZ ;  /* 0x00000012221c7c24 */ /* 0x004fe4000f8e02ff */
[----:B------:R-:W-:-:S04]  /*28d0*/  IMAD.WIDE.U32 R10, R27, UR18, R10 ;  /* 0x000000121b0a7c25 */ /* 0x000fc8000f8e000a */
[----:B------:R-:W-:Y:S01]  /*28e0*/  IMAD R29, R27, UR19, R28 ;  /* 0x000000131b1d7c24 */ /* 0x000fe2000f8e021c */
[----:B0-----:R-:W-:-:S04]  /*28f0*/  LEA R28, P1, R10, UR22, 0x2 ;  /* 0x000000160a1c7c11 */ /* 0x001fc8000f8210ff */
[----:B------:R-:W-:Y:S01]  /*2900*/  IADD3 R29, PT, PT, R11, R29, RZ ;  /* 0x0000001d0b1d7210 */ /* 0x000fe20007ffe0ff */
[----:B------:R-:W-:Y:S01]  /*2910*/  FMUL.FTZ R11, R12, UR17 ;  /* 0x000000110c0b7c20 */ /* 0x000fe20008410000 */
[----:B------:R-:W-:Y:S02]  /*2920*/  FMUL.FTZ R12, R13, UR17 ;  /* 0x000000110d0c7c20 */ /* 0x000fe40008410000 */
[----:B------:R-:W-:Y:S01]  /*2930*/  LEA.HI.X R29, R10, UR23, R29, 0x2, P1 ;  /* 0x000000170a1d7c11 */ /* 0x000fe200088f141d */
[----:B------:R-:W-:Y:S01]  /*2940*/  FFMA.FTZ R10, R16, R11, R18 ;  /* 0x0000000b100a7223 */ /* 0x000fe20000010012 */
[----:B------:R-:W-:-:S05]  /*2950*/  FFMA.FTZ R11, R17, R12, R19 ;  /* 0x0000000c110b7223 */ /* 0x000fca0000010013 */
[----:B------:R2:W-:Y:S02]  /*2960*/  STG.E.64 desc[UR24][R28.64], R10 ;  /* 0x0000000a1c007986 */ /* 0x0005e4000c101b18 */
.L_x_3957:
[----:B------:R-:W-:Y:S05]  /*2970*/  BSYNC.RECONVERGENT B1 ;  /* 0x0000000000017941 */ /* 0x000fea0003800200 */
.L_x_3956:
[----:B--2---:R-:W-:Y:S01]  /*2980*/  IADD3 R29, PT, PT, R0, 0x20, RZ ;  /* 0x00000020001d7810 */ /* 0x004fe20007ffe0ff */
        /* <DEDUP_REMOVED lines=8> */
[----:B------:R-:W2:Y:S01]  /*2a10*/  LDCU.64 UR22, c[0x0][0x380] ;  /* 0x00007000ff1677ac */ /* 0x000ea20008000a00 */
[----:B0-----:R-:W-:-:S04]  /*2a20*/  IMAD R10, R10, UR18, RZ ;  /* 0x000000120a0a7c24 */ /* 0x001fc8000f8e02ff */
[----:B------:R-:W-:Y:S01]  /*2a30*/  IMAD R13, R29, UR19, R10 ;  /* 0x000000131d0d7c24 */ /* 0x000fe2000f8e020a */
[----:B------:R-:W-:-:S05]  /*2a40*/  MOV R10, R2 ;  /* 0x00000002000a7202 */ /* 0x000fca0000000f00 */
[----:B------:R-:W-:-:S05]  /*2a50*/  IMAD.WIDE.U32 R10, R29, UR18, R10 ;  /* 0x000000121d0a7c25 */ /* 0x000fca000f8e000a */
[----:B------:R-:W-:Y:S02]  /*2a60*/  IADD3 R13, PT, PT, R11, R13, RZ ;  /* 0x0000000d0b0d7210 */ /* 0x000fe40007ffe0ff */
[----:B--2---:R-:W-:-:S04]  /*2a70*/  LEA R12, P1, R10, UR22, 0x2 ;  /* 0x000000160a0c7c11 */ /* 0x004fc8000f8210ff */
[----:B------:R-:W-:Y:S01]  /*2a80*/  LEA.HI.X R13, R10, UR23, R13, 0x2, P1 ;  /* 0x000000170a0d7c11 */ /* 0x000fe200088f140d */
[----:B------:R-:W-:Y:S01]  /*2a90*/  FADD.FTZ R10, R9, -UR5 ;  /* 0x80000005090a7e21 */ /* 0x000fe20008010000 */
[----:B------:R-:W-:-:S03]  /*2aa0*/  FMUL.FTZ R9, R8, UR17 ;  /* 0x0000001108097c20 */ /* 0x000fc60008410000 */
[----:B------:R-:W-:Y:S01]  /*2ab0*/  FMUL.FTZ R10, R10, UR17 ;  /* 0x000000110a0a7c20 */ /* 0x000fe20008410000 */
[----:B------:R-:W-:-:S03]  /*2ac0*/  FFMA.FTZ R8, R16, R9, R18 ;  /* 0x0000000910087223 */ /* 0x000fc60000010012 */
[----:B------:R-:W-:-:S05]  /*2ad0*/  FFMA.FTZ R9, R17, R10, R19 ;  /* 0x0000000a11097223 */ /* 0x000fca0000010013 */
[----:B------:R0:W-:Y:S02]  /*2ae0*/  STG.E.64 desc[UR24][R12.64], R8 ;  /* 0x000000080c007986 */ /* 0x0001e4000c101b18 */
.L_x_3959:
[----:B------:R-:W-:Y:S05]  /*2af0*/  BSYNC.RECONVERGENT B1 ;  /* 0x0000000000017941 */ /* 0x000fea0003800200 */
.L_x_3958:
[C---:B0-----:R-:W-:Y:S01]  /*2b00*/  IADD3 R13, PT, PT, R0.reuse, 0x30, RZ ;  /* 0x00000030000d7810 */ /* 0x041fe20007ffe0ff */
        /* <DEDUP_REMOVED lines=26> */
.L_x_3961:
[----:B------:R-:W-:Y:S05]  /*2cb0*/  BSYNC.RECONVERGENT B1 ;  /* 0x0000000000017941 */ /* 0x000fea0003800200 */
.L_x_3960:
[----:B------:R-:W-:Y:S01]  /*2cc0*/  BSSY.RECONVERGENT B1, `(.L_x_3962) ;  /* 0x0000016000017945 */ /* 0x000fe20003800200 */
[C---:B------:R-:W-:Y:S01]  /*2cd0*/  IADD3 R13, PT, PT, R0.reuse, 0x50, RZ ;  /* 0x00000050000d7810 */ /* 0x040fe20007ffe0ff */
[C---:B0-----:R-:W-:Y:S01]  /*2ce0*/  VIADD R6, R0.reuse, 0x60 ;  /* 0x0000006000067836 */ /* 0x041fe20000000000 */
[----:B------:R-:W-:Y:S01]  /*2cf0*/  IADD3 R7, PT, PT, R0, 0x70, RZ ;  /* 0x0000007000077810 */ /* 0x000fe20007ffe0ff */
[----:B------:R-:W-:Y:S06]  /*2d00*/  @P2 BRA `(.L_x_3963) ;  /* 0x0000000000442947 */ /* 0x000fec0003800000 */
[----:B------:R-:W0:Y:S01]  /*2d10*/  LDCU.64 UR18, c[0x0][0x3e0] ;  /* 0x00007c00ff1277ac */ /* 0x000e220008000a00 */
[----:B------:R-:W-:Y:S01]  /*2d20*/  MOV R8, R2 ;  /* 0x0000000200087202 */ /* 0x000fe20000000f00 */
[----:B------:R-:W-:Y:S01]  /*2d30*/  FADD.FTZ R14, R14, -UR5 ;  /* 0x800000050e0e7e21 */ /* 0x000fe20008010000 */
[----:B------:R-:W-:Y:S01]  /*2d40*/  FADD.FTZ R15, R15, -UR5 ;  /* 0x800000050f0f7e21 */ /* 0x000fe20008010000 */
[----:B------:R-:W2:Y:S01]  /*2d50*/  LDCU.64 UR22, c[0x0][0x380] ;  /* 0x00007000ff1677ac */ /* 0x000ea20008000a00 */
[----:B0-----:R-:W-:-:S04]  /*2d60*/  IMAD R9, R28, UR18, RZ ;  /* 0x000000121c097c24 */ /* 0x001fc8000f8e02ff */
[----:B------:R-:W-:Y:S01]  /*2d70*/  IMAD R11, R12, UR19, R9 ;  /* 0x000000130c0b7c24 */ /* 0x000fe2000f8e0209 */
[----:B------:R-:W-:-:S03]  /*2d80*/  MOV R9, R5 ;  /* 0x0000000500097202 */ /* 0x000fc60000000f00 */
[----:B------:R-:W-:-:S04]  /*2d90*/  IMAD.WIDE.U32 R8, R12, UR18, R8 ;  /* 0x000000120c087c25 */ /* 0x000fc8000f8e0008 */
[----:B------:R-:W-:Y:S01]  /*2da0*/  FMUL.FTZ R12, R15, UR17 ;  /* 0x000000110f0c7c20 */ /* 0x000fe20008410000 */
[----:B------:R-:W-:Y:S01]  /*2db0*/  IADD3 R11, PT, PT, R9, R11, RZ ;  /* 0x0000000b090b7210 */ /* 0x000fe20007ffe0ff */
[----:B------:R-:W-:Y:S01]  /*2dc0*/  FMUL.FTZ R9, R14, UR17 ;  /* 0x000000110e097c20 */ /* 0x000fe20008410000 */
[----:B--2---:R-:W-:-:S04]  /*2dd0*/  LEA R10, P1, R8, UR22, 0x2 ;  /* 0x00000016080a7c11 */ /* 0x004fc8000f8210ff */
[----:B------:R-:W-:Y:S01]  /*2de0*/  LEA.HI.X R11, R8, UR23, R11, 0x2, P1 ;  /* 0x00000017080b7c11 */ /* 0x000fe200088f140b */
[----:B------:R-:W-:Y:S01]  /*2df0*/  FFMA.FTZ R8, R16, R9, R18 ;  /* 0x0000000910087223 */ /* 0x000fe20000010012 */
[----:B------:R-:W-:-:S05]  /*2e00*/  FFMA.FTZ R9, R17, R12, R19 ;  /* 0x0000000c11097223 */ /* 0x000fca0000010013 */
[----:B------:R0:W-:Y:S02]  /*2e10*/  STG.E.64 desc[UR24][R10.64], R8 ;  /* 0x000000080a007986 */ /* 0x0001e4000c101b18 */
.L_x_3963:
[----:B------:R-:W-:Y:S05]  /*2e20*/  BSYNC.RECONVERGENT B1 ;  /* 0x0000000000017941 */ /* 0x000fea0003800200 */
.L_x_3962:
        /* <DEDUP_REMOVED lines=15> */
[----:B------:R-:W2:Y:S01]  /*2f20*/  LDCU.64 UR22, c[0x0][0x380] ;  /* 0x00007000ff1677ac */ /* 0x000ea20008000a00 */
[----:B------:R-:W-:Y:S01]  /*2f30*/  FADD.FTZ R21, R21, -UR5 ;  /* 0x8000000515157e21 */ /* 0x000fe20008010000 */
[----:B------:R-:W-:-:S03]  /*2f40*/  FMUL.FTZ R11, R20, UR17 ;  /* 0x00000011140b7c20 */ /* 0x000fc60008410000 */
[----:B------:R-:W-:Y:S01]  /*2f50*/  FMUL.FTZ R20, R21, UR17 ;  /* 0x0000001115147c20 */ /* 0x000fe20008410000 */
[----:B------:R-:W-:Y:S01]  /*2f60*/  FFMA.FTZ R12, R16, R11, R18 ;  /* 0x0000000b100c7223 */ /* 0x000fe20000010012 */
[----:B0-----:R-:W-:Y:S02]  /*2f70*/  IMAD R10, R10, UR18, RZ ;  /* 0x000000120a0a7c24 */ /* 0x001fe4000f8e02ff */
[----:B------:R-:W-:-:S04]  /*2f80*/  IMAD.WIDE.U32 R8, R13, UR18, R8 ;  /* 0x000000120d087c25 */ /* 0x000fc8000f8e0008 */
[----:B------:R-:W-:Y:S01]  /*2f90*/  IMAD R13, R13, UR19, R10 ;  /* 0x000000130d0d7c24 */ /* 0x000fe2000f8e020a */
[----:B--2---:R-:W-:-:S04]  /*2fa0*/  LEA R10, P1, R8, UR22, 0x2 ;  /* 0x00000016080a7c11 */ /* 0x004fc8000f8210ff */
[----:B------:R-:W-:-:S04]  /*2fb0*/  IADD3 R13, PT, PT, R9, R13, RZ ;  /* 0x0000000d090d7210 */ /* 0x000fc80007ffe0ff */
[----:B------:R-:W-:Y:S01]  /*2fc0*/  LEA.HI.X R11, R8, UR23, R13, 0x2, P1 ;  /* 0x00000017080b7c11 */ /* 0x000fe200088f140d */
[----:B------:R-:W-:-:S05]  /*2fd0*/  FFMA.FTZ R13, R17, R20, R19 ;  /* 0x00000014110d7223 */ /* 0x000fca0000010013 */
[----:B------:R0:W-:Y:S02]  /*2fe0*/  STG.E.64 desc[UR24][R10.64], R12 ;  /* 0x0000000c0a007986 */ /* 0x0001e4000c101b18 */
.L_x_3965:
[----:B------:R-:W-:Y:S05]  /*2ff0*/  BSYNC.RECONVERGENT B1 ;  /* 0x0000000000017941 */ /* 0x000fea0003800200 */
.L_x_3964:
[----:B------:R-:W-:Y:S04]  /*3000*/  BSSY.RECONVERGENT B1, `(.L_x_3966) ;  /* 0x0000013000017945 */ /* 0x000fe80003800200 */
[----:B------:R-:W-:Y:S05]  /*3010*/  @P2 BRA `(.L_x_3967) ;  /* 0x0000000000442947 */ /* 0x000fea0003800000 */
[----:B------:R-:W2:Y:S01]  /*3020*/  LDCU.64 UR18, c[0x0][0x3e0] ;  /* 0x00007c00ff1277ac */ /* 0x000ea20008000a00 */
[----:B------:R-:W-:Y:S01]  /*3030*/  MOV R8, R2 ;  /* 0x0000000200087202 */ /* 0x000fe20000000f00 */
[----:B------:R-:W-:Y:S01]  /*3040*/  FADD.FTZ R22, R22, -UR5 ;  /* 0x8000000516167e21 */ /* 0x000fe20008010000 */
[----:B------:R-:W-:Y:S01]  /*3050*/  MOV R9, R5 ;  /* 0x0000000500097202 */ /* 0x000fe20000000f00 */
[----:B------:R-:W3:Y:S01]  /*3060*/  LDCU.64 UR22, c[0x0][0x380] ;  /* 0x00007000ff1677ac */ /* 0x000ee20008000a00 */
[----:B------:R-:W-:Y:S01]  /*3070*/  FADD.FTZ R23, R23, -UR5 ;  /* 0x8000000517177e21 */ /* 0x000fe20008010000 */
[----:B0-----:R-:W-:-:S04]  /*3080*/  FMUL.FTZ R11, R22, UR17 ;  /* 0x00000011160b7c20 */ /* 0x001fc80008410000 */
[----:B------:R-:W-:Y:S01]  /*3090*/  FFMA.FTZ R12, R16, R11, R18 ;  /* 0x0000000b100c7223 */ /* 0x000fe20000010012 */
[----:B--2---:R-:W-:Y:S02]  /*30a0*/  IMAD R15, R15, UR18, RZ ;  /* 0x000000120f0f7c24 */ /* 0x004fe4000f8e02ff */
[----:B------:R-:W-:-:S04]  /*30b0*/  IMAD.WIDE.U32 R8, R6, UR18, R8 ;  /* 0x0000001206087c25 */ /* 0x000fc8000f8e0008 */
[----:B------:R-:W-:Y:S01]  /*30c0*/  IMAD R15, R6, UR19, R15 ;  /* 0x00000013060f7c24 */ /* 0x000fe2000f8e020f */
[----:B---3--:R-:W-:Y:S01]  /*30d0*/  LEA R10, P1, R8, UR22, 0x2 ;  /* 0x00000016080a7c11 */ /* 0x008fe2000f8210ff */
[----:B------:R-:W-:-:S03]  /*30e0*/  FMUL.FTZ R6, R23, UR17 ;  /* 0x0000001117067c20 */ /* 0x000fc60008410000 */
[----:B------:R-:W-:Y:S01]  /*30f0*/  IADD3 R15, PT, PT, R9, R15, RZ ;  /* 0x0000000f090f7210 */ /* 0x000fe20007ffe0ff */
[----:B------:R-:W-:-:S03]  /*3100*/  FFMA.FTZ R13, R17, R6, R19 ;  /* 0x00000006110d7223 */ /* 0x000fc60000010013 */
[----:B------:R-:W-:-:S05]  /*3110*/  LEA.HI.X R11, R8, UR23, R15, 0x2, P1 ;  /* 0x00000017080b7c11 */ /* 0x000fca00088f140f */
[----:B------:R2:W-:Y:S02]  /*3120*/  STG.E.64 desc[UR24][R10.64], R12 ;  /* 0x0000000c0a007986 */ /* 0x0005e4000c101b18 */
.L_x_3967:
[----:B------:R-:W-:Y:S05]  /*3130*/  BSYNC.RECONVERGENT B1 ;  /* 0x0000000000017941 */ /* 0x000fea0003800200 */
.L_x_3966:
        /* <DEDUP_REMOVED lines=8> */
[----:B------:R-:W-:Y:S01]  /*31c0*/  FFMA.FTZ R16, R16, R5, R18 ;  /* 0x0000000510107223 */ /* 0x000fe20000010012 */
[----:B------:R-:W-:Y:S01]  /*31d0*/  FFMA.FTZ R17, R17, R6, R19 ;  /* 0x0000000611117223 */ /* 0x000fe20000010013 */
[----:B---3--:R-:W-:Y:S02]  /*31e0*/  IMAD R14, R14, UR18, RZ ;  /* 0x000000120e0e7c24 */ /* 0x008fe4000f8e02ff */
[----:B------:R-:W-:-:S04]  /*31f0*/  IMAD.WIDE.U32 R2, R7, UR18, R2 ;  /* 0x0000001207027c25 */ /* 0x000fc8000f8e0002 */
[----:B------:R-:W-:Y:S01]  /*3200*/  IMAD R7, R7, UR19, R14 ;  /* 0x0000001307077c24 */ /* 0x000fe2000f8e020e */
[----:B----4-:R-:W-:-:S04]  /*3210*/  LEA R4, P1, R2, UR20, 0x2 ;  /* 0x0000001402047c11 */ /* 0x010fc8000f8210ff */
[----:B------:R-:W-:-:S04]  /*3220*/  IADD3 R7, PT, PT, R3, R7, RZ ;  /* 0x0000000703077210 */ /* 0x000fc80007ffe0ff */
[----:B------:R-:W-:-:S05]  /*3230*/  LEA.HI.X R5, R2, UR21, R7, 0x2, P1 ;  /* 0x0000001502057c11 */ /* 0x000fca00088f1407 */
[----:B------:R3:W-:Y:S01]  /*3240*/  STG.E.64 desc[UR24][R4.64], R16 ;  /* 0x0000001004007986 */ /* 0x0007e2000c101b18 */
[----:B------:R-:W-:Y:S05]  /*3250*/  BRA `(.L_x_3968) ;  /* 0x0000001000207947 */ /* 0x000fea0003800000 */
.L_x_3953:
[----:B------:R-:W0:Y:S01]  /*3260*/  LDCU.64 UR22, c[0x0][0x3e8] ;  /* 0x00007d00ff1677ac */ /* 0x000e220008000a00 */
[----:B------:R-:W-:Y:S01]  /*3270*/  BSSY.RECONVERGENT B1, `(.L_x_3969) ;  /* 0x000001f000017945 */ /* 0x000fe20003800200 */
[----:B0-----:R-:W-:-:S04]  /*3280*/  ISETP.GE.U32.AND P1, PT, R27, UR22, PT ;  /* 0x000000161b007c0c */ /* 0x001fc8000bf26070 */
[----:B------:R-:W-:Y:S01]  /*3290*/  ISETP.GE.AND.EX P1, PT, R34, UR23, PT, P1 ;  /* 0x0000001722007c0c */ /* 0x000fe2000bf26310 */
[----:B------:R-:W-:-:S12]  /*32a0*/  @P4 BRA `(.L_x_3970) ;  /* 0x00000000006c4947 */ /* 0x000fd80003800000 */
[----:B------:R-:W0:Y:S01]  /*32b0*/  LDCU.64 UR18, c[0x0][0x3e0] ;  /* 0x00007c00ff1277ac */ /* 0x000e220008000a00 */
[----:B------:R-:W-:Y:S01]  /*32c0*/  MOV R28, R2 ;  /* 0x00000002001c7202 */ /* 0x000fe20000000f00 */
[----:B------:R-:W-:Y:S01]  /*32d0*/  FADD.FTZ R10, R10, -UR5 ;  /* 0x800000050a0a7e21 */ /* 0x000fe20008010000 */
[----:B------:R-:W-:Y:S01]  /*32e0*/  MOV R29, R5 ;  /* 0x00000005001d7202 */ /* 0x000fe20000000f00 */
[----:B------:R-:W2:Y:S01]  /*32f0*/  LDCU.64 UR20, c[0x0][0x380] ;  /* 0x00007000ff1477ac */ /* 0x000ea20008000a00 */
[----:B------:R-:W-:-:S04]  /*3300*/  FADD.FTZ R11, R11, -UR5 ;  /* 0x800000050b0b7e21 */ /* 0x000fc80008010000 */
[----:B------:R-:W-:-:S04]  /*3310*/  FMUL.FTZ R11, R11, UR17 ;  /* 0x000000110b0b7c20 */ /* 0x000fc80008410000 */
[----:B------:R-:W-:Y:S01]  /*3320*/  FFMA.FTZ R11, R17, R11, R19 ;  /* 0x0000000b110b7223 */ /* 0x000fe20000010013 */
[----:B0-----:R-:W-:Y:S02]  /*3330*/  IMAD R30, R35, UR18, RZ ;  /* 0x00000012231e7c24 */ /* 0x001fe4000f8e02ff */
[----:B------:R-:W-:-:S04]  /*3340*/  IMAD.WIDE.U32 R28, R0, UR18, R28 ;  /* 0x00000012001c7c25 */ /* 0x000fc8000f8e001c */
[----:B-1----:R-:W-:Y:S01]  /*3350*/  IMAD R31, R0, UR19, R30 ;  /* 0x00000013001f7c24 */ /* 0x002fe2000f8e021e */
[----:B--2---:R-:W-:-:S04]  /*3360*/  LEA R30, P2, R28, UR20, 0x2 ;  /* 0x000000141c1e7c11 */ /* 0x004fc8000f8410ff */
        /* <DEDUP_REMOVED lines=15> */
.L_x_3970:
[----:B------:R-:W-:Y:S05]  /*3460*/  BSYNC.RECONVERGENT B1 ;  /* 0x0000000000017941 */ /* 0x000fea0003800200 */
.L_x_3969:
[----:B------:R-:W-:Y:S04]  /*3470*/  BSSY.RECONVERGENT B1, `(.L_x_3971) ;  /* 0x000001d000017945 */ /* 0x000fe80003800200 */
[----:B------:R-:W-:Y:S05]  /*3480*/  @P1 BRA `(.L_x_3972) ;  /* 0x00000000006c1947 */ /* 0x000fea0003800000 */
[----:B------:R-:W2:Y:S01]  /*3490*/  LDCU.64 UR18, c[0x0][0x3e0] ;  /* 0x00007c00ff1277ac */ /* 0x000ea20008000a00 */
[----:B0-----:R-:W-:Y:S01]  /*34a0*/  MOV R10, R2 ;  /* 0x00000002000a7202 */ /* 0x001fe20000000f00 */
[----:B------:R-:W-:Y:S01]  /*34b0*/  FADD.FTZ R12, R12, -UR5 ;  /* 0x800000050c0c7e21 */ /* 0x000fe20008010000 */
[----:B------:R-:W-:Y:S01]  /*34c0*/  MOV R11, R5 ;  /* 0x00000005000b7202 */ /* 0x000fe20000000f00 */
[----:B------:R-:W0:Y:S01]  /*34d0*/  LDCU.64 UR20, c[0x0][0x380] ;  /* 0x00007000ff1477ac */ /* 0x000e220008000a00 */
[----:B------:R-:W-:-:S04]  /*34e0*/  FADD.FTZ R13, R13, -UR5 ;  /* 0x800000050d0d7e21 */ /* 0x000fc80008010000 */
[----:B------:R-:W-:Y:S01]  /*34f0*/  FMUL.FTZ R30, R13, UR17 ;  /* 0x000000110d1e7c20 */ /* 0x000fe20008410000 */
[----:B--2---:R-:W-:Y:S02]  /*3500*/  IMAD R28, R34, UR18, RZ ;  /* 0x00000012221c7c24 */ /* 0x004fe4000f8e02ff */
[----:B------:R-:W-:-:S04]  /*3510*/  IMAD.WIDE.U32 R10, R27, UR18, R10 ;  /* 0x000000121b0a7c25 */ /* 0x000fc8000f8e000a */
[----:B------:R-:W-:Y:S01]  /*3520*/  IMAD R29, R27, UR19, R28 ;  /* 0x000000131b1d7c24 */ /* 0x000fe2000f8e021c */
[----:B0-----:R-:W-:-:S04]  /*3530*/  LEA R28, P1, R10, UR20, 0x2 ;  /* 0x000000140a1c7c11 */ /* 0x001fc8000f8210ff */
[----:B------:R-:W-:Y:S01]  /*3540*/  IADD3 R29, PT, PT, R11, R29, RZ ;  /* 0x0000001d0b1d7210 */ /* 0x000fe20007ffe0ff */
[----:B------:R-:W-:-:S03]  /*3550*/  FMUL.FTZ R11, R12, UR17 ;  /* 0x000000110c0b7c20 */ /* 0x000fc60008410000 */
[----:B------:R-:W-:Y:S01]  /*3560*/  LEA.HI.X R29, R10, UR21, R29, 0x2, P1 ;  /* 0x000000150a1d7c11 */ /* 0x000fe200088f141d */
[----:B------:R-:W-:Y:S01]  /*3570*/  FFMA.FTZ R10, R16, R11, R18 ;  /* 0x0000000b100a7223 */ /* 0x000fe20000010012 */
        /* <DEDUP_REMOVED lines=12> */
.L_x_3972:
[----:B------:R-:W-:Y:S05]  /*3640*/  BSYNC.RECONVERGENT B1 ;  /* 0x0000000000017941 */ /* 0x000fea0003800200 */
.L_x_3971:
[----:B--2---:R-:W-:Y:S01]  /*3650*/  IADD3 R29, PT, PT, R0, 0x20, RZ ;  /* 0x00000020001d7810 */ /* 0x004fe20007ffe0ff */
[----:B------:R-:W-:Y:S03]  /*3660*/  BSSY.RECONVERGENT B1, `(.L_x_3973) ;  /* 0x0000020000017945 */ /* 0x000fe60003800200 */
[----:B------:R-:W-:Y:S02]  /*3670*/  ISETP.GE.U32.AND P1, PT, R29, UR22, PT ;  /* 0x000000161d007c0c */ /* 0x000fe4000bf26070 */
[----:B0-----:R-:W-:-:S04]  /*3680*/  SHF.R.S32.HI R10, RZ, 0x1f, R29 ;  /* 0x0000001fff0a7819 */ /* 0x001fc8000001141d */
[----:B------:R-:W-:-:S13]  /*3690*/  ISETP.GE.AND.EX P1, PT, R10, UR23, PT, P1 ;  /* 0x000000170a007c0c */ /* 0x000fda000bf26310 */
[----:B------:R-:W-:Y:S05]  /*36a0*/  @P1 BRA `(.L_x_3974) ;  /* 0x00000000006c1947 */ /* 0x000fea0003800000 */
[----:B------:R-:W0:Y:S01]  /*36b0*/  LDCU.64 UR18, c[0x0][0x3e0] ;  /* 0x00007c00ff1277ac */ /* 0x000e220008000a00 */
[----:B------:R-:W-:Y:S02]  /*36c0*/  IMAD.MOV.U32 R11, RZ, RZ, R5 ;  /* 0x000000ffff0b7224 */ /* 0x000fe400078e0005 */
[----:B------:R-:W-:Y:S01]  /*36d0*/  FADD.FTZ R8, R8, -UR5 ;  /* 0x8000000508087e21 */ /* 0x000fe20008010000 */
[----:B------:R-:W-:Y:S01]  /*36e0*/  FADD.FTZ R9, R9, -UR5 ;  /* 0x8000000509097e21 */ /* 0x000fe20008010000 */
[----:B------:R-:W2:Y:S03]  /*36f0*/  LDCU.64 UR20, c[0x0][0x380] ;  /* 0x00007000ff1477ac */ /* 0x000ea60008000a00 */
[----:B------:R-:W-:-:S04]  /*3700*/  FMUL.FTZ R28, R9, UR17 ;  /* 0x00000011091c7c20 */ /* 0x000fc80008410000 */
[----:B------:R-:W-:-:S04]  /*3710*/  FFMA.FTZ R9, R17, R28, R19 ;  /* 0x0000001c11097223 */ /* 0x000fc80000010013 */
        /* <DEDUP_REMOVED lines=8> */
[----:B--2---:R-:W-:-:S03]  /*37a0*/  LEA R12, P1, R10, UR20, 0x2 ;  /* 0x000000140a0c7c11 */ /* 0x004fc6000f8210ff */
[----:B------:R-:W-:Y:S01]  /*37b0*/  FFMA.FTZ R8, R16, R11, R18 ;  /* 0x0000000b10087223 */ /* 0x000fe20000010012 */
[----:B------:R-:W-:Y:S01]  /*37c0*/  LEA.HI.X R13, R10, UR21, R13, 0x2, P1 ;  /* 0x000000150a0d7c11 */ /* 0x000fe200088f140d */
[----:B0-----:R-:W-:Y:S02]  /*37d0*/  FADD.FTZ R29, R28, 1 ;  /* 0x3f8000001c1d7421 */ /* 0x001fe40000010000 */
[----:B------:R-:W-:Y:S02]  /*37e0*/  FMUL.FTZ R10, R8, -1.4426950216293334961 ;  /* 0xbfb8aa3b080a7820 */ /* 0x000fe40000410000 */
[----:B------:R-:W0:Y:S08]  /*37f0*/  MUFU.RCP R30, R29 ;  /* 0x0000001d001e7308 */ /* 0x000e300000001000 */
[----:B------:R-:W2:Y:S01]  /*3800*/  MUFU.EX2 R10, R10 ;  /* 0x0000000a000a7308 */ /* 0x000ea20000000800 */
[----:B0-----:R-:W-:Y:S01]  /*3810*/  FMUL.FTZ R9, R9, R30 ;  /* 0x0000001e09097220 */ /* 0x001fe20000410000 */
[----:B--2---:R-:W-:-:S06]  /*3820*/  FADD.FTZ R11, R10, 1 ;  /* 0x3f8000000a0b7421 */ /* 0x004fcc0000010000 */
[----:B------:R-:W0:Y:S02]  /*3830*/  MUFU.RCP R11, R11 ;  /* 0x0000000b000b7308 */ /* 0x000e240000001000 */
[----:B0-----:R-:W-:-:S05]  /*3840*/  FMUL.FTZ R8, R8, R11 ;  /* 0x0000000b08087220 */ /* 0x001fca0000410000 */
[----:B------:R0:W-:Y:S02]  /*3850*/  STG.E.64 desc[UR24][R12.64], R8 ;  /* 0x000000080c007986 */ /* 0x0001e4000c101b18 */
.L_x_3974:
[----:B------:R-:W-:Y:S05]  /*3860*/  BSYNC.RECONVERGENT B1 ;  /* 0x0000000000017941 */ /* 0x000fea0003800200 */
.L_x_3973:
        /* <DEDUP_REMOVED lines=37> */
.L_x_3976:
[----:B------:R-:W-:Y:S05]  /*3ac0*/  BSYNC.RECONVERGENT B1 ;  /* 0x0000000000017941 */ /* 0x000fea0003800200 */
.L_x_3975:
[----:B------:R-:W-:Y:S01]  /*3ad0*/  BSSY.RECONVERGENT B1, `(.L_x_3977) ;  /* 0x0000020000017945 */ /* 0x000fe20003800200 */
[C---:B------:R-:W-:Y:S02]  /*3ae0*/  IADD3 R28, PT, PT, R0.reuse, 0x50, RZ ;  /* 0x00000050001c7810 */ /* 0x040fe40007ffe0ff */
        /* <DEDUP_REMOVED lines=13> */
[----:B------:R-:W3:Y:S01]  /*3bc0*/  MUFU.EX2 R8, R8 ;  /* 0x0000000800087308 */ /* 0x000ee20000000800 */
[----:B0-----:R-:W-:-:S04]  /*3bd0*/  IMAD R13, R13, UR18, RZ ;  /* 0x000000120d0d7c24 */ /* 0x001fc8000f8e02ff */
[----:B------:R-:W-:-:S03]  /*3be0*/  IMAD R29, R12, UR19, R13 ;  /* 0x000000130c1d7c24 */ /* 0x000fc6000f8e020d */
[----:B------:R-:W0:Y:S01]  /*3bf0*/  MUFU.EX2 R9, R9 ;  /* 0x0000000900097308 */ /* 0x000e220000000800 */
[----:B---3--:R-:W-:Y:S01]  /*3c00*/  FADD.FTZ R14, R8, 1 ;  /* 0x3f800000080e7421 */ /* 0x008fe20000010000 */
[----:B------:R-:W-:-:S06]  /*3c10*/  MOV R8, R2 ;  /* 0x0000000200087202 */ /* 0x000fcc0000000f00 */
[----:B------:R-:W3:Y:S01]  /*3c20*/  MUFU.RCP R14, R14 ;  /* 0x0000000e000e7308 */ /* 0x000ee20000001000 */
[----:B0-----:R-:W-:Y:S01]  /*3c30*/  FADD.FTZ R15, R9, 1 ;  /* 0x3f800000090f7421 */ /* 0x001fe20000010000 */
[----:B------:R-:W-:-:S06]  /*3c40*/  MOV R9, R5 ;  /* 0x0000000500097202 */ /* 0x000fcc0000000f00 */
[----:B------:R-:W0:Y:S01]  /*3c50*/  MUFU.RCP R15, R15 ;  /* 0x0000000f000f7308 */ /* 0x000e220000001000 */
[----:B------:R-:W-:-:S05]  /*3c60*/  IMAD.WIDE.U32 R12, R12, UR18, R8 ;  /* 0x000000120c0c7c25 */ /* 0x000fca000f8e0008 */
[----:B------:R-:W-:Y:S02]  /*3c70*/  IADD3 R29, PT, PT, R13, R29, RZ ;  /* 0x0000001d0d1d7210 */ /* 0x000fe40007ffe0ff */
[----:B--2---:R-:W-:Y:S01]  /*3c80*/  LEA R8, P1, R12, UR20, 0x2 ;  /* 0x000000140c087c11 */ /* 0x004fe2000f8210ff */
[----:B---3--:R-:W-:-:S03]  /*3c90*/  FMUL.FTZ R10, R10, R14 ;  /* 0x0000000e0a0a7220 */ /* 0x008fc60000410000 */
[----:B------:R-:W-:Y:S01]  /*3ca0*/  LEA.HI.X R9, R12, UR21, R29, 0x2, P1 ;  /* 0x000000150c097c11 */ /* 0x000fe200088f141d */
[----:B0-----:R-:W-:-:S05]  /*3cb0*/  FMUL.FTZ R11, R11, R15 ;  /* 0x0000000f0b0b7220 */ /* 0x001fca0000410000 */
[----:B------:R0:W-:Y:S03]  /*3cc0*/  STG.E.64 desc[UR24][R8.64], R10 ;  /* 0x0000000a08007986 */ /* 0x0001e6000c101b18 */
.L_x_3978:
[----:B------:R-:W-:Y:S05]  /*3cd0*/  BSYNC.RECONVERGENT B1 ;  /* 0x0000000000017941 */ /* 0x000fea0003800200 */
.L_x_3977:
        /* <DEDUP_REMOVED lines=22> */
[----:B0-----:R-:W-:Y:S01]  /*3e40*/  IMAD R21, R8, UR18, RZ ;  /* 0x0000001208157c24 */ /* 0x001fe2000f8e02ff */
[----:B------:R-:W-:-:S03]  /*3e50*/  MOV R8, R2 ;  /* 0x0000000200087202 */ /* 0x000fc60000000f00 */
[----:B------:R-:W-:-:S03]  /*3e60*/  IMAD R21, R28, UR19, R21 ;  /* 0x000000131c157c24 */ /* 0x000fc6000f8e0215 */
[----:B------:R-:W0:Y:S01]  /*3e70*/  MUFU.EX2 R20, R20 ;  /* 0x0000001400147308 */ /* 0x000e220000000800 */
[----:B---3--:R-:W-:Y:S01]  /*3e80*/  FADD.FTZ R15, R9, 1 ;  /* 0x3f800000090f7421 */ /* 0x008fe20000010000 */
[----:B------:R-:W-:-:S06]  /*3e90*/  MOV R9, R5 ;  /* 0x0000000500097202 */ /* 0x000fcc0000000f00 */
[----:B------:R-:W3:Y:S01]  /*3ea0*/  MUFU.RCP R15, R15 ;  /* 0x0000000f000f7308 */ /* 0x000ee20000001000 */
[----:B------:R-:W-:-:S04]  /*3eb0*/  IMAD.WIDE.U32 R28, R28, UR18, R8 ;  /* 0x000000121c1c7c25 */ /* 0x000fc8000f8e0008 */
[----:B0-----:R-:W-:Y:S01]  /*3ec0*/  FADD.FTZ R14, R20, 1 ;  /* 0x3f800000140e7421 */ /* 0x001fe20000010000 */
[----:B------:R-:W-:-:S05]  /*3ed0*/  IADD3 R21, PT, PT, R29, R21, RZ ;  /* 0x000000151d157210 */ /* 0x000fca0007ffe0ff */
[----:B------:R-:W0:Y:S01]  /*3ee0*/  MUFU.RCP R14, R14 ;  /* 0x0000000e000e7308 */ /* 0x000e220000001000 */
[----:B--2---:R-:W-:-:S04]  /*3ef0*/  LEA R8, P1, R28, UR20, 0x2 ;  /* 0x000000141c087c11 */ /* 0x004fc8000f8210ff */
[----:B------:R-:W-:Y:S01]  /*3f00*/  LEA.HI.X R9, R28, UR21, R21, 0x2, P1 ;  /* 0x000000151c097c11 */ /* 0x000fe200088f1415 */
[----:B---3--:R-:W-:Y:S01]  /*3f10*/  FMUL.FTZ R10, R10, R15 ;  /* 0x0000000f0a0a7220 */ /* 0x008fe20000410000 */
[----:B0-----:R-:W-:-:S05]  /*3f20*/  FMUL.FTZ R11, R11, R14 ;  /* 0x0000000e0b0b7220 */ /* 0x001fca0000410000 */
[----:B------:R0:W-:Y:S02]  /*3f30*/  STG.E.64 desc[UR24][R8.64], R10 ;  /* 0x0000000a08007986 */ /* 0x0001e4000c101b18 */
.L_x_3980:
[----:B------:R-:W-:Y:S05]  /*3f40*/  BSYNC.RECONVERGENT B1 ;  /* 0x0000000000017941 */ /* 0x000fea0003800200 */
.L_x_3979:
[----:B------:R-:W-:Y:S04]  /*3f50*/  BSSY.RECONVERGENT B1, `(.L_x_3981) ;  /* 0x000001d000017945 */ /* 0x000fe80003800200 */
[----:B------:R-:W-:Y:S05]  /*3f60*/  @P2 BRA `(.L_x_3982) ;  /* 0x00000000006c2947 */ /* 0x000fea0003800000 */
[----:B------:R-:W-:Y:S01]  /*3f70*/  FADD.FTZ R22, R22, -UR5 ;  /* 0x8000000516167e21 */ /* 0x000fe20008010000 */
[----:B------:R-:W-:Y:S01]  /*3f80*/  FADD.FTZ R23, R23, -UR5 ;  /* 0x8000000517177e21 */ /* 0x000fe20008010000 */
[----:B------:R-:W2:Y:S01]  /*3f90*/  LDCU.64 UR18, c[0x0][0x3e0] ;  /* 0x00007c00ff1277ac */ /* 0x000ea20008000a00 */
[----:B0-----:R-:W-:Y:S01]  /*3fa0*/  MOV R9, R5 ;  /* 0x0000000500097202 */ /* 0x001fe20000000f00 */
[----:B------:R-:W-:Y:S01]  /*3fb0*/  FMUL.FTZ R15, R22, UR17 ;  /* 0x00000011160f7c20 */ /* 0x000fe20008410000 */
[----:B------:R-:W-:Y:S01]  /*3fc0*/  FMUL.FTZ R14, R23, UR17 ;  /* 0x00000011170e7c20 */ /* 0x000fe20008410000 */
[----:B------:R-:W0:Y:S02]  /*3fd0*/  LDCU.64 UR20, c[0x0][0x380] ;  /* 0x00007000ff1477ac */ /* 0x000e240008000a00 */
[----:B------:R-:W-:Y:S01]  /*3fe0*/  FFMA.FTZ R15, R16, R15, R18 ;  /* 0x0000000f100f7223 */ /* 0x000fe20000010012 */
[----:B------:R-:W-:-:S03]  /*3ff0*/  FFMA.FTZ R14, R17, R14, R19 ;  /* 0x0000000e110e7223 */ /* 0x000fc60000010013 */
[----:B------:R-:W-:Y:S01]  /*4000*/  FMUL.FTZ R8, R15, -1.4426950216293334961 ;  /* 0xbfb8aa3b0f087820 */ /* 0x000fe20000410000 */
[----:B------:R-:W-:-:S05]  /*4010*/  FMUL.FTZ R10, R14, -1.4426950216293334961 ;  /* 0xbfb8aa3b0e0a7820 */ /* 0x000fca0000410000 */
[----:B------:R-:W3:Y:S01]  /*4020*/  MUFU.EX2 R8, R8 ;  /* 0x0000000800087308 */ /* 0x000ee20000000800 */
[----:B--2---:R-:W-:-:S04]  /*4030*/  IMAD R13, R13, UR18, RZ ;  /* 0x000000120d0d7c24 */ /* 0x004fc8000f8e02ff */
[----:B------:R-:W-:-:S03]  /*4040*/  IMAD R13, R6, UR19, R13 ;  /* 0x00000013060d7c24 */ /* 0x000fc6000f8e020d */
[----:B------:R-:W2:Y:S01]  /*4050*/  MUFU.EX2 R10, R10 ;  /* 0x0000000a000a7308 */ /* 0x000ea20000000800 */
[----:B---3--:R-:W-:Y:S01]  /*4060*/  FADD.FTZ R20, R8, 1 ;  /* 0x3f80000008147421 */ /* 0x008fe20000010000 */
[----:B------:R-:W-:-:S06]  /*4070*/  MOV R8, R2 ;  /* 0x0000000200087202 */ /* 0x000fcc0000000f00 */
[----:B------:R-:W3:Y:S01]  /*4080*/  MUFU.RCP R20, R20 ;  /* 0x0000001400147308 */ /* 0x000ee20000001000 */
[----:B------:R-:W-:-:S04]  /*4090*/  IMAD.WIDE.U32 R8, R6, UR18, R8 ;  /* 0x0000001206087c25 */ /* 0x000fc8000f8e0008 */
[----:B--2---:R-:W-:Y:S01]  /*40a0*/  FADD.FTZ R21, R10, 1 ;  /* 0x3f8000000a157421 */ /* 0x004fe20000010000 */
[----:B0-----:R-:W-:-:S05]  /*40b0*/  LEA R10, P1, R8, UR20, 0x2 ;  /* 0x00000014080a7c11 */ /* 0x001fca000f8210ff */
[----:B------:R-:W0:Y:S01]  /*40c0*/  MUFU.RCP R21, R21 ;  /* 0x0000001500157308 */ /* 0x000e220000001000 */
[----:B------:R-:W-:-:S04]  /*40d0*/  IADD3 R13, PT, PT, R9, R13, RZ ;  /* 0x0000000d090d7210 */ /* 0x000fc80007ffe0ff */
[----:B------:R-:W-:Y:S01]  /*40e0*/  LEA.HI.X R11, R8, UR21, R13, 0x2, P1 ;  /* 0x00000015080b7c11 */ /* 0x000fe200088f140d */
[----:B---3--:R-:W-:Y:S01]  /*40f0*/  FMUL.FTZ R8, R15, R20 ;  /* 0x000000140f087220 */ /* 0x008fe20000410000 */
[----:B0-----:R-:W-:-:S05]  /*4100*/  FMUL.FTZ R9, R14, R21 ;  /* 0x000000150e097220 */ /* 0x001fca0000410000 */
[----:B------:R2:W-:Y:S02]  /*4110*/  STG.E.64 desc[UR24][R10.64], R8 ;  /* 0x000000080a007986 */ /* 0x0005e4000c101b18 */
.L_x_3982:
[----:B------:R-:W-:Y:S05]  /*4120*/  BSYNC.RECONVERGENT B1 ;  /* 0x0000000000017941 */ /* 0x000fea0003800200 */
.L_x_3981:
[----:B------:R-:W-:Y:S05]  /*4130*/  @P3 BRA `(.L_x_3968) ;  /* 0x0000000000683947 */ /* 0x000fea0003800000 */
[----:B------:R-:W-:Y:S01]  /*4140*/  FADD.FTZ R25, R25, -UR5 ;  /* 0x8000000519197e21 */ /* 0x000fe20008010000 */
[----:B------:R-:W-:Y:S01]  /*4150*/  FADD.FTZ R24, R24, -UR5 ;  /* 0x8000000518187e21 */ /* 0x000fe20008010000 */
[----:B------:R-:W3:Y:S02]  /*4160*/  LDCU.64 UR18, c[0x0][0x3e0] ;  /* 0x00007c00ff1277ac */ /* 0x000ee40008000a00 */
[----:B------:R-:W-:Y:S01]  /*4170*/  FMUL.FTZ R4, R25, UR17 ;  /* 0x0000001119047c20 */ /* 0x000fe20008410000 */
[----:B------:R-:W-:Y:S01]  /*4180*/  FMUL.FTZ R3, R24, UR17 ;  /* 0x0000001118037c20 */ /* 0x000fe20008410000 */
[----:B------:R-:W4:Y:S02]  /*4190*/  LDCU.64 UR20, c[0x0][0x380] ;  /* 0x00007000ff1477ac */ /* 0x000f240008000a00 */
[----:B------:R-:W-:Y:S01]  /*41a0*/  FFMA.FTZ R17, R17, R4, R19 ;  /* 0x0000000411117223 */ /* 0x000fe20000010013 */
[----:B------:R-:W-:-:S03]  /*41b0*/  FFMA.FTZ R16, R16, R3, R18 ;  /* 0x0000000310107223 */ /* 0x000fc60000010012 */
[----:B------:R-:W-:Y:S01]  /*41c0*/  FMUL.FTZ R4, R17, -1.4426950216293334961 ;  /* 0xbfb8aa3b11047820 */ /* 0x000fe20000410000 */
[----:B------:R-:W-:-:S05]  /*41d0*/  FMUL.FTZ R3, R16, -1.4426950216293334961 ;  /* 0xbfb8aa3b10037820 */ /* 0x000fca0000410000 */
[----:B------:R-:W0:Y:S01]  /*41e0*/  MUFU.EX2 R4, R4 ;  /* 0x0000000400047308 */ /* 0x000e220000000800 */
[----:B---3--:R-:W-:-:S07]  /*41f0*/  IMAD R12, R12, UR18, RZ ;  /* 0x000000120c0c7c24 */ /* 0x008fce000f8e02ff */
[----:B------:R-:W3:Y:S01]  /*4200*/  MUFU.EX2 R3, R3 ;  /* 0x0000000300037308 */ /* 0x000ee20000000800 */
[----:B0-2---:R-:W-:-:S07]  /*4210*/  FADD.FTZ R8, R4, 1 ;  /* 0x3f80000004087421 */ /* 0x005fce0000010000 */
[----:B------:R-:W0:Y:S01]  /*4220*/  MUFU.RCP R8, R8 ;  /* 0x0000000800087308 */ /* 0x000e220000001000 */
[----:B---3--:R-:W-:Y:S01]  /*4230*/  FADD.FTZ R6, R3, 1 ;  /* 0x3f80000003067421 */ /* 0x008fe20000010000 */
[----:B------:R-:W-:-:S06]  /*4240*/  MOV R3, R5 ;  /* 0x0000000500037202 */ /* 0x000fcc0000000f00 */
[----:B------:R-:W2:Y:S01]  /*4250*/  MUFU.RCP R9, R6 ;  /* 0x0000000600097308 */ /* 0x000ea20000001000 */
[----:B------:R-:W-:-:S04]  /*4260*/  IMAD.WIDE.U32 R2, R7, UR18, R2 ;  /* 0x0000001207027c25 */ /* 0x000fc8000f8e0002 */
[----:B------:R-:W-:Y:S01]  /*4270*/  IMAD R7, R7, UR19, R12 ;  /* 0x0000001307077c24 */ /* 0x000fe2000f8e020c */
[----:B----4-:R-:W-:Y:S01]  /*4280*/  LEA R4, P1, R2, UR20, 0x2 ;  /* 0x0000001402047c11 */ /* 0x010fe2000f8210ff */
[----:B0-----:R-:W-:-:S03]  /*4290*/  FMUL.FTZ R17, R17, R8 ;  /* 0x0000000811117220 */ /* 0x001fc60000410000 */
[----:B------:R-:W-:-:S04]  /*42a0*/  IADD3 R7, PT, PT, R3, R7, RZ ;  /* 0x0000000703077210 */ /* 0x000fc80007ffe0ff */
[----:B------:R-:W-:Y:S01]  /*42b0*/  LEA.HI.X R5, R2, UR21, R7, 0x2, P1 ;  /* 0x0000001502057c11 */ /* 0x000fe200088f1407 */
[----:B--2---:R-:W-:-:S05]  /*42c0*/  FMUL.FTZ R16, R16, R9 ;  /* 0x0000000910107220 */ /* 0x004fca0000410000 */
[----:B------:R4:W-:Y:S02]  /*42d0*/  STG.E.64 desc[UR24][R4.64], R16 ;  /* 0x0000001004007986 */ /* 0x0009e4000c101b18 */
.L_x_3968:
[----:B------:R-:W-:Y:S05]  /*42e0*/  BSYNC.RECONVERGENT B0 ;  /* 0x0000000000007941 */ /* 0x000fea0003800200 */
.L_x_3952:
[----:B------:R-:W-:Y:S02]  /*42f0*/  UIADD3 UR16, UPT, UPT, UR31, UR16, URZ ;  /* 0x000000101f107290 */ /* 0x000fe4000fffe0ff */
[----:B------:R-:W-:Y:S02]  /*4300*/  UIADD3 UR4, UPT, UPT, UR4, 0x1, URZ ;  /* 0x0000000104047890 */ /* 0x000fe4000fffe0ff */
[----:B------:R-:W-:-:S09]  /*4310*/  UISETP.GE.AND UP1, UPT, UR16, UR7, UPT ;  /* 0x000000071000728c */ /* 0x000fd2000bf26270 */
[----:B------:R-:W-:Y:S05]  /*4320*/  BRA.U !UP1, `(.L_x_3983) ;  /* 0xffffffc109007547 */ /* 0x000fea000b83ffff */
[----:B------:R-:W-:Y:S05]  /*4330*/  EXIT ;  /* 0x000000000000794d */ /* 0x000fea0003800000 */
.L_x_3984:
        /* <DEDUP_REMOVED lines=12> */
.L_x_4561:


//--------------------- .text._Z35group_norm_nhwc_fwd_one_pass_kernelI11Fp32IOBf16WLi256ELi60ELi480EEv26Group_norm_nhwc_fwd_params --------------------------
	.section	.text._Z35group_norm_nhwc_fwd_one_pass_kernelI11Fp32IOBf16WLi256ELi60ELi480EEv26Group_norm_nhwc_fwd_params,"ax",@progbits
	.align	128
        .global         _Z35group_norm_nhwc_fwd_one_pass_kernelI11Fp32IOBf16WLi256ELi60ELi480EEv26Group_norm_nhwc_fwd_params
        .type           _Z35group_norm_nhwc_fwd_one_pass_kernelI11Fp32IOBf16WLi256ELi60ELi480EEv26Group_norm_nhwc_fwd_params,@function
        .size           _Z35group_norm_nhwc_fwd_one_pass_kernelI11Fp32IOBf16WLi256ELi60ELi480EEv26Group_norm_nhwc_fwd_params,(.L_x_4562 - _Z35group_norm_nhwc_fwd_one_pass_kernelI11Fp32IOBf16WLi256ELi60ELi480EEv26Group_norm_nhwc_fwd_params)
        .other          _Z35group_norm_nhwc_fwd_one_pass_kernelI11Fp32IOBf16WLi256ELi60ELi480EEv26Group_norm_nhwc_fwd_params,@"STO_CUDA_ENTRY STV_DEFAULT"
_Z35group_norm_nhwc_fwd_one_pass_kernelI11Fp32IOBf16WLi256ELi60ELi480EEv26Group_norm_nhwc_fwd_params:
.text._Z35group_norm_nhwc_fwd_one_pass_kernelI11Fp32IOBf16WLi256ELi60ELi480EEv26Group_norm_nhwc_fwd_params:
        /* <DEDUP_REMOVED lines=61> */
.L_x_4060:
[----:B01234-:R-:W0:Y:S01]  /*03d0*/  LDC R35, c[0x0][0x3f8] ;  /* 0x0000fe00ff237b82 */ /* 0x01fe220000000800 */
        /* <DEDUP_REMOVED lines=377> */
.L_x_3986:
[----:B------:R-:W-:Y:S05]  /*1b70*/  BSYNC.RECONVERGENT B0 ;  /* 0x0000000000007941 */ /* 0x000fea0003800200 */
.L_x_3985:
        /* <DEDUP_REMOVED lines=44> */
.L_x_3988:
[----:B------:R-:W-:Y:S05]  /*1e40*/  BSYNC.RECONVERGENT B0 ;  /* 0x0000000000007941 */ /* 0x000fea0003800200 */
.L_x_3987:
        /* <DEDUP_REMOVED lines=24> */
.L_x_3991:
[----:B---3--:R-:W3:Y:S04]  /*1fd0*/  LDG.E.STRONG.GPU R30, desc[UR6][R28.64] ;  /* 0x000000061c1e7981 */ /* 0x008ee8000c1ef900 */
[----:B---3--:R-:W-:Y:S01]  /*1fe0*/  CCTL.IVALL ;  /* 0x00000000ff00798f */ /* 0x008fe20002000000 */
[----:B------:R-:W-:Y:S05]  /*1ff0*/  YIELD ;  /* 0x0000000000007946 */ /* 0x000fea0003800000 */
[----:B------:R-:W-:-:S13]  /*2000*/  ISETP.NE.AND P2, PT, R30, R35, PT ;  /* 0x000000231e00720c */ /* 0x000fda0003f45270 */
[----:B------:R-:W-:Y:S05]  /*2010*/  @P2 BRA `(.L_x_3991) ;  /* 0xfffffffc00ec2947 */ /* 0x000fea000383ffff */
.L_x_3990:
        /* <DEDUP_REMOVED lines=15> */
.L_x_3993:
        /* <DEDUP_REMOVED lines=60> */
.L_x_3992:
        /* <DEDUP_REMOVED lines=35> */
.L_x_3994:
        /* <DEDUP_REMOVED lines=18> */
.L_x_3995:
        /* <DEDUP_REMOVED lines=9> */
.L_x_3996:
[----:B------:R-:W-:Y:S05]  /*28b0*/  BSYNC.RECONVERGENT B0 ;  /* 0x0000000000007941 */ /* 0x000fea0003800200 */
.L_x_3989:
[----:B------:R-:W4:Y:S01]  /*28c0*/  S2UR UR5, SR_CgaCtaId ;  /* 0x00000000000579c3 */ /* 0x000f220000008800 */
[----:B------:R-:W5:Y:S01]  /*28d0*/  LDCU UR8, c[0x0][0x414] ;  /* 0x00008280ff0877ac */ /* 0x000f620008000800 */
        /* <DEDUP_REMOVED lines=8> */
[----:B-----5:R-:W-:Y:S01]  /*2960*/  @P0 FMUL.FTZ R30, R48, UR8 ;  /* 0x00000008301e0c20 */ /* 0x020fe20008410000 */
[----:B------:R-:W-:Y:S01]  /*2970*/  @P0 FMUL.FTZ R31, R49, UR8 ;  /* 0x00000008311f0c20 */ /* 0x000fe20008410000 */
[----:B------:R-:W-:Y:S04]  /*2980*/  @!P3 STS.64 [UR4+0x90], R48 ;  /* 0x00009030ff00b988 */ /* 0x000fe80008000a04 */
[----:B------:R-:W-:Y:S01]  /*2990*/  @P0 STG.E.64 desc[UR6][R34.64], R30 ;  /* 0x0000001e22000986 */ /* 0x000fe2000c101b06 */
[C---:B-1----:R-:W-:Y:S01]  /*29a0*/  IMAD.WIDE R32, R37.reuse, 0x2, R32 ;  /* 0x0000000225207825 */ /* 0x042fe200078e0220 */
[----:B------:R-:W-:Y:S03]  /*29b0*/  BAR.SYNC.DEFER_BLOCKING 0x0 ;  /* 0x0000000000007b1d */ /* 0x000fe60000010000 */
[----:B---3--:R-:W-:-:S03]  /*29c0*/  IMAD.WIDE R36, R37, 0x2, R28 ;  /* 0x0000000225247825 */ /* 0x008fc600078e021c */
[----:B------:R-:W2:Y:S04]  /*29d0*/  LDG.E.U16 R38, desc[UR6][R32.64] ;  /* 0x0000000620267981 */ /* 0x000ea8000c1e1500 */
[----:B------:R-:W3:Y:S04]  /*29e0*/  LDG.E.U16 R39, desc[UR6][R32.64+0x2] ;  /* 0x0000020620277981 */ /* 0x000ee8000c1e1500 */
[----:B------:R-:W4:Y:S04]  /*29f0*/  LDG.E.U16 R40, desc[UR6][R36.64] ;  /* 0x0000000624287981 */ /* 0x000f28000c1e1500 */
[----:B------:R2:W5:Y:S01]  /*2a00*/  LDG.E.U16 R41, desc[UR6][R36.64+0x2] ;  /* 0x0000020624297981 */ /* 0x000562000c1e1500 */
[----:B------:R-:W-:Y:S03]  /*2a10*/  BSSY.RECONVERGENT B0, `(.L_x_3997) ;  /* 0x000036c000007945 */ /* 0x000fe60003800200 */
[----:B------:R-:W1:Y:S01]  /*2a20*/  LDS.64 R28, [UR4+0x90] ;  /* 0x00009004ff1c7984 */ /* 0x000e620008000a00 */
[----:B------:R-:W0:Y:S02]  /*2a30*/  LDCU.U8 UR4, c[0x0][0x3fc] ;  /* 0x00007f80ff0477ac */ /* 0x000e240008000000 */
[----:B0-----:R-:W-:Y:S01]  /*2a40*/  UISETP.NE.AND UP0, UPT, UR4, URZ, UPT ;  /* 0x000000ff0400728c */ /* 0x001fe2000bf05270 */
[----:B-1----:R-:W-:-:S04]  /*2a50*/  FMUL.FTZ R28, R28, UR8 ;  /* 0x000000081c1c7c20 */ /* 0x002fc80008410000 */
[----:B------:R-:W-:-:S04]  /*2a60*/  FMUL.FTZ R42, R28, R28 ;  /* 0x0000001c1c2a7220 */ /* 0x000fc80000410000 */
[----:B------:R-:W-:-:S05]  /*2a70*/  FFMA.FTZ R29, R29, UR8, -R42 ;  /* 0x000000081d1d7c23 */ /* 0x000fca000801082a */
[----:B------:R-:W-:-:S13]  /*2a80*/  FSETP.GTU.FTZ.AND P2, PT, R29, RZ, PT ;  /* 0x000000ff1d00720b */ /* 0x000fda0003f5c000 */
[----:B------:R-:W0:Y:S02]  /*2a90*/  @P2 LDC R30, c[0x0][0x3a8] ;  /* 0x0000ea00ff1e2b82 */ /* 0x000e240000000800 */
[----:B0-----:R-:W-:Y:S01]  /*2aa0*/  @P2 FADD.FTZ R30, R29, R30 ;  /* 0x0000001e1d1e2221 */ /* 0x001fe20000010000 */
[----:B------:R-:W-:-:S06]  /*2ab0*/  HFMA2 R29, -RZ, RZ, 1.875, 0 ;  /* 0x3f800000ff1d7431 */ /* 0x000fcc00000001ff */
        /* <DEDUP_REMOVED lines=17> */
[C---:B------:R-:W-:Y:S01]  /*2bd0*/  FADD.FTZ R80, -R28.reuse, R80 ;  /* 0x000000501c507221 */ /* 0x040fe20000010100 */
[----:B------:R-:W-:Y:S01]  /*2be0*/  MOV R31, R113 ;  /* 0x00000071001f7202 */ /* 0x000fe20000000f00 */
[----:B------:R-:W1:Y:S01]  /*2bf0*/  LDCU.64 UR4, c[0x0][0x380] ;  /* 0x00007000ff0477ac */ /* 0x000e620008000a00 */
[----:B------:R-:W-:Y:S01]  /*2c00*/  FADD.FTZ R40, -R28, R81 ;  /* 0x000000511c287221 */ /* 0x000fe20000010100 */
        /* <DEDUP_REMOVED lines=8> */
[----:B------:R-:W-:-:S04]  /*2c90*/  IADD3 R33, PT, PT, R31, R33, RZ ;  /* 0x000000211f217210 */ /* 0x000fc80007ffe0ff */
[----:B------:R-:W-:-:S05]  /*2ca0*/  LEA.HI.X R33, R30, UR5, R33, 0x2, P1 ;  /* 0x000000051e217c11 */ /* 0x000fca00088f1421 */
[----:B------:R0:W-:Y:S02]  /*2cb0*/  STG.E.64 desc[UR6][R32.64], R34 ;  /* 0x0000002220007986 */ /* 0x0001e4000c101b06 */
.L_x_4000:
[----:B------:R-:W-:Y:S05]  /*2cc0*/  BSYNC.RECONVERGENT B1 ;  /* 0x0000000000017941 */ /* 0x000fea0003800200 */
.L_x_3999:
[----:B------:R-:W-:Y:S04]  /*2cd0*/  BSSY.RECONVERGENT B1, `(.L_x_4001) ;  /* 0x0000013000017945 */ /* 0x000fe80003800200 */
[----:B------:R-:W-:Y:S05]  /*2ce0*/  @P2 BRA `(.L_x_4002) ;  /* 0x0000000000442947 */ /* 0x000fea0003800000 */
[----:B------:R-:W1:Y:S01]  /*2cf0*/  LDCU.64 UR4, c[0x0][0x3e0] ;  /* 0x00007c00ff0477ac */ /* 0x000e620008000a00 */
[----:B------:R-:W-:Y:S01]  /*2d00*/  MOV R30, R114 ;  /* 0x00000072001e7202 */ /* 0x000fe20000000f00 */
[C---:B------:R-:W-:Y:S01]  /*2d10*/  FADD.FTZ R98, -R28.reuse, R98 ;  /* 0x000000621c627221 */ /* 0x040fe20000010100 */
[----:B------:R-:W-:Y:S01]  /*2d20*/  MOV R31, R113 ;  /* 0x00000071001f7202 */ /* 0x000fe20000000f00 */
[----:B------:R-:W2:Y:S01]  /*2d30*/  LDCU.64 UR10, c[0x0][0x380] ;  /* 0x00007000ff0a77ac */ /* 0x000ea20008000a00 */
[----:B------:R-:W-:Y:S01]  /*2d40*/  FADD.FTZ R40, -R28, R99 ;  /* 0x000000631c287221 */ /* 0x000fe20000010100 */
[----:B0-----:R-:W-:-:S03]  /*2d50*/  FMUL.FTZ R34, R98, R29 ;  /* 0x0000001d62227220 */ /* 0x001fc60000410000 */
[----:B------:R-:W-:Y:S01]  /*2d60*/  FMUL.FTZ R35, R40, R29 ;  /* 0x0000001d28237220 */ /* 0x000fe20000410000 */
[----:B------:R-:W-:-:S03]  /*2d70*/  FFMA.FTZ R34, R36, R34, R39 ;  /* 0x0000002224227223 */ /* 0x000fc60000010027 */
[----:B------:R-:W-:Y:S01]  /*2d80*/  FFMA.FTZ R35, R37, R35, R38 ;  /* 0x0000002325237223 */ /* 0x000fe20000010026 */
[----:B-1----:R-:W-:Y:S02]  /*2d90*/  IMAD R33, R27, UR4, RZ ;  /* 0x000000041b217c24 */ /* 0x002fe4000f8e02ff */
[----:B------:R-:W-:-:S04]  /*2da0*/  IMAD.WIDE.U32 R30, R10, UR4, R30 ;  /* 0x000000040a1e7c25 */ /* 0x000fc8000f8e001e */
[----:B------:R-:W-:Y:S01]  /*2db0*/  IMAD R33, R10, UR5, R33 ;  /* 0x000000050a217c24 */ /* 0x000fe2000f8e0221 */
[----:B--2---:R-:W-:-:S04]  /*2dc0*/  LEA R32, P1, R30, UR10, 0x2 ;  /* 0x0000000a1e207c11 */ /* 0x004fc8000f8210ff */
[----:B------:R-:W-:-:S04]  /*2dd0*/  IADD3 R33, PT, PT, R31, R33, RZ ;  /* 0x000000211f217210 */ /* 0x000fc80007ffe0ff */
[----:B------:R-:W-:-:S05]  /*2de0*/  LEA.HI.X R33, R30, UR11, R33, 0x2, P1 ;  /* 0x0000000b1e217c11 */ /* 0x000fca00088f1421 */
[----:B------:R1:W-:Y:S02]  /*2df0*/  STG.E.64 desc[UR6][R32.64], R34 ;  /* 0x0000002220007986 */ /* 0x0003e4000c101b06 */
.L_x_4002:
[----:B------:R-:W-:Y:S05]  /*2e00*/  BSYNC.RECONVERGENT B1 ;  /* 0x0000000000017941 */ /* 0x000fea0003800200 */
.L_x_4001:
        /* <DEDUP_REMOVED lines=12> */
[C---:B------:R-:W-:Y:S01]  /*2ed0*/  FADD.FTZ R96, -R28.reuse, R96 ;  /* 0x000000601c607221 */ /* 0x040fe20000010100 */
[----:B------:R-:W-:Y:S01]  /*2ee0*/  MOV R31, R113 ;  /* 0x00000071001f7202 */ /* 0x000fe20000000f00 */
[----:B------:R-:W3:Y:S01]  /*2ef0*/  LDCU.64 UR10, c[0x0][0x380] ;  /* 0x00007000ff0a77ac */ /* 0x000ee20008000a00 */
[----:B------:R-:W-:Y:S01]  /*2f00*/  FADD.FTZ R40, -R28, R97 ;  /* 0x000000611c287221 */ /* 0x000fe20000010100 */
[----:B01----:R-:W-:-:S03]  /*2f10*/  FMUL.FTZ R34, R96, R29 ;  /* 0x0000001d60227220 */ /* 0x003fc60000410000 */
[----:B------:R-:W-:Y:S01]  /*2f20*/  FMUL.FTZ R35, R40, R29 ;  /* 0x0000001d28237220 */ /* 0x000fe20000410000 */
[----:B------:R-:W-:-:S03]  /*2f30*/  FFMA.FTZ R34, R36, R34, R39 ;  /* 0x0000002224227223 */ /* 0x000fc60000010027 */
[----:B------:R-:W-:Y:S01]  /*2f40*/  FFMA.FTZ R35, R37, R35, R38 ;  /* 0x0000002325237223 */ /* 0x000fe20000010026 */
[----:B--2---:R-:W-:Y:S02]  /*2f50*/  IMAD R33, R53, UR4, RZ ;  /* 0x0000000435217c24 */ /* 0x004fe4000f8e02ff */
[----:B------:R-:W-:-:S04]  /*2f60*/  IMAD.WIDE.U32 R30, R12, UR4, R30 ;  /* 0x000000040c1e7c25 */ /* 0x000fc8000f8e001e */
[----:B------:R-:W-:Y:S01]  /*2f70*/  IMAD R33, R12, UR5, R33 ;  /* 0x000000050c217c24 */ /* 0x000fe2000f8e0221 */
[----:B---3--:R-:W-:-:S04]  /*2f80*/  LEA R32, P5, R30, UR10, 0x2 ;  /* 0x0000000a1e207c11 */ /* 0x008fc8000f8a10ff */
[----:B------:R-:W-:-:S04]  /*2f90*/  IADD3 R33, PT, PT, R31, R33, RZ ;  /* 0x000000211f217210 */ /* 0x000fc80007ffe0ff */
[----:B------:R-:W-:-:S05]  /*2fa0*/  LEA.HI.X R33, R30, UR11, R33, 0x2, P5 ;  /* 0x0000000b1e217c11 */ /* 0x000fca000a8f1421 */
[----:B------:R2:W-:Y:S02]  /*2fb0*/  STG.E.64 desc[UR6][R32.64], R34 ;  /* 0x0000002220007986 */ /* 0x0005e4000c101b06 */
.L_x_4004:
[----:B------:R-:W-:Y:S05]  /*2fc0*/  BSYNC.RECONVERGENT B1 ;  /* 0x0000000000017941 */ /* 0x000fea0003800200 */
.L_x_4003:
[----:B------:R-:W-:Y:S04]  /*2fd0*/  BSSY.RECONVERGENT B1, `(.L_x_4005) ;  /* 0x0000013000017945 */ /* 0x000fe80003800200 */
[----:B------:R-:W-:Y:S05]  /*2fe0*/  @P6 BRA `(.L_x_4006) ;  /* 0x0000000000446947 */ /* 0x000fea0003800000 */
[----:B------:R-:W3:Y:S01]  /*2ff0*/  LDCU.64 UR4, c[0x0][0x3e0] ;  /* 0x00007c00ff0477ac */ /* 0x000ee20008000a00 */
[----:B012---:R-:W-:Y:S01]  /*3000*/  MOV R32, R114 ;  /* 0x0000007200207202 */ /* 0x007fe20000000f00 */
[C---:B------:R-:W-:Y:S01]  /*3010*/  FADD.FTZ R94, -R28.reuse, R94 ;  /* 0x0000005e1c5e7221 */ /* 0x040fe20000010100 */
[----:B------:R-:W-:Y:S01]  /*3020*/  MOV R33, R113 ;  /* 0x0000007100217202 */ /* 0x000fe20000000f00 */
[----:B------:R-:W0:Y:S01]  /*3030*/  LDCU.64 UR10, c[0x0][0x380] ;  /* 0x00007000ff0a77ac */ /* 0x000e220008000a00 */
[----:B------:R-:W-:Y:S01]  /*3040*/  FADD.FTZ R40, -R28, R95 ;  /* 0x0000005f1c287221 */ /* 0x000fe20000010100 */
[----:B---3--:R-:W-:Y:S02]  /*3050*/  IMAD R30, R55, UR4, RZ ;  /* 0x00000004371e7c24 */ /* 0x008fe4000f8e02ff */
[----:B------:R-:W-:-:S04]  /*3060*/  IMAD.WIDE.U32 R32, R13, UR4, R32 ;  /* 0x000000040d207c25 */ /* 0x000fc8000f8e0020 */
[----:B------:R-:W-:Y:S02]  /*3070*/  IMAD R31, R13, UR5, R30 ;  /* 0x000000050d1f7c24 */ /* 0x000fe4000f8e021e */
[----:B------:R-:W-:Y:S01]  /*3080*/  FMUL.FTZ R30, R94, R29 ;  /* 0x0000001d5e1e7220 */ /* 0x000fe20000410000 */
[----:B0-----:R-:W-:Y:S02]  /*3090*/  LEA R34, P5, R32, UR10, 0x2 ;  /* 0x0000000a20227c11 */ /* 0x001fe4000f8a10ff */
[----:B------:R-:W-:Y:S01]  /*30a0*/  IADD3 R33, PT, PT, R33, R31, RZ ;  /* 0x0000001f21217210 */ /* 0x000fe20007ffe0ff */
[----:B------:R-:W-:Y:S01]  /*30b0*/  FMUL.FTZ R31, R40, R29 ;  /* 0x0000001d281f7220 */ /* 0x000fe20000410000 */
[----:B------:R-:W-:Y:S02]  /*30c0*/  FFMA.FTZ R30, R36, R30, R39 ;  /* 0x0000001e241e7223 */ /* 0x000fe40000010027 */
[----:B------:R-:W-:Y:S01]  /*30d0*/  LEA.HI.X R35, R32, UR11, R33, 0x2, P5 ;  /* 0x0000000b20237c11 */ /* 0x000fe2000a8f1421 */
[----:B------:R-:W-:-:S05]  /*30e0*/  FFMA.FTZ R31, R37, R31, R38 ;  /* 0x0000001f251f7223 */ /* 0x000fca0000010026 */
[----:B------:R3:W-:Y:S02]  /*30f0*/  STG.E.64 desc[UR6][R34.64], R30 ;  /* 0x0000001e22007986 */ /* 0x0007e4000c101b06 */
.L_x_4006:
[----:B------:R-:W-:Y:S05]  /*3100*/  BSYNC.RECONVERGENT B1 ;  /* 0x0000000000017941 */ /* 0x000fea0003800200 */
.L_x_4005:
[----:B------:R-:W-:Y:S04]  /*3110*/  BSSY.RECONVERGENT B1, `(.L_x_4007) ;  /* 0x0000013000017945 */ /* 0x000fe80003800200 */
[----:B------:R-:W-:Y:S05]  /*3120*/  @P1 BRA `(.L_x_4008) ;  /* 0x0000000000441947 */ /* 0x000fea0003800000 */
[----:B------:R-:W4:Y:S01]  /*3130*/  LDCU.64 UR4, c[0x0][0x3e0] ;  /* 0x00007c00ff0477ac */ /* 0x000f220008000a00 */
[----:B---3--:R-:W-:Y:S01]  /*3140*/  MOV R30, R114 ;  /* 0x00000072001e7202 */ /* 0x008fe20000000f00 */
[C---:B------:R-:W-:Y:S01]  /*3150*/  FADD.FTZ R92, -R28.reuse, R92 ;  /* 0x0000005c1c5c7221 */ /* 0x040fe20000010100 */
[----:B------:R-:W-:Y:S01]  /*3160*/  MOV R31, R113 ;  /* 0x00000071001f7202 */ /* 0x000fe20000000f00 */
[----:B------:R-:W3:Y:S01]  /*3170*/  LDCU.64 UR10, c[0x0][0x380] ;  /* 0x00007000ff0a77ac */ /* 0x000ee20008000a00 */
[----:B------:R-:W-:Y:S01]  /*3180*/  FADD.FTZ R40, -R28, R93 ;  /* 0x0000005d1c287221 */ /* 0x000fe20000010100 */
[----:B012---:R-:W-:-:S04]  /*3190*/  FMUL.FTZ R32, R92, R29 ;  /* 0x0000001d5c207220 */ /* 0x007fc80000410000 */
[----:B------:R-:W-:Y:S01]  /*31a0*/  FFMA.FTZ R32, R36, R32, R39 ;  /* 0x0000002024207223 */ /* 0x000fe20000010027 */
[----:B----4-:R-:W-:Y:S02]  /*31b0*/  IMAD R33, R57, UR4, RZ ;  /* 0x0000000439217c24 */ /* 0x010fe4000f8e02ff */
[----:B------:R-:W-:-:S04]  /*31c0*/  IMAD.WIDE.U32 R30, R14, UR4, R30 ;  /* 0x000000040e1e7c25 */ /* 0x000fc8000f8e001e */
[----:B------:R-:W-:Y:S01]  /*31d0*/  IMAD R33, R14, UR5, R33 ;  /* 0x000000050e217c24 */ /* 0x000fe2000f8e0221 */
[----:B---3--:R-:W-:-:S04]  /*31e0*/  LEA R34, P1, R30, UR10, 0x2 ;  /* 0x0000000a1e227c11 */ /* 0x008fc8000f8210ff */
[----:B------:R-:W-:Y:S01]  /*31f0*/  IADD3 R31, PT, PT, R31, R33, RZ ;  /* 0x000000211f1f7210 */ /* 0x000fe20007ffe0ff */
[----:B------:R-:W-:-:S03]  /*3200*/  FMUL.FTZ R33, R40, R29 ;  /* 0x0000001d28217220 */ /* 0x000fc60000410000 */
[----:B------:R-:W-:Y:S01]  /*3210*/  LEA.HI.X R35, R30, UR11, R31, 0x2, P1 ;  /* 0x0000000b1e237c11 */ /* 0x000fe200088f141f */
[----:B------:R-:W-:-:S05]  /*3220*/  FFMA.FTZ R33, R37, R33, R38 ;  /* 0x0000002125217223 */ /* 0x000fca0000010026 */
[----:B------:R4:W-:Y:S02]  /*3230*/  STG.E.64 desc[UR6][R34.64], R32 ;  /* 0x0000002022007986 */ /* 0x0009e4000c101b06 */
.L_x_4008:
[----:B------:R-:W-:Y:S05]  /*3240*/  BSYNC.RECONVERGENT B1 ;  /* 0x0000000000017941 */ /* 0x000fea0003800200 */
.L_x_4007:
[----:B------:R-:W-:Y:S04]  /*3250*/  BSSY.RECONVERGENT B1, `(.L_x_4009) ;  /* 0x0000013000017945 */ /* 0x000fe80003800200 */
[----:B------:R-:W-:Y:S05]  /*3260*/  @P2 BRA `(.L_x_4010) ;  /* 0x0000000000442947 */ /* 0x000fea0003800000 */
[----:B------:R-:W5:Y:S01]  /*3270*/  LDCU.64 UR4, c[0x0][0x3e0] ;  /* 0x00007c00ff0477ac */ /* 0x000f620008000a00 */
[----:B---3--:R-:W-:Y:S01]  /*3280*/  MOV R30, R114 ;  /* 0x00000072001e7202 */ /* 0x008fe20000000f00 */
[C---:B------:R-:W-:Y:S01]  /*3290*/  FADD.FTZ R90, -R28.reuse, R90 ;  /* 0x0000005a1c5a7221 */ /* 0x040fe20000010100 */
[----:B------:R-:W-:Y:S01]  /*32a0*/  MOV R31, R113 ;  /* 0x00000071001f7202 */ /* 0x000fe20000000f00 */
[----:B------:R-:W3:Y:S01]  /*32b0*/  LDCU.64 UR10, c[0x0][0x380] ;  /* 0x00007000ff0a77ac */ /* 0x000ee20008000a00 */
[----:B------:R-:W-:Y:S01]  /*32c0*/  FADD.FTZ R40, -R28, R91 ;  /* 0x0000005b1c287221 */ /* 0x000fe20000010100 */
[----:B012-4-:R-:W-:-:S03]  /*32d0*/  FMUL.FTZ R34, R90, R29 ;  /* 0x0000001d5a227220 */ /* 0x017fc60000410000 */
[----:B------:R-:W-:Y:S01]  /*32e0*/  FMUL.FTZ R35, R40, R29 ;  /* 0x0000001d28237220 */ /* 0x000fe20000410000 */
[----:B------:R-:W-:-:S03]  /*32f0*/  FFMA.FTZ R34, R36, R34, R39 ;  /* 0x0000002224227223 */ /* 0x000fc60000010027 */
[----:B------:R-:W-:Y:S01]  /*3300*/  FFMA.FTZ R35, R37, R35, R38 ;  /* 0x0000002325237223 */ /* 0x000fe20000010026 */
[----:B-----5:R-:W-:Y:S02]  /*3310*/  IMAD R32, R59, UR4, RZ ;  /* 0x000000043b207c24 */ /* 0x020fe4000f8e02ff */
[----:B------:R-:W-:-:S04]  /*3320*/  IMAD.WIDE.U32 R30, R15, UR4, R30 ;  /* 0x000000040f1e7c25 */ /* 0x000fc8000f8e001e */
[----:B------:R-:W-:Y:S01]  /*3330*/  IMAD R33, R15, UR5, R32 ;  /* 0x000000050f217c24 */ /* 0x000fe2000f8e0220 */
[----:B---3--:R-:W-:-:S04]  /*3340*/  LEA R32, P1, R30, UR10, 0x2 ;  /* 0x0000000a1e207c11 */ /* 0x008fc8000f8210ff */
[----:B------:R-:W-:-:S04]  /*3350*/  IADD3 R33, PT, PT, R31, R33, RZ ;  /* 0x000000211f217210 */ /* 0x000fc80007ffe0ff */
[----:B------:R-:W-:-:S05]  /*3360*/  LEA.HI.X R33, R30, UR11, R33, 0x2, P1 ;  /* 0x0000000b1e217c11 */ /* 0x000fca00088f1421 */
[----:B------:R0:W-:Y:S02]  /*3370*/  STG.E.64 desc[UR6][R32.64], R34 ;  /* 0x0000002220007986 */ /* 0x0001e4000c101b06 */
.L_x_4010:
[----:B------:R-:W-:Y:S05]  /*3380*/  BSYNC.RECONVERGENT B1 ;  /* 0x0000000000017941 */ /* 0x000fea0003800200 */
.L_x_4009:
        /* <DEDUP_REMOVED lines=27> */
.L_x_4012:
[----:B------:R-:W-:Y:S05]  /*3540*/  BSYNC.RECONVERGENT B1 ;  /* 0x0000000000017941 */ /* 0x000fea0003800200 */
.L_x_4011:
[----:B------:R-:W-:Y:S04]  /*3550*/  BSSY.RECONVERGENT B1, `(.L_x_4013) ;  /* 0x0000013000017945 */ /* 0x000fe80003800200 */
[----:B------:R-:W-:Y:S05]  /*3560*/  @P3 BRA `(.L_x_4014) ;  /* 0x0000000000443947 */ /* 0x000fea0003800000 */
[----:B------:R-:W5:Y:S01]  /*3570*/  LDCU.64 UR4, c[0x0][0x3e0] ;  /* 0x00007c00ff0477ac */ /* 0x000f620008000a00 */
[----:B---3--:R-:W-:Y:S01]  /*3580*/  MOV R30, R114 ;  /* 0x00000072001e7202 */ /* 0x008fe20000000f00 */
[C---:B------:R-:W-:Y:S01]  /*3590*/  FADD.FTZ R86, -R28.reuse, R86 ;  /* 0x000000561c567221 */ /* 0x040fe20000010100 */
[----:B------:R-:W-:Y:S01]  /*35a0*/  MOV R31, R113 ;  /* 0x00000071001f7202 */ /* 0x000fe20000000f00 */
[----:B------:R-:W3:Y:S01]  /*35b0*/  LDCU.64 UR10, c[0x0][0x380] ;  /* 0x00007000ff0a77ac */ /* 0x000ee20008000a00 */
[----:B012-4-:R-:W-:Y:S01]  /*35c0*/  FADD.FTZ R34, -R28, R87 ;  /* 0x000000571c227221 */ /* 0x017fe20000010100 */
[----:B------:R-:W-:-:S03]  /*35d0*/  FMUL.FTZ R86, R86, R29 ;  /* 0x0000001d56567220 */ /* 0x000fc60000410000 */
        /* <DEDUP_REMOVED lines=10> */
.L_x_4014:
[----:B------:R-:W-:Y:S05]  /*3680*/  BSYNC.RECONVERGENT B1 ;  /* 0x0000000000017941 */ /* 0x000fea0003800200 */
.L_x_4013:
        /* <DEDUP_REMOVED lines=19> */
.L_x_4016:
[----:B------:R-:W-:Y:S05]  /*37c0*/  BSYNC.RECONVERGENT B1 ;  /* 0x0000000000017941 */ /* 0x000fea0003800200 */
.L_x_4015:
        /* <DEDUP_REMOVED lines=19> */
.L_x_4018:
[----:B------:R-:W-:Y:S05]  /*3900*/  BSYNC.RECONVERGENT B1 ;  /* 0x0000000000017941 */ /* 0x000fea0003800200 */
.L_x_4017:
        /* <DEDUP_REMOVED lines=29> */
.L_x_4020:
[----:B------:R-:W-:Y:S05]  /*3ae0*/  BSYNC.RECONVERGENT B1 ;  /* 0x0000000000017941 */ /* 0x000fea0003800200 */
.L_x_4019:
        /* <DEDUP_REMOVED lines=19> */
.L_x_4022:
[----:B------:R-:W-:Y:S05]  /*3c20*/  BSYNC.RECONVERGENT B1 ;  /* 0x0000000000017941 */ /* 0x000fea0003800200 */
.L_x_4021:
        /* <DEDUP_REMOVED lines=19> */
.L_x_4024:
[----:B------:R-:W-:Y:S05]  /*3d60*/  BSYNC.RECONVERGENT B1 ;  /* 0x0000000000017941 */ /* 0x000fea0003800200 */
.L_x_4023:
[----:B------:R-:W-:Y:S04]  /*3d70*/  BSSY.RECONVERGENT B1, `(.L_x_4025) ;  /* 0x0000013000017945 */ /* 0x000fe80003800200 */
[----:B------:R-:W-:Y:S05]  /*3d80*/  @P2 BRA `(.L_x_4026) ;  /* 0x0000000000442947 */ /* 0x000fea0003800000 */
[----:B------:R-:W0:Y:S01]  /*3d90*/  LDCU.64 UR4, c[0x0][0x3e0] ;  /* 0x00007c00ff0477ac */ /* 0x000e220008000a00 */
[----:B---3--:R-:W-:Y:S01]  /*3da0*/  MOV R30, R114 ;  /* 0x00000072001e7202 */ /* 0x008fe20000000f00 */
[----:B------:R-:W-:Y:S01]  /*3db0*/  FADD.FTZ R72, -R28, R72 ;  /* 0x000000481c487221 */ /* 0x000fe20000010100 */
[----:B------:R-:W-:Y:S01]  /*3dc0*/  MOV R31, R113 ;  /* 0x00000071001f7202 */ /* 0x000fe20000000f00 */
[----:B------:R-:W3:Y:S02]  /*3dd0*/  LDCU.64 UR10, c[0x0][0x380] ;  /* 0x00007000ff0a77ac */ /* 0x000ee40008000a00 */
[----:B------:R-:W-:-:S04]  /*3de0*/  FMUL.FTZ R72, R72, R29 ;  /* 0x0000001d48487220 */ /* 0x000fc80000410000 */
[----:B------:R-:W-:Y:S01]  /*3df0*/  FFMA.FTZ R72, R36, R72, R39 ;  /* 0x0000004824487223 */ /* 0x000fe20000010027 */
[----:B012-4-:R-:W-:Y:S02]  /*3e00*/  IMAD R34, R107, UR4, RZ ;  /* 0x000000046b227c24 */ /* 0x017fe4000f8e02ff */
        /* <DEDUP_REMOVED lines=9> */
.L_x_4026:
[----:B------:R-:W-:Y:S05]  /*3ea0*/  BSYNC.RECONVERGENT B1 ;  /* 0x0000000000017941 */ /* 0x000fea0003800200 */
.L_x_4025:
[----:B------:R-:W-:Y:S04]  /*3eb0*/  BSSY.RECONVERGENT B1, `(.L_x_4027) ;  /* 0x0000013000017945 */ /* 0x000fe80003800200 */
[----:B------:R-:W-:Y:S05]  /*3ec0*/  @P3 BRA `(.L_x_4028) ;  /* 0x0000000000443947 */ /* 0x000fea0003800000 */
[----:B------:R-:W5:Y:S01]  /*3ed0*/  LDCU.64 UR4, c[0x0][0x3e0] ;  /* 0x00007c00ff0477ac */ /* 0x000f620008000a00 */
[----:B0--3--:R-:W-:Y:S01]  /*3ee0*/  MOV R30, R114 ;  /* 0x00000072001e7202 */ /* 0x009fe20000000f00 */
[C---:B------:R-:W-:Y:S01]  /*3ef0*/  FADD.FTZ R70, -R28.reuse, R70 ;  /* 0x000000461c467221 */ /* 0x040fe20000010100 */
[----:B------:R-:W-:Y:S01]  /*3f00*/  MOV R31, R113 ;  /* 0x00000071001f7202 */ /* 0x000fe20000000f00 */
[----:B------:R-:W0:Y:S01]  /*3f10*/  LDCU.64 UR10, c[0x0][0x380] ;  /* 0x00007000ff0a77ac */ /* 0x000e220008000a00 */
[----:B-12-4-:R-:W-:Y:S01]  /*3f20*/  FADD.FTZ R34, -R28, R71 ;  /* 0x000000471c227221 */ /* 0x016fe20000010100 */
        /* <DEDUP_REMOVED lines=8> */
[----:B------:R-:W-:-:S04]  /*3fb0*/  IADD3 R35, PT, PT, R33, R35, RZ ;  /* 0x0000002321237210 */ /* 0x000fc80007ffe0ff */
[----:B------:R-:W-:-:S05]  /*3fc0*/  LEA.HI.X R31, R32, UR11, R35, 0x2, P1 ;  /* 0x0000000b201f7c11 */ /* 0x000fca00088f1423 */
[----:B------:R0:W-:Y:S02]  /*3fd0*/  STG.E.64 desc[UR6][R30.64], R70 ;  /* 0x000000461e007986 */ /* 0x0001e4000c101b06 */
.L_x_4028:
[----:B------:R-:W-:Y:S05]  /*3fe0*/  BSYNC.RECONVERGENT B1 ;  /* 0x0000000000017941 */ /* 0x000fea0003800200 */
.L_x_4027:
[----:B------:R-:W-:Y:S05]  /*3ff0*/  @P4 BRA `(.L_x_4029) ;  /* 0x0000002000344947 */ /* 0x000fea0003800000 */
[----:B------:R-:W0:Y:S01]  /*4000*/  LDCU.64 UR4, c[0x0][0x3e0] ;  /* 0x00007c00ff0477ac */ /* 0x000e220008000a00 */
[----:B------:R-:W-:Y:S01]  /*4010*/  MOV R112, R114 ;  /* 0x0000007200707202 */ /* 0x000fe20000000f00 */
[----:B------:R-:W-:Y:S01]  /*4020*/  FADD.FTZ R68, -R28, R68 ;  /* 0x000000441c447221 */ /* 0x000fe20000010100 */
[----:B------:R-:W5:Y:S03]  /*4030*/  LDCU.64 UR8, c[0x0][0x380] ;  /* 0x00007000ff0877ac */ /* 0x000f660008000a00 */
[----:B------:R-:W-:-:S04]  /*4040*/  FMUL.FTZ R68, R68, R29 ;  /* 0x0000001d44447220 */ /* 0x000fc80000410000 */
[----:B------:R-:W-:Y:S01]  /*4050*/  FFMA.FTZ R36, R36, R68, R39 ;  /* 0x0000004424247223 */ /* 0x000fe20000010027 */
[----:B0--3--:R-:W-:Y:S02]  /*4060*/  IMAD R30, R111, UR4, RZ ;  /* 0x000000046f1e7c24 */ /* 0x009fe4000f8e02ff */
[----:B------:R-:W-:-:S04]  /*4070*/  IMAD.WIDE.U32 R112, R25, UR4, R112 ;  /* 0x0000000419707c25 */ /* 0x000fc8000f8e0070 */
[----:B------:R-:W-:Y:S02]  /*4080*/  IMAD R31, R25, UR5, R30 ;  /* 0x00000005191f7c24 */ /* 0x000fe4000f8e021e */
[----:B------:R-:W-:Y:S01]  /*4090*/  FADD.FTZ R30, -R28, R69 ;  /* 0x000000451c1e7221 */ /* 0x000fe20000010100 */
[----:B-----5:R-:W-:Y:S02]  /*40a0*/  LEA R28, P1, R112, UR8, 0x2 ;  /* 0x00000008701c7c11 */ /* 0x020fe4000f8210ff */
[----:B------:R-:W-:Y:S01]  /*40b0*/  IADD3 R31, PT, PT, R113, R31, RZ ;  /* 0x0000001f711f7210 */ /* 0x000fe20007ffe0ff */
[----:B------:R-:W-:-:S03]  /*40c0*/  FMUL.FTZ R30, R30, R29 ;  /* 0x0000001d1e1e7220 */ /* 0x000fc60000410000 */
[----:B------:R-:W-:Y:S01]  /*40d0*/  LEA.HI.X R29, R112, UR9, R31, 0x2, P1 ;  /* 0x00000009701d7c11 */ /* 0x000fe200088f141f */
[----:B------:R-:W-:-:S05]  /*40e0*/  FFMA.FTZ R37, R37, R30, R38 ;  /* 0x0000001e25257223 */ /* 0x000fca0000010026 */
[----:B------:R0:W-:Y:S01]  /*40f0*/  STG.E.64 desc[UR6][R28.64], R36 ;  /* 0x000000241c007986 */ /* 0x0001e2000c101b06 */
[----:B------:R-:W-:Y:S05]  /*4100*/  BRA `(.L_x_4029) ;  /* 0x0000001c00f07947 */ /* 0x000fea0003800000 */
.L_x_3998:
[----:B------:R-:W0:Y:S01]  /*4110*/  LDCU.64 UR10, c[0x0][0x3e8] ;  /* 0x00007d00ff0a77ac */ /* 0x000e220008000a00 */
[----:B------:R-:W-:Y:S01]  /*4120*/  BSSY.RECONVERGENT B1, `(.L_x_4030) ;  /* 0x0000021000017945 */ /* 0x000fe20003800200 */
[----:B0-----:R-:W-:Y:S02]  /*4130*/  ISETP.GE.U32.AND P3, PT, R10, UR10, PT ;  /* 0x0000000a0a007c0c */ /* 0x001fe4000bf66070 */
[----:B------:R-:W-:Y:S02]  /*4140*/  ISETP.GE.U32.AND P5, PT, R12, UR10, PT ;  /* 0x0000000a0c007c0c */ /* 0x000fe4000bfa6070 */
[----:B------:R-:W-:Y:S02]  /*4150*/  ISETP.GE.U32.AND P2, PT, R13, UR10, PT ;  /* 0x0000000a0d007c0c */ /* 0x000fe4000bf46070 */
[----:B------:R-:W-:Y:S01]  /*4160*/  ISETP.GE.AND.EX P3, PT, R27, UR11, PT, P3 ;  /* 0x0000000b1b007c0c */ /* 0x000fe2000bf66330 */
[----:B------:R-:W-:-:S12]  /*4170*/  @P1 BRA `(.L_x_4031) ;  /* 0x00000000006c1947 */ /* 0x000fd80003800000 */
[C---:B------:R-:W-:Y:S01]  /*4180*/  FADD.FTZ R80, -R28.reuse, R80 ;  /* 0x000000501c507221 */ /* 0x040fe20000010100 */
[----:B------:R-:W-:Y:S01]  /*4190*/  FADD.FTZ R30, -R28, R81 ;  /* 0x000000511c1e7221 */ /* 0x000fe20000010100 */
        /* <DEDUP_REMOVED lines=25> */
.L_x_4031:
[----:B------:R-:W-:Y:S05]  /*4330*/  BSYNC.RECONVERGENT B1 ;  /* 0x0000000000017941 */ /* 0x000fea0003800200 */
.L_x_4030:
[----:B------:R-:W-:Y:S04]  /*4340*/  BSSY.RECONVERGENT B1, `(.L_x_4032) ;  /* 0x000001d000017945 */ /* 0x000fe80003800200 */
[----:B------:R-:W-:Y:S05]  /*4350*/  @P3 BRA `(.L_x_4033) ;  /* 0x00000000006c3947 */ /* 0x000fea0003800000 */
[C---:B------:R-:W-:Y:S01]  /*4360*/  FADD.FTZ R98, -R28.reuse, R98 ;  /* 0x000000621c627221 */ /* 0x040fe20000010100 */
[----:B0-----:R-:W-:Y:S01]  /*4370*/  FADD.FTZ R30, -R28, R99 ;  /* 0x000000631c1e7221 */ /* 0x001fe20000010100 */
        /* <DEDUP_REMOVED lines=25> */
.L_x_4033:
[----:B------:R-:W-:Y:S05]  /*4510*/  BSYNC.RECONVERGENT B1 ;  /* 0x0000000000017941 */ /* 0x000fea0003800200 */
.L_x_4032:
        /* <DEDUP_REMOVED lines=11> */
[----:B01----:R-:W-:Y:S01]  /*45d0*/  FADD.FTZ R30, -R28, R97 ;  /* 0x000000611c1e7221 */ /* 0x003fe20000010100 */
        /* <DEDUP_REMOVED lines=25> */
.L_x_4035:
[----:B------:R-:W-:Y:S05]  /*4770*/  BSYNC.RECONVERGENT B1 ;  /* 0x0000000000017941 */ /* 0x000fea0003800200 */
.L_x_4034:
[----:B------:R-:W-:Y:S04]  /*4780*/  BSSY.RECONVERGENT B1, `(.L_x_4036) ;  /* 0x000001d000017945 */ /* 0x000fe80003800200 */
[----:B------:R-:W-:Y:S05]  /*4790*/  @P2 BRA `(.L_x_4037) ;  /* 0x00000000006c2947 */ /* 0x000fea0003800000 */
[C---:B------:R-:W-:Y:S01]  /*47a0*/  FADD.FTZ R94, -R28.reuse, R94 ;  /* 0x0000005e1c5e7221 */ /* 0x040fe20000010100 */
[----:B012---:R-:W-:Y:S01]  /*47b0*/  FADD.FTZ R30, -R28, R95 ;  /* 0x0000005f1c1e7221 */ /* 0x007fe20000010100 */
        /* <DEDUP_REMOVED lines=25> */
.L_x_4037:
[----:B------:R-:W-:Y:S05]  /*4950*/  BSYNC.RECONVERGENT B1 ;  /* 0x0000000000017941 */ /* 0x000fea0003800200 */
.L_x_4036:
[----:B------:R-:W-:Y:S04]  /*4960*/  BSSY.RECONVERGENT B1, `(.L_x_4038) ;  /* 0x000001d000017945 */ /* 0x000fe80003800200 */
[----:B------:R-:W-:Y:S05]  /*4970*/  @P1 BRA `(.L_x_4039) ;  /* 0x00000000006c1947 */ /* 0x000fea0003800000 */
[C---:B------:R-:W-:Y:S01]  /*4980*/  FADD.FTZ R92, -R28.reuse, R92 ;  /* 0x0000005c1c5c7221 */ /* 0x040fe20000010100 */
[----:B0123--:R-:W-:Y:S01]  /*4990*/  FADD.FTZ R30, -R28, R93 ;  /* 0x0000005d1c1e7221 */ /* 0x00ffe20000010100 */
        /* <DEDUP_REMOVED lines=25> */
.L_x_4039:
[----:B------:R-:W-:Y:S05]  /*4b30*/  BSYNC.RECONVERGENT B1 ;  /* 0x0000000000017941 */ /* 0x000fea0003800200 */
.L_x_4038:
[----:B------:R-:W-:Y:S04]  /*4b40*/  BSSY.RECONVERGENT B1, `(.L_x_4040) ;  /* 0x000001d000017945 */ /* 0x000fe80003800200 */
[----:B------:R-:W-:Y:S05]  /*4b50*/  @P6 BRA `(.L_x_4041) ;  /* 0x00000000006c6947 */ /* 0x000fea0003800000 */
[C---:B------:R-:W-:Y:S01]  /*4b60*/  FADD.FTZ R90, -R28.reuse, R90 ;  /* 0x0000005a1c5a7221 */ /* 0x040fe20000010100 */
[----:B01234-:R-:W-:Y:S01]  /*4b70*/  FADD.FTZ R30, -R28, R91 ;  /* 0x0000005b1c1e7221 */ /* 0x01ffe20000010100 */
        /* <DEDUP_REMOVED lines=25> */
.L_x_4041:
[----:B------:R-:W-:Y:S05]  /*4d10*/  BSYNC.RECONVERGENT B1 ;  /* 0x0000000000017941 */ /* 0x000fea0003800200 */
.L_x_4040:
        /* <DEDUP_REMOVED lines=37> */
.L_x_4043:
[----:B------:R-:W-:Y:S05]  /*4f70*/  BSYNC.RECONVERGENT B1 ;  /* 0x0000000000017941 */ /* 0x000fea0003800200 */
.L_x_4042:
        /* <DEDUP_REMOVED lines=29> */
.L_x_4045:
[----:B------:R-:W-:Y:S05]  /*5150*/  BSYNC.RECONVERGENT B1 ;  /* 0x0000000000017941 */ /* 0x000fea0003800200 */
.L_x_4044:
        /* <DEDUP_REMOVED lines=29> */
.L_x_4047:
[----:B------:R-:W-:Y:S05]  /*5330*/  BSYNC.RECONVERGENT B1 ;  /* 0x0000000000017941 */ /* 0x000fea0003800200 */
.L_x_4046:
[----:B------:R-:W-:Y:S04]  /*5340*/  BSSY.RECONVERGENT B1, `(.L_x_4048) ;  /* 0x000001d000017945 */ /* 0x000fe80003800200 */
[----:B------:R-:W-:Y:S05]  /*5350*/  @P6 BRA `(.L_x_4049) ;  /* 0x00000000006c6947 */ /* 0x000fea0003800000 */
[C---:B------:R-:W-:Y:S01]  /*5360*/  FADD.FTZ R82, -R28.reuse, R82 ;  /* 0x000000521c527221 */ /* 0x040fe20000010100 */
[----:B01234-:R-:W-:Y:S01]  /*5370*/  FADD.FTZ R30, -R28, R83 ;  /* 0x000000531c1e7221 */ /* 0x01ffe20000010100 */
        /* <DEDUP_REMOVED lines=25> */
.L_x_4049:
[----:B------:R-:W-:Y:S05]  /*5510*/  BSYNC.RECONVERGENT B1 ;  /* 0x0000000000017941 */ /* 0x000fea0003800200 */
.L_x_4048:
        /* <DEDUP_REMOVED lines=39> */
.L_x_4051:
[----:B------:R-:W-:Y:S05]  /*5790*/  BSYNC.RECONVERGENT B1 ;  /* 0x0000000000017941 */ /* 0x000fea0003800200 */
.L_x_4050:
        /* <DEDUP_REMOVED lines=29> */
.L_x_4053:
[----:B------:R-:W-:Y:S05]  /*5970*/  BSYNC.RECONVERGENT B1 ;  /* 0x0000000000017941 */ /* 0x000fea0003800200 */
.L_x_4052:
        /* <DEDUP_REMOVED lines=29> */
.L_x_4055:
[----:B------:R-:W-:Y:S05]  /*5b50*/  BSYNC.RECONVERGENT B1 ;  /* 0x0000000000017941 */ /* 0x000fea0003800200 */
.L_x_4054:
        /* <DEDUP_REMOVED lines=29> */
.L_x_4057:
[----:B------:R-:W-:Y:S05]  /*5d30*/  BSYNC.RECONVERGENT B1 ;  /* 0x0000000000017941 */ /* 0x000fea0003800200 */
.L_x_4056:
        /* <DEDUP_REMOVED lines=29> */
.L_x_4059:
[----:B------:R-:W-:Y:S05]  /*5f10*/  BSYNC.RECONVERGENT B1 ;  /* 0x0000000000017941 */ /* 0x000fea0003800200 */
.L_x_4058:
[----:B------:R-:W-:Y:S05]  /*5f20*/  @P6 BRA `(.L_x_4029) ;  /* 0x0000000000686947 */ /* 0x000fea0003800000 */
[C---:B------:R-:W-:Y:S01]  /*5f30*/  FADD.FTZ R68, -R28.reuse, R68 ;  /* 0x000000441c447221 */ /* 0x040fe20000010100 */
[----:B------:R-:W-:Y:S01]  /*5f40*/  FADD.FTZ R28, -R28, R69 ;  /* 0x000000451c1c7221 */ /* 0x000fe20000010100 */
[----:B------:R-:W0:Y:S01]  /*5f50*/  LDCU.64 UR4, c[0x0][0x3e0] ;  /* 0x00007c00ff0477ac */ /* 0x000e220008000a00 */
[----:B------:R-:W-:Y:S01]  /*5f60*/  MOV R112, R114 ;  /* 0x0000007200707202 */ /* 0x000fe20000000f00 */
[-C--:B------:R-:W-:Y:S01]  /*5f70*/  FMUL.FTZ R68, R68, R29.reuse ;  /* 0x0000001d44447220 */ /* 0x080fe20000410000 */
[----:B------:R-:W-:Y:S01]  /*5f80*/  FMUL.FTZ R29, R28, R29 ;  /* 0x0000001d1c1d7220 */ /* 0x000fe20000410000 */
[----:B------:R-:W5:Y:S02]  /*5f90*/  LDCU.64 UR8, c[0x0][0x380] ;  /* 0x00007000ff0877ac */ /* 0x000f640008000a00 */
[----:B------:R-:W-:Y:S01]  /*5fa0*/  FFMA.FTZ R39, R36, R68, R39 ;  /* 0x0000004424277223 */ /* 0x000fe20000010027 */
[----:B------:R-:W-:-:S03]  /*5fb0*/  FFMA.FTZ R38, R37, R29, R38 ;  /* 0x0000001d25267223 */ /* 0x000fc60000010026 */
[----:B------:R-:W-:Y:S01]  /*5fc0*/  FMUL.FTZ R28, R39, -1.4426950216293334961 ;  /* 0xbfb8aa3b271c7820 */ /* 0x000fe20000410000 */
[----:B------:R-:W-:-:S05]  /*5fd0*/  FMUL.FTZ R29, R38, -1.4426950216293334961 ;  /* 0xbfb8aa3b261d7820 */ /* 0x000fca0000410000 */
[----:B------:R-:W5:Y:S01]  /*5fe0*/  MUFU.EX2 R28, R28 ;  /* 0x0000001c001c7308 */ /* 0x000f620000000800 */
[----:B01234-:R-:W-:Y:S02]  /*5ff0*/  IMAD R32, R111, UR4, RZ ;  /* 0x000000046f207c24 */ /* 0x01ffe4000f8e02ff */
[----:B------:R-:W-:-:S05]  /*6000*/  IMAD.WIDE.U32 R112, R25, UR4, R112 ;  /* 0x0000000419707c25 */ /* 0x000fca000f8e0070 */
[----:B------:R-:W0:Y:S01]  /*6010*/  MUFU.EX2 R29, R29 ;  /* 0x0000001d001d7308 */ /* 0x000e220000000800 */
[----:B------:R-:W-:-:S05]  /*6020*/  IMAD R33, R25, UR5, R32 ;  /* 0x0000000519217c24 */ /* 0x000fca000f8e0220 */
[----:B------:R-:W-:Y:S01]  /*6030*/  IADD3 R33, PT, PT, R113, R33, RZ ;  /* 0x0000002171217210 */ /* 0x000fe20007ffe0ff */
[----:B-----5:R-:W-:Y:S01]  /*6040*/  FADD.FTZ R30, R28, 1 ;  /* 0x3f8000001c1e7421 */ /* 0x020fe20000010000 */
[----:B------:R-:W-:-:S05]  /*6050*/  LEA R28, P1, R112, UR8, 0x2 ;  /* 0x00000008701c7c11 */ /* 0x000fca000f8210ff */
[----:B------:R-:W1:Y:S01]  /*6060*/  MUFU.RCP R30, R30 ;  /* 0x0000001e001e7308 */ /* 0x000e620000001000 */
[----:B0-----:R-:W-:Y:S01]  /*6070*/  FADD.FTZ R31, R29, 1 ;  /* 0x3f8000001d1f7421 */ /* 0x001fe20000010000 */
[----:B------:R-:W-:-:S06]  /*6080*/  LEA.HI.X R29, R112, UR9, R33, 0x2, P1 ;  /* 0x00000009701d7c11 */ /* 0x000fcc00088f1421 */
[----:B------:R-:W0:Y:S01]  /*6090*/  MUFU.RCP R31, R31 ;  /* 0x0000001f001f7308 */ /* 0x000e220000001000 */
[----:B-1----:R-:W-:Y:S01]  /*60a0*/  FMUL.FTZ R32, R39, R30 ;  /* 0x0000001e27207220 */ /* 0x002fe20000410000 */
[----:B0-----:R-:W-:-:S05]  /*60b0*/  FMUL.FTZ R33, R38, R31 ;  /* 0x0000001f26217220 */ /* 0x001fca0000410000 */
[----:B------:R0:W-:Y:S02]  /*60c0*/  STG.E.64 desc[UR6][R28.64], R32 ;  /* 0x000000201c007986 */ /* 0x0001e4000c101b06 */
.L_x_4029:
[----:B------:R-:W-:Y:S05]  /*60d0*/  BSYNC.RECONVERGENT B0 ;  /* 0x0000000000007941 */ /* 0x000fea0003800200 */
.L_x_3997:
        /* <DEDUP_REMOVED lines=8> */
.L_x_4061:
        /* <DEDUP_REMOVED lines=10> */
.L_x_4562:


//--------------------- .text._Z35group_norm_nhwc_fwd_one_pass_kernelI11Fp32IOBf16WLi512ELi60ELi480EEv26Group_norm_nhwc_fwd_params --------------------------
	.section	.text._Z35group_norm_nhwc_fwd_one_pass_kernelI11Fp32IOBf16WLi512ELi60ELi480EEv26Group_norm_nhwc_fwd_params,"ax",@progbits
	.align	128
        .global         _Z35group_norm_nhwc_fwd_one_pass_kernelI11Fp32IOBf16WLi512ELi60ELi480EEv26Group_norm_nhwc_fwd_params
        .type           _Z35group_norm_nhwc_fwd_one_pass_kernelI11Fp32IOBf16WLi512ELi60ELi480EEv26Group_norm_nhwc_fwd_params,@function
        .size           _Z35group_norm_nhwc_fwd_one_pass_kernelI11Fp32IOBf16WLi512ELi60ELi480EEv26Group_norm_nhwc_fwd_params,(.L_x_4563 - _Z35group_norm_nhwc_fwd_one_pass_kernelI11Fp32IOBf16WLi512ELi60ELi480EEv26Group_norm_nhwc_fwd_params)
        .other          _Z35group_norm_nhwc_fwd_one_pass_kernelI11Fp32IOBf16WLi512ELi60ELi480EEv26Group_norm_nhwc_fwd_params,@"STO_CUDA_ENTRY STV_DEFAULT"
_Z35group_norm_nhwc_fwd_one_pass_kernelI11Fp32IOBf16WLi512ELi60ELi480EEv26Group_norm_nhwc_fwd_params:
.text._Z35group_norm_nhwc_fwd_one_pass_kernelI11Fp32IOBf16WLi512ELi60ELi480EEv26Group_norm_nhwc_fwd_params:
        /* <DEDUP_REMOVED lines=47> */
.L_x_4201:
[----:B0-----:R-:W0:Y:S01]  /*02f0*/  LDC R33, c[0x0][0x3f8] ;  /* 0x0000fe00ff217b82 */ /* 0x001e220000000800 */
[----:B-1----:R-:W1:Y:S01]  /*0300*/  LDCU UR8, c[0x0][0x404] ;  /* 0x00008080ff0877ac */ /* 0x002e620008000800 */
[----:B------:R-:W-:Y:S01]  /*0310*/  LOP3.LUT R117, R16, 0xffff, RZ, 0xc0, !PT ;  /* 0x0000ffff10757812 */ /* 0x000fe200078ec0ff */
[----:B--2---:R-:W2:Y:S01]  /*0320*/  LDCU.64 UR4, c[0x0][0x3e8] ;  /* 0x00007d00ff0477ac */ /* 0x004ea20008000a00 */
[----:B-1----:R-:W-:Y:S01]  /*0330*/  IMAD R39, R3, UR8, R108 ;  /* 0x0000000803277c24 */ /* 0x002fe2000f8e026c */
[----:B------:R-:W1:Y:S01]  /*0340*/  LDCU.64 UR8, c[0x0][0x3f0] ;  /* 0x00007e00ff0877ac */ /* 0x000e620008000a00 */
[----:B0--34-:R-:W-:-:S03]  /*0350*/  IABS R25, R33 ;  /* 0x0000002100197213 */ /* 0x019fc60000000000 */
[----:B------:R-:W-:Y:S01]  /*0360*/  IADD3 R29, PT, PT, R39, 0x10, RZ ;  /* 0x00000010271d7810 */ /* 0x000fe20007ffe0ff */
[----:B------:R-:W0:Y:S01]  /*0370*/  I2F.RP R18, R25 ;  /* 0x0000001900127306 */ /* 0x000e220000209400 */
[----:B------:R-:W-:Y:S02]  /*0380*/  ISETP.NE.AND P2, PT, R33, RZ, PT ;  /* 0x000000ff2100720c */ /* 0x000fe40003f45270 */
[----:B--2---:R-:W-:Y:S02]  /*0390*/  ISETP.GE.U32.AND P6, PT, R29, UR4, PT ;  /* 0x000000041d007c0c */ /* 0x004fe4000bfc6070 */
[----:B------:R-:W-:Y:S02]  /*03a0*/  SHF.R.S32.HI R31, RZ, 0x1f, R29 ;  /* 0x0000001fff1f7819 */ /* 0x000fe4000001141d */
[----:B------:R-:W-:Y:S02]  /*03b0*/  IADD3 R45, PT, PT, R39, 0x70, RZ ;  /* 0x00000070272d7810 */ /* 0x000fe40007ffe0ff */
[----:B------:R-:W-:-:S02]  /*03c0*/  ISETP.GE.AND.EX P6, PT, R31, UR5, PT, P6 ;  /* 0x000000051f007c0c */ /* 0x000fc4000bfc6360 */
[----:B------:R-:W-:Y:S02]  /*03d0*/  IADD3 R47, PT, PT, R39, 0x80, RZ ;  /* 0x00000080272f7810 */ /* 0x000fe40007ffe0ff */
[----:B------:R-:W-:Y:S01]  /*03e0*/  ISETP.GE.U32.AND P5, PT, R45, UR4, PT ;  /* 0x000000042d007c0c */ /* 0x000fe2000bfa6070 */
[----:B0-----:R-:W0:Y:S01]  /*03f0*/  MUFU.RCP R18, R18 ;  /* 0x0000001200127308 */ /* 0x001e220000001000 */
[----:B------:R-:W-:Y:S02]  /*0400*/  SHF.R.S32.HI R53, RZ, 0x1f, R47 ;  /* 0x0000001fff357819 */ /* 0x000fe4000001142f */
[----:B------:R-:W-:-:S05]  /*0410*/  IADD3 R51, PT, PT, R39, 0xa0, RZ ;  /* 0x000000a027337810 */ /* 0x000fca0007ffe0ff */
[----:B------:R-:W2:Y:S08]  /*0420*/  @!P6 LDC.64 R40, c[0x0][0x3e0] ;  /* 0x0000f800ff28eb82 */ /* 0x000eb00000000a00 */
        /* <DEDUP_REMOVED lines=10> */
[----:B------:R-:W-:Y:S02]  /*04d0*/  IMAD R18, R25, R18, R24 ;  /* 0x0000001219127224 */ /* 0x000fe400078e0218 */
[----:B--2---:R-:W-:-:S03]  /*04e0*/  @!P6 IMAD R24, R31, R40, RZ ;  /* 0x000000281f18e224 */ /* 0x004fc600078e02ff */
[----:B------:R-:W-:-:S13]  /*04f0*/  ISETP.GT.U32.AND P1, PT, R25, R18, PT ;  /* 0x000000121900720c */ /* 0x000fda0003f24070 */
[-C--:B------:R-:W-:Y:S02]  /*0500*/  @!P1 IADD3 R18, PT, PT, R18, -R25.reuse, RZ ;  /* 0x8000001912129210 */ /* 0x080fe40007ffe0ff */
[----:B------:R-:W-:Y:S02]  /*0510*/  @!P1 IADD3 R23, PT, PT, R23, 0x1, RZ ;  /* 0x0000000117179810 */ /* 0x000fe40007ffe0ff */
[----:B------:R-:W-:Y:S02]  /*0520*/  ISETP.GE.U32.AND P4, PT, R18, R25, PT ;  /* 0x000000191200720c */ /* 0x000fe40003f86070 */
[----:B------:R-:W-:Y:S02]  /*0530*/  LOP3.LUT R18, R8, R33, RZ, 0x3c, !PT ;  /* 0x0000002108127212 */ /* 0x000fe400078e3cff */
[----:B------:R-:W-:Y:S02]  /*0540*/  ISETP.GE.U32.AND P1, PT, R39, UR4, PT ;  /* 0x0000000427007c0c */ /* 0x000fe4000bf26070 */
[----:B------:R-:W-:-:S02]  /*0550*/  ISETP.GE.AND P3, PT, R18, RZ, PT ;  /* 0x000000ff1200720c */ /* 0x000fc40003f66270 */
[----:B------:R-:W-:-:S04]  /*0560*/  SHF.R.S32.HI R25, RZ, 0x1f, R39 ;  /* 0x0000001fff197819 */ /* 0x000fc80000011427 */
[----:B------:R-:W-:Y:S02]  /*0570*/  ISETP.GE.AND.EX P1, PT, R25, UR5, PT, P1 ;  /* 0x0000000519007c0c */ /* 0x000fe4000bf26310 */
[----:B------:R-:W-:-:S05]  /*0580*/  @P4 IADD3 R23, PT, PT, R23, 0x1, RZ ;  /* 0x0000000117174810 */ /* 0x000fca0007ffe0ff */
[----:B------:R-:W-:Y:S02]  /*0590*/  @!P3 IADD3 R23, PT, PT, -R23, RZ, RZ ;  /* 0x000000ff1717b210 */ /* 0x000fe40007ffe1ff */
[----:B------:R-:W-:Y:S02]  /*05a0*/  @!P2 LOP3.LUT R23, RZ, R33, RZ, 0x33, !PT ;  /* 0x00000021ff17a212 */ /* 0x000fe400078e33ff */
[----:B------:R-:W-:Y:S02]  /*05b0*/  ISETP.GE.U32.AND P3, PT, R47, UR4, PT ;  /* 0x000000042f007c0c */ /* 0x000fe4000bf66070 */
[----:B------:R-:W-:Y:S01]  /*05c0*/  IADD3 R27, PT, PT, -R23, RZ, RZ ;  /* 0x000000ff171b7210 */ /* 0x000fe20007ffe1ff */
[----:B------:R-:W0:Y:S01]  /*05d0*/  @!P1 LDC.64 R36, c[0x0][0x3e0] ;  /* 0x0000f800ff249b82 */ /* 0x000e220000000a00 */
[----:B------:R-:W-:Y:S02]  /*05e0*/  SHF.R.S32.HI R22, RZ, 0x1f, R23 ;  /* 0x0000001fff167819 */ /* 0x000fe40000011417 */
[----:B------:R-:W-:Y:S01]  /*05f0*/  ISETP.GE.AND.EX P3, PT, R53, UR5, PT, P3 ;  /* 0x0000000535007c0c */ /* 0x000fe2000bf66330 */
[----:B------:R-:W-:Y:S01]  /*0600*/  IMAD R18, R33, R27, R8 ;  /* 0x0000001b21127224 */ /* 0x000fe200078e0208 */
[----:B------:R-:W-:Y:S01]  /*0610*/  IADD3 R33, PT, PT, R39, 0x20, RZ ;  /* 0x0000002027217810 */ /* 0x000fe20007ffe0ff */
[----:B-1----:R-:W-:-:S02]  /*0620*/  IMAD R22, R22, UR8, RZ ;  /* 0x0000000816167c24 */ /* 0x002fc4000f8e02ff */
[----:B------:R-:W-:Y:S01]  /*0630*/  IMAD R18, R18, 0x3c, RZ ;  /* 0x0000003c12127824 */ /* 0x000fe200078e02ff */
[----:B------:R-:W1:Y:S01]  /*0640*/  @!P1 LDC.64 R42, c[0x0][0x390] ;  /* 0x0000e400ff2a9b82 */ /* 0x000e620000000a00 */
[----:B------:R-:W-:Y:S01]  /*0650*/  ISETP.GE.U32.AND P4, PT, R33, UR4, PT ;  /* 0x0000000421007c0c */ /* 0x000fe2000bf86070 */
[----:B------:R-:W-:Y:S01]  /*0660*/  IMAD R119, R23, UR9, R22 ;  /* 0x0000000917777c24 */ /* 0x000fe2000f8e0216 */
[----:B------:R-:W-:Y:S02]  /*0670*/  SHF.R.S32.HI R35, RZ, 0x1f, R33 ;  /* 0x0000001fff237819 */ /* 0x000fe40000011421 */
[C---:B------:R-:W-:Y:S02]  /*0680*/  IADD3 R116, P2, PT, R18.reuse, R117, RZ ;  /* 0x0000007512747210 */ /* 0x040fe40007f5e0ff */
[----:B------:R-:W-:Y:S02]  /*0690*/  ISETP.GE.AND.EX P4, PT, R35, UR5, PT, P4 ;  /* 0x0000000523007c0c */ /* 0x000fe4000bf86340 */
[----:B------:R-:W-:-:S03]  /*06a0*/  LEA.HI.X.SX32 R117, R18, RZ, 0x1, P2 ;  /* 0x000000ff12757211 */ /* 0x000fc600010f0eff */
[----:B------:R-:W-:-:S04]  /*06b0*/  IMAD.WIDE.U32 R116, R23, UR8, R116 ;  /* 0x0000000817747c25 */ /* 0x000fc8000f8e0074 */
[----:B0-----:R-:W-:Y:S01]  /*06c0*/  @!P1 IMAD R22, R25, R36, RZ ;  /* 0x0000002419169224 */ /* 0x001fe200078e02ff */
[----:B------:R-:W-:-:S03]  /*06d0*/  IADD3 R119, PT, PT, R117, R119, RZ ;  /* 0x0000007775777210 */ /* 0x000fc60007ffe0ff */
[----:B------:R-:W0:Y:S01]  /*06e0*/  @!P4 LDC.64 R26, c[0x0][0x3e0] ;  /* 0x0000f800ff1acb82 */ /* 0x000e220000000a00 */
[----:B------:R-:W-:Y:S01]  /*06f0*/  @!P1 MOV R118, R116 ;  /* 0x0000007400769202 */ /* 0x000fe20000000f00 */
[----:B------:R-:W-:Y:S01]  /*0700*/  @!P1 IMAD R31, R39, R37, R22 ;  /* 0x00000025271f9224 */ /* 0x000fe200078e0216 */
[----:B------:R-:W-:Y:S01]  /*0710*/  @!P6 MOV R25, R119 ;  /* 0x000000770019e202 */ /* 0x000fe20000000f00 */
[----:B------:R-:W-:Y:S01]  /*0720*/  @!P6 IMAD R37, R29, R41, R24 ;  /* 0x000000291d25e224 */ /* 0x000fe200078e0218 */
[----:B------:R-:W-:Y:S01]  /*0730*/  SHF.R.S32.HI R41, RZ, 0x1f, R45 ;  /* 0x0000001fff297819 */ /* 0x000fe2000001142d */
[----:B------:R-:W-:Y:S01]  /*0740*/  @!P1 IMAD.WIDE.U32 R22, R39, R36, R118 ;  /* 0x0000002427169225 */ /* 0x000fe200078e0076 */
[----:B------:R-:W-:Y:S01]  /*0750*/  @!P6 MOV R24, R116 ;  /* 0x000000740018e202 */ /* 0x000fe20000000f00 */
[----:B------:R-:W2:Y:S01]  /*0760*/  @!P4 LDC.64 R60, c[0x0][0x390] ;  /* 0x0000e400ff3ccb82 */ /* 0x000ea20000000a00 */
[----:B------:R-:W-:Y:S02]  /*0770*/  ISETP.GE.AND.EX P5, PT, R41, UR5, PT, P5 ;  /* 0x0000000529007c0c */ /* 0x000fe4000bfa6350 */
[----:B------:R-:W-:Y:S01]  /*0780*/  @!P1 IADD3 R23, PT, PT, R23, R31, RZ ;  /* 0x0000001f17179210 */ /* 0x000fe20007ffe0ff */
[----:B------:R-:W-:Y:S01]  /*0790*/  @!P6 IMAD.WIDE.U32 R24, R29, R40, R24 ;  /* 0x000000281d18e225 */ /* 0x000fe200078e0018 */
[----:B-1----:R-:W-:-:S04]  /*07a0*/  @!P1 LEA R30, P2, R22, R42, 0x2 ;  /* 0x0000002a161e9211 */ /* 0x002fc800078410ff */
[----:B------:R-:W-:Y:S02]  /*07b0*/  @!P1 LEA.HI.X R31, R22, R43, R23, 0x2, P2 ;  /* 0x0000002b161f9211 */ /* 0x000fe400010f1417 */
[----:B------:R-:W-:Y:S02]  /*07c0*/  @!P6 IADD3 R22, PT, PT, R25, R37, RZ ;  /* 0x000000251916e210 */ /* 0x000fe40007ffe0ff */
[C---:B---3--:R-:W-:Y:S01]  /*07d0*/  @!P6 LEA R42, P2, R24.reuse, R48, 0x2 ;  /* 0x00000030182ae211 */ /* 0x048fe200078410ff */
[----:B------:R-:W1:Y:S01]  /*07e0*/  @!P5 LDC.64 R62, c[0x0][0x3e0] ;  /* 0x0000f800ff3edb82 */ /* 0x000e620000000a00 */
[----:B------:R-:W-:Y:S01]  /*07f0*/  MOV R23, RZ ;  /* 0x000000ff00177202 */ /* 0x000fe20000000f00 */
[----:B0-----:R-:W-:Y:S01]  /*0800*/  @!P4 IMAD R28, R35, R26, RZ ;  /* 0x0000001a231cc224 */ /* 0x001fe200078e02ff */
[----:B------:R-:W-:Y:S02]  /*0810*/  @!P6 LEA.HI.X R43, R24, R49, R22, 0x2, P2 ;  /* 0x00000031182be211 */ /* 0x000fe400010f1416 */
[----:B------:R-:W-:Y:S01]  /*0820*/  MOV R22, RZ ;  /* 0x000000ff00167202 */ /* 0x000fe20000000f00 */
[----:B------:R-:W-:Y:S01]  /*0830*/  @!P4 IMAD R59, R33, R27, R28 ;  /* 0x0000001b213bc224 */ /* 0x000fe200078e021c */
[----:B------:R-:W-:Y:S01]  /*0840*/  IADD3 R49, PT, PT, R39, 0x90, RZ ;  /* 0x0000009027317810 */ /* 0x000fe20007ffe0ff */
[----:B------:R-:W0:Y:S03]  /*0850*/  @!P3 LDC.64 R36, c[0x0][0x3e0] ;  /* 0x0000f800ff24bb82 */ /* 0x000e260000000a00 */
[----:B------:R3:W4:Y:S01]  /*0860*/  @!P1 LDG.E.64 R22, desc[UR6][R30.64] ;  /* 0x000000061e169981 */ /* 0x000722000c1e1b00 */
[----:B------:R-:W-:-:S02]  /*0870*/  ISETP.GE.U32.AND P1, PT, R49, UR4, PT ;  /* 0x0000000431007c0c */ /* 0x000fc4000bf26070 */
[----:B------:R-:W-:Y:S02]  /*0880*/  CS2R R24, SRZ ;  /* 0x0000000000187805 */ /* 0x000fe4000001ff00 */
[----:B------:R-:W-:Y:S02]  /*0890*/  SHF.R.S32.HI R55, RZ, 0x1f, R49 ;  /* 0x0000001fff377819 */ /* 0x000fe40000011431 */
[----:B------:R-:W-:Y:S01]  /*08a0*/  ISETP.GE.U32.AND P2, PT, R51, UR4, PT ;  /* 0x0000000433007c0c */ /* 0x000fe2000bf46070 */
[----:B------:R-:W5:Y:S01]  /*08b0*/  @!P5 LDC.64 R28, c[0x0][0x390] ;  /* 0x0000e400ff1cdb82 */ /* 0x000f620000000a00 */
[----:B------:R-:W-:Y:S01]  /*08c0*/  ISETP.GE.AND.EX P1, PT, R55, UR5, PT, P1 ;  /* 0x0000000537007c0c */ /* 0x000fe2000bf26310 */
[----:B------:R2:W4:Y:S01]  /*08d0*/  @!P6 LDG.E.64 R24, desc[UR6][R42.64] ;  /* 0x000000062a18e981 */ /* 0x000522000c1e1b00 */
[----:B------:R-:W-:Y:S02]  /*08e0*/  SHF.R.S32.HI R57, RZ, 0x1f, R51 ;  /* 0x0000001fff397819 */ /* 0x000fe40000011433 */
[----:B---3--:R-:W-:-:S02]  /*08f0*/  @!P4 MOV R30, R116 ;  /* 0x00000074001ec202 */ /* 0x008fc40000000f00 */
[----:B------:R-:W-:Y:S01]  /*0900*/  @!P4 MOV R31, R119 ;  /* 0x00000077001fc202 */ /* 0x000fe20000000f00 */
[----:B------:R-:W3:Y:S01]  /*0910*/  @!P3 LDC.64 R34, c[0x0][0x390] ;  /* 0x0000e400ff22bb82 */ /* 0x000ee20000000a00 */
[----:B------:R-:W-:Y:S01]  /*0920*/  ISETP.GE.AND.EX P2, PT, R57, UR5, PT, P2 ;  /* 0x0000000539007c0c */ /* 0x000fe2000bf46320 */
[----:B------:R-:W-:Y:S01]  /*0930*/  @!P4 IMAD.WIDE.U32 R26, R33, R26, R30 ;  /* 0x0000001a211ac225 */ /* 0x000fe200078e001e */
[----:B--2---:R-:W-:-:S03]  /*0940*/  @!P5 MOV R42, R116 ;  /* 0x00000074002ad202 */ /* 0x004fc60000000f00 */
[----:B-1----:R-:W-:Y:S01]  /*0950*/  @!P5 IMAD R38, R41, R62, RZ ;  /* 0x0000003e2926d224 */ /* 0x002fe200078e02ff */
[----:B------:R-:W-:Y:S01]  /*0960*/  @!P4 IADD3 R27, PT, PT, R27, R59, RZ ;  /* 0x0000003b1b1bc210 */ /* 0x000fe20007ffe0ff */
[----:B------:R-:W1:Y:S01]  /*0970*/  @!P1 LDC.64 R32, c[0x0][0x3e0] ;  /* 0x0000f800ff209b82 */ /* 0x000e620000000a00 */
[C---:B------:R-:W-:Y:S02]  /*0980*/  @!P4 LEA R40, P6, R26.reuse, R60, 0x2 ;  /* 0x0000003c1a28c211 */ /* 0x040fe400078c10ff */
[----:B------:R-:W-:Y:S02]  /*0990*/  @!P5 MOV R43, R119 ;  /* 0x00000077002bd202 */ /* 0x000fe40000000f00 */
[----:B------:R-:W-:Y:S01]  /*09a0*/  @!P4 LEA.HI.X R41, R26, R61, R27, 0x2, P6 ;  /* 0x0000003d1a29c211 */ /* 0x000fe200030f141b */
[----:B0-----:R-:W-:Y:S01]  /*09b0*/  @!P3 IMAD R26, R53, R36, RZ ;  /* 0x00000024351ab224 */ /* 0x001fe200078e02ff */
[----:B------:R-:W-:Y:S01]  /*09c0*/  @!P3 MOV R44, R116 ;  /* 0x00000074002cb202 */ /* 0x000fe20000000f00 */
[----:B------:R-:W-:Y:S01]  /*09d0*/  @!P5 IMAD R59, R45, R63, R38 ;  /* 0x0000003f2d3bd224 */ /* 0x000fe200078e0226 */
[----:B------:R-:W0:Y:S01]  /*09e0*/  @!P2 LDC.64 R30, c[0x0][0x3e0] ;  /* 0x0000f800ff1eab82 */ /* 0x000e220000000a00 */
[----:B------:R-:W-:Y:S01]  /*09f0*/  @!P3 IMAD R61, R47, R37, R26 ;  /* 0x000000252f3db224 */ /* 0x000fe200078e021a */
[----:B------:R-:W-:Y:S01]  /*0a00*/  CS2R R26, SRZ ;  /* 0x00000000001a7805 */ /* 0x000fe2000001ff00 */
[----:B------:R-:W-:Y:S01]  /*0a10*/  @!P5 IMAD.WIDE.U32 R42, R45, R62, R42 ;  /* 0x0000003e2d2ad225 */ /* 0x000fe200078e002a */
[----:B------:R-:W-:-:S02]  /*0a20*/  @!P3 MOV R45, R119 ;  /* 0x00000077002db202 */ /* 0x000fc40000000f00 */
[----:B------:R-:W-:Y:S02]  /*0a30*/  IADD3 R53, PT, PT, R39, 0xb0, RZ ;  /* 0x000000b027357810 */ /* 0x000fe40007ffe0ff */
[----:B------:R2:W4:Y:S01]  /*0a40*/  @!P4 LDG.E.64 R26, desc[UR6][R40.64] ;  /* 0x00000006281ac981 */ /* 0x000522000c1e1b00 */
[----:B------:R-:W-:Y:S01]  /*0a50*/  @!P3 IMAD.WIDE.U32 R44, R47, R36, R44 ;  /* 0x000000242f2cb225 */ /* 0x000fe200078e002c */
[----:B------:R-:W-:Y:S01]  /*0a60*/  ISETP.GE.U32.AND P4, PT, R53, UR4, PT ;  /* 0x0000000435007c0c */ /* 0x000fe2000bf86070 */
[----:B------:R-:W2:Y:S01]  /*0a70*/  @!P1 LDC.64 R62, c[0x0][0x390] ;  /* 0x0000e400ff3e9b82 */ /* 0x000ea20000000a00 */
[----:B------:R-:W-:Y:S02]  /*0a80*/  SHF.R.S32.HI R47, RZ, 0x1f, R53 ;  /* 0x0000001fff2f7819 */ /* 0x000fe40000011435 */
[----:B------:R-:W-:Y:S02]  /*0a90*/  @!P5 IADD3 R37, PT, PT, R43, R59, RZ ;  /* 0x0000003b2b25d210 */ /* 0x000fe40007ffe0ff */
[----:B------:R-:W-:-:S02]  /*0aa0*/  ISETP.GE.AND.EX P4, PT, R47, UR5, PT, P4 ;  /* 0x000000052f007c0c */ /* 0x000fc4000bf86340 */
[C---:B-----5:R-:W-:Y:S01]  /*0ab0*/  @!P5 LEA R36, P6, R42.reuse, R28, 0x2 ;  /* 0x0000001c2a24d211 */ /* 0x060fe200078c10ff */
[----:B------:R-:W5:Y:S03]  /*0ac0*/  @!P2 LDC.64 R64, c[0x0][0x390] ;  /* 0x0000e400ff40ab82 */ /* 0x000f660000000a00 */
[----:B------:R-:W-:Y:S02]  /*0ad0*/  @!P5 LEA.HI.X R37, R42, R29, R37, 0x2, P6 ;  /* 0x0000001d2a25d211 */ /* 0x000fe400030f1425 */
[C---:B---3--:R-:W-:Y:S01]  /*0ae0*/  @!P3 LEA R42, P6, R44.reuse, R34, 0x2 ;  /* 0x000000222c2ab211 */ /* 0x048fe200078c10ff */
[----:B-1----:R-:W-:Y:S01]  /*0af0*/  @!P1 IMAD R34, R55, R32, RZ ;  /* 0x0000002037229224 */ /* 0x002fe200078e02ff */
[----:B------:R-:W-:Y:S01]  /*0b00*/  @!P3 IADD3 R28, PT, PT, R45, R61, RZ ;  /* 0x0000003d2d1cb210 */ /* 0x000fe20007ffe0ff */
[----:B0-----:R-:W-:Y:S01]  /*0b10*/  @!P2 IMAD R38, R57, R30, RZ ;  /* 0x0000001e3926a224 */ /* 0x001fe200078e02ff */
[----:B------:R-:W-:Y:S01]  /*0b20*/  @!P2 MOV R45, R119 ;  /* 0x00000077002da202 */ /* 0x000fe20000000f00 */
[----:B--2---:R-:W-:Y:S01]  /*0b30*/  @!P1 IMAD R41, R49, R33, R34 ;  /* 0x0000002131299224 */ /* 0x004fe200078e0222 */
[----:B------:R-:W-:Y:S01]  /*0b40*/  @!P3 LEA.HI.X R43, R44, R35, R28, 0x2, P6 ;  /* 0x000000232c2bb211 */ /* 0x000fe200030f141c */
[----:B------:R-:W0:Y:S01]  /*0b50*/  @!P4 LDC.64 R70, c[0x0][0x390] ;  /* 0x0000e400ff46cb82 */ /* 0x000e220000000a00 */
[----:B------:R-:W-:Y:S01]  /*0b60*/  @!P2 MOV R44, R116 ;  /* 0x00000074002ca202 */ /* 0x000fe20000000f00 */
[----:B------:R-:W-:-:S06]  /*0b70*/  @!P2 IMAD R61, R51, R31, R38 ;  /* 0x0000001f333da224 */ /* 0x000fcc00078e0226 */
[----:B------:R-:W1:Y:S01]  /*0b80*/  @!P4 LDC.64 R34, c[0x0][0x3e0] ;  /* 0x0000f800ff22cb82 */ /* 0x000e620000000a00 */
[----:B------:R-:W-:Y:S01]  /*0b90*/  @!P2 IMAD.WIDE.U32 R44, R51, R30, R44 ;  /* 0x0000001e332ca225 */ /* 0x000fe200078e002c */
[----:B------:R-:W-:Y:S02]  /*0ba0*/  CS2R R30, SRZ ;  /* 0x00000000001e7805 */ /* 0x000fe4000001ff00 */
[----:B------:R-:W-:Y:S02]  /*0bb0*/  @!P1 MOV R28, R116 ;  /* 0x00000074001c9202 */ /* 0x000fe40000000f00 */
[----:B------:R-:W-:Y:S02]  /*0bc0*/  @!P1 MOV R29, R119 ;  /* 0x00000077001d9202 */ /* 0x000fe40000000f00 */
[----:B------:R-:W-:Y:S01]  /*0bd0*/  IADD3 R55, PT, PT, R39, 0xc0, RZ ;  /* 0x000000c027377810 */ /* 0x000fe20007ffe0ff */
[----:B------:R-:W2:Y:S01]  /*0be0*/  @!P3 LDG.E.64 R30, desc[UR6][R42.64] ;  /* 0x000000062a1eb981 */ /* 0x000ea2000c1e1b00 */
[----:B------:R-:W-:-:S02]  /*0bf0*/  @!P1 IMAD.WIDE.U32 R32, R49, R32, R28 ;  /* 0x0000002031209225 */ /* 0x000fc400078e001c */
[----:B------:R-:W-:Y:S02]  /*0c00*/  ISETP.GE.U32.AND P3, PT, R55, UR4, PT ;  /* 0x0000000437007c0c */ /* 0x000fe4000bf66070 */
[----:B------:R-:W-:Y:S02]  /*0c10*/  SHF.R.S32.HI R49, RZ, 0x1f, R55 ;  /* 0x0000001fff317819 */ /* 0x000fe40000011437 */
[----:B------:R-:W-:Y:S02]  /*0c20*/  CS2R R28, SRZ ;  /* 0x00000000001c7805 */ /* 0x000fe4000001ff00 */
[----:B------:R-:W-:Y:S02]  /*0c30*/  ISETP.GE.AND.EX P3, PT, R49, UR5, PT, P3 ;  /* 0x0000000531007c0c */ /* 0x000fe4000bf66330 */
[----:B------:R-:W-:Y:S02]  /*0c40*/  IADD3 R59, PT, PT, R39, 0xe0, RZ ;  /* 0x000000e0273b7810 */ /* 0x000fe40007ffe0ff */
[----:B------:R1:W3:Y:S02]  /*0c50*/  @!P5 LDG.E.64 R28, desc[UR6][R36.64] ;  /* 0x00000006241cd981 */ /* 0x0002e4000c1e1b00 */
[----:B------:R-:W-:-:S02]  /*0c60*/  ISETP.GE.U32.AND P5, PT, R59, UR4, PT ;  /* 0x000000043b007c0c */ /* 0x000fc4000bfa6070 */
[----:B------:R-:W-:Y:S01]  /*0c70*/  SHF.R.S32.HI R57, RZ, 0x1f, R59 ;  /* 0x0000001fff397819 */ /* 0x000fe2000001143b */
[----:B-1----:R-:W-:Y:S01]  /*0c80*/  @!P4 IMAD R36, R47, R34, RZ ;  /* 0x000000222f24c224 */ /* 0x002fe200078e02ff */
[----:B------:R-:W-:-:S03]  /*0c90*/  @!P1 IADD3 R33, PT, PT, R33, R41, RZ ;  /* 0x0000002921219210 */ /* 0x000fc60007ffe0ff */
[----:B------:R-:W-:Y:S01]  /*0ca0*/  @!P4 IMAD R69, R53, R35, R36 ;  /* 0x000000233545c224 */ /* 0x000fe200078e0224 */
[C---:B------:R-:W-:Y:S01]  /*0cb0*/  @!P1 LEA R40, P6, R32.reuse, R62, 0x2 ;  /* 0x0000003e20289211 */ /* 0x040fe200078c10ff */
[----:B------:R-:W1:Y:S01]  /*0cc0*/  @!P3 LDC.64 R36, c[0x0][0x3e0] ;  /* 0x0000f800ff24bb82 */ /* 0x000e620000000a00 */
[----:B------:R-:W-:Y:S02]  /*0cd0*/  ISETP.GE.AND.EX P5, PT, R57, UR5, PT, P5 ;  /* 0x0000000539007c0c */ /* 0x000fe4000bfa6350 */
[----:B------:R-:W-:Y:S02]  /*0ce0*/  @!P4 MOV R46, R116 ;  /* 0x00000074002ec202 */ /* 0x000fe40000000f00 */
[----:B------:R-:W-:Y:S02]  /*0cf0*/  @!P4 MOV R47, R119 ;  /* 0x00000077002fc202 */ /* 0x000fe40000000f00 */
[----:B------:R-:W-:Y:S02]  /*0d00*/  @!P1 LEA.HI.X R41, R32, R63, R33, 0x2, P6 ;  /* 0x0000003f20299211 */ /* 0x000fe400030f1421 */
[----:B------:R-:W-:-:S02]  /*0d10*/  @!P2 IADD3 R32, PT, PT, R45, R61, RZ ;  /* 0x0000003d2d20a210 */ /* 0x000fc40007ffe0ff */
[C---:B-----5:R-:W-:Y:S01]  /*0d20*/  @!P2 LEA R50, P6, R44.reuse, R64, 0x2 ;  /* 0x000000402c32a211 */ /* 0x060fe200078c10ff */
[----:B------:R-:W-:Y:S01]  /*0d30*/  @!P4 IMAD.WIDE.U32 R46, R53, R34, R46 ;  /* 0x00000022352ec225 */ /* 0x000fe200078e002e */
[----:B------:R-:W-:Y:S02]  /*0d40*/  IADD3 R63, PT, PT, R39, 0x100, RZ ;  /* 0x00000100273f7810 */ /* 0x000fe40007ffe0ff */
[----:B------:R-:W-:Y:S02]  /*0d50*/  CS2R R34, SRZ ;  /* 0x0000000000227805 */ /* 0x000fe4000001ff00 */
[----:B------:R-:W-:Y:S02]  /*0d60*/  @!P2 LEA.HI.X R51, R44, R65, R32, 0x2, P6 ;  /* 0x000000412c33a211 */ /* 0x000fe400030f1420 */
[----:B------:R-:W-:Y:S02]  /*0d70*/  CS2R R32, SRZ ;  /* 0x0000000000207805 */ /* 0x000fe4000001ff00 */
[----:B------:R-:W-:Y:S01]  /*0d80*/  ISETP.GE.U32.AND P6, PT, R63, UR4, PT ;  /* 0x000000043f007c0c */ /* 0x000fe2000bfc6070 */
[----:B------:R-:W5:Y:S01]  /*0d90*/  @!P5 LDC.64 R42, c[0x0][0x3e0] ;  /* 0x0000f800ff2adb82 */ /* 0x000f620000000a00 */
[----:B------:R-:W-:Y:S01]  /*0da0*/  SHF.R.S32.HI R67, RZ, 0x1f, R63 ;  /* 0x0000001fff437819 */ /* 0x000fe2000001143f */
[----:B------:R-:W2:Y:S01]  /*0db0*/  @!P2 LDG.E.64 R34, desc[UR6][R50.64] ;  /* 0x000000063222a981 */ /* 0x000ea2000c1e1b00 */
[----:B------:R-:W-:-:S02]  /*0dc0*/  IADD3 R61, PT, PT, R39, 0xf0, RZ ;  /* 0x000000f0273d7810 */ /* 0x000fc40007ffe0ff */
[----:B------:R-:W-:Y:S01]  /*0dd0*/  ISETP.GE.AND.EX P2, PT, R67, UR5, PT, P6 ;  /* 0x0000000543007c0c */ /* 0x000fe2000bf46360 */
[----:B------:R1:W2:Y:S01]  /*0de0*/  @!P1 LDG.E.64 R32, desc[UR6][R40.64] ;  /* 0x0000000628209981 */ /* 0x0002a2000c1e1b00 */
[----:B------:R-:W-:Y:S01]  /*0df0*/  ISETP.GE.U32.AND P1, PT, R61, UR4, PT ;  /* 0x000000043d007c0c */ /* 0x000fe2000bf26070 */
[----:B------:R-:W5:Y:S01]  /*0e00*/  @!P3 LDC.64 R44, c[0x0][0x390] ;  /* 0x0000e400ff2cbb82 */ /* 0x000f620000000a00 */
[----:B------:R-:W-:Y:S02]  /*0e10*/  SHF.R.S32.HI R65, RZ, 0x1f, R61 ;  /* 0x0000001fff417819 */ /* 0x000fe4000001143d */
[----:B------:R-:W-:Y:S02]  /*0e20*/  @!P4 IADD3 R38, PT, PT, R47, R69, RZ ;  /* 0x000000452f26c210 */ /* 0x000fe40007ffe0ff */
[----:B0-----:R-:W-:Y:S02]  /*0e30*/  @!P4 LEA R48, P6, R46, R70, 0x2 ;  /* 0x000000462e30c211 */ /* 0x001fe400078c10ff */
[----:B------:R-:W-:Y:S01]  /*0e40*/  ISETP.GE.AND.EX P1, PT, R65, UR5, PT, P1 ;  /* 0x0000000541007c0c */ /* 0x000fe2000bf26310 */
[----:B-1----:R-:W-:Y:S01]  /*0e50*/  @!P3 IMAD R40, R49, R36, RZ ;  /* 0x000000243128b224 */ /* 0x002fe200078e02ff */
[----:B------:R-:W-:-:S02]  /*0e60*/  @!P3 MOV R50, R116 ;  /* 0x000000740032b202 */ /* 0x000fc40000000f00 */
[----:B------:R-:W-:Y:S02]  /*0e70*/  @!P3 MOV R51, R119 ;  /* 0x000000770033b202 */ /* 0x000fe40000000f00 */
[----:B------:R-:W-:Y:S02]  /*0e80*/  @!P4 LEA.HI.X R49, R46, R71, R38, 0x2, P6 ;  /* 0x000000472e31c211 */ /* 0x000fe400030f1426 */
[----:B------:R-:W0:Y:S01]  /*0e90*/  @!P5 LDC.64 R46, c[0x0][0x390] ;  /* 0x0000e400ff2edb82 */ /* 0x000e220000000a00 */
[C---:B------:R-:W-:Y:S02]  /*0ea0*/  @!P3 IMAD R69, R55.reuse, R37, R40 ;  /* 0x000000253745b224 */ /* 0x040fe400078e0228 */
[----:B------:R-:W-:-:S05]  /*0eb0*/  @!P3 IMAD.WIDE.U32 R50, R55, R36, R50 ;  /* 0x000000243732b225 */ /* 0x000fca00078e0032 */
[----:B------:R-:W1:Y:S01]  /*0ec0*/  @!P2 LDC.64 R36, c[0x0][0x3e0] ;  /* 0x0000f800ff24ab82 */ /* 0x000e620000000a00 */
[----:B-----5:R-:W-:Y:S01]  /*0ed0*/  @!P5 IMAD R38, R57, R42, RZ ;  /* 0x0000002a3926d224 */ /* 0x020fe200078e02ff */
[----:B------:R-:W-:Y:S02]  /*0ee0*/  @!P5 MOV R52, R116 ;  /* 0x000000740034d202 */ /* 0x000fe40000000f00 */
[----:B------:R-:W-:Y:S02]  /*0ef0*/  CS2R R56, SRZ ;  /* 0x0000000000387805 */ /* 0x000fe4000001ff00 */
[----:B------:R-:W-:Y:S02]  /*0f00*/  @!P5 MOV R53, R119 ;  /* 0x000000770035d202 */ /* 0x000fe40000000f00 */
[----:B------:R-:W5:Y:S01]  /*0f10*/  @!P1 LDC.64 R40, c[0x0][0x3e0] ;  /* 0x0000f800ff289b82 */ /* 0x000f620000000a00 */
[----:B------:R-:W-:Y:S01]  /*0f20*/  @!P5 IMAD R71, R59, R43, R38 ;  /* 0x0000002b3b47d224 */ /* 0x000fe200078e0226 */
[----:B------:R-:W-:Y:S01]  /*0f30*/  IADD3 R38, PT, PT, R39, 0x110, RZ ;  /* 0x0000011027267810 */ /* 0x000fe20007ffe0ff */
[----:B------:R-:W-:Y:S01]  /*0f40*/  @!P5 IMAD.WIDE.U32 R42, R59, R42, R52 ;  /* 0x0000002a3b2ad225 */ /* 0x000fe200078e0034 */
[----:B------:R-:W-:Y:S01]  /*0f50*/  @!P3 IADD3 R51, PT, PT, R51, R69, RZ ;  /* 0x000000453333b210 */ /* 0x000fe20007ffe0ff */
[----:B------:R1:W2:Y:S01]  /*0f60*/  @!P4 LDG.E.64 R56, desc[UR6][R48.64] ;  /* 0x000000063038c981 */ /* 0x0002a2000c1e1b00 */
[----:B------:R-:W-:-:S02]  /*0f70*/  @!P3 LEA R44, P6, R50, R44, 0x2 ;  /* 0x0000002c322cb211 */ /* 0x000fc400078c10ff */
[----:B------:R-:W-:Y:S02]  /*0f80*/  ISETP.GE.U32.AND P4, PT, R38, UR4, PT ;  /* 0x0000000426007c0c */ /* 0x000fe4000bf86070 */
[----:B------:R-:W-:Y:S02]  /*0f90*/  SHF.R.S32.HI R55, RZ, 0x1f, R38 ;  /* 0x0000001fff377819 */ /* 0x000fe40000011426 */
[----:B------:R-:W-:Y:S02]  /*0fa0*/  @!P3 LEA.HI.X R45, R50, R45, R51, 0x2, P6 ;  /* 0x0000002d322db211 */ /* 0x000fe400030f1433 */
[----:B------:R-:W-:Y:S02]  /*0fb0*/  @!P5 IADD3 R43, PT, PT, R43, R71, RZ ;  /* 0x000000472b2bd210 */ /* 0x000fe40007ffe0ff */
[C---:B0-----:R-:W-:Y:S02]  /*0fc0*/  @!P5 LEA R46, P6, R42.reuse, R46, 0x2 ;  /* 0x0000002e2a2ed211 */ /* 0x041fe400078c10ff */
[----:B------:R-:W-:Y:S01]  /*0fd0*/  ISETP.GE.AND.EX P4, PT, R55, UR5, PT, P4 ;  /* 0x0000000537007c0c */ /* 0x000fe2000bf86340 */
[----:B-1----:R-:W-:Y:S01]  /*0fe0*/  @!P2 IMAD R52, R67, R36, RZ ;  /* 0x000000244334a224 */ /* 0x002fe200078e02ff */
[----:B------:R-:W-:-:S02]  /*0ff0*/  @!P5 LEA.HI.X R47, R42, R47, R43, 0x2, P6 ;  /* 0x0000002f2a2fd211 */ /* 0x000fc400030f142b */
[----:B------:R-:W0:Y:S01]  /*1000*/  @!P1 LDC.64 R42, c[0x0][0x390] ;  /* 0x0000e400ff2a9b82 */ /* 0x000e220000000a00 */
[----:B------:R-:W-:Y:S01]  /*1010*/  @!P1 MOV R48, R116 ;  /* 0x0000007400309202 */ /* 0x000fe20000000f00 */
[----:B-----5:R-:W-:Y:S01]  /*1020*/  @!P1 IMAD R50, R65, R40, RZ ;  /* 0x0000002841329224 */ /* 0x020fe200078e02ff */
[----:B------:R-:W-:Y:S01]  /*1030*/  @!P1 MOV R49, R119 ;  /* 0x0000007700319202 */ /* 0x000fe20000000f00 */
[----:B------:R-:W-:-:S04]  /*1040*/  @!P2 IMAD R73, R63, R37, R52 ;  /* 0x000000253f49a224 */ /* 0x000fc800078e0234 */
[----:B------:R-:W1:Y:S01]  /*1050*/  @!P2 LDC.64 R52, c[0x0][0x390] ;  /* 0x0000e400ff34ab82 */ /* 0x000e620000000a00 */
[C---:B------:R-:W-:Y:S02]  /*1060*/  @!P1 IMAD R65, R61.reuse, R41, R50 ;  /* 0x000000293d419224 */ /* 0x040fe400078e0232 */
[----:B------:R-:W-:Y:S01]  /*1070*/  @!P1 IMAD.WIDE.U32 R48, R61, R40, R48 ;  /* 0x000000283d309225 */ /* 0x000fe200078e0030 */
[----:B------:R-:W-:Y:S02]  /*1080*/  CS2R R58, SRZ ;  /* 0x00000000003a7805 */ /* 0x000fe4000001ff00 */
[----:B------:R-:W-:Y:S02]  /*1090*/  CS2R R60, SRZ ;  /* 0x00000000003c7805 */ /* 0x000fe4000001ff00 */
[----:B------:R-:W5:Y:S01]  /*10a0*/  @!P4 LDC.64 R40, c[0x0][0x3e0] ;  /* 0x0000f800ff28cb82 */ /* 0x000f620000000a00 */
[----:B------:R-:W-:Y:S01]  /*10b0*/  @!P2 MOV R50, R116 ;  /* 0x000000740032a202 */ /* 0x000fe20000000f00 */
[----:B------:R-:W2:Y:S01]  /*10c0*/  @!P3 LDG.E.64 R58, desc[UR6][R44.64] ;  /* 0x000000062c3ab981 */ /* 0x000ea2000c1e1b00 */
[----:B------:R-:W-:-:S02]  /*10d0*/  @!P2 MOV R51, R119 ;  /* 0x000000770033a202 */ /* 0x000fc40000000f00 */
[C---:B------:R-:W-:Y:S01]  /*10e0*/  IADD3 R71, PT, PT, R39.reuse, 0x130, RZ ;  /* 0x0000013027477810 */ /* 0x040fe20007ffe0ff */
[----:B------:R0:W2:Y:S01]  /*10f0*/  @!P5 LDG.E.64 R60, desc[UR6][R46.64] ;  /* 0x000000062e3cd981 */ /* 0x0000a2000c1e1b00 */
[----:B------:R-:W-:Y:S01]  /*1100*/  IADD3 R67, PT, PT, R39, 0x120, RZ ;  /* 0x0000012027437810 */ /* 0x000fe20007ffe0ff */
[----:B------:R-:W-:Y:S01]  /*1110*/  @!P2 IMAD.WIDE.U32 R36, R63, R36, R50 ;  /* 0x000000243f24a225 */ /* 0x000fe200078e0032 */
[----:B------:R-:W-:Y:S02]  /*1120*/  ISETP.GE.U32.AND P3, PT, R71, UR4, PT ;  /* 0x0000000447007c0c */ /* 0x000fe4000bf66070 */
[----:B------:R-:W-:Y:S02]  /*1130*/  SHF.R.S32.HI R69, RZ, 0x1f, R71 ;  /* 0x0000001fff457819 */ /* 0x000fe40000011447 */
[----:B------:R-:W-:Y:S02]  /*1140*/  ISETP.GE.U32.AND P5, PT, R67, UR4, PT ;  /* 0x0000000443007c0c */ /* 0x000fe4000bfa6070 */
[----:B------:R-:W-:Y:S01]  /*1150*/  SHF.R.S32.HI R51, RZ, 0x1f, R67 ;  /* 0x0000001fff337819 */ /* 0x000fe20000011443 */
[----:B0-----:R-:W0:Y:S01]  /*1160*/  @!P4 LDC.64 R46, c[0x0][0x390] ;  /* 0x0000e400ff2ecb82 */ /* 0x001e220000000a00 */
[----:B------:R-:W-:-:S02]  /*1170*/  ISETP.GE.AND.EX P3, PT, R69, UR5, PT, P3 ;  /* 0x0000000545007c0c */ /* 0x000fc4000bf66330 */
[----:B------:R-:W-:Y:S02]  /*1180*/  ISETP.GE.AND.EX P5, PT, R51, UR5, PT, P5 ;  /* 0x0000000533007c0c */ /* 0x000fe4000bfa6350 */
[----:B------:R-:W-:Y:S02]  /*1190*/  @!P1 IADD3 R49, PT, PT, R49, R65, RZ ;  /* 0x0000004131319210 */ /* 0x000fe40007ffe0ff */
[C---:B------:R-:W-:Y:S02]  /*11a0*/  @!P1 LEA R42, P6, R48.reuse, R42, 0x2 ;  /* 0x0000002a302a9211 */ /* 0x040fe400078c10ff */
[----:B------:R-:W-:Y:S02]  /*11b0*/  @!P2 IADD3 R37, PT, PT, R37, R73, RZ ;  /* 0x000000492525a210 */ /* 0x000fe40007ffe0ff */
[----:B------:R-:W-:Y:S02]  /*11c0*/  @!P1 LEA.HI.X R43, R48, R43, R49, 0x2, P6 ;  /* 0x0000002b302b9211 */ /* 0x000fe400030f1431 */
[C---:B-1----:R-:W-:Y:S01]  /*11d0*/  @!P2 LEA R52, P6, R36.reuse, R52, 0x2 ;  /* 0x000000342434a211 */ /* 0x042fe200078c10ff */
[----:B-----5:R-:W-:Y:S01]  /*11e0*/  @!P4 IMAD R55, R55, R40, RZ ;  /* 0x000000283737c224 */ /* 0x020fe200078e02ff */
[----:B------:R-:W-:Y:S01]  /*11f0*/  CS2R R62, SRZ ;  /* 0x00000000003e7805 */ /* 0x000fe2000001ff00 */
[----:B------:R-:W1:Y:S01]  /*1200*/  @!P5 LDC.64 R48, c[0x0][0x3e0] ;  /* 0x0000f800ff30db82 */ /* 0x000e620000000a00 */
[----:B------:R-:W-:Y:S01]  /*1210*/  @!P2 LEA.HI.X R53, R36, R53, R37, 0x2, P6 ;  /* 0x000000352435a211 */ /* 0x000fe200030f1425 */
[----:B------:R-:W-:Y:S01]  /*1220*/  @!P4 IMAD R45, R38, R41, R55 ;  /* 0x00000029262dc224 */ /* 0x000fe200078e0237 */
[----:B------:R-:W-:-:S02]  /*1230*/  IADD3 R55, PT, PT, R39, 0x140, RZ ;  /* 0x0000014027377810 */ /* 0x000fc40007ffe0ff */
[----:B------:R5:W2:Y:S03]  /*1240*/  @!P1 LDG.E.64 R62, desc[UR6][R42.64] ;  /* 0x000000062a3e9981 */ /* 0x000aa6000c1e1b00 */
[----:B------:R-:W4:Y:S01]  /*1250*/  @!P3 LDC.64 R36, c[0x0][0x3e0] ;  /* 0x0000f800ff24bb82 */ /* 0x000f220000000a00 */
[----:B------:R-:W-:Y:S02]  /*1260*/  ISETP.GE.U32.AND P1, PT, R55, UR4, PT ;  /* 0x0000000437007c0c */ /* 0x000fe4000bf26070 */
[----:B------:R-:W-:Y:S02]  /*1270*/  SHF.R.S32.HI R73, RZ, 0x1f, R55 ;  /* 0x0000001fff497819 */ /* 0x000fe40000011437 */
[----:B-----5:R-:W-:Y:S02]  /*1280*/  @!P4 MOV R42, R116 ;  /* 0x00000074002ac202 */ /* 0x020fe40000000f00 */
[----:B------:R-:W-:-:S02]  /*1290*/  @!P4 MOV R43, R119 ;  /* 0x00000077002bc202 */ /* 0x000fc40000000f00 */
[----:B------:R-:W-:Y:S02]  /*12a0*/  CS2R R64, SRZ ;  /* 0x0000000000407805 */ /* 0x000fe4000001ff00 */
[----:B------:R-:W-:Y:S01]  /*12b0*/  ISETP.GE.AND.EX P1, PT, R73, UR5, PT, P1 ;  /* 0x0000000549007c0c */ /* 0x000fe2000bf26310 */
[----:B------:R-:W-:Y:S01]  /*12c0*/  @!P4 IMAD.WIDE.U32 R40, R38, R40, R42 ;  /* 0x000000282628c225 */ /* 0x000fe200078e002a */
[----:B------:R-:W-:Y:S01]  /*12d0*/  IADD3 R54, PT, PT, R39, 0x150, RZ ;  /* 0x0000015027367810 */ /* 0x000fe20007ffe0ff */
[----:B------:R-:W5:Y:S01]  /*12e0*/  @!P5 LDC.64 R42, c[0x0][0x390] ;  /* 0x0000e400ff2adb82 */ /* 0x000f620000000a00 */
[----:B------:R1:W2:Y:S02]  /*12f0*/  @!P2 LDG.E.64 R64, desc[UR6][R52.64] ;  /* 0x000000063440a981 */ /* 0x0002a4000c1e1b00 */
[----:B------:R-:W-:Y:S02]  /*1300*/  @!P4 IADD3 R38, PT, PT, R41, R45, RZ ;  /* 0x0000002d2926c210 */ /* 0x000fe40007ffe0ff */
[----:B0-----:R-:W-:-:S02]  /*1310*/  @!P4 LEA R46, P6, R40, R46, 0x2 ;  /* 0x0000002e282ec211 */ /* 0x001fc400078c10ff */
[----:B------:R-:W-:-:S03]  /*1320*/  ISETP.GE.U32.AND P2, PT, R54, UR4, PT ;  /* 0x0000000436007c0c */ /* 0x000fc6000bf46070 */
[----:B------:R-:W0:Y:S01]  /*1330*/  @!P1 LDC.64 R44, c[0x0][0x3e0] ;  /* 0x0000f800ff2c9b82 */ /* 0x000e220000000a00 */
[----:B------:R-:W-:Y:S02]  /*1340*/  SHF.R.S32.HI R75, RZ, 0x1f, R54 ;  /* 0x0000001fff4b7819 */ /* 0x000fe40000011436 */
[----:B------:R-:W-:Y:S01]  /*1350*/  @!P4 LEA.HI.X R47, R40, R47, R38, 0x2, P6 ;  /* 0x0000002f282fc211 */ /* 0x000fe200030f1426 */
[----:B----4-:R-:W-:Y:S01]  /*1360*/  @!P3 IMAD R40, R69, R36, RZ ;  /* 0x000000244528b224 */ /* 0x010fe200078e02ff */
[----:B------:R-:W-:Y:S01]  /*1370*/  ISETP.GE.AND.EX P2, PT, R75, UR5, PT, P2 ;  /* 0x000000054b007c0c */ /* 0x000fe2000bf46320 */
[----:B-1----:R-:W-:Y:S01]  /*1380*/  @!P5 IMAD R38, R51, R48, RZ ;  /* 0x000000303326d224 */ /* 0x002fe200078e02ff */
[----:B------:R-:W-:Y:S01]  /*1390*/  @!P5 MOV R68, R116 ;  /* 0x000000740044d202 */ /* 0x000fe20000000f00 */
[----:B------:R-:W1:Y:S01]  /*13a0*/  @!P3 LDC.64 R50, c[0x0][0x390] ;  /* 0x0000e400ff32bb82 */ /* 0x000e620000000a00 */
[----:B------:R-:W-:Y:S01]  /*13b0*/  @!P5 MOV R69, R119 ;  /* 0x000000770045d202 */ /* 0x000fe20000000f00 */
[C---:B------:R-:W-:Y:S01]  /*13c0*/  @!P5 IMAD R53, R67.reuse, R49, R38 ;  /* 0x000000314335d224 */ /* 0x040fe200078e0226 */
[----:B------:R-:W-:Y:S01]  /*13d0*/  @!P3 MOV R49, R119 ;  /* 0x000000770031b202 */ /* 0x000fe20000000f00 */
[----:B------:R-:W-:Y:S01]  /*13e0*/  @!P5 IMAD.WIDE.U32 R68, R67, R48, R68 ;  /* 0x000000304344d225 */ /* 0x000fe200078e0044 */
[----:B------:R-:W-:-:S02]  /*13f0*/  CS2R R66, SRZ ;  /* 0x0000000000427805 */ /* 0x000fc4000001ff00 */
[----:B------:R-:W-:Y:S02]  /*1400*/  @!P3 MOV R48, R116 ;  /* 0x000000740030b202 */ /* 0x000fe40000000f00 */
[----:B------:R-:W-:Y:S01]  /*1410*/  IADD3 R74, PT, PT, R39, 0x180, RZ ;  /* 0x00000180274a7810 */ /* 0x000fe20007ffe0ff */
[C---:B------:R-:W-:Y:S02]  /*1420*/  @!P3 IMAD R37, R71.reuse, R37, R40 ;  /* 0x000000254725b224 */ /* 0x040fe400078e0228 */
[----:B------:R-:W4:Y:S01]  /*1430*/  @!P2 LDC.64 R40, c[0x0][0x3e0] ;  /* 0x0000f800ff28ab82 */ /* 0x000f220000000a00 */
[----:B------:R3:W2:Y:S01]  /*1440*/  @!P4 LDG.E.64 R66, desc[UR6][R46.64] ;  /* 0x000000062e42c981 */ /* 0x0006a2000c1e1b00 */
[----:B------:R-:W-:Y:S01]  /*1450*/  @!P3 IMAD.WIDE.U32 R48, R71, R36, R48 ;  /* 0x000000244730b225 */ /* 0x000fe200078e0030 */
[----:B------:R-:W-:Y:S02]  /*1460*/  ISETP.GE.U32.AND P4, PT, R74, UR4, PT ;  /* 0x000000044a007c0c */ /* 0x000fe4000bf86070 */
[----:B------:R-:W-:-:S02]  /*1470*/  SHF.R.S32.HI R77, RZ, 0x1f, R74 ;  /* 0x0000001fff4d7819 */ /* 0x000fc4000001144a */
[----:B------:R-:W-:Y:S02]  /*1480*/  @!P5 IADD3 R36, PT, PT, R69, R53, RZ ;  /* 0x000000354524d210 */ /* 0x000fe40007ffe0ff */
[C---:B-----5:R-:W-:Y:S02]  /*1490*/  @!P5 LEA R52, P6, R68.reuse, R42, 0x2 ;  /* 0x0000002a4434d211 */ /* 0x060fe400078c10ff */
[----:B------:R-:W-:Y:S01]  /*14a0*/  ISETP.GE.AND.EX P4, PT, R77, UR5, PT, P4 ;  /* 0x000000054d007c0c */ /* 0x000fe2000bf86340 */
[----:B---3--:R-:W3:Y:S01]  /*14b0*/  @!P2 LDC.64 R46, c[0x0][0x390] ;  /* 0x0000e400ff2eab82 */ /* 0x008ee20000000a00 */
[----:B------:R-:W-:Y:S02]  /*14c0*/  @!P5 LEA.HI.X R53, R68, R43, R36, 0x2, P6 ;  /* 0x0000002b4435d211 */ /* 0x000fe400030f1424 */
[----:B------:R-:W-:Y:S02]  /*14d0*/  @!P3 IADD3 R38, PT, PT, R49, R37, RZ ;  /* 0x000000253126b210 */ /* 0x000fe40007ffe0ff */
[----:B------:R-:W-:-:S03]  /*14e0*/  CS2R R68, SRZ ;  /* 0x0000000000447805 */ /* 0x000fc6000001ff00 */
[----:B------:R-:W5:Y:S01]  /*14f0*/  @!P1 LDC.64 R36, c[0x0][0x390] ;  /* 0x0000e400ff249b82 */ /* 0x000f620000000a00 */
[----:B0-----:R-:W-:Y:S01]  /*1500*/  @!P1 IMAD R42, R73, R44, RZ ;  /* 0x0000002c492a9224 */ /* 0x001fe200078e02ff */
[C---:B-1----:R-:W-:Y:S01]  /*1510*/  @!P3 LEA R50, P6, R48.reuse, R50, 0x2 ;  /* 0x000000323032b211 */ /* 0x042fe200078c10ff */
[----:B------:R5:W2:Y:S01]  /*1520*/  @!P5 LDG.E.64 R68, desc[UR6][R52.64] ;  /* 0x000000063444d981 */ /* 0x000aa2000c1e1b00 */
[----:B------:R-:W-:Y:S01]  /*1530*/  IADD3 R76, PT, PT, R39, 0x190, RZ ;  /* 0x00000190274c7810 */ /* 0x000fe20007ffe0ff */
[----:B------:R-:W-:Y:S01]  /*1540*/  @!P1 IMAD R73, R55, R45, R42 ;  /* 0x0000002d37499224 */ /* 0x000fe200078e022a */
[----:B------:R-:W-:Y:S02]  /*1550*/  @!P3 LEA.HI.X R51, R48, R51, R38, 0x2, P6 ;  /* 0x000000333033b211 */ /* 0x000fe400030f1426 */
[----:B------:R-:W-:Y:S01]  /*1560*/  ISETP.GE.U32.AND P5, PT, R76, UR4, PT ;  /* 0x000000044c007c0c */ /* 0x000fe2000bfa6070 */
[----:B------:R-:W0:Y:S01]  /*1570*/  @!P4 LDC.64 R42, c[0x0][0x3e0] ;  /* 0x0000f800ff2acb82 */ /* 0x000e220000000a00 */
[----:B------:R-:W-:-:S02]  /*1580*/  SHF.R.S32.HI R79, RZ, 0x1f, R76 ;  /* 0x0000001fff4f7819 */ /* 0x000fc4000001144c */
[----:B------:R-:W-:Y:S02]  /*1590*/  @!P1 MOV R48, R116 ;  /* 0x0000007400309202 */ /* 0x000fe40000000f00 */
[-C--:B------:R-:W-:Y:S02]  /*15a0*/  @!P1 MOV R49, R119.reuse ;  /* 0x0000007700319202 */ /* 0x080fe40000000f00 */
[----:B------:R-:W-:Y:S01]  /*15b0*/  ISETP.GE.AND.EX P5, PT, R79, UR5, PT, P5 ;  /* 0x000000054f007c0c */ /* 0x000fe2000bfa6350 */
[----:B----4-:R-:W-:Y:S02]  /*15c0*/  @!P2 IMAD R75, R75, R40, RZ ;  /* 0x000000284b4ba224 */ /* 0x010fe400078e02ff */
[----:B------:R-:W-:Y:S01]  /*15d0*/  @!P1 IMAD.WIDE.U32 R44, R55, R44, R48 ;  /* 0x0000002c372c9225 */ /* 0x000fe200078e0030 */
[----:B------:R-:W-:Y:S02]  /*15e0*/  @!P2 MOV R48, R116 ;  /* 0x000000740030a202 */ /* 0x000fe40000000f00 */
[----:B------:R-:W-:-:S02]  /*15f0*/  @!P2 MOV R49, R119 ;  /* 0x000000770031a202 */ /* 0x000fc40000000f00 */
[----:B------:R-:W-:Y:S01]  /*1600*/  CS2R R70, SRZ ;  /* 0x0000000000467805 */ /* 0x000fe2000001ff00 */
[C---:B------:R-:W-:Y:S01]  /*1610*/  @!P2 IMAD R75, R54.reuse, R41, R75 ;  /* 0x00000029364ba224 */ /* 0x040fe200078e024b */
[----:B------:R-:W-:Y:S01]  /*1620*/  IADD3 R38, PT, PT, R39, 0x1a0, RZ ;  /* 0x000001a027267810 */ /* 0x000fe20007ffe0ff */
[----:B------:R-:W-:Y:S02]  /*1630*/  @!P2 IMAD.WIDE.U32 R54, R54, R40, R48 ;  /* 0x000000283636a225 */ /* 0x000fe400078e0030 */
[----:B------:R-:W1:Y:S01]  /*1640*/  @!P4 LDC.64 R48, c[0x0][0x390] ;  /* 0x0000e400ff30cb82 */ /* 0x000e620000000a00 */
[----:B------:R4:W2:Y:S01]  /*1650*/  @!P3 LDG.E.64 R70, desc[UR6][R50.64] ;  /* 0x000000063246b981 */ /* 0x0008a2000c1e1b00 */
[----:B------:R-:W-:Y:S02]  /*1660*/  @!P1 IADD3 R45, PT, PT, R45, R73, RZ ;  /* 0x000000492d2d9210 */ /* 0x000fe40007ffe0ff */
[----:B-----5:R-:W-:Y:S02]  /*1670*/  @!P1 LEA R52, P6, R44, R36, 0x2 ;  /* 0x000000242c349211 */ /* 0x020fe400078c10ff */
[----:B------:R-:W-:-:S02]  /*1680*/  ISETP.GE.U32.AND P3, PT, R38, UR4, PT ;  /* 0x0000000426007c0c */ /* 0x000fc4000bf66070 */
[----:B------:R-:W-:Y:S01]  /*1690*/  SHF.R.S32.HI R81, RZ, 0x1f, R38 ;  /* 0x0000001fff517819 */ /* 0x000fe20000011426 */
[----:B------:R-:W5:Y:S01]  /*16a0*/  @!P5 LDC.64 R40, c[0x0][0x3e0] ;  /* 0x0000f800ff28db82 */ /* 0x000f620000000a00 */
[----:B------:R-:W-:Y:S02]  /*16b0*/  @!P1 LEA.HI.X R53, R44, R37, R45, 0x2, P6 ;  /* 0x000000252c359211 */ /* 0x000fe400030f142d */
[----:B------:R-:W-:Y:S02]  /*16c0*/  @!P2 IADD3 R36, PT, PT, R55, R75, RZ ;  /* 0x0000004b3724a210 */ /* 0x000fe40007ffe0ff */
[C---:B---3--:R-:W-:Y:S02]  /*16d0*/  @!P2 LEA R46, P6, R54.reuse, R46, 0x2 ;  /* 0x0000002e362ea211 */ /* 0x048fe400078c10ff */
[----:B------:R-:W-:Y:S01]  /*16e0*/  ISETP.GE.AND.EX P3, PT, R81, UR5, PT, P3 ;  /* 0x0000000551007c0c */ /* 0x000fe2000bf66330 */
[----:B0-----:R-:W-:Y:S01]  /*16f0*/  @!P4 IMAD R77, R77, R42, RZ ;  /* 0x0000002a4d4dc224 */ /* 0x001fe200078e02ff */
[----:B------:R-:W-:-:S02]  /*1700*/  @!P2 LEA.HI.X R47, R54, R47, R36, 0x2, P6 ;  /* 0x0000002f362fa211 */ /* 0x000fc400030f1424 */
[----:B------:R-:W-:Y:S02]  /*1710*/  CS2R R72, SRZ ;  /* 0x0000000000487805 */ /* 0x000fe4000001ff00 */
[----:B------:R-:W-:Y:S01]  /*1720*/  @!P4 MOV R36, R116 ;  /* 0x000000740024c202 */ /* 0x000fe20000000f00 */
[----:B------:R-:W0:Y:S01]  /*1730*/  @!P5 LDC.64 R44, c[0x0][0x390] ;  /* 0x0000e400ff2cdb82 */ /* 0x000e220000000a00 */
[----:B------:R-:W-:Y:S01]  /*1740*/  @!P4 MOV R37, R119 ;  /* 0x000000770025c202 */ /* 0x000fe20000000f00 */
[C---:B------:R-:W-:Y:S01]  /*1750*/  @!P4 IMAD R77, R74.reuse, R43, R77 ;  /* 0x0000002b4a4dc224 */ /* 0x040fe200078e024d */
[----:B------:R-:W-:Y:S01]  /*1760*/  IADD3 R55, PT, PT, R39, 0x1b0, RZ ;  /* 0x000001b027377810 */ /* 0x000fe20007ffe0ff */
[----:B------:R0:W3:Y:S01]  /*1770*/  @!P1 LDG.E.64 R72, desc[UR6][R52.64] ;  /* 0x0000000634489981 */ /* 0x0000e2000c1e1b00 */
[----:B------:R-:W-:Y:S01]  /*1780*/  @!P4 IMAD.WIDE.U32 R42, R74, R42, R36 ;  /* 0x0000002a4a2ac225 */ /* 0x000fe200078e0024 */
[----:B------:R-:W-:Y:S02]  /*1790*/  CS2R R74, SRZ ;  /* 0x00000000004a7805 */ /* 0x000fe4000001ff00 */
[----:B------:R-:W0:Y:S01]  /*17a0*/  @!P3 LDC.64 R36, c[0x0][0x3e0] ;  /* 0x0000f800ff24bb82 */ /* 0x000e220000000a00 */
[----:B------:R-:W-:-:S02]  /*17b0*/  ISETP.GE.U32.AND P1, PT, R55, UR4, PT ;  /* 0x0000000437007c0c */ /* 0x000fc4000bf26070 */
[----:B------:R-:W-:Y:S02]  /*17c0*/  SHF.R.S32.HI R85, RZ, 0x1f, R55 ;  /* 0x0000001fff557819 */ /* 0x000fe40000011437 */
[----:B------:R-:W-:Y:S01]  /*17d0*/  IADD3 R54, PT, PT, R39, 0x1d0, RZ ;  /* 0x000001d027367810 */ /* 0x000fe20007ffe0ff */
[----:B------:R0:W3:Y:S01]  /*17e0*/  @!P2 LDG.E.64 R74, desc[UR6][R46.64] ;  /* 0x000000062e4aa981 */ /* 0x0000e2000c1e1b00 */
[----:B------:R-:W-:Y:S01]  /*17f0*/  @!P4 IADD3 R43, PT, PT, R43, R77, RZ ;  /* 0x0000004d2b2bc210 */ /* 0x000fe20007ffe0ff */
[----:B-----5:R-:W-:Y:S01]  /*1800*/  @!P5 IMAD R79, R79, R40, RZ ;  /* 0x000000284f4fd224 */ /* 0x020fe200078e02ff */
[----:B-1----:R-:W-:Y:S01]  /*1810*/  @!P4 LEA R48, P6, R42, R48, 0x2 ;  /* 0x000000302a30c211 */ /* 0x002fe200078c10ff */
[----:B----4-:R-:W1:Y:S01]  /*1820*/  @!P3 LDC.64 R50, c[0x0][0x390] ;  /* 0x0000e400ff32bb82 */ /* 0x010e620000000a00 */
[----:B------:R-:W-:Y:S02]  /*1830*/  ISETP.GE.AND.EX P1, PT, R85, UR5, PT, P1 ;  /* 0x0000000555007c0c */ /* 0x000fe4000bf26310 */
[----:B------:R-:W-:-:S02]  /*1840*/  ISETP.GE.U32.AND P2, PT, R54, UR4, PT ;  /* 0x0000000436007c0c */ /* 0x000fc4000bf46070 */
[----:B------:R-:W-:Y:S02]  /*1850*/  SHF.R.S32.HI R87, RZ, 0x1f, R54 ;  /* 0x0000001fff577819 */ /* 0x000fe40000011436 */
[----:B------:R-:W-:Y:S02]  /*1860*/  @!P4 LEA.HI.X R49, R42, R49, R43, 0x2, P6 ;  /* 0x000000312a31c211 */ /* 0x000fe400030f142b */
[----:B------:R-:W-:Y:S02]  /*1870*/  @!P5 MOV R42, R116 ;  /* 0x00000074002ad202 */ /* 0x000fe40000000f00 */
        /* <DEDUP_REMOVED lines=8> */
[----:B0-----:R-:W-:Y:S01]  /*1900*/  @!P5 LEA R52, P6, R40, R44, 0x2 ;  /* 0x0000002c2834d211 */ /* 0x001fe200078c10ff */
[----:B------:R-:W5:Y:S01]  /*1910*/  @!P4 LDG.E.64 R76, desc[UR6][R48.64] ;  /* 0x00000006304cc981 */ /* 0x000f62000c1e1b00 */
[----:B------:R-:W-:Y:S01]  /*1920*/  ISETP.GE.U32.AND P4, PT, R82, UR4, PT ;  /* 0x0000000452007c0c */ /* 0x000fe2000bf86070 */
[----:B------:R-:W0:Y:S01]  /*1930*/  @!P2 LDC.64 R46, c[0x0][0x3e0] ;  /* 0x0000f800ff2eab82 */ /* 0x000e220000000a00 */
[----:B------:R-:W-:Y:S01]  /*1940*/  @!P5 LEA.HI.X R53, R40, R45, R41, 0x2, P6 ;  /* 0x0000002d2835d211 */ /* 0x000fe200030f1429 */
[----:B------:R-:W-:Y:S01]  /*1950*/  @!P3 IMAD R81, R81, R36, RZ ;  /* 0x000000245151b224 */ /* 0x000fe200078e02ff */
[----:B------:R-:W-:Y:S02]  /*1960*/  SHF.R.S32.HI R83, RZ, 0x1f, R82 ;  /* 0x0000001fff537819 */ /* 0x000fe40000011452 */
[----:B------:R-:W-:-:S02]  /*1970*/  @!P3 MOV R40, R116 ;  /* 0x000000740028b202 */ /* 0x000fc40000000f00 */
[----:B------:R-:W-:Y:S01]  /*1980*/  @!P3 MOV R41, R119 ;  /* 0x000000770029b202 */ /* 0x000fe20000000f00 */
[----:B------:R-:W-:Y:S01]  /*1990*/  @!P3 IMAD R81, R38, R37, R81 ;  /* 0x000000252651b224 */ /* 0x000fe200078e0251 */
[----:B------:R-:W-:Y:S02]  /*19a0*/  ISETP.GE.AND.EX P4, PT, R83, UR5, PT, P4 ;  /* 0x0000000553007c0c */ /* 0x000fe4000bf86340 */
[----:B------:R-:W-:Y:S02]  /*19b0*/  CS2R R78, SRZ ;  /* 0x00000000004e7805 */ /* 0x000fe4000001ff00 */
[----:B------:R-:W-:Y:S01]  /*19c0*/  ISETP.GE.U32.AND P6, PT, R106, UR4, PT ;  /* 0x000000046a007c0c */ /* 0x000fe2000bfc6070 */
[----:B------:R-:W-:Y:S01]  /*19d0*/  @!P3 IMAD.WIDE.U32 R38, R38, R36, R40 ;  /* 0x000000242626b225 */ /* 0x000fe200078e0028 */
[----:B------:R-:W0:Y:S02]  /*19e0*/  @!P2 LDC.64 R44, c[0x0][0x390] ;  /* 0x0000e400ff2cab82 */ /* 0x000e240000000a00 */
[----:B------:R-:W-:Y:S01]  /*19f0*/  ISETP.GE.AND.EX P6, PT, R15, UR5, PT, P6 ;  /* 0x000000050f007c0c */ /* 0x000fe2000bfc6360 */
[----:B------:R4:W5:Y:S01]  /*1a00*/  @!P5 LDG.E.64 R78, desc[UR6][R52.64] ;  /* 0x00000006344ed981 */ /* 0x000962000c1e1b00 */
[----:B------:R-:W-:-:S02]  /*1a10*/  @!P3 IADD3 R39, PT, PT, R39, R81, RZ ;  /* 0x000000512727b210 */ /* 0x000fc40007ffe0ff */
[C---:B-1----:R-:W-:Y:S02]  /*1a20*/  @!P3 LEA R50, P5, R38.reuse, R50, 0x2 ;  /* 0x000000322632b211 */ /* 0x042fe400078a10ff */
[----:B------:R-:W1:Y:S02]  /*1a30*/  @!P1 LDC.64 R36, c[0x0][0x390] ;  /* 0x0000e400ff249b82 */ /* 0x000e640000000a00 */
[----:B------:R-:W-:Y:S01]  /*1a40*/  @!P3 LEA.HI.X R51, R38, R51, R39, 0x2, P5 ;  /* 0x000000332633b211 */ /* 0x000fe200028f1427 */
[----:B----4-:R-:W-:Y:S01]  /*1a50*/  @!P1 IMAD R40, R85, R42, RZ ;  /* 0x0000002a55289224 */ /* 0x010fe200078e02ff */
[----:B------:R-:W-:Y:S02]  /*1a60*/  ISETP.GE.U32.AND P5, PT, R20, UR4, PT ;  /* 0x0000000414007c0c */ /* 0x000fe4000bfa6070 */
[----:B------:R-:W-:Y:S02]  /*1a70*/  @!P1 MOV R52, R116 ;  /* 0x0000007400349202 */ /* 0x000fe40000000f00 */
[----:B------:R-:W4:Y:S01]  /*1a80*/  @!P4 LDC.64 R38, c[0x0][0x3e0] ;  /* 0x0000f800ff26cb82 */ /* 0x000f220000000a00 */
[----:B------:R-:W-:Y:S01]  /*1a90*/  @!P1 MOV R53, R119 ;  /* 0x0000007700359202 */ /* 0x000fe20000000f00 */
[----:B------:R-:W-:Y:S01]  /*1aa0*/  @!P1 IMAD R49, R55, R43, R40 ;  /* 0x0000002b37319224 */ /* 0x000fe200078e0228 */
[----:B------:R-:W-:Y:S01]  /*1ab0*/  ISETP.GE.AND.EX P5, PT, R17, UR5, PT, P5 ;  /* 0x0000000511007c0c */ /* 0x000fe2000bfa6350 */
[----:B0-----:R-:W-:Y:S01]  /*1ac0*/  @!P2 IMAD R87, R87, R46, RZ ;  /* 0x0000002e5757a224 */ /* 0x001fe200078e02ff */
[----:B------:R-:W-:Y:S01]  /*1ad0*/  @!P2 MOV R43, R119 ;  /* 0x00000077002ba202 */ /* 0x000fe20000000f00 */
[----:B------:R-:W-:Y:S01]  /*1ae0*/  @!P1 IMAD.WIDE.U32 R52, R55, R42, R52 ;  /* 0x0000002a37349225 */ /* 0x000fe200078e0034 */
[----:B------:R-:W-:Y:S01]  /*1af0*/  @!P2 MOV R42, R116 ;  /* 0x00000074002aa202 */ /* 0x000fe20000000f00 */
[----:B------:R-:W0:Y:S02]  /*1b00*/  @!P6 LDC.64 R40, c[0x0][0x3e0] ;  /* 0x0000f800ff28eb82 */ /* 0x000e240000000a00 */
[----:B------:R-:W-:-:S02]  /*1b10*/  @!P2 IMAD R87, R54, R47, R87 ;  /* 0x0000002f3657a224 */ /* 0x000fc400078e0257 */
[----:B------:R-:W-:Y:S01]  /*1b20*/  @!P2 IMAD.WIDE.U32 R54, R54, R46, R42 ;  /* 0x0000002e3636a225 */ /* 0x000fe200078e002a */
[----:B------:R-:W-:-:S03]  /*1b30*/  CS2R R80, SRZ ;  /* 0x0000000000507805 */ /* 0x000fc6000001ff00 */
[----:B------:R-:W0:Y:S01]  /*1b40*/  @!P4 LDC.64 R42, c[0x0][0x390] ;  /* 0x0000e400ff2acb82 */ /* 0x000e220000000a00 */
[----:B------:R-:W-:Y:S02]  /*1b50*/  @!P1 IADD3 R53, PT, PT, R53, R49, RZ ;  /* 0x0000003135359210 */ /* 0x000fe40007ffe0ff */
[----:B------:R4:W5:Y:S01]  /*1b60*/  @!P3 LDG.E.64 R80, desc[UR6][R50.64] ;  /* 0x000000063250b981 */ /* 0x000962000c1e1b00 */
[----:B-1----:R-:W-:-:S04]  /*1b70*/  @!P1 LEA R36, P3, R52, R36, 0x2 ;  /* 0x0000002434249211 */ /* 0x002fc800078610ff */
[----:B------:R-:W1:Y:S01]  /*1b80*/  @!P6 LDC.64 R48, c[0x0][0x390] ;  /* 0x0000e400ff30eb82 */ /* 0x000e620000000a00 */
[----:B----4-:R-:W-:-:S07]  /*1b90*/  @!P4 IMAD R83, R83, R38, RZ ;  /* 0x000000265353c224 */ /* 0x010fce00078e02ff */
[----:B------:R-:W4:Y:S01]  /*1ba0*/  @!P5 LDC.64 R46, c[0x0][0x3e0] ;  /* 0x0000f800ff2edb82 */ /* 0x000f220000000a00 */
[----:B------:R-:W-:Y:S02]  /*1bb0*/  @!P4 MOV R50, R116 ;  /* 0x000000740032c202 */ /* 0x000fe40000000f00 */
[----:B------:R-:W-:Y:S02]  /*1bc0*/  @!P4 MOV R51, R119 ;  /* 0x000000770033c202 */ /* 0x000fe40000000f00 */
[----:B------:R-:W-:Y:S02]  /*1bd0*/  @!P1 LEA.HI.X R37, R52, R37, R53, 0x2, P3 ;  /* 0x0000002534259211 */ /* 0x000fe400018f1435 */
[----:B------:R-:W-:Y:S02]  /*1be0*/  @!P2 IADD3 R52, PT, PT, R55, R87, RZ ;  /* 0x000000573734a210 */ /* 0x000fe40007ffe0ff */
[----:B------:R-:W-:Y:S01]  /*1bf0*/  @!P2 LEA R44, P3, R54, R44, 0x2 ;  /* 0x0000002c362ca211 */ /* 0x000fe200078610ff */
[----:B------:R-:W-:-:S02]  /*1c00*/  @!P4 IMAD R55, R82, R39, R83 ;  /* 0x000000275237c224 */ /* 0x000fc400078e0253 */
[----:B------:R-:W-:Y:S01]  /*1c10*/  @!P4 IMAD.WIDE.U32 R82, R82, R38, R50 ;  /* 0x000000265252c225 */ /* 0x000fe200078e0032 */
[----:B------:R-:W-:Y:S01]  /*1c20*/  @!P2 LEA.HI.X R45, R54, R45, R52, 0x2, P3 ;  /* 0x0000002d362da211 */ /* 0x000fe200018f1434 */
[----:B------:R-:W1:Y:S01]  /*1c30*/  @!P5 LDC.64 R38, c[0x0][0x390] ;  /* 0x0000e400ff26db82 */ /* 0x000e620000000a00 */
[----:B------:R-:W-:Y:S01]  /*1c40*/  @!P6 MOV R50, R116 ;  /* 0x000000740032e202 */ /* 0x000fe20000000f00 */
[----:B0-----:R-:W-:Y:S01]  /*1c50*/  @!P6 IMAD R52, R15, R40, RZ ;  /* 0x000000280f34e224 */ /* 0x001fe200078e02ff */
[----:B------:R-:W-:-:S03]  /*1c60*/  @!P6 MOV R51, R119 ;  /* 0x000000770033e202 */ /* 0x000fc60000000f00 */
[C---:B------:R-:W-:Y:S01]  /*1c70*/  @!P6 IMAD R53, R106.reuse, R41, R52 ;  /* 0x000000296a35e224 */ /* 0x040fe200078e0234 */
[----:B------:R-:W-:Y:S01]  /*1c80*/  @!P4 IADD3 R41, PT, PT, R83, R55, RZ ;  /* 0x000000375329c210 */ /* 0x000fe20007ffe0ff */
[----:B------:R-:W-:Y:S01]  /*1c90*/  @!P6 IMAD.WIDE.U32 R50, R106, R40, R50 ;  /* 0x000000286a32e225 */ /* 0x000fe200078e0032 */
[----:B------:R-:W-:-:S04]  /*1ca0*/  @!P4 LEA R40, P3, R82, R42, 0x2 ;  /* 0x0000002a5228c211 */ /* 0x000fc800078610ff */
[----:B------:R-:W-:Y:S01]  /*1cb0*/  @!P4 LEA.HI.X R41, R82, R43, R41, 0x2, P3 ;  /* 0x0000002b5229c211 */ /* 0x000fe200018f1429 */
[----:B----4-:R-:W-:Y:S01]  /*1cc0*/  @!P5 IMAD R43, R17, R46, RZ ;  /* 0x0000002e112bd224 */ /* 0x010fe200078e02ff */
[----:B------:R-:W-:Y:S02]  /*1cd0*/  @!P6 IADD3 R42, PT, PT, R51, R53, RZ ;  /* 0x00000035332ae210 */ /* 0x000fe40007ffe0ff */
[----:B-1----:R-:W-:Y:S02]  /*1ce0*/  @!P6 LEA R48, P3, R50, R48, 0x2 ;  /* 0x000000303230e211 */ /* 0x002fe400078610ff */
[----:B------:R-:W-:Y:S01]  /*1cf0*/  CS2R R82, SRZ ;  /* 0x0000000000527805 */ /* 0x000fe2000001ff00 */
[----:B------:R-:W-:Y:S01]  /*1d00*/  @!P5 IMAD R47, R20, R47, R43 ;  /* 0x0000002f142fd224 */ /* 0x000fe200078e022b */
[----:B------:R-:W-:Y:S02]  /*1d10*/  @!P6 LEA.HI.X R49, R50, R49, R42, 0x2, P3 ;  /* 0x000000313231e211 */ /* 0x000fe400018f142a */
[----:B------:R-:W-:-:S02]  /*1d20*/  @!P5 MOV R42, R116 ;  /* 0x00000074002ad202 */ /* 0x000fc40000000f00 */
[----:B------:R-:W-:Y:S01]  /*1d30*/  @!P5 MOV R43, R119 ;  /* 0x00000077002bd202 */ /* 0x000fe20000000f00 */
[----:B------:R0:W4:Y:S01]  /*1d40*/  @!P6 LDG.E.64 R82, desc[UR6][R48.64] ;  /* 0x000000063052e981 */ /* 0x000122000c1e1b00 */
[----:B------:R-:W-:Y:S01]  /*1d50*/  ISETP.GE.U32.AND P6, PT, R9, UR4, PT ;  /* 0x0000000409007c0c */ /* 0x000fe2000bfc6070 */
[----:B------:R-:W-:-:S03]  /*1d60*/  @!P5 IMAD.WIDE.U32 R42, R20, R46, R42 ;  /* 0x0000002e142ad225 */ /* 0x000fc600078e002a */
[----:B------:R-:W-:Y:S02]  /*1d70*/  ISETP.GE.AND.EX P6, PT, R21, UR5, PT, P6 ;  /* 0x0000000515007c0c */ /* 0x000fe4000bfc6360 */
[----:B------:R-:W-:Y:S02]  /*1d80*/  @!P5 IADD3 R43, PT, PT, R43, R47, RZ ;  /* 0x0000002f2b2bd210 */ /* 0x000fe40007ffe0ff */
[----:B------:R-:W-:-:S04]  /*1d90*/  @!P5 LEA R46, P3, R42, R38, 0x2 ;  /* 0x000000262a2ed211 */ /* 0x000fc800078610ff */
[----:B------:R-:W-:Y:S02]  /*1da0*/  @!P5 LEA.HI.X R47, R42, R39, R43, 0x2, P3 ;  /* 0x000000272a2fd211 */ /* 0x000fe400018f142b */
[----:B------:R-:W-:-:S03]  /*1db0*/  ISETP.GE.U32.AND P3, PT, R7, UR4, PT ;  /* 0x0000000407007c0c */ /* 0x000fc6000bf66070 */
[----:B------:R-:W0:Y:S01]  /*1dc0*/  @!P6 LDC.64 R52, c[0x0][0x3e0] ;  /* 0x0000f800ff34eb82 */ /* 0x000e220000000a00 */
[----:B------:R-:W-:-:S07]  /*1dd0*/  ISETP.GE.AND.EX P3, PT, R19, UR5, PT, P3 ;  /* 0x0000000513007c0c */ /* 0x000fce000bf66330 */
[----:B------:R-:W1:Y:S08]  /*1de0*/  @!P6 LDC.64 R38, c[0x0][0x390] ;  /* 0x0000e400ff26eb82 */ /* 0x000e700000000a00 */
[----:B------:R-:W2:Y:S08]  /*1df0*/  @!P3 LDC.64 R50, c[0x0][0x3e0] ;  /* 0x0000f800ff32bb82 */ /* 0x000eb00000000a00 */
[----:B------:R-:W1:Y:S01]  /*1e00*/  @!P3 LDC.64 R42, c[0x0][0x390] ;  /* 0x0000e400ff2abb82 */ /* 0x000e620000000a00 */
[----:B0-----:R-:W-:Y:S01]  /*1e10*/  @!P6 IMAD R48, R21, R52, RZ ;  /* 0x000000341530e224 */ /* 0x001fe200078e02ff */
[----:B------:R-:W-:-:S03]  /*1e20*/  @!P6 MOV R49, R119 ;  /* 0x000000770031e202 */ /* 0x000fc60000000f00 */
[C---:B------:R-:W-:Y:S01]  /*1e30*/  @!P6 IMAD R87, R9.reuse, R53, R48 ;  /* 0x000000350957e224 */ /* 0x040fe200078e0230 */
[----:B------:R-:W-:Y:S02]  /*1e40*/  @!P6 MOV R48, R116 ;  /* 0x000000740030e202 */ /* 0x000fe40000000f00 */
[----:B------:R-:W-:Y:S02]  /*1e50*/  CS2R R84, SRZ ;  /* 0x0000000000547805 */ /* 0x000fe4000001ff00 */
[----:B------:R-:W-:Y:S01]  /*1e60*/  @!P3 MOV R53, R119 ;  /* 0x000000770035b202 */ /* 0x000fe20000000f00 */
[----:B------:R-:W-:Y:S01]  /*1e70*/  @!P6 IMAD.WIDE.U32 R48, R9, R52, R48 ;  /* 0x000000340930e225 */ /* 0x000fe200078e0030 */
[----:B------:R-:W-:Y:S02]  /*1e80*/  @!P3 MOV R52, R116 ;  /* 0x000000740034b202 */ /* 0x000fe40000000f00 */
[----:B------:R-:W3:Y:S01]  /*1e90*/  @!P5 LDG.E.64 R84, desc[UR6][R46.64] ;  /* 0x000000062e54d981 */ /* 0x000ee2000c1e1b00 */
[----:B--2---:R-:W-:Y:S01]  /*1ea0*/  @!P3 IMAD R54, R19, R50, RZ ;  /* 0x000000321336b224 */ /* 0x004fe200078e02ff */
[----:B------:R-:W-:-:S02]  /*1eb0*/  @!P6 IADD3 R49, PT, PT, R49, R87, RZ ;  /* 0x000000573131e210 */ /* 0x000fc40007ffe0ff */
[C---:B-1----:R-:W-:Y:S01]  /*1ec0*/  @!P6 LEA R38, P5, R48.reuse, R38, 0x2 ;  /* 0x000000263026e211 */ /* 0x042fe200078a10ff */
[C---:B------:R-:W-:Y:S02]  /*1ed0*/  @!P3 IMAD R55, R7.reuse, R51, R54 ;  /* 0x000000330737b224 */ /* 0x040fe400078e0236 */
[----:B------:R-:W-:Y:S01]  /*1ee0*/  @!P3 IMAD.WIDE.U32 R50, R7, R50, R52 ;  /* 0x000000320732b225 */ /* 0x000fe200078e0034 */
[----:B------:R-:W-:-:S04]  /*1ef0*/  @!P6 LEA.HI.X R39, R48, R39, R49, 0x2, P5 ;  /* 0x000000273027e211 */ /* 0x000fc800028f1431 */
[----:B------:R-:W-:Y:S02]  /*1f00*/  @!P3 IADD3 R49, PT, PT, R51, R55, RZ ;  /* 0x000000373331b210 */ /* 0x000fe40007ffe0ff */
[----:B------:R-:W-:-:S04]  /*1f10*/  @!P3 LEA R48, P5, R50, R42, 0x2 ;  /* 0x0000002a3230b211 */ /* 0x000fc800078a10ff */
[----:B------:R-:W-:Y:S02]  /*1f20*/  @!P3 LEA.HI.X R49, R50, R43, R49, 0x2, P5 ;  /* 0x0000002b3231b211 */ /* 0x000fe400028f1431 */
[----:B------:R-:W-:-:S04]  /*1f30*/  ISETP.GE.U32.AND P5, PT, R10, UR4, PT ;  /* 0x000000040a007c0c */ /* 0x000fc8000bfa6070 */
[----:B------:R-:W-:-:S13]  /*1f40*/  ISETP.GE.AND.EX P5, PT, R107, UR5, PT, P5 ;  /* 0x000000056b007c0c */ /* 0x000fda000bfa6350 */
[----:B------:R-:W0:Y:S01]  /*1f50*/  @!P5 LDC.64 R42, c[0x0][0x3e0] ;  /* 0x0000f800ff2adb82 */ /* 0x000e220000000a00 */
[----:B------:R-:W-:Y:S02]  /*1f60*/  CS2R R88, SRZ ;  /* 0x0000000000587805 */ /* 0x000fe4000001ff00 */
[----:B------:R-:W-:-:S04]  /*1f70*/  CS2R R90, SRZ ;  /* 0x00000000005a7805 */ /* 0x000fc8000001ff00 */
[----:B------:R-:W2:Y:S01]  /*1f80*/  @!P6 LDG.E.64 R88, desc[UR6][R38.64] ;  /* 0x000000062658e981 */ /* 0x000ea2000c1e1b00 */
[----:B------:R-:W1:Y:S01]  /*1f90*/  @!P5 LDC.64 R50, c[0x0][0x390] ;  /* 0x0000e400ff32db82 */ /* 0x000e620000000a00 */
[----:B------:R-:W-:Y:S02]  /*1fa0*/  ISETP.GE.U32.AND P6, PT, R11, UR4, PT ;  /* 0x000000040b007c0c */ /* 0x000fe4000bfc6070 */
[----:B------:R0:W5:Y:S02]  /*1fb0*/  @!P1 LDG.E.64 R90, desc[UR6][R36.64] ;  /* 0x00000006245a9981 */ /* 0x000164000c1e1b00 */
[----:B------:R-:W-:Y:S02]  /*1fc0*/  ISETP.GE.AND.EX P6, PT, R109, UR5, PT, P6 ;  /* 0x000000056d007c0c */ /* 0x000fe4000bfc6360 */
[----:B0-----:R-:W-:Y:S02]  /*1fd0*/  @!P5 MOV R36, R116 ;  /* 0x000000740024d202 */ /* 0x001fe40000000f00 */
[----:B------:R-:W-:Y:S01]  /*1fe0*/  @!P5 MOV R37, R119 ;  /* 0x000000770025d202 */ /* 0x000fe20000000f00 */
[----:B------:R-:W-:Y:S01]  /*1ff0*/  @!P5 IMAD R46, R107, R42, RZ ;  /* 0x0000002a6b2ed224 */ /* 0x000fe200078e02ff */
[----:B------:R-:W-:-:S07]  /*2000*/  CS2R R86, SRZ ;  /* 0x0000000000567805 */ /* 0x000fce000001ff00 */
[----:B------:R-:W0:Y:S01]  /*2010*/  @!P6 LDC.64 R38, c[0x0][0x3e0] ;  /* 0x0000f800ff26eb82 */ /* 0x000e220000000a00 */
[C---:B------:R-:W-:Y:S02]  /*2020*/  @!P5 IMAD R47, R10.reuse, R43, R46 ;  /* 0x0000002b0a2fd224 */ /* 0x040fe400078e022e */
[----:B------:R-:W-:Y:S01]  /*2030*/  @!P5 IMAD.WIDE.U32 R42, R10, R42, R36 ;  /* 0x0000002a0a2ad225 */ /* 0x000fe200078e0024 */
[----:B------:R0:W5:Y:S04]  /*2040*/  @!P3 LDG.E.64 R86, desc[UR6][R48.64] ;  /* 0x000000063056b981 */ /* 0x000168000c1e1b00 */
[----:B------:R-:W-:Y:S02]  /*2050*/  @!P5 IADD3 R43, PT, PT, R43, R47, RZ ;  /* 0x0000002f2b2bd210 */ /* 0x000fe40007ffe0ff */
[C---:B-1----:R-:W-:Y:S01]  /*2060*/  @!P5 LEA R50, P1, R42.reuse, R50, 0x2 ;  /* 0x000000322a32d211 */ /* 0x042fe200078210ff */
[----:B------:R-:W1:Y:S03]  /*2070*/  @!P6 LDC.64 R46, c[0x0][0x390] ;  /* 0x0000e400ff2eeb82 */ /* 0x000e660000000a00 */
[----:B------:R-:W-:-:S02]  /*2080*/  @!P5 LEA.HI.X R51, R42, R51, R43, 0x2, P1 ;  /* 0x000000332a33d211 */ /* 0x000fc400008f142b */
[----:B------:R-:W-:-:S04]  /*2090*/  ISETP.GE.U32.AND P1, PT, R12, UR4, PT ;  /* 0x000000040c007c0c */ /* 0x000fc8000bf26070 */
[----:B------:R-:W-:Y:S01]  /*20a0*/  ISETP.GE.AND.EX P1, PT, R111, UR5, PT, P1 ;  /* 0x000000056f007c0c */ /* 0x000fe2000bf26310 */
[----:B0-----:R-:W-:-:S12]  /*20b0*/  @!P6 IMAD R42, R109, R38, RZ ;  /* 0x000000266d2ae224 */ /* 0x001fd800078e02ff */
[----:B------:R-:W0:Y:S01]  /*20c0*/  @!P1 LDC.64 R36, c[0x0][0x3e0] ;  /* 0x0000f800ff249b82 */ /* 0x000e220000000a00 */
[C---:B------:R-:W-:Y:S01]  /*20d0*/  @!P6 IMAD R39, R11.reuse, R39, R42 ;  /* 0x000000270b27e224 */ /* 0x040fe200078e022a */
[----:B------:R-:W-:Y:S02]  /*20e0*/  @!P6 MOV R42, R116 ;  /* 0x00000074002ae202 */ /* 0x000fe40000000f00 */
[----:B------:R-:W-:Y:S02]  /*20f0*/  @!P6 MOV R43, R119 ;  /* 0x00000077002be202 */ /* 0x000fe40000000f00 */
[----:B------:R-:W-:Y:S02]  /*2100*/  CS2R R92, SRZ ;  /* 0x00000000005c7805 */ /* 0x000fe4000001ff00 */
[----:B------:R-:W0:Y:S01]  /*2110*/  @!P1 LDC.64 R48, c[0x0][0x390] ;  /* 0x0000e400ff309b82 */ /* 0x000e220000000a00 */
[----:B------:R-:W-:-:S03]  /*2120*/  @!P6 IMAD.WIDE.U32 R42, R11, R38, R42 ;  /* 0x000000260b2ae225 */ /* 0x000fc600078e002a */
[----:B------:R-:W5:Y:S02]  /*2130*/  @!P5 LDG.E.64 R92, desc[UR6][R50.64] ;  /* 0x00000006325cd981 */ /* 0x000f64000c1e1b00 */
[----:B------:R-:W-:Y:S02]  /*2140*/  @!P6 IADD3 R38, PT, PT, R43, R39, RZ ;  /* 0x000000272b26e210 */ /* 0x000fe40007ffe0ff */
[----:B-1----:R-:W-:-:S04]  /*2150*/  @!P6 LEA R46, P5, R42, R46, 0x2 ;  /* 0x0000002e2a2ee211 */ /* 0x002fc800078a10ff */
[----:B------:R-:W-:Y:S01]  /*2160*/  @!P6 LEA.HI.X R47, R42, R47, R38, 0x2, P5 ;  /* 0x0000002f2a2fe211 */ /* 0x000fe200028f1426 */
[----:B0-----:R-:W-:Y:S01]  /*2170*/  @!P1 IMAD R39, R111, R36, RZ ;  /* 0x000000246f279224 */ /* 0x001fe200078e02ff */
[----:B------:R-:W-:Y:S02]  /*2180*/  ISETP.GE.U32.AND P5, PT, R13, UR4, PT ;  /* 0x000000040d007c0c */ /* 0x000fe4000bfa6070 */
[----:B------:R-:W-:Y:S01]  /*2190*/  @!P1 MOV R38, R116 ;  /* 0x0000007400269202 */ /* 0x000fe20000000f00 */
[C---:B------:R-:W-:Y:S01]  /*21a0*/  @!P1 IMAD R37, R12.reuse, R37, R39 ;  /* 0x000000250c259224 */ /* 0x040fe200078e0227 */
[----:B------:R-:W-:Y:S02]  /*21b0*/  @!P1 MOV R39, R119 ;  /* 0x0000007700279202 */ /* 0x000fe40000000f00 */
[----:B------:R-:W-:Y:S02]  /*21c0*/  CS2R R94, SRZ ;  /* 0x00000000005e7805 */ /* 0x000fe4000001ff00 */
[----:B------:R-:W-:Y:S01]  /*21d0*/  ISETP.GE.AND.EX P5, PT, R113, UR5, PT, P5 ;  /* 0x0000000571007c0c */ /* 0x000fe2000bfa6350 */
[----:B------:R-:W-:-:S03]  /*21e0*/  @!P1 IMAD.WIDE.U32 R38, R12, R36, R38 ;  /* 0x000000240c269225 */ /* 0x000fc600078e0026 */
[----:B------:R0:W5:Y:S02]  /*21f0*/  @!P6 LDG.E.64 R94, desc[UR6][R46.64] ;  /* 0x000000062e5ee981 */ /* 0x000164000c1e1b00 */
[----:B------:R-:W-:Y:S02]  /*2200*/  @!P1 IADD3 R36, PT, PT, R39, R37, RZ ;  /* 0x0000002527249210 */ /* 0x000fe40007ffe0ff */
[----:B------:R-:W-:-:S05]  /*2210*/  @!P1 LEA R48, P6, R38, R48, 0x2 ;  /* 0x0000003026309211 */ /* 0x000fca00078c10ff */
[----:B------:R-:W1:Y:S01]  /*2220*/  @!P5 LDC.64 R42, c[0x0][0x390] ;  /* 0x0000e400ff2adb82 */ /* 0x000e620000000a00 */
[----:B------:R-:W-:-:S07]  /*2230*/  @!P1 LEA.HI.X R49, R38, R49, R36, 0x2, P6 ;  /* 0x0000003126319211 */ /* 0x000fce00030f1424 */
[----:B------:R-:W4:Y:S01]  /*2240*/  @!P5 LDC.64 R36, c[0x0][0x3e0] ;  /* 0x0000f800ff24db82 */ /* 0x000f220000000a00 */
[----:B------:R-:W-:-:S04]  /*2250*/  ISETP.GE.U32.AND P6, PT, R14, UR4, PT ;  /* 0x000000040e007c0c */ /* 0x000fc8000bfc6070 */
[----:B------:R-:W-:Y:S02]  /*2260*/  ISETP.GE.AND.EX P6, PT, R115, UR5, PT, P6 ;  /* 0x0000000573007c0c */ /* 0x000fe4000bfc6360 */
[----:B------:R-:W-:Y:S02]  /*2270*/  CS2R R96, SRZ ;  /* 0x0000000000607805 */ /* 0x000fe4000001ff00 */
[----:B0-----:R-:W-:-:S04]  /*2280*/  @!P5 MOV R47, R119 ;  /* 0x00000077002fd202 */ /* 0x001fc80000000f00 */
[----:B------:R-:W5:Y:S05]  /*2290*/  @!P1 LDG.E.64 R96, desc[UR6][R48.64] ;  /* 0x0000000630609981 */ /* 0x000f6a000c1e1b00 */
[----:B------:R-:W0:Y:S01]  /*22a0*/  @!P6 LDC.64 R38, c[0x0][0x3e0] ;  /* 0x0000f800ff26eb82 */ /* 0x000e220000000a00 */
[----:B----4-:R-:W-:-:S04]  /*22b0*/  @!P5 IMAD R46, R113, R36, RZ ;  /* 0x00000024712ed224 */ /* 0x010fc800078e02ff */
[----:B------:R-:W-:Y:S01]  /*22c0*/  @!P5 IMAD R51, R13, R37, R46 ;  /* 0x000000250d33d224 */ /* 0x000fe200078e022e */
[----:B------:R-:W-:-:S05]  /*22d0*/  @!P5 MOV R46, R116 ;  /* 0x00000074002ed202 */ /* 0x000fca0000000f00 */
[----:B------:R-:W-:Y:S02]  /*22e0*/  @!P5 IMAD.WIDE.U32 R46, R13, R36, R46 ;  /* 0x000000240d2ed225 */ /* 0x000fe400078e002e */
[----:B------:R-:W4:Y:S03]  /*22f0*/  @!P6 LDC.64 R36, c[0x0][0x390] ;  /* 0x0000e400ff24eb82 */ /* 0x000f260000000a00 */
[----:B------:R-:W-:Y:S02]  /*2300*/  @!P5 IADD3 R47, PT, PT, R47, R51, RZ ;  /* 0x000000332f2fd210 */ /* 0x000fe40007ffe0ff */
[C---:B-1----:R-:W-:Y:S02]  /*2310*/  @!P5 LEA R42, P1, R46.reuse, R42, 0x2 ;  /* 0x0000002a2e2ad211 */ /* 0x042fe400078210ff */
[----:B------:R-:W-:Y:S01]  /*2320*/  CS2R R98, SRZ ;  /* 0x0000000000627805 */ /* 0x000fe2000001ff00 */
[----:B0-----:R-:W-:Y:S01]  /*2330*/  @!P6 IMAD R50, R115, R38, RZ ;  /* 0x000000267332e224 */ /* 0x001fe200078e02ff */
[----:B------:R-:W-:-:S02]  /*2340*/  @!P5 LEA.HI.X R43, R46, R43, R47, 0x2, P1 ;  /* 0x0000002b2e2bd211 */ /* 0x000fc400008f142f */
[----:B------:R-:W-:Y:S02]  /*2350*/  @!P6 MOV R46, R116 ;  /* 0x00000074002ee202 */ /* 0x000fe40000000f00 */
[----:B------:R-:W-:Y:S02]  /*2360*/  @!P6 MOV R47, R119 ;  /* 0x00000077002fe202 */ /* 0x000fe40000000f00 */
[----:B------:R-:W-:Y:S01]  /*2370*/  CS2R R100, SRZ ;  /* 0x0000000000647805 */ /* 0x000fe2000001ff00 */
[C---:B------:R-:W-:Y:S01]  /*2380*/  @!P6 IMAD R39, R14.reuse, R39, R50 ;  /* 0x000000270e27e224 */ /* 0x040fe200078e0232 */
[----:B------:R0:W5:Y:S01]  /*2390*/  @!P5 LDG.E.64 R98, desc[UR6][R42.64] ;  /* 0x000000062a62d981 */ /* 0x000162000c1e1b00 */
[----:B------:R-:W-:Y:S01]  /*23a0*/  @!P6 IMAD.WIDE.U32 R46, R14, R38, R46 ;  /* 0x000000260e2ee225 */ /* 0x000fe200078e002e */
[----:B------:R-:W-:Y:S02]  /*23b0*/  CS2R R102, SRZ ;  /* 0x0000000000667805 */ /* 0x000fe4000001ff00 */
[----:B------:R-:W5:Y:S02]  /*23c0*/  @!P2 LDG.E.64 R100, desc[UR6][R44.64] ;  /* 0x000000062c64a981 */ /* 0x000f64000c1e1b00 */
[----:B------:R-:W-:-:S02]  /*23d0*/  @!P6 IADD3 R38, PT, PT, R47, R39, RZ ;  /* 0x000000272f26e210 */ /* 0x000fc40007ffe0ff */
[C---:B----4-:R-:W-:Y:S02]  /*23e0*/  @!P6 LEA R36, P1, R46.reuse, R36, 0x2 ;  /* 0x000000242e24e211 */ /* 0x050fe400078210ff */
[----:B------:R-:W-:Y:S01]  /*23f0*/  CS2R R104, SRZ ;  /* 0x0000000000687805 */ /* 0x000fe2000001ff00 */
[----:B------:R-:W4:Y:S01]  /*2400*/  @!P4 LDG.E.64 R102, desc[UR6][R40.64] ;  /* 0x000000062866c981 */ /* 0x000f22000c1e1b00 */
[----:B------:R-:W-:-:S05]  /*2410*/  @!P6 LEA.HI.X R37, R46, R37, R38, 0x2, P1 ;  /* 0x000000252e25e211 */ /* 0x000fca00008f1426 */
[----:B------:R1:W4:Y:S01]  /*2420*/  @!P6 LDG.E.64 R104, desc[UR6][R36.64] ;  /* 0x000000062468e981 */ /* 0x000322000c1e1b00 */
[----:B------:R-:W-:Y:S01]  /*2430*/  FADD.FTZ R38, R22, R23 ;  /* 0x0000001716267221 */ /* 0x000fe20000010000 */
[----:B0-----:R-:W-:-:S03]  /*2440*/  FADD.FTZ R43, R24, R25 ;  /* 0x00000019182b7221 */ /* 0x001fc60000010000 */
[----:B------:R-:W-:Y:S01]  /*2450*/  FADD.FTZ R38, RZ, R38 ;  /* 0x00000026ff267221 */ /* 0x000fe20000010000 */
[----:B------:R-:W-:-:S03]  /*2460*/  FMUL.FTZ R39, R23, R23 ;  /* 0x0000001717277220 */ /* 0x000fc60000410000 */
[----:B------:R-:W-:Y:S01]  /*2470*/  FADD.FTZ R38, R38, R43 ;  /* 0x0000002b26267221 */ /* 0x000fe20000010000 */
[----:B-1----:R-:W-:Y:S01]  /*2480*/  FADD.FTZ R37, R26, R27 ;  /* 0x0000001b1a257221 */ /* 0x002fe20000010000 */
[----:B------:R-:W-:-:S03]  /*2490*/  FMUL.FTZ R45, R25, R25 ;  /* 0x00000019192d7220 */ /* 0x000fc60000410000 */
[----:B------:R-:W-:Y:S01]  /*24a0*/  FADD.FTZ R37, R38, R37 ;  /* 0x0000002526257221 */ /* 0x000fe20000010000 */
[----:B------:R-:W-:Y:S01]  /*24b0*/  FFMA.FTZ R39, R22, R22, R39 ;  /* 0x0000001616277223 */ /* 0x000fe20000010027 */
[----:B------:R-:W-:Y:S01]  /*24c0*/  FMUL.FTZ R41, R27, R27 ;  /* 0x0000001b1b297220 */ /* 0x000fe20000410000 */
[----:B------:R-:W-:Y:S01]  /*24d0*/  FFMA.FTZ R42, R24, R24, R45 ;  /* 0x00000018182a7223 */ /* 0x000fe2000001002d */
[----:B------:R-:W-:Y:S01]  /*24e0*/  FADD.FTZ R38, R82, R83 ;  /* 0x0000005352267221 */ /* 0x000fe20000010000 */
[----:B------:R-:W-:-:S03]  /*24f0*/  FADD.FTZ R39, RZ, R39 ;  /* 0x00000027ff277221 */ /* 0x000fc60000010000 */
[----:B------:R-:W-:Y:S01]  /*2500*/  FADD.FTZ R37, R37, R38 ;  /* 0x0000002625257221 */ /* 0x000fe20000010000 */
[----:B------:R-:W-:Y:S01]  /*2510*/  FFMA.FTZ R36, R26, R26, R41 ;  /* 0x0000001a1a247223 */ /* 0x000fe20000010029 */
[----:B------:R-:W-:Y:S01]  /*2520*/  FADD.FTZ R39, R39, R42 ;  /* 0x0000002a27277221 */ /* 0x000fe20000010000 */
[----:B------:R-:W-:-:S03]  /*2530*/  FMUL.FTZ R41, R83, R83 ;  /* 0x0000005353297220 */ /* 0x000fc60000410000 */
[----:B------:R-:W-:Y:S01]  /*2540*/  FADD.FTZ R36, R39, R36 ;  /* 0x0000002427247221 */ /* 0x000fe20000010000 */
[----:B------:R-:W-:-:S04]  /*2550*/  FFMA.FTZ R41, R82, R82, R41 ;  /* 0x0000005252297223 */ /* 0x000fc80000010029 */
[----:B------:R-:W-:Y:S01]  /*2560*/  FADD.FTZ R36, R36, R41 ;  /* 0x0000002924247221 */ /* 0x000fe20000010000 */
[----:B---3--:R-:W-:-:S04]  /*2570*/  FADD.FTZ R38, R84, R85 ;  /* 0x0000005554267221 */ /* 0x008fc80000010000 */
[----:B------:R-:W-:Y:S01]  /*2580*/  FADD.FTZ R37, R37, R38 ;  /* 0x0000002625257221 */ /* 0x000fe20000010000 */
[----:B------:R-:W-:-:S04]  /*2590*/  FMUL.FTZ R39, R85, R85 ;  /* 0x0000005555277220 */ /* 0x000fc80000410000 */
[----:B------:R-:W-:-:S04]  /*25a0*/  FFMA.FTZ R39, R84, R84, R39 ;  /* 0x0000005454277223 */ /* 0x000fc80000010027 */
[----:B------:R-:W-:Y:S01]  /*25b0*/  FADD.FTZ R36, R36, R39 ;  /* 0x0000002724247221 */ /* 0x000fe20000010000 */
[----:B--2---:R-:W-:-:S04]  /*25c0*/  FMUL.FTZ R39, R89, R89 ;  /* 0x0000005959277220 */ /* 0x004fc80000410000 */
[----:B------:R-:W-:Y:S01]  /*25d0*/  FFMA.FTZ R39, R88, R88, R39 ;  /* 0x0000005858277223 */ /* 0x000fe20000010027 */
[----:B-----5:R-:W-:-:S04]  /*25e0*/  FADD.FTZ R38, R86, R87 ;  /* 0x0000005756267221 */ /* 0x020fc80000010000 */
        /* <DEDUP_REMOVED lines=112> */
[----:B------:R-:W-:Y:S01]  /*2cf0*/  FMUL.FTZ R39, R99, R99 ;  /* 0x0000006363277220 */ /* 0x000fe20000410000 */
        /* <DEDUP_REMOVED lines=57> */
.L_x_4063:
[----:B------:R-:W-:Y:S05]  /*3090*/  BSYNC.RECONVERGENT B0 ;  /* 0x0000000000007941 */ /* 0x000fea0003800200 */
.L_x_4062:
        /* <DEDUP_REMOVED lines=42> */
.L_x_4065:
[----:B------:R-:W-:Y:S05]  /*3340*/  BSYNC.RECONVERGENT B0 ;  /* 0x0000000000007941 */ /* 0x000fea0003800200 */
.L_x_4064:
        /* <DEDUP_REMOVED lines=27> */
.L_x_4068:
[----:B------:R-:W3:Y:S04]  /*3500*/  LDG.E.STRONG.GPU R38, desc[UR6][R36.64] ;  /* 0x0000000624267981 */ /* 0x000ee8000c1ef900 */
[----:B---3--:R-:W-:Y:S01]  /*3510*/  CCTL.IVALL ;  /* 0x00000000ff00798f */ /* 0x008fe20002000000 */
[----:B------:R-:W-:Y:S05]  /*3520*/  YIELD ;  /* 0x0000000000007946 */ /* 0x000fea0003800000 */
[----:B------:R-:W-:-:S13]  /*3530*/  ISETP.NE.AND P1, PT, R38, R45, PT ;  /* 0x0000002d2600720c */ /* 0x000fda0003f25270 */
[----:B------:R-:W-:Y:S05]  /*3540*/  @P1 BRA `(.L_x_4068) ;  /* 0xfffffffc00ec1947 */ /* 0x000fea000383ffff */
.L_x_4067:
        /* <DEDUP_REMOVED lines=16> */
.L_x_4070:
        /* <DEDUP_REMOVED lines=62> */
.L_x_4069:
        /* <DEDUP_REMOVED lines=38> */
.L_x_4071:
        /* <DEDUP_REMOVED lines=19> */
.L_x_4072:
        /* <DEDUP_REMOVED lines=9> */
.L_x_4073:
[----:B------:R-:W-:Y:S05]  /*3e50*/  BSYNC.RECONVERGENT B0 ;  /* 0x0000000000007941 */ /* 0x000fea0003800200 */
.L_x_4066:
        /* <DEDUP_REMOVED lines=20> */
[----:B------:R-:W5:Y:S04]  /*3fa0*/  LDG.E.U16 R53, desc[UR6][R48.64] ;  /* 0x0000000630357981 */ /* 0x000f68000c1e1500 */
[----:B------:R-:W5:Y:S01]  /*3fb0*/  LDG.E.U16 R55, desc[UR6][R48.64+0x2] ;  /* 0x0000020630377981 */ /* 0x000f62000c1e1500 */
[----:B------:R-:W-:Y:S01]  /*3fc0*/  HFMA2 R46, -RZ, RZ, 1.875, 0 ;  /* 0x3f800000ff2e7431 */ /* 0x000fe200000001ff */
[----:B------:R-:W-:Y:S02]  /*3fd0*/  BSSY.RECONVERGENT B0, `(.L_x_4074) ;  /* 0x000071e000007945 */ /* 0x000fe40003800200 */
[----:B------:R-:W0:Y:S01]  /*3fe0*/  LDS.64 R38, [UR4+0x90] ;  /* 0x00009004ff267984 */ /* 0x000e220008000a00 */
[----:B------:R-:W4:Y:S02]  /*3ff0*/  LDCU.U8 UR4, c[0x0][0x3fc] ;  /* 0x00007f80ff0477ac */ /* 0x000f240008000000 */
[----:B----4-:R-:W-:Y:S01]  /*4000*/  UISETP.NE.AND UP0, UPT, UR4, URZ, UPT ;  /* 0x000000ff0400728c */ /* 0x010fe2000bf05270 */
[----:B0-----:R-:W-:-:S04]  /*4010*/  FMUL.FTZ R47, R38, UR8 ;  /* 0x00000008262f7c20 */ /* 0x001fc80008410000 */
[----:B------:R-:W-:-:S04]  /*4020*/  FMUL.FTZ R18, R47, R47 ;  /* 0x0000002f2f127220 */ /* 0x000fc80000410000 */
[----:B------:R-:W-:-:S05]  /*4030*/  FFMA.FTZ R18, R39, UR8, -R18 ;  /* 0x0000000827127c23 */ /* 0x000fca0008010812 */
[----:B------:R-:W-:-:S13]  /*4040*/  FSETP.GTU.FTZ.AND P1, PT, R18, RZ, PT ;  /* 0x000000ff1200720b */ /* 0x000fda0003f3c000 */
[----:B------:R-:W1:Y:S02]  /*4050*/  @P1 LDC R37, c[0x0][0x3a8] ;  /* 0x0000ea00ff251b82 */ /* 0x000e640000000800 */
[----:B-1----:R-:W-:Y:S01]  /*4060*/  @P1 FADD.FTZ R42, R18, R37 ;  /* 0x00000025122a1221 */ /* 0x002fe20000010000 */
[----:B------:R-:W-:-:S03]  /*4070*/  IMAD R18, R3, UR5, R108 ;  /* 0x0000000503127c24 */ /* 0x000fc6000f8e026c */
[----:B------:R5:W0:Y:S02]  /*4080*/  @P1 MUFU.RSQ R46, R42 ;  /* 0x0000002a002e1308 */ /* 0x000a240000001400 */
[C---:B------:R-:W-:Y:S02]  /*4090*/  IADD3 R36, PT, PT, R18.reuse, 0x80, RZ ;  /* 0x0000008012247810 */ /* 0x040fe40007ffe0ff */
[C---:B------:R-:W-:Y:S02]  /*40a0*/  IADD3 R51, PT, PT, R18.reuse, 0x20, RZ ;  /* 0x0000002012337810 */ /* 0x040fe40007ffe0ff */
[C---:B------:R-:W-:Y:S02]  /*40b0*/  IADD3 R37, PT, PT, R18.reuse, 0x1e0, RZ ;  /* 0x000001e012257810 */ /* 0x040fe40007ffe0ff */
[----:B------:R-:W-:Y:S02]  /*40c0*/  IADD3 R38, PT, PT, R18, 0x190, RZ ;  /* 0x0000019012267810 */ /* 0x000fe40007ffe0ff */
[----:B------:R-:W-:-:S02]  /*40d0*/  SHF.R.S32.HI R39, RZ, 0x1f, R36 ;  /* 0x0000001fff277819 */ /* 0x000fc40000011424 */
[----:B------:R-:W-:Y:S02]  /*40e0*/  SHF.R.S32.HI R54, RZ, 0x1f, R51 ;  /* 0x0000001fff367819 */ /* 0x000fe40000011433 */
[----:B------:R-:W-:Y:S02]  /*40f0*/  SHF.R.S32.HI R40, RZ, 0x1f, R37 ;  /* 0x0000001fff287819 */ /* 0x000fe40000011425 */
[----:B------:R-:W-:Y:S02]  /*4100*/  SHF.R.S32.HI R41, RZ, 0x1f, R38 ;  /* 0x0000001fff297819 */ /* 0x000fe40000011426 */
[----:B--2---:R-:W-:Y:S02]  /*4110*/  SHF.L.U32 R45, R50, 0x10, RZ ;  /* 0x00000010322d7819 */ /* 0x004fe400000006ff */
[----:B---3--:R-:W-:Y:S02]  /*4120*/  SHF.L.U32 R44, R52, 0x10, RZ ;  /* 0x00000010342c7819 */ /* 0x008fe400000006ff */
[----:B-----5:R-:W-:-:S02]  /*4130*/  SHF.L.U32 R42, R53, 0x10, RZ ;  /* 0x00000010352a7819 */ /* 0x020fc400000006ff */
[----:B------:R-:W-:Y:S01]  /*4140*/  SHF.L.U32 R43, R55, 0x10, RZ ;  /* 0x00000010372b7819 */ /* 0x000fe200000006ff */
[----:B0-----:R-:W-:Y:S06]  /*4150*/  BRA.U UP0, `(.L_x_4075) ;  /* 0x0000002d00907547 */ /* 0x001fec000b800000 */
[----:B------:R-:W0:Y:S01]  /*4160*/  LDCU.64 UR4, c[0x0][0x3e8] ;  /* 0x00007d00ff0477ac */ /* 0x000e220008000a00 */
[----:B------:R-:W-:Y:S01]  /*4170*/  SHF.R.S32.HI R48, RZ, 0x1f, R18 ;  /* 0x0000001fff307819 */ /* 0x000fe20000011412 */
[----:B------:R-:W-:Y:S01]  /*4180*/  BSSY.RECONVERGENT B1, `(.L_x_4076) ;  /* 0x000001b000017945 */ /* 0x000fe20003800200 */
[C---:B------:R-:W-:Y:S02]  /*4190*/  IADD3 R55, PT, PT, R18.reuse, 0x10, RZ ;  /* 0x0000001012377810 */ /* 0x040fe40007ffe0ff */
[C---:B------:R-:W-:Y:S02]  /*41a0*/  IADD3 R50, PT, PT, R18.reuse, 0x70, RZ ;  /* 0x0000007012327810 */ /* 0x040fe40007ffe0ff */
[----:B------:R-:W-:Y:S02]  /*41b0*/  SHF.R.S32.HI R110, RZ, 0x1f, R55 ;  /* 0x0000001fff6e7819 */ /* 0x000fe40000011437 */
[----:B0-----:R-:W-:Y:S02]  /*41c0*/  ISETP.GE.U32.AND P1, PT, R18, UR4, PT ;  /* 0x0000000412007c0c */ /* 0x001fe4000bf26070 */
[----:B------:R-:W-:-:S02]  /*41d0*/  ISETP.GE.U32.AND P2, PT, R55, UR4, PT ;  /* 0x0000000437007c0c */ /* 0x000fc4000bf46070 */
[----:B------:R-:W-:Y:S02]  /*41e0*/  ISETP.GE.AND.EX P1, PT, R48, UR5, PT, P1 ;  /* 0x0000000530007c0c */ /* 0x000fe4000bf26310 */
[----:B------:R-:W-:Y:S02]  /*41f0*/  ISETP.GE.U32.AND P5, PT, R51, UR4, PT ;  /* 0x0000000433007c0c */ /* 0x000fe4000bfa6070 */
[----:B------:R-:W-:-:S09]  /*4200*/  ISETP.GE.AND.EX P2, PT, R110, UR5, PT, P2 ;  /* 0x000000056e007c0c */ /* 0x000fd2000bf46320 */
[----:B------:R-:W-:Y:S05]  /*4210*/  @P1 BRA `(.L_x_4077) ;  /* 0x0000000000441947 */ /* 0x000fea0003800000 */
[----:B------:R-:W0:Y:S01]  /*4220*/  LDCU.64 UR10, c[0x0][0x3e0] ;  /* 0x00007c00ff0a77ac */ /* 0x000e220008000a00 */
[----:B------:R-:W-:Y:S01]  /*4230*/  MOV R52, R116 ;  /* 0x0000007400347202 */ /* 0x000fe20000000f00 */
[----:B------:R-:W-:Y:S01]  /*4240*/  FADD.FTZ R23, -R47, R23 ;  /* 0x000000172f177221 */ /* 0x000fe20000010100 */
[----:B------:R-:W-:Y:S01]  /*4250*/  MOV R53, R119 ;  /* 0x0000007700357202 */ /* 0x000fe20000000f00 */
[----:B------:R-:W1:Y:S02]  /*4260*/  LDCU.64 UR8, c[0x0][0x380] ;  /* 0x00007000ff0877ac */ /* 0x000e640008000a00 */
[----:B------:R-:W-:-:S04]  /*4270*/  FMUL.FTZ R23, R23, R46 ;  /* 0x0000002e17177220 */ /* 0x000fc80000410000 */
[----:B------:R-:W-:Y:S01]  /*4280*/  FFMA.FTZ R23, R44, R23, R43 ;  /* 0x000000172c177223 */ /* 0x000fe2000001002b */
[----:B0-----:R-:W-:Y:S02]  /*4290*/  IMAD R49, R48, UR10, RZ ;  /* 0x0000000a30317c24 */ /* 0x001fe4000f8e02ff */
[----:B------:R-:W-:-:S04]  /*42a0*/  IMAD.WIDE.U32 R52, R18, UR10, R52 ;  /* 0x0000000a12347c25 */ /* 0x000fc8000f8e0034 */
[----:B------:R-:W-:Y:S01]  /*42b0*/  IMAD R49, R18, UR11, R49 ;  /* 0x0000000b12317c24 */ /* 0x000fe2000f8e0231 */
[----:B-1----:R-:W-:-:S04]  /*42c0*/  LEA R48, P1, R52, UR8, 0x2 ;  /* 0x0000000834307c11 */ /* 0x002fc8000f8210ff */
[----:B------:R-:W-:Y:S01]  /*42d0*/  IADD3 R49, PT, PT, R53, R49, RZ ;  /* 0x0000003135317210 */ /* 0x000fe20007ffe0ff */
[----:B------:R-:W-:-:S03]  /*42e0*/  FADD.FTZ R53, -R47, R22 ;  /* 0x000000162f357221 */ /* 0x000fc60000010100 */
[----:B------:R-:W-:Y:S01]  /*42f0*/  LEA.HI.X R49, R52, UR9, R49, 0x2, P1 ;  /* 0x0000000934317c11 */ /* 0x000fe200088f1431 */
[----:B------:R-:W-:-:S04]  /*4300*/  FMUL.FTZ R22, R53, R46 ;  /* 0x0000002e35167220 */ /* 0x000fc80000410000 */
[----:B------:R-:W-:-:S05]  /*4310*/  FFMA.FTZ R22, R45, R22, R42 ;  /* 0x000000162d167223 */ /* 0x000fca000001002a */
[----:B------:R0:W-:Y:S02]  /*4320*/  STG.E.64 desc[UR6][R48.64], R22 ;  /* 0x0000001630007986 */ /* 0x0001e4000c101b06 */
.L_x_4077:
[----:B------:R-:W-:Y:S05]  /*4330*/  BSYNC.RECONVERGENT B1 ;  /* 0x0000000000017941 */ /* 0x000fea0003800200 */
.L_x_4076:
[----:B------:R-:W-:Y:S04]  /*4340*/  BSSY.RECONVERGENT B1, `(.L_x_4078) ;  /* 0x0000013000017945 */ /* 0x000fe80003800200 */
[----:B------:R-:W-:Y:S05]  /*4350*/  @P2 BRA `(.L_x_4079) ;  /* 0x0000000000442947 */ /* 0x000fea0003800000 */
[----:B------:R-:W1:Y:S01]  /*4360*/  LDCU.64 UR8, c[0x0][0x3e0] ;  /* 0x00007c00ff0877ac */ /* 0x000e620008000a00 */
[----:B0-----:R-:W-:Y:S01]  /*4370*/  MOV R48, R116 ;  /* 0x0000007400307202 */ /* 0x001fe20000000f00 */
        /* <DEDUP_REMOVED lines=15> */
.L_x_4079:
[----:B------:R-:W-:Y:S05]  /*4470*/  BSYNC.RECONVERGENT B1 ;  /* 0x0000000000017941 */ /* 0x000fea0003800200 */
.L_x_4078:
[----:B------:R-:W-:Y:S01]  /*4480*/  ISETP.GE.AND.EX P5, PT, R54, UR5, PT, P5 ;  /* 0x0000000536007c0c */ /* 0x000fe2000bfa6350 */
[----:B------:R-:W-:Y:S01]  /*4490*/  BSSY.RECONVERGENT B1, `(.L_x_4080) ;  /* 0x0000020000017945 */ /* 0x000fe20003800200 */
[----:B------:R-:W-:Y:S02]  /*44a0*/  ISETP.GE.U32.AND P1, PT, R106, UR4, PT ;  /* 0x000000046a007c0c */ /* 0x000fe4000bf26070 */
[----:B------:R-:W-:Y:S02]  /*44b0*/  ISETP.GE.U32.AND P6, PT, R20, UR4, PT ;  /* 0x0000000414007c0c */ /* 0x000fe4000bfc6070 */
[----:B------:R-:W-:Y:S02]  /*44c0*/  ISETP.GE.U32.AND P2, PT, R7, UR4, PT ;  /* 0x0000000407007c0c */ /* 0x000fe4000bf46070 */
[----:B------:R-:W-:Y:S02]  /*44d0*/  ISETP.GE.U32.AND P3, PT, R9, UR4, PT ;  /* 0x0000000409007c0c */ /* 0x000fe4000bf66070 */
[----:B------:R-:W-:-:S02]  /*44e0*/  ISETP.GE.U32.AND P4, PT, R50, UR4, PT ;  /* 0x0000000432007c0c */ /* 0x000fc4000bf86070 */
[----:B------:R-:W-:Y:S02]  /*44f0*/  SHF.R.S32.HI R52, RZ, 0x1f, R50 ;  /* 0x0000001fff347819 */ /* 0x000fe40000011432 */
[----:B------:R-:W-:Y:S02]  /*4500*/  ISETP.GE.AND.EX P1, PT, R15, UR5, PT, P1 ;  /* 0x000000050f007c0c */ /* 0x000fe4000bf26310 */
[----:B------:R-:W-:Y:S02]  /*4510*/  ISETP.GE.AND.EX P6, PT, R17, UR5, PT, P6 ;  /* 0x0000000511007c0c */ /* 0x000fe4000bfc6360 */
[----:B------:R-:W-:Y:S02]  /*4520*/  ISETP.GE.AND.EX P2, PT, R19, UR5, PT, P2 ;  /* 0x0000000513007c0c */ /* 0x000fe4000bf46320 */
[----:B------:R-:W-:Y:S02]  /*4530*/  ISETP.GE.AND.EX P3, PT, R21, UR5, PT, P3 ;  /* 0x0000000515007c0c */ /* 0x000fe4000bf66330 */
[----:B------:R-:W-:-:S02]  /*4540*/  ISETP.GE.AND.EX P4, PT, R52, UR5, PT, P4 ;  /* 0x0000000534007c0c */ /* 0x000fc4000bf86340 */
[C---:B-1----:R-:W-:Y:S02]  /*4550*/  IADD3 R25, PT, PT, R18.reuse, 0x90, RZ ;  /* 0x0000009012197810 */ /* 0x042fe40007ffe0ff */
[----:B------:R-:W-:Y:S01]  /*4560*/  IADD3 R24, PT, PT, R18, 0xa0, RZ ;  /* 0x000000a012187810 */ /* 0x000fe20007ffe0ff */
[----:B------:R-:W-:Y:S08]  /*4570*/  @P5 BRA `(.L_x_4081) ;  /* 0x0000000000445947 */ /* 0x000ff00003800000 */
        /* <DEDUP_REMOVED lines=17> */
.L_x_4081:
[----:B------:R-:W-:Y:S05]  /*4690*/  BSYNC.RECONVERGENT B1 ;  /* 0x0000000000017941 */ /* 0x000fea0003800200 */
.L_x_4080:
[----:B------:R-:W-:Y:S04]  /*46a0*/  BSSY.RECONVERGENT B1, `(.L_x_4082) ;  /* 0x0000013000017945 */ /* 0x000fe80003800200 */
[----:B------:R-:W-:Y:S05]  /*46b0*/  @P1 BRA `(.L_x_4083) ;  /* 0x0000000000441947 */ /* 0x000fea0003800000 */
[----:B------:R-:W2:Y:S01]  /*46c0*/  LDCU.64 UR8, c[0x0][0x3e0] ;  /* 0x00007c00ff0877ac */ /* 0x000ea20008000a00 */
[----:B-1----:R-:W-:Y:S01]  /*46d0*/  MOV R26, R116 ;  /* 0x00000074001a7202 */ /* 0x002fe20000000f00 */
        /* <DEDUP_REMOVED lines=15> */
.L_x_4083:
[----:B------:R-:W-:Y:S05]  /*47d0*/  BSYNC.RECONVERGENT B1 ;  /* 0x0000000000017941 */ /* 0x000fea0003800200 */
.L_x_4082:
[----:B------:R-:W-:Y:S04]  /*47e0*/  BSSY.RECONVERGENT B1, `(.L_x_4084) ;  /* 0x0000013000017945 */ /* 0x000fe80003800200 */
[----:B------:R-:W-:Y:S05]  /*47f0*/  @P6 BRA `(.L_x_4085) ;  /* 0x0000000000446947 */ /* 0x000fea0003800000 */
[----:B------:R-:W3:Y:S01]  /*4800*/  LDCU.64 UR8, c[0x0][0x3e0] ;  /* 0x00007c00ff0877ac */ /* 0x000ee20008000a00 */
[----:B-1----:R-:W-:Y:S01]  /*4810*/  MOV R26, R116 ;  /* 0x00000074001a7202 */ /* 0x002fe20000000f00 */
[C---:B0-2---:R-:W-:Y:S01]  /*4820*/  FADD.FTZ R23, -R47.reuse, R84 ;  /* 0x000000542f177221 */ /* 0x045fe20000010100 */
[----:B------:R-:W-:Y:S01]  /*4830*/  MOV R27, R119 ;  /* 0x00000077001b7202 */ /* 0x000fe20000000f00 */
[----:B------:R-:W0:Y:S01]  /*4840*/  LDCU.64 UR10, c[0x0][0x380] ;  /* 0x00007000ff0a77ac */ /* 0x000e220008000a00 */
[----:B------:R-:W-:Y:S01]  /*4850*/  FADD.FTZ R85, -R47, R85 ;  /* 0x000000552f557221 */ /* 0x000fe20000010100 */
        /* <DEDUP_REMOVED lines=8> */
[----:B------:R-:W-:-:S04]  /*48e0*/  IADD3 R49, PT, PT, R27, R49, RZ ;  /* 0x000000311b317210 */ /* 0x000fc80007ffe0ff */
[----:B------:R-:W-:-:S05]  /*48f0*/  LEA.HI.X R49, R26, UR11, R49, 0x2, P1 ;  /* 0x0000000b1a317c11 */ /* 0x000fca00088f1431 */
[----:B------:R3:W-:Y:S02]  /*4900*/  STG.E.64 desc[UR6][R48.64], R22 ;  /* 0x0000001630007986 */ /* 0x0007e4000c101b06 */
.L_x_4085:
[----:B------:R-:W-:Y:S05]  /*4910*/  BSYNC.RECONVERGENT B1 ;  /* 0x0000000000017941 */ /* 0x000fea0003800200 */
.L_x_4084:
[----:B------:R-:W-:Y:S04]  /*4920*/  BSSY.RECONVERGENT B1, `(.L_x_4086) ;  /* 0x0000013000017945 */ /* 0x000fe80003800200 */
[----:B------:R-:W-:Y:S05]  /*4930*/  @P2 BRA `(.L_x_4087) ;  /* 0x0000000000442947 */ /* 0x000fea0003800000 */
[----:B------:R-:W4:Y:S01]  /*4940*/  LDCU.64 UR8, c[0x0][0x3e0] ;  /* 0x00007c00ff0877ac */ /* 0x000f220008000a00 */
[----:B-1----:R-:W-:Y:S01]  /*4950*/  MOV R26, R116 ;  /* 0x00000074001a7202 */ /* 0x002fe20000000f00 */
[C---:B0-23--:R-:W-:Y:S01]  /*4960*/  FADD.FTZ R23, -R47.reuse, R86 ;  /* 0x000000562f177221 */ /* 0x04dfe20000010100 */
[----:B------:R-:W-:Y:S01]  /*4970*/  MOV R27, R119 ;  /* 0x00000077001b7202 */ /* 0x000fe20000000f00 */
[----:B------:R-:W0:Y:S01]  /*4980*/  LDCU.64 UR10, c[0x0][0x380] ;  /* 0x00007000ff0a77ac */ /* 0x000e220008000a00 */
[----:B------:R-:W-:Y:S01]  /*4990*/  FADD.FTZ R87, -R47, R87 ;  /* 0x000000572f577221 */ /* 0x000fe20000010100 */
[----:B----4-:R-:W-:Y:S02]  /*49a0*/  IMAD R22, R19, UR8, RZ ;  /* 0x0000000813167c24 */ /* 0x010fe4000f8e02ff */
[----:B------:R-:W-:-:S04]  /*49b0*/  IMAD.WIDE.U32 R26, R7, UR8, R26 ;  /* 0x00000008071a7c25 */ /* 0x000fc8000f8e001a */
[----:B------:R-:W-:Y:S02]  /*49c0*/  IMAD R49, R7, UR9, R22 ;  /* 0x0000000907317c24 */ /* 0x000fe4000f8e0216 */
[-C--:B------:R-:W-:Y:S01]  /*49d0*/  FMUL.FTZ R22, R23, R46.reuse ;  /* 0x0000002e17167220 */ /* 0x080fe20000410000 */
[----:B0-----:R-:W-:Y:S01]  /*49e0*/  LEA R48, P1, R26, UR10, 0x2 ;  /* 0x0000000a1a307c11 */ /* 0x001fe2000f8210ff */
[----:B------:R-:W-:Y:S01]  /*49f0*/  FMUL.FTZ R23, R87, R46 ;  /* 0x0000002e57177220 */ /* 0x000fe20000410000 */
[----:B------:R-:W-:Y:S01]  /*4a00*/  IADD3 R49, PT, PT, R27, R49, RZ ;  /* 0x000000311b317210 */ /* 0x000fe20007ffe0ff */
[----:B------:R-:W-:Y:S02]  /*4a10*/  FFMA.FTZ R22, R45, R22, R42 ;  /* 0x000000162d167223 */ /* 0x000fe4000001002a */
[----:B------:R-:W-:Y:S01]  /*4a20*/  FFMA.FTZ R23, R44, R23, R43 ;  /* 0x000000172c177223 */ /* 0x000fe2000001002b */
[----:B------:R-:W-:-:S05]  /*4a30*/  LEA.HI.X R49, R26, UR11, R49, 0x2, P1 ;  /* 0x0000000b1a317c11 */ /* 0x000fca00088f1431 */
[----:B------:R4:W-:Y:S02]  /*4a40*/  STG.E.64 desc[UR6][R48.64], R22 ;  /* 0x0000001630007986 */ /* 0x0009e4000c101b06 */
.L_x_4087:
[----:B------:R-:W-:Y:S05]  /*4a50*/  BSYNC.RECONVERGENT B1 ;  /* 0x0000000000017941 */ /* 0x000fea0003800200 */
.L_x_4086:
[----:B------:R-:W-:Y:S04]  /*4a60*/  BSSY.RECONVERGENT B1, `(.L_x_4088) ;  /* 0x0000013000017945 */ /* 0x000fe80003800200 */
[----:B------:R-:W-:Y:S05]  /*4a70*/  @P3 BRA `(.L_x_4089) ;  /* 0x0000000000443947 */ /* 0x000fea0003800000 */
[----:B------:R-:W5:Y:S01]  /*4a80*/  LDCU.64 UR8, c[0x0][0x3e0] ;  /* 0x00007c00ff0877ac */ /* 0x000f620008000a00 */
[----:B-1----:R-:W-:Y:S01]  /*4a90*/  MOV R26, R116 ;  /* 0x00000074001a7202 */ /* 0x002fe20000000f00 */
[C---:B0-234-:R-:W-:Y:S01]  /*4aa0*/  FADD.FTZ R23, -R47.reuse, R88 ;  /* 0x000000582f177221 */ /* 0x05dfe20000010100 */
[----:B------:R-:W-:Y:S01]  /*4ab0*/  MOV R27, R119 ;  /* 0x00000077001b7202 */ /* 0x000fe20000000f00 */
[----:B------:R-:W0:Y:S01]  /*4ac0*/  LDCU.64 UR10, c[0x0][0x380] ;  /* 0x00007000ff0a77ac */ /* 0x000e220008000a00 */
[----:B------:R-:W-:Y:S01]  /*4ad0*/  FADD.FTZ R89, -R47, R89 ;  /* 0x000000592f597221 */ /* 0x000fe20000010100 */
[----:B-----5:R-:W-:Y:S02]  /*4ae0*/  IMAD R22, R21, UR8, RZ ;  /* 0x0000000815167c24 */ /* 0x020fe4000f8e02ff */
        /* <DEDUP_REMOVED lines=10> */
.L_x_4089:
[----:B------:R-:W-:Y:S05]  /*4b90*/  BSYNC.RECONVERGENT B1 ;  /* 0x0000000000017941 */ /* 0x000fea0003800200 */
.L_x_4088:
        /* <DEDUP_REMOVED lines=19> */
.L_x_4091:
[----:B------:R-:W-:Y:S05]  /*4cd0*/  BSYNC.RECONVERGENT B1 ;  /* 0x0000000000017941 */ /* 0x000fea0003800200 */
.L_x_4090:
[----:B------:R-:W-:Y:S01]  /*4ce0*/  ISETP.GE.U32.AND P5, PT, R36, UR4, PT ;  /* 0x0000000424007c0c */ /* 0x000fe2000bfa6070 */
[----:B------:R-:W-:Y:S01]  /*4cf0*/  BSSY.RECONVERGENT B1, `(.L_x_4092) ;  /* 0x0000026000017945 */ /* 0x000fe20003800200 */
[C---:B------:R-:W-:Y:S02]  /*4d00*/  IADD3 R52, PT, PT, R18.reuse, 0xb0, RZ ;  /* 0x000000b012347810 */ /* 0x040fe40007ffe0ff */
[----:B------:R-:W-:Y:S02]  /*4d10*/  ISETP.GE.AND.EX P5, PT, R39, UR5, PT, P5 ;  /* 0x0000000527007c0c */ /* 0x000fe4000bfa6350 */
[----:B0-234-:R-:W-:Y:S02]  /*4d20*/  IADD3 R48, PT, PT, R18, 0xc0, RZ ;  /* 0x000000c012307810 */ /* 0x01dfe40007ffe0ff */
[----:B------:R-:W-:Y:S02]  /*4d30*/  ISETP.GE.U32.AND P2, PT, R25, UR4, PT ;  /* 0x0000000419007c0c */ /* 0x000fe4000bf46070 */
[----:B------:R-:W-:-:S02]  /*4d40*/  ISETP.GE.U32.AND P1, PT, R24, UR4, PT ;  /* 0x0000000418007c0c */ /* 0x000fc4000bf26070 */
[----:B------:R-:W-:Y:S02]  /*4d50*/  ISETP.GE.U32.AND P6, PT, R52, UR4, PT ;  /* 0x0000000434007c0c */ /* 0x000fe4000bfc6070 */
[----:B------:R-:W-:Y:S02]  /*4d60*/  ISETP.GE.U32.AND P3, PT, R48, UR4, PT ;  /* 0x0000000430007c0c */ /* 0x000fe4000bf66070 */
[----:B------:R-:W-:Y:S02]  /*4d70*/  ISETP.GE.U32.AND P4, PT, R10, UR4, PT ;  /* 0x000000040a007c0c */ /* 0x000fe4000bf86070 */
[----:B------:R-:W-:Y:S02]  /*4d80*/  SHF.R.S32.HI R55, RZ, 0x1f, R25 ;  /* 0x0000001fff377819 */ /* 0x000fe40000011419 */
        /* <DEDUP_REMOVED lines=12> */
[----:B-1----:R-:W-:Y:S01]  /*4e50*/  MOV R26, R116 ;  /* 0x00000074001a7202 */ /* 0x002fe20000000f00 */
        /* <DEDUP_REMOVED lines=15> */
.L_x_4093:
[----:B------:R-:W-:Y:S05]  /*4f50*/  BSYNC.RECONVERGENT B1 ;  /* 0x0000000000017941 */ /* 0x000fea0003800200 */
.L_x_4092:
        /* <DEDUP_REMOVED lines=8> */
[----:B--2---:R-:W-:Y:S02]  /*4fe0*/  IMAD R22, R55, UR8, RZ ;  /* 0x0000000837167c24 */ /* 0x004fe4000f8e02ff */
        /* <DEDUP_REMOVED lines=10> */
.L_x_4095:
[----:B------:R-:W-:Y:S05]  /*5090*/  BSYNC.RECONVERGENT B1 ;  /* 0x0000000000017941 */ /* 0x000fea0003800200 */
.L_x_4094:
        /* <DEDUP_REMOVED lines=19> */
.L_x_4097:
[----:B------:R-:W-:Y:S05]  /*51d0*/  BSYNC.RECONVERGENT B1 ;  /* 0x0000000000017941 */ /* 0x000fea0003800200 */
.L_x_4096:
[----:B------:R-:W-:Y:S04]  /*51e0*/  BSSY.RECONVERGENT B1, `(.L_x_4098) ;  /* 0x0000013000017945 */ /* 0x000fe80003800200 */
[----:B------:R-:W-:Y:S05]  /*51f0*/  @P6 BRA `(.L_x_4099) ;  /* 0x0000000000446947 */ /* 0x000fea0003800000 */
[----:B------:R-:W4:Y:S01]  /*5200*/  LDCU.64 UR8, c[0x0][0x3e0] ;  /* 0x00007c00ff0877ac */ /* 0x000f220008000a00 */
[----:B---3--:R-:W-:Y:S01]  /*5210*/  MOV R24, R116 ;  /* 0x0000007400187202 */ /* 0x008fe20000000f00 */
[C---:B012---:R-:W-:Y:S01]  /*5220*/  FADD.FTZ R23, -R47.reuse, R56 ;  /* 0x000000382f177221 */ /* 0x047fe20000010100 */
[----:B------:R-:W-:Y:S01]  /*5230*/  MOV R25, R119 ;  /* 0x0000007700197202 */ /* 0x000fe20000000f00 */
[----:B------:R-:W0:Y:S01]  /*5240*/  LDCU.64 UR10, c[0x0][0x380] ;  /* 0x00007000ff0a77ac */ /* 0x000e220008000a00 */
[----:B------:R-:W-:Y:S01]  /*5250*/  FADD.FTZ R57, -R47, R57 ;  /* 0x000000392f397221 */ /* 0x000fe20000010100 */
        /* <DEDUP_REMOVED lines=8> */
[----:B------:R-:W-:-:S04]  /*52e0*/  IADD3 R53, PT, PT, R25, R53, RZ ;  /* 0x0000003519357210 */ /* 0x000fc80007ffe0ff */
[----:B------:R-:W-:-:S05]  /*52f0*/  LEA.HI.X R27, R24, UR11, R53, 0x2, P1 ;  /* 0x0000000b181b7c11 */ /* 0x000fca00088f1435 */
[----:B------:R4:W-:Y:S02]  /*5300*/  STG.E.64 desc[UR6][R26.64], R22 ;  /* 0x000000161a007986 */ /* 0x0009e4000c101b06 */
.L_x_4099:
[----:B------:R-:W-:Y:S05]  /*5310*/  BSYNC.RECONVERGENT B1 ;  /* 0x0000000000017941 */ /* 0x000fea0003800200 */
.L_x_4098:
[----:B------:R-:W-:Y:S04]  /*5320*/  BSSY.RECONVERGENT B1, `(.L_x_4100) ;  /* 0x0000013000017945 */ /* 0x000fe80003800200 */
[----:B------:R-:W-:Y:S05]  /*5330*/  @P3 BRA `(.L_x_4101) ;  /* 0x0000000000443947 */ /* 0x000fea0003800000 */
[----:B------:R-:W5:Y:S01]  /*5340*/  LDCU.64 UR8, c[0x0][0x3e0] ;  /* 0x00007c00ff0877ac */ /* 0x000f620008000a00 */
[----:B---3--:R-:W-:Y:S01]  /*5350*/  MOV R24, R116 ;  /* 0x0000007400187202 */ /* 0x008fe20000000f00 */
        /* <DEDUP_REMOVED lines=15> */
.L_x_4101:
[----:B------:R-:W-:Y:S05]  /*5450*/  BSYNC.RECONVERGENT B1 ;  /* 0x0000000000017941 */ /* 0x000fea0003800200 */
.L_x_4100:
[----:B------:R-:W-:Y:S04]  /*5460*/  BSSY.RECONVERGENT B1, `(.L_x_4102) ;  /* 0x0000013000017945 */ /* 0x000fe80003800200 */
[----:B------:R-:W-:Y:S05]  /*5470*/  @P4 BRA `(.L_x_4103) ;  /* 0x0000000000444947 */ /* 0x000fea0003800000 */
[----:B------:R-:W5:Y:S01]  /*5480*/  LDCU.64 UR8, c[0x0][0x3e0] ;  /* 0x00007c00ff0877ac */ /* 0x000f620008000a00 */
[----:B01234-:R-:W-:Y:S01]  /*5490*/  MOV R22, R116 ;  /* 0x0000007400167202 */ /* 0x01ffe20000000f00 */
        /* <DEDUP_REMOVED lines=15> */
.L_x_4103:
[----:B------:R-:W-:Y:S05]  /*5590*/  BSYNC.RECONVERGENT B1 ;  /* 0x0000000000017941 */ /* 0x000fea0003800200 */
.L_x_4102:
[----:B------:R-:W-:Y:S01]  /*55a0*/  ISETP.GE.U32.AND P5, PT, R50, UR4, PT ;  /* 0x0000000432007c0c */ /* 0x000fe2000bfa6070 */
[----:B------:R-:W-:Y:S01]  /*55b0*/  BSSY.RECONVERGENT B1, `(.L_x_4104) ;  /* 0x000002a000017945 */ /* 0x000fe20003800200 */
[----:B01234-:R-:W-:Y:S02]  /*55c0*/  SHF.R.S32.HI R22, RZ, 0x1f, R50 ;  /* 0x0000001fff167819 */ /* 0x01ffe40000011432 */
[----:B------:R-:W-:Y:S02]  /*55d0*/  IADD3 R39, PT, PT, R18, 0x100, RZ ;  /* 0x0000010012277810 */ /* 0x000fe40007ffe0ff */
        /* <DEDUP_REMOVED lines=24> */
[C---:B------:R-:W-:Y:S01]  /*5760*/  FADD.FTZ R25, -R47.reuse, R60 ;  /* 0x0000003c2f197221 */ /* 0x040fe20000010100 */
[----:B------:R-:W-:Y:S01]  /*5770*/  FADD.FTZ R61, -R47, R61 ;  /* 0x0000003d2f3d7221 */ /* 0x000fe20000010100 */
[----:B------:R-:W1:Y:S02]  /*5780*/  LDCU.64 UR10, c[0x0][0x380] ;  /* 0x00007000ff0a77ac */ /* 0x000e640008000a00 */
[----:B------:R-:W-:-:S04]  /*5790*/  FMUL.FTZ R25, R25, R46 ;  /* 0x0000002e19197220 */ /* 0x000fc80000410000 */
[----:B------:R-:W-:Y:S01]  /*57a0*/  FFMA.FTZ R26, R45, R25, R42 ;  /* 0x000000192d1a7223 */ /* 0x000fe2000001002a */
[----:B0-----:R-:W-:Y:S01]  /*57b0*/  IMAD R27, R22, UR8, RZ ;  /* 0x00000008161b7c24 */ /* 0x001fe2000f8e02ff */
[----:B------:R-:W-:-:S03]  /*57c0*/  MOV R22, R116 ;  /* 0x0000007400167202 */ /* 0x000fc60000000f00 */
[C---:B------:R-:W-:Y:S02]  /*57d0*/  IMAD R27, R50.reuse, UR9, R27 ;  /* 0x00000009321b7c24 */ /* 0x040fe4000f8e021b */
[----:B------:R-:W-:-:S05]  /*57e0*/  IMAD.WIDE.U32 R22, R50, UR8, R22 ;  /* 0x0000000832167c25 */ /* 0x000fca000f8e0016 */
[----:B------:R-:W-:Y:S01]  /*57f0*/  IADD3 R23, PT, PT, R23, R27, RZ ;  /* 0x0000001b17177210 */ /* 0x000fe20007ffe0ff */
[----:B------:R-:W-:Y:S01]  /*5800*/  FMUL.FTZ R27, R61, R46 ;  /* 0x0000002e3d1b7220 */ /* 0x000fe20000410000 */
[----:B-1----:R-:W-:-:S03]  /*5810*/  LEA R24, P5, R22, UR10, 0x2 ;  /* 0x0000000a16187c11 */ /* 0x002fc6000f8a10ff */
[----:B------:R-:W-:Y:S01]  /*5820*/  FFMA.FTZ R27, R44, R27, R43 ;  /* 0x0000001b2c1b7223 */ /* 0x000fe2000001002b */
[----:B------:R-:W-:-:S05]  /*5830*/  LEA.HI.X R25, R22, UR11, R23, 0x2, P5 ;  /* 0x0000000b16197c11 */ /* 0x000fca000a8f1417 */
[----:B------:R0:W-:Y:S04]  /*5840*/  STG.E.64 desc[UR6][R24.64], R26 ;  /* 0x0000001a18007986 */ /* 0x0001e8000c101b06 */
.L_x_4105:
[----:B------:R-:W-:Y:S05]  /*5850*/  BSYNC.RECONVERGENT B1 ;  /* 0x0000000000017941 */ /* 0x000fea0003800200 */
.L_x_4104:
        /* <DEDUP_REMOVED lines=19> */
.L_x_4107:
[----:B------:R-:W-:Y:S05]  /*5990*/  BSYNC.RECONVERGENT B1 ;  /* 0x0000000000017941 */ /* 0x000fea0003800200 */
.L_x_4106:
[----:B------:R-:W-:Y:S04]  /*59a0*/  BSSY.RECONVERGENT B1, `(.L_x_4108) ;  /* 0x0000013000017945 */ /* 0x000fe80003800200 */
[----:B------:R-:W-:Y:S05]  /*59b0*/  @P1 BRA `(.L_x_4109) ;  /* 0x0000000000441947 */ /* 0x000fea0003800000 */
[----:B------:R-:W2:Y:S01]  /*59c0*/  LDCU.64 UR8, c[0x0][0x3e0] ;  /* 0x00007c00ff0877ac */ /* 0x000ea20008000a00 */
[----:B------:R-:W-:Y:S01]  /*59d0*/  MOV R22, R116 ;  /* 0x0000007400167202 */ /* 0x000fe20000000f00 */
[C---:B01----:R-:W-:Y:S01]  /*59e0*/  FADD.FTZ R25, -R47.reuse, R64 ;  /* 0x000000402f197221 */ /* 0x043fe20000010100 */
        /* <DEDUP_REMOVED lines=14> */
.L_x_4109:
[----:B------:R-:W-:Y:S05]  /*5ad0*/  BSYNC.RECONVERGENT B1 ;  /* 0x0000000000017941 */ /* 0x000fea0003800200 */
.L_x_4108:
[----:B------:R-:W-:Y:S04]  /*5ae0*/  BSSY.RECONVERGENT B1, `(.L_x_4110) ;  /* 0x0000013000017945 */ /* 0x000fe80003800200 */
[----:B------:R-:W-:Y:S05]  /*5af0*/  @P6 BRA `(.L_x_4111) ;  /* 0x0000000000446947 */ /* 0x000fea0003800000 */
[----:B------:R-:W3:Y:S01]  /*5b00*/  LDCU.64 UR8, c[0x0][0x3e0] ;  /* 0x00007c00ff0877ac */ /* 0x000ee20008000a00 */
[----:B------:R-:W-:Y:S01]  /*5b10*/  MOV R22, R116 ;  /* 0x0000007400167202 */ /* 0x000fe20000000f00 */
        /* <DEDUP_REMOVED lines=15> */
.L_x_4111:
[----:B------:R-:W-:Y:S05]  /*5c10*/  BSYNC.RECONVERGENT B1 ;  /* 0x0000000000017941 */ /* 0x000fea0003800200 */
.L_x_4110:
[----:B------:R-:W-:Y:S04]  /*5c20*/  BSSY.RECONVERGENT B1, `(.L_x_4112) ;  /* 0x0000013000017945 */ /* 0x000fe80003800200 */
[----:B------:R-:W-:Y:S05]  /*5c30*/  @P3 BRA `(.L_x_4113) ;  /* 0x0000000000443947 */ /* 0x000fea0003800000 */
[----:B------:R-:W4:Y:S01]  /*5c40*/  LDCU.64 UR8, c[0x0][0x3e0] ;  /* 0x00007c00ff0877ac */ /* 0x000f220008000a00 */
[----:B------:R-:W-:Y:S01]  /*5c50*/  MOV R22, R116 ;  /* 0x0000007400167202 */ /* 0x000fe20000000f00 */
[C---:B0123--:R-:W-:Y:S01]  /*5c60*/  FADD.FTZ R25, -R47.reuse, R68 ;  /* 0x000000442f197221 */ /* 0x04ffe20000010100 */
        /* <DEDUP_REMOVED lines=14> */
.L_x_4113:
[----:B------:R-:W-:Y:S05]  /*5d50*/  BSYNC.RECONVERGENT B1 ;  /* 0x0000000000017941 */ /* 0x000fea0003800200 */
.L_x_4112:
[----:B------:R-:W-:Y:S04]  /*5d60*/  BSSY.RECONVERGENT B1, `(.L_x_4114) ;  /* 0x0000013000017945 */ /* 0x000fe80003800200 */
[----:B------:R-:W-:Y:S05]  /*5d70*/  @P4 BRA `(.L_x_4115) ;  /* 0x0000000000444947 */ /* 0x000fea0003800000 */
[----:B------:R-:W5:Y:S01]  /*5d80*/  LDCU.64 UR8, c[0x0][0x3e0] ;  /* 0x00007c00ff0877ac */ /* 0x000f620008000a00 */
[----:B------:R-:W-:Y:S01]  /*5d90*/  MOV R22, R116 ;  /* 0x0000007400167202 */ /* 0x000fe20000000f00 */
[C---:B01234-:R-:W-:Y:S01]  /*5da0*/  FADD.FTZ R25, -R47.reuse, R70 ;  /* 0x000000462f197221 */ /* 0x05ffe20000010100 */
        /* <DEDUP_REMOVED lines=14> */
.L_x_4115:
[----:B------:R-:W-:Y:S05]  /*5e90*/  BSYNC.RECONVERGENT B1 ;  /* 0x0000000000017941 */ /* 0x000fea0003800200 */
.L_x_4114:
[----:B------:R-:W-:Y:S01]  /*5ea0*/  ISETP.GE.U32.AND P5, PT, R28, UR4, PT ;  /* 0x000000041c007c0c */ /* 0x000fe2000bfa6070 */
[----:B------:R-:W-:Y:S01]  /*5eb0*/  BSSY.RECONVERGENT B1, `(.L_x_4116) ;  /* 0x0000024000017945 */ /* 0x000fe20003800200 */
[----:B------:R-:W-:Y:S02]  /*5ec0*/  SHF.R.S32.HI R22, RZ, 0x1f, R28 ;  /* 0x0000001fff167819 */ /* 0x000fe4000001141c */
[----:B0123--:R-:W-:Y:S02]  /*5ed0*/  IADD3 R26, PT, PT, R18, 0x180, RZ ;  /* 0x00000180121a7810 */ /* 0x00ffe40007ffe0ff */
        /* <DEDUP_REMOVED lines=13> */
[C---:B----4-:R-:W-:Y:S02]  /*5fb0*/  IADD3 R25, PT, PT, R18.reuse, 0x1a0, RZ ;  /* 0x000001a012197810 */ /* 0x050fe40007ffe0ff */
[----:B------:R-:W-:Y:S01]  /*5fc0*/  IADD3 R24, PT, PT, R18, 0x1b0, RZ ;  /* 0x000001b012187810 */ /* 0x000fe20007ffe0ff */
[----:B------:R-:W-:Y:S08]  /*5fd0*/  @P5 BRA `(.L_x_4117) ;  /* 0x0000000000445947 */ /* 0x000ff00003800000 */
[----:B------:R-:W0:Y:S01]  /*5fe0*/  LDCU.64 UR8, c[0x0][0x3e0] ;  /* 0x00007c00ff0877ac */ /* 0x000e220008000a00 */
[----:B------:R-:W-:Y:S01]  /*5ff0*/  MOV R23, R119 ;  /* 0x0000007700177202 */ /* 0x000fe20000000f00 */
[C---:B------:R-:W-:Y:S01]  /*6000*/  FADD.FTZ R31, -R47.reuse, R72 ;  /* 0x000000482f1f7221 */ /* 0x040fe20000010100 */
[----:B------:R-:W-:Y:S01]  /*6010*/  FADD.FTZ R73, -R47, R73 ;  /* 0x000000492f497221 */ /* 0x000fe20000010100 */
[----:B------:R-:W1:Y:S02]  /*6020*/  LDCU.64 UR10, c[0x0][0x380] ;  /* 0x00007000ff0a77ac */ /* 0x000e640008000a00 */
[-C--:B------:R-:W-:Y:S01]  /*6030*/  FMUL.FTZ R31, R31, R46.reuse ;  /* 0x0000002e1f1f7220 */ /* 0x080fe20000410000 */
[----:B------:R-:W-:-:S03]  /*6040*/  FMUL.FTZ R73, R73, R46 ;  /* 0x0000002e49497220 */ /* 0x000fc60000410000 */
[----:B------:R-:W-:Y:S01]  /*6050*/  FFMA.FTZ R72, R45, R31, R42 ;  /* 0x0000001f2d487223 */ /* 0x000fe2000001002a */
[----:B------:R-:W-:Y:S01]  /*6060*/  FFMA.FTZ R73, R44, R73, R43 ;  /* 0x000000492c497223 */ /* 0x000fe2000001002b */
        /* <DEDUP_REMOVED lines=8> */
.L_x_4117:
[----:B------:R-:W-:Y:S05]  /*60f0*/  BSYNC.RECONVERGENT B1 ;  /* 0x0000000000017941 */ /* 0x000fea0003800200 */
.L_x_4116:
        /* <DEDUP_REMOVED lines=19> */
.L_x_4119:
[----:B------:R-:W-:Y:S05]  /*6230*/  BSYNC.RECONVERGENT B1 ;  /* 0x0000000000017941 */ /* 0x000fea0003800200 */
.L_x_4118:
[----:B------:R-:W-:Y:S04]  /*6240*/  BSSY.RECONVERGENT B1, `(.L_x_4120) ;  /* 0x0000013000017945 */ /* 0x000fe80003800200 */
[----:B------:R-:W-:Y:S05]  /*6250*/  @P1 BRA `(.L_x_4121) ;  /* 0x0000000000441947 */ /* 0x000fea0003800000 */
[----:B------:R-:W2:Y:S01]  /*6260*/  LDCU.64 UR8, c[0x0][0x3e0] ;  /* 0x00007c00ff0877ac */ /* 0x000ea20008000a00 */
[----:B------:R-:W-:Y:S01]  /*6270*/  MOV R22, R116 ;  /* 0x0000007400167202 */ /* 0x000fe20000000f00 */
[C---:B-1----:R-:W-:Y:S01]  /*6280*/  FADD.FTZ R29, -R47.reuse, R94 ;  /* 0x0000005e2f1d7221 */ /* 0x042fe20000010100 */
[----:B------:R-:W-:Y:S01]  /*6290*/  MOV R23, R119 ;  /* 0x0000007700177202 */ /* 0x000fe20000000f00 */
[----:B------:R-:W1:Y:S01]  /*62a0*/  LDCU.64 UR10, c[0x0][0x380] ;  /* 0x00007000ff0a77ac */ /* 0x000e620008000a00 */
[----:B------:R-:W-:Y:S01]  /*62b0*/  FADD.FTZ R95, -R47, R95 ;  /* 0x0000005f2f5f7221 */ /* 0x000fe20000010100 */
[----:B------:R-:W-:-:S03]  /*62c0*/  FMUL.FTZ R29, R29, R46 ;  /* 0x0000002e1d1d7220 */ /* 0x000fc60000410000 */
[----:B------:R-:W-:Y:S01]  /*62d0*/  FMUL.FTZ R95, R95, R46 ;  /* 0x0000002e5f5f7220 */ /* 0x000fe20000410000 */
[----:B------:R-:W-:-:S03]  /*62e0*/  FFMA.FTZ R94, R45, R29, R42 ;  /* 0x0000001d2d5e7223 */ /* 0x000fc6000001002a */
[----:B------:R-:W-:Y:S01]  /*62f0*/  FFMA.FTZ R95, R44, R95, R43 ;  /* 0x0000005f2c5f7223 */ /* 0x000fe2000001002b */
[----:B--2---:R-:W-:Y:S02]  /*6300*/  IMAD R28, R109, UR8, RZ ;  /* 0x000000086d1c7c24 */ /* 0x004fe4000f8e02ff */
[----:B------:R-:W-:-:S04]  /*6310*/  IMAD.WIDE.U32 R22, R11, UR8, R22 ;  /* 0x000000080b167c25 */ /* 0x000fc8000f8e0016 */
[----:B0-----:R-:W-:Y:S01]  /*6320*/  IMAD R31, R11, UR9, R28 ;  /* 0x000000090b1f7c24 */ /* 0x001fe2000f8e021c */
[----:B-1----:R-:W-:-:S04]  /*6330*/  LEA R28, P1, R22, UR10, 0x2 ;  /* 0x0000000a161c7c11 */ /* 0x002fc8000f8210ff */
[----:B------:R-:W-:-:S04]  /*6340*/  IADD3 R31, PT, PT, R23, R31, RZ ;  /* 0x0000001f171f7210 */ /* 0x000fc80007ffe0ff */
[----:B------:R-:W-:-:S05]  /*6350*/  LEA.HI.X R29, R22, UR11, R31, 0x2, P1 ;  /* 0x0000000b161d7c11 */ /* 0x000fca00088f141f */
[----:B------:R2:W-:Y:S02]  /*6360*/  STG.E.64 desc[UR6][R28.64], R94 ;  /* 0x0000005e1c007986 */ /* 0x0005e4000c101b06 */
.L_x_4121:
[----:B------:R-:W-:Y:S05]  /*6370*/  BSYNC.RECONVERGENT B1 ;  /* 0x0000000000017941 */ /* 0x000fea0003800200 */
.L_x_4120:
[----:B------:R-:W-:Y:S04]  /*6380*/  BSSY.RECONVERGENT B1, `(.L_x_4122) ;  /* 0x0000013000017945 */ /* 0x000fe80003800200 */
[----:B------:R-:W-:Y:S05]  /*6390*/  @P6 BRA `(.L_x_4123) ;  /* 0x0000000000446947 */ /* 0x000fea0003800000 */
[----:B------:R-:W0:Y:S01]  /*63a0*/  LDCU.64 UR8, c[0x0][0x3e0] ;  /* 0x00007c00ff0877ac */ /* 0x000e220008000a00 */
[----:B------:R-:W-:Y:S01]  /*63b0*/  MOV R22, R116 ;  /* 0x0000007400167202 */ /* 0x000fe20000000f00 */
[C---:B-12---:R-:W-:Y:S01]  /*63c0*/  FADD.FTZ R29, -R47.reuse, R96 ;  /* 0x000000602f1d7221 */ /* 0x046fe20000010100 */
        /* <DEDUP_REMOVED lines=14> */
.L_x_4123:
[----:B------:R-:W-:Y:S05]  /*64b0*/  BSYNC.RECONVERGENT B1 ;  /* 0x0000000000017941 */ /* 0x000fea0003800200 */
.L_x_4122:
[----:B------:R-:W-:Y:S04]  /*64c0*/  BSSY.RECONVERGENT B1, `(.L_x_4124) ;  /* 0x0000013000017945 */ /* 0x000fe80003800200 */
[----:B------:R-:W-:Y:S05]  /*64d0*/  @P3 BRA `(.L_x_4125) ;  /* 0x0000000000443947 */ /* 0x000fea0003800000 */
[----:B------:R-:W0:Y:S01]  /*64e0*/  LDCU.64 UR8, c[0x0][0x3e0] ;  /* 0x00007c00ff0877ac */ /* 0x000e220008000a00 */
[----:B------:R-:W-:Y:S01]  /*64f0*/  MOV R22, R116 ;  /* 0x0000007400167202 */ /* 0x000fe20000000f00 */
[----:B------:R-:W-:Y:S01]  /*6500*/  FADD.FTZ R77, -R47, R77 ;  /* 0x0000004d2f4d7221 */ /* 0x000fe20000010100 */
[----:B------:R-:W-:Y:S01]  /*6510*/  MOV R23, R119 ;  /* 0x0000007700177202 */ /* 0x000fe20000000f00 */
[----:B------:R-:W4:Y:S02]  /*6520*/  LDCU.64 UR10, c[0x0][0x380] ;  /* 0x00007000ff0a77ac */ /* 0x000f240008000a00 */
[----:B------:R-:W-:-:S04]  /*6530*/  FMUL.FTZ R77, R77, R46 ;  /* 0x0000002e4d4d7220 */ /* 0x000fc80000410000 */
[----:B------:R-:W-:Y:S01]  /*6540*/  FFMA.FTZ R77, R44, R77, R43 ;  /* 0x0000004d2c4d7223 */ /* 0x000fe2000001002b */
[----:B0-----:R-:W-:Y:S02]  /*6550*/  IMAD R31, R27, UR8, RZ ;  /* 0x000000081b1f7c24 */ /* 0x001fe4000f8e02ff */
[----:B------:R-:W-:Y:S01]  /*6560*/  FADD.FTZ R27, -R47, R76 ;  /* 0x0000004c2f1b7221 */ /* 0x000fe20000010100 */
[----:B-123--:R-:W-:-:S04]  /*6570*/  IMAD.WIDE.U32 R28, R26, UR8, R22 ;  /* 0x000000081a1c7c25 */ /* 0x00efc8000f8e0016 */
[----:B------:R-:W-:Y:S01]  /*6580*/  FMUL.FTZ R27, R27, R46 ;  /* 0x0000002e1b1b7220 */ /* 0x000fe20000410000 */
[----:B------:R-:W-:Y:S01]  /*6590*/  IMAD R31, R26, UR9, R31 ;  /* 0x000000091a1f7c24 */ /* 0x000fe2000f8e021f */
[----:B----4-:R-:W-:Y:S02]  /*65a0*/  LEA R22, P1, R28, UR10, 0x2 ;  /* 0x0000000a1c167c11 */ /* 0x010fe4000f8210ff */
[----:B------:R-:W-:Y:S02]  /*65b0*/  FFMA.FTZ R76, R45, R27, R42 ;  /* 0x0000001b2d4c7223 */ /* 0x000fe4000001002a */
[----:B------:R-:W-:-:S04]  /*65c0*/  IADD3 R31, PT, PT, R29, R31, RZ ;  /* 0x0000001f1d1f7210 */ /* 0x000fc80007ffe0ff */
[----:B------:R-:W-:-:S05]  /*65d0*/  LEA.HI.X R23, R28, UR11, R31, 0x2, P1 ;  /* 0x0000000b1c177c11 */ /* 0x000fca00088f141f */
[----:B------:R4:W-:Y:S02]  /*65e0*/  STG.E.64 desc[UR6][R22.64], R76 ;  /* 0x0000004c16007986 */ /* 0x0009e4000c101b06 */
.L_x_4125:
[----:B------:R-:W-:Y:S05]  /*65f0*/  BSYNC.RECONVERGENT B1 ;  /* 0x0000000000017941 */ /* 0x000fea0003800200 */
.L_x_4124:
[----:B------:R-:W-:Y:S04]  /*6600*/  BSSY.RECONVERGENT B1, `(.L_x_4126) ;  /* 0x0000013000017945 */ /* 0x000fe80003800200 */
[----:B------:R-:W-:Y:S05]  /*6610*/  @P4 BRA `(.L_x_4127) ;  /* 0x0000000000444947 */ /* 0x000fea0003800000 */
[----:B------:R-:W5:Y:S01]  /*6620*/  LDCU.64 UR8, c[0x0][0x3e0] ;  /* 0x00007c00ff0877ac */ /* 0x000f620008000a00 */
[----:B----4-:R-:W-:Y:S01]  /*6630*/  MOV R22, R116 ;  /* 0x0000007400167202 */ /* 0x010fe20000000f00 */
[C---:B-123--:R-:W-:Y:S01]  /*6640*/  FADD.FTZ R29, -R47.reuse, R78 ;  /* 0x0000004e2f1d7221 */ /* 0x04efe20000010100 */
[----:B------:R-:W-:Y:S01]  /*6650*/  MOV R23, R119 ;  /* 0x0000007700177202 */ /* 0x000fe20000000f00 */
[----:B------:R-:W1:Y:S01]  /*6660*/  LDCU.64 UR10, c[0x0][0x380] ;  /* 0x00007000ff0a77ac */ /* 0x000e620008000a00 */
        /* <DEDUP_REMOVED lines=8> */
[----:B-1----:R-:W-:-:S04]  /*66f0*/  LEA R22, P1, R26, UR10, 0x2 ;  /* 0x0000000a1a167c11 */ /* 0x002fc8000f8210ff */
[----:B------:R-:W-:-:S04]  /*6700*/  IADD3 R41, PT, PT, R27, R41, RZ ;  /* 0x000000291b297210 */ /* 0x000fc80007ffe0ff */
[----:B------:R-:W-:-:S05]  /*6710*/  LEA.HI.X R23, R26, UR11, R41, 0x2, P1 ;  /* 0x0000000b1a177c11 */ /* 0x000fca00088f1429 */
[----:B------:R1:W-:Y:S02]  /*6720*/  STG.E.64 desc[UR6][R22.64], R78 ;  /* 0x0000004e16007986 */ /* 0x0003e4000c101b06 */
.L_x_4127:
[----:B------:R-:W-:Y:S05]  /*6730*/  BSYNC.RECONVERGENT B1 ;  /* 0x0000000000017941 */ /* 0x000fea0003800200 */
.L_x_4126:
[----:B0-----:R-:W-:Y:S01]  /*6740*/  IADD3 R31, PT, PT, R18, 0x1d0, RZ ;  /* 0x000001d0121f7810 */ /* 0x001fe20007ffe0ff */
[----:B------:R-:W-:Y:S01]  /*6750*/  BSSY.RECONVERGENT B1, `(.L_x_4128) ;  /* 0x0000022000017945 */ /* 0x000fe20003800200 */
[----:B------:R-:W-:Y:S02]  /*6760*/  ISETP.GE.U32.AND P5, PT, R25, UR4, PT ;  /* 0x0000000419007c0c */ /* 0x000fe4000bfa6070 */
[----:B------:R-:W-:Y:S02]  /*6770*/  SHF.R.S32.HI R18, RZ, 0x1f, R25 ;  /* 0x0000001fff127819 */ /* 0x000fe40000011419 */
[----:B------:R-:W-:Y:S02]  /*6780*/  ISETP.GE.U32.AND P2, PT, R24, UR4, PT ;  /* 0x0000000418007c0c */ /* 0x000fe4000bf46070 */
[----:B------:R-:W-:Y:S02]  /*6790*/  ISETP.GE.AND.EX P5, PT, R18, UR5, PT, P5 ;  /* 0x0000000512007c0c */ /* 0x000fe4000bfa6350 */
[----:B------:R-:W-:-:S02]  /*67a0*/  ISETP.GE.U32.AND P1, PT, R13, UR4, PT ;  /* 0x000000040d007c0c */ /* 0x000fc4000bf26070 */
[----:B------:R-:W-:Y:S02]  /*67b0*/  ISETP.GE.U32.AND P6, PT, R31, UR4, PT ;  /* 0x000000041f007c0c */ /* 0x000fe4000bfc6070 */
[----:B------:R-:W-:Y:S02]  /*67c0*/  ISETP.GE.U32.AND P3, PT, R37, UR4, PT ;  /* 0x0000000425007c0c */ /* 0x000fe4000bf66070 */
[----:B-123--:R-:W-:Y:S02]  /*67d0*/  SHF.R.S32.HI R28, RZ, 0x1f, R24 ;  /* 0x0000001fff1c7819 */ /* 0x00efe40000011418 */
[----:B------:R-:W-:Y:S02]  /*67e0*/  ISETP.GE.U32.AND P4, PT, R14, UR4, PT ;  /* 0x000000040e007c0c */ /* 0x000fe4000bf86070 */
[----:B------:R-:W-:Y:S02]  /*67f0*/  SHF.R.S32.HI R30, RZ, 0x1f, R31 ;  /* 0x0000001fff1e7819 */ /* 0x000fe4000001141f */
[----:B------:R-:W-:-:S02]  /*6800*/  ISETP.GE.AND.EX P2, PT, R28, UR5, PT, P2 ;  /* 0x000000051c007c0c */ /* 0x000fc4000bf46320 */
[----:B------:R-:W-:Y:S02]  /*6810*/  ISETP.GE.AND.EX P1, PT, R113, UR5, PT, P1 ;  /* 0x0000000571007c0c */ /* 0x000fe4000bf26310 */
[----:B------:R-:W-:Y:S02]  /*6820*/  ISETP.GE.AND.EX P6, PT, R30, UR5, PT, P6 ;  /* 0x000000051e007c0c */ /* 0x000fe4000bfc6360 */
[----:B------:R-:W-:Y:S02]  /*6830*/  ISETP.GE.AND.EX P3, PT, R40, UR5, PT, P3 ;  /* 0x0000000528007c0c */ /* 0x000fe4000bf66330 */
[----:B------:R-:W-:Y:S01]  /*6840*/  ISETP.GE.AND.EX P4, PT, R115, UR5, PT, P4 ;  /* 0x0000000573007c0c */ /* 0x000fe2000bf86340 */
[----:B------:R-:W-:-:S12]  /*6850*/  @P5 BRA `(.L_x_4129) ;  /* 0x0000000000445947 */ /* 0x000fd80003800000 */
[----:B------:R-:W0:Y:S01]  /*6860*/  LDCU.64 UR8, c[0x0][0x3e0] ;  /* 0x00007c00ff0877ac */ /* 0x000e220008000a00 */
[----:B----4-:R-:W-:Y:S01]  /*6870*/  MOV R22, R116 ;  /* 0x0000007400167202 */ /* 0x010fe20000000f00 */
        /* <DEDUP_REMOVED lines=15> */
.L_x_4129:
[----:B------:R-:W-:Y:S05]  /*6970*/  BSYNC.RECONVERGENT B1 ;  /* 0x0000000000017941 */ /* 0x000fea0003800200 */
.L_x_4128:
[----:B------:R-:W-:Y:S04]  /*6980*/  BSSY.RECONVERGENT B1, `(.L_x_4130) ;  /* 0x0000013000017945 */ /* 0x000fe80003800200 */
[----:B------:R-:W-:Y:S05]  /*6990*/  @P2 BRA `(.L_x_4131) ;  /* 0x0000000000442947 */ /* 0x000fea0003800000 */
[----:B------:R-:W1:Y:S01]  /*69a0*/  LDCU.64 UR8, c[0x0][0x3e0] ;  /* 0x00007c00ff0877ac */ /* 0x000e620008000a00 */
[----:B0---4-:R-:W-:Y:S01]  /*69b0*/  MOV R22, R116 ;  /* 0x0000007400167202 */ /* 0x011fe20000000f00 */
        /* <DEDUP_REMOVED lines=15> */
.L_x_4131:
[----:B------:R-:W-:Y:S05]  /*6ab0*/  BSYNC.RECONVERGENT B1 ;  /* 0x0000000000017941 */ /* 0x000fea0003800200 */
.L_x_4130:
[----:B------:R-:W-:Y:S04]  /*6ac0*/  BSSY.RECONVERGENT B1, `(.L_x_4132) ;  /* 0x0000013000017945 */ /* 0x000fe80003800200 */
[----:B------:R-:W-:Y:S05]  /*6ad0*/  @P1 BRA `(.L_x_4133) ;  /* 0x0000000000441947 */ /* 0x000fea0003800000 */
[----:B------:R-:W2:Y:S01]  /*6ae0*/  LDCU.64 UR8, c[0x0][0x3e0] ;  /* 0x00007c00ff0877ac */ /* 0x000ea20008000a00 */
[----:B01--4-:R-:W-:Y:S01]  /*6af0*/  MOV R22, R116 ;  /* 0x0000007400167202 */ /* 0x013fe20000000f00 */
        /* <DEDUP_REMOVED lines=15> */
.L_x_4133:
[----:B------:R-:W-:Y:S05]  /*6bf0*/  BSYNC.RECONVERGENT B1 ;  /* 0x0000000000017941 */ /* 0x000fea0003800200 */
.L_x_4132:
[----:B------:R-:W-:Y:S04]  /*6c00*/  BSSY.RECONVERGENT B1, `(.L_x_4134) ;  /* 0x0000013000017945 */ /* 0x000fe80003800200 */
[----:B------:R-:W-:Y:S05]  /*6c10*/  @P6 BRA `(.L_x_4135) ;  /* 0x0000000000446947 */ /* 0x000fea0003800000 */
[----:B------:R-:W3:Y:S01]  /*6c20*/  LDCU.64 UR8, c[0x0][0x3e0] ;  /* 0x00007c00ff0877ac */ /* 0x000ee20008000a00 */
[----:B012-4-:R-:W-:Y:S01]  /*6c30*/  MOV R22, R116 ;  /* 0x0000007400167202 */ /* 0x017fe20000000f00 */
        /* <DEDUP_REMOVED lines=15> */
.L_x_4135:
[----:B------:R-:W-:Y:S05]  /*6d30*/  BSYNC.RECONVERGENT B1 ;  /* 0x0000000000017941 */ /* 0x000fea0003800200 */
.L_x_4134:
        /* <DEDUP_REMOVED lines=19> */
.L_x_4137:
[----:B------:R-:W-:Y:S05]  /*6e70*/  BSYNC.RECONVERGENT B1 ;  /* 0x0000000000017941 */ /* 0x000fea0003800200 */
.L_x_4136:
[----:B------:R-:W-:Y:S05]  /*6e80*/  @P4 BRA `(.L_x_4138) ;  /* 0x0000004000c84947 */ /* 0x000fea0003800000 */
[----:B------:R-:W5:Y:S01]  /*6e90*/  LDCU.64 UR4, c[0x0][0x3e0] ;  /* 0x00007c00ff0477ac */ /* 0x000f620008000a00 */
[----:B------:R-:W-:Y:S01]  /*6ea0*/  MOV R117, R119 ;  /* 0x0000007700757202 */ /* 0x000fe20000000f00 */
[C---:B01234-:R-:W-:Y:S01]  /*6eb0*/  FADD.FTZ R23, -R47.reuse, R104 ;  /* 0x000000682f177221 */ /* 0x05ffe20000010100 */
[----:B------:R-:W-:Y:S01]  /*6ec0*/  FADD.FTZ R47, -R47, R105 ;  /* 0x000000692f2f7221 */ /* 0x000fe20000010100 */
[----:B------:R-:W0:Y:S02]  /*6ed0*/  LDCU.64 UR8, c[0x0][0x380] ;  /* 0x00007000ff0877ac */ /* 0x000e240008000a00 */
        /* <DEDUP_REMOVED lines=8> */
[----:B------:R-:W-:-:S04]  /*6f60*/  IADD3 R25, PT, PT, R117, R25, RZ ;  /* 0x0000001975197210 */ /* 0x000fc80007ffe0ff */
[----:B------:R-:W-:-:S05]  /*6f70*/  LEA.HI.X R23, R116, UR9, R25, 0x2, P1 ;  /* 0x0000000974177c11 */ /* 0x000fca00088f1419 */
[----:B------:R0:W-:Y:S01]  /*6f80*/  STG.E.64 desc[UR6][R22.64], R42 ;  /* 0x0000002a16007986 */ /* 0x0001e2000c101b06 */
[----:B------:R-:W-:Y:S05]  /*6f90*/  BRA `(.L_x_4138) ;  /* 0x0000004000847947 */ /* 0x000fea0003800000 */
.L_x_4075:
        /* <DEDUP_REMOVED lines=12> */
[C---:B------:R-:W-:Y:S01]  /*7060*/  FADD.FTZ R53, -R47.reuse, R22 ;  /* 0x000000162f357221 */ /* 0x040fe20000010100 */
        /* <DEDUP_REMOVED lines=26> */
.L_x_4140:
[----:B------:R-:W-:Y:S05]  /*7210*/  BSYNC.RECONVERGENT B1 ;  /* 0x0000000000017941 */ /* 0x000fea0003800200 */
.L_x_4139:
        /* <DEDUP_REMOVED lines=22> */
[----:B-1----:R-:W-:Y:S02]  /*7380*/  LEA R24, P1, R22, UR10, 0x2 ;  /* 0x0000000a16187c11 */ /* 0x002fe4000f8210ff */
[----:B------:R-:W0:Y:S02]  /*7390*/  MUFU.RCP R121, R112 ;  /* 0x0000007000797308 */ /* 0x000e240000001000 */
[----:B------:R-:W-:-:S04]  /*73a0*/  IADD3 R49, PT, PT, R23, R49, RZ ;  /* 0x0000003117317210 */ /* 0x000fc80007ffe0ff */
[----:B------:R-:W-:Y:S01]  /*73b0*/  LEA.HI.X R25, R22, UR11, R49, 0x2, P1 ;  /* 0x0000000b16197c11 */ /* 0x000fe200088f1431 */
[----:B--2---:R-:W-:Y:S01]  /*73c0*/  FMUL.FTZ R22, R53, R110 ;  /* 0x0000006e35167220 */ /* 0x004fe20000410000 */
[----:B0-----:R-:W-:-:S05]  /*73d0*/  FMUL.FTZ R23, R52, R121 ;  /* 0x0000007934177220 */ /* 0x001fca0000410000 */
[----:B------:R1:W-:Y:S02]  /*73e0*/  STG.E.64 desc[UR6][R24.64], R22 ;  /* 0x0000001618007986 */ /* 0x0003e4000c101b06 */
.L_x_4142:
[----:B------:R-:W-:Y:S05]  /*73f0*/  BSYNC.RECONVERGENT B1 ;  /* 0x0000000000017941 */ /* 0x000fea0003800200 */
.L_x_4141:
[----:B------:R-:W-:Y:S01]  /*7400*/  ISETP.GE.AND.EX P5, PT, R54, UR5, PT, P5 ;  /* 0x0000000536007c0c */ /* 0x000fe2000bfa6350 */
[----:B------:R-:W-:Y:S01]  /*7410*/  BSSY.RECONVERGENT B1, `(.L_x_4143) ;  /* 0x0000028000017945 */ /* 0x000fe20003800200 */
[----:B------:R-:W-:Y:S02]  /*7420*/  ISETP.GE.U32.AND P1, PT, R106, UR4, PT ;  /* 0x000000046a007c0c */ /* 0x000fe4000bf26070 */
[----:B------:R-:W-:Y:S02]  /*7430*/  ISETP.GE.U32.AND P6, PT, R20, UR4, PT ;  /* 0x0000000414007c0c */ /* 0x000fe4000bfc6070 */
[----:B------:R-:W-:Y:S02]  /*7440*/  ISETP.GE.U32.AND P2, PT, R9, UR4, PT ;  /* 0x0000000409007c0c */ /* 0x000fe4000bf46070 */
[----:B------:R-:W-:Y:S02]  /*7450*/  ISETP.GE.U32.AND P4, PT, R48, UR4, PT ;  /* 0x0000000430007c0c */ /* 0x000fe4000bf86070 */
[----:B------:R-:W-:-:S02]  /*7460*/  SHF.R.S32.HI R49, RZ, 0x1f, R48 ;  /* 0x0000001fff317819 */ /* 0x000fc40000011430 */
[----:B------:R-:W-:Y:S02]  /*7470*/  ISETP.GE.AND.EX P1, PT, R15, UR5, PT, P1 ;  /* 0x000000050f007c0c */ /* 0x000fe4000bf26310 */
[----:B------:R-:W-:Y:S02]  /*7480*/  ISETP.GE.AND.EX P6, PT, R17, UR5, PT, P6 ;  /* 0x0000000511007c0c */ /* 0x000fe4000bfc6360 */
[----:B------:R-:W-:Y:S02]  /*7490*/  ISETP.GE.AND.EX P2, PT, R21, UR5, PT, P2 ;  /* 0x0000000515007c0c */ /* 0x000fe4000bf46320 */
[----:B------:R-:W-:Y:S02]  /*74a0*/  ISETP.GE.AND.EX P4, PT, R49, UR5, PT, P4 ;  /* 0x0000000531007c0c */ /* 0x000fe4000bf86340 */
[C---:B-1----:R-:W-:Y:S02]  /*74b0*/  IADD3 R25, PT, PT, R18.reuse, 0x90, RZ ;  /* 0x0000009012197810 */ /* 0x042fe40007ffe0ff */
[----:B------:R-:W-:Y:S01]  /*74c0*/  IADD3 R24, PT, PT, R18, 0xa0, RZ ;  /* 0x000000a012187810 */ /* 0x000fe20007ffe0ff */
[----:B------:R-:W-:Y:S08]  /*74d0*/  @P5 BRA `(.L_x_4144) ;  /* 0x00000000006c5947 */ /* 0x000ff00003800000 */
        /* <DEDUP_REMOVED lines=27> */
.L_x_4144:
[----:B------:R-:W-:Y:S05]  /*7690*/  BSYNC.RECONVERGENT B1 ;  /* 0x0000000000017941 */ /* 0x000fea0003800200 */
.L_x_4143:
[----:B------:R-:W-:Y:S04]  /*76a0*/  BSSY.RECONVERGENT B1, `(.L_x_4145) ;  /* 0x000001d000017945 */ /* 0x000fe80003800200 */
[----:B------:R-:W-:Y:S05]  /*76b0*/  @P1 BRA `(.L_x_4146) ;  /* 0x00000000006c1947 */ /* 0x000fea0003800000 */
[C---:B01----:R-:W-:Y:S01]  /*76c0*/  FADD.FTZ R23, -R47.reuse, R82 ;  /* 0x000000522f177221 */ /* 0x043fe20000010100 */
        /* <DEDUP_REMOVED lines=26> */
.L_x_4146:
[----:B------:R-:W-:Y:S05]  /*7870*/  BSYNC.RECONVERGENT B1 ;  /* 0x0000000000017941 */ /* 0x000fea0003800200 */
.L_x_4145:
[----:B------:R-:W-:Y:S04]  /*7880*/  BSSY.RECONVERGENT B1, `(.L_x_4147) ;  /* 0x000001d000017945 */ /* 0x000fe80003800200 */
[----:B------:R-:W-:Y:S05]  /*7890*/  @P6 BRA `(.L_x_4148) ;  /* 0x00000000006c6947 */ /* 0x000fea0003800000 */
[C---:B012---:R-:W-:Y:S01]  /*78a0*/  FADD.FTZ R23, -R47.reuse, R84 ;  /* 0x000000542f177221 */ /* 0x047fe20000010100 */
        /* <DEDUP_REMOVED lines=26> */
.L_x_4148:
[----:B------:R-:W-:Y:S05]  /*7a50*/  BSYNC.RECONVERGENT B1 ;  /* 0x0000000000017941 */ /* 0x000fea0003800200 */
.L_x_4147:
[----:B------:R-:W-:Y:S04]  /*7a60*/  BSSY.RECONVERGENT B1, `(.L_x_4149) ;  /* 0x000001d000017945 */ /* 0x000fe80003800200 */
[----:B------:R-:W-:Y:S05]  /*7a70*/  @P3 BRA `(.L_x_4150) ;  /* 0x00000000006c3947 */ /* 0x000fea0003800000 */
[C---:B0123--:R-:W-:Y:S01]  /*7a80*/  FADD.FTZ R23, -R47.reuse, R86 ;  /* 0x000000562f177221 */ /* 0x04ffe20000010100 */
        /* <DEDUP_REMOVED lines=26> */
.L_x_4150:
[----:B------:R-:W-:Y:S05]  /*7c30*/  BSYNC.RECONVERGENT B1 ;  /* 0x0000000000017941 */ /* 0x000fea0003800200 */
.L_x_4149:
[----:B------:R-:W-:Y:S04]  /*7c40*/  BSSY.RECONVERGENT B1, `(.L_x_4151) ;  /* 0x000001d000017945 */ /* 0x000fe80003800200 */
[----:B------:R-:W-:Y:S05]  /*7c50*/  @P2 BRA `(.L_x_4152) ;  /* 0x00000000006c2947 */ /* 0x000fea0003800000 */
[C---:B01234-:R-:W-:Y:S01]  /*7c60*/  FADD.FTZ R23, -R47.reuse, R88 ;  /* 0x000000582f177221 */ /* 0x05ffe20000010100 */
        /* <DEDUP_REMOVED lines=26> */
.L_x_4152:
[----:B------:R-:W-:Y:S05]  /*7e10*/  BSYNC.RECONVERGENT B1 ;  /* 0x0000000000017941 */ /* 0x000fea0003800200 */
.L_x_4151:
        /* <DEDUP_REMOVED lines=29> */
.L_x_4154:
[----:B------:R-:W-:Y:S05]  /*7ff0*/  BSYNC.RECONVERGENT B1 ;  /* 0x0000000000017941 */ /* 0x000fea0003800200 */
.L_x_4153:
[----:B------:R-:W-:Y:S01]  /*8000*/  ISETP.GE.U32.AND P5, PT, R36, UR4, PT ;  /* 0x0000000424007c0c */ /* 0x000fe2000bfa6070 */
[----:B------:R-:W-:Y:S01]  /*8010*/  BSSY.RECONVERGENT B1, `(.L_x_4155) ;  /* 0x0000030000017945 */ /* 0x000fe20003800200 */
[C---:B------:R-:W-:Y:S02]  /*8020*/  IADD3 R50, PT, PT, R18.reuse, 0xb0, RZ ;  /* 0x000000b012327810 */ /* 0x040fe40007ffe0ff */
[----:B------:R-:W-:Y:S02]  /*8030*/  ISETP.GE.AND.EX P5, PT, R39, UR5, PT, P5 ;  /* 0x0000000527007c0c */ /* 0x000fe4000bfa6350 */
[----:B------:R-:W-:Y:S02]  /*8040*/  IADD3 R28, PT, PT, R18, 0xc0, RZ ;  /* 0x000000c0121c7810 */ /* 0x000fe40007ffe0ff */
[----:B------:R-:W-:Y:S02]  /*8050*/  ISETP.GE.U32.AND P2, PT, R25, UR4, PT ;  /* 0x0000000419007c0c */ /* 0x000fe4000bf46070 */
[----:B------:R-:W-:-:S02]  /*8060*/  ISETP.GE.U32.AND P1, PT, R24, UR4, PT ;  /* 0x0000000418007c0c */ /* 0x000fc4000bf26070 */
[----:B------:R-:W-:Y:S02]  /*8070*/  ISETP.GE.U32.AND P6, PT, R50, UR4, PT ;  /* 0x0000000432007c0c */ /* 0x000fe4000bfc6070 */
[----:B------:R-:W-:Y:S02]  /*8080*/  ISETP.GE.U32.AND P3, PT, R28, UR4, PT ;  /* 0x000000041c007c0c */ /* 0x000fe4000bf66070 */
[----:B------:R-:W-:Y:S02]  /*8090*/  ISETP.GE.U32.AND P4, PT, R10, UR4, PT ;  /* 0x000000040a007c0c */ /* 0x000fe4000bf86070 */
[----:B0-----:R-:W-:Y:S02]  /*80a0*/  SHF.R.S32.HI R53, RZ, 0x1f, R25 ;  /* 0x0000001fff357819 */ /* 0x001fe40000011419 */
        /* <DEDUP_REMOVED lines=11> */
[C---:B-1234-:R-:W-:Y:S01]  /*8160*/  FADD.FTZ R23, -R47.reuse, R30 ;  /* 0x0000001e2f177221 */ /* 0x05efe20000010100 */
        /* <DEDUP_REMOVED lines=26> */
.L_x_4156:
[----:B------:R-:W-:Y:S05]  /*8310*/  BSYNC.RECONVERGENT B1 ;  /* 0x0000000000017941 */ /* 0x000fea0003800200 */
.L_x_4155:
        /* <DEDUP_REMOVED lines=29> */
.L_x_4158:
[----:B------:R-:W-:Y:S05]  /*84f0*/  BSYNC.RECONVERGENT B1 ;  /* 0x0000000000017941 */ /* 0x000fea0003800200 */
.L_x_4157:
        /* <DEDUP_REMOVED lines=29> */
.L_x_4160:
[----:B------:R-:W-:Y:S05]  /*86d0*/  BSYNC.RECONVERGENT B1 ;  /* 0x0000000000017941 */ /* 0x000fea0003800200 */
.L_x_4159:
        /* <DEDUP_REMOVED lines=29> */
.L_x_4162:
[----:B------:R-:W-:Y:S05]  /*88b0*/  BSYNC.RECONVERGENT B1 ;  /* 0x0000000000017941 */ /* 0x000fea0003800200 */
.L_x_4161:
        /* <DEDUP_REMOVED lines=29> */
.L_x_4164:
[----:B------:R-:W-:Y:S05]  /*8a90*/  BSYNC.RECONVERGENT B1 ;  /* 0x0000000000017941 */ /* 0x000fea0003800200 */
.L_x_4163:
[----:B------:R-:W-:Y:S04]  /*8aa0*/  BSSY.RECONVERGENT B1, `(.L_x_4165) ;  /* 0x000001d000017945 */ /* 0x000fe80003800200 */
[----:B------:R-:W-:Y:S05]  /*8ab0*/  @P4 BRA `(.L_x_4166) ;  /* 0x00000000006c4947 */ /* 0x000fea0003800000 */
[C---:B01234-:R-:W-:Y:S01]  /*8ac0*/  FADD.FTZ R23, -R47.reuse, R92 ;  /* 0x0000005c2f177221 */ /* 0x05ffe20000010100 */
        /* <DEDUP_REMOVED lines=26> */
.L_x_4166:
[----:B------:R-:W-:Y:S05]  /*8c70*/  BSYNC.RECONVERGENT B1 ;  /* 0x0000000000017941 */ /* 0x000fea0003800200 */
.L_x_4165:
        /* <DEDUP_REMOVED lines=53> */
.L_x_4168:
[----:B------:R-:W-:Y:S05]  /*8fd0*/  BSYNC.RECONVERGENT B1 ;  /* 0x0000000000017941 */ /* 0x000fea0003800200 */
.L_x_4167:
        /* <DEDUP_REMOVED lines=29> */
.L_x_4170:
[----:B------:R-:W-:Y:S05]  /*91b0*/  BSYNC.RECONVERGENT B1 ;  /* 0x0000000000017941 */ /* 0x000fea0003800200 */
.L_x_4169:
[----:B------:R-:W-:Y:S04]  /*91c0*/  BSSY.RECONVERGENT B1, `(.L_x_4171) ;  /* 0x000001d000017945 */ /* 0x000fe80003800200 */
[----:B------:R-:W-:Y:S05]  /*91d0*/  @P1 BRA `(.L_x_4172) ;  /* 0x00000000006c1947 */ /* 0x000fea0003800000 */
[C---:B01----:R-:W-:Y:S01]  /*91e0*/  FADD.FTZ R23, -R47.reuse, R64 ;  /* 0x000000402f177221 */ /* 0x043fe20000010100 */
        /* <DEDUP_REMOVED lines=26> */
.L_x_4172:
[----:B------:R-:W-:Y:S05]  /*9390*/  BSYNC.RECONVERGENT B1 ;  /* 0x0000000000017941 */ /* 0x000fea0003800200 */
.L_x_4171:
        /* <DEDUP_REMOVED lines=29> */
.L_x_4174:
[----:B------:R-:W-:Y:S05]  /*9570*/  BSYNC.RECONVERGENT B1 ;  /* 0x0000000000017941 */ /* 0x000fea0003800200 */
.L_x_4173:
        /* <DEDUP_REMOVED lines=29> */
.L_x_4176:
[----:B------:R-:W-:Y:S05]  /*9750*/  BSYNC.RECONVERGENT B1 ;  /* 0x0000000000017941 */ /* 0x000fea0003800200 */
.L_x_4175:
        /* <DEDUP_REMOVED lines=29> */
.L_x_4178:
[----:B------:R-:W-:Y:S05]  /*9930*/  BSYNC.RECONVERGENT B1 ;  /* 0x0000000000017941 */ /* 0x000fea0003800200 */
.L_x_4177:
[----:B------:R-:W-:Y:S01]  /*9940*/  ISETP.GE.U32.AND P5, PT, R27, UR4, PT ;  /* 0x000000041b007c0c */ /* 0x000fe2000bfa6070 */
[----:B------:R-:W-:Y:S01]  /*9950*/  BSSY.RECONVERGENT B1, `(.L_x_4179) ;  /* 0x000002e000017945 */ /* 0x000fe20003800200 */
[----:B------:R-:W-:Y:S02]  /*9960*/  SHF.R.S32.HI R29, RZ, 0x1f, R27 ;  /* 0x0000001fff1d7819 */ /* 0x000fe4000001141b */
[----:B01234-:R-:W-:Y:S02]  /*9970*/  IADD3 R24, PT, PT, R18, 0x180, RZ ;  /* 0x0000018012187810 */ /* 0x01ffe40007ffe0ff */
        /* <DEDUP_REMOVED lines=43> */
.L_x_4180:
[----:B------:R-:W-:Y:S05]  /*9c30*/  BSYNC.RECONVERGENT B1 ;  /* 0x0000000000017941 */ /* 0x000fea0003800200 */
.L_x_4179:
[----:B------:R-:W-:Y:S04]  /*9c40*/  BSSY.RECONVERGENT B1, `(.L_x_4181) ;  /* 0x000001d000017945 */ /* 0x000fe80003800200 */
[----:B------:R-:W-:Y:S05]  /*9c50*/  @P2 BRA `(.L_x_4182) ;  /* 0x00000000006c2947 */ /* 0x000fea0003800000 */
[C---:B------:R-:W-:Y:S01]  /*9c60*/  FADD.FTZ R27, -R47.reuse, R74 ;  /* 0x0000004a2f1b7221 */ /* 0x040fe20000010100 */
[----:B------:R-:W-:Y:S01]  /*9c70*/  FADD.FTZ R75, -R47, R75 ;  /* 0x0000004b2f4b7221 */ /* 0x000fe20000010100 */
        /* <DEDUP_REMOVED lines=14> */
[----:B------:R-:W-:Y:S01]  /*9d60*/  IMAD R39, R26, UR9, R39 ;  /* 0x000000091a277c24 */ /* 0x000fe2000f8e0227 */
[----:B0-----:R-:W-:-:S04]  /*9d70*/  LEA R26, P2, R28, UR10, 0x2 ;  /* 0x0000000a1c1a7c11 */ /* 0x001fc8000f8410ff */
[----:B------:R-:W-:Y:S01]  /*9d80*/  IADD3 R39, PT, PT, R29, R39, RZ ;  /* 0x000000271d277210 */ /* 0x000fe20007ffe0ff */
[----:B--2---:R-:W-:-:S03]  /*9d90*/  FADD.FTZ R30, R27, 1 ;  /* 0x3f8000001b1e7421 */ /* 0x004fc60000010000 */
[----:B------:R-:W-:-:S03]  /*9da0*/  LEA.HI.X R27, R28, UR11, R39, 0x2, P2 ;  /* 0x0000000b1c1b7c11 */ /* 0x000fc600090f1427 */
[----:B------:R-:W0:Y:S01]  /*9db0*/  MUFU.RCP R30, R30 ;  /* 0x0000001e001e7308 */ /* 0x000e220000001000 */
[----:B-1----:R-:W-:-:S07]  /*9dc0*/  FADD.FTZ R32, R31, 1 ;  /* 0x3f8000001f207421 */ /* 0x002fce0000010000 */
[----:B------:R-:W1:Y:S01]  /*9dd0*/  MUFU.RCP R32, R32 ;  /* 0x0000002000207308 */ /* 0x000e620000001000 */
[----:B0-----:R-:W-:Y:S01]  /*9de0*/  FMUL.FTZ R28, R33, R30 ;  /* 0x0000001e211c7220 */ /* 0x001fe20000410000 */
[----:B-1----:R-:W-:-:S05]  /*9df0*/  FMUL.FTZ R29, R75, R32 ;  /* 0x000000204b1d7220 */ /* 0x002fca0000410000 */
[----:B------:R1:W-:Y:S02]  /*9e00*/  STG.E.64 desc[UR6][R26.64], R28 ;  /* 0x0000001c1a007986 */ /* 0x0003e4000c101b06 */
.L_x_4182:
[----:B------:R-:W-:Y:S05]  /*9e10*/  BSYNC.RECONVERGENT B1 ;  /* 0x0000000000017941 */ /* 0x000fea0003800200 */
.L_x_4181:
[----:B------:R-:W-:Y:S04]  /*9e20*/  BSSY.RECONVERGENT B1, `(.L_x_4183) ;  /* 0x000001d000017945 */ /* 0x000fe80003800200 */
[----:B------:R-:W-:Y:S05]  /*9e30*/  @P1 BRA `(.L_x_4184) ;  /* 0x00000000006c1947 */ /* 0x000fea0003800000 */
[C---:B-1----:R-:W-:Y:S01]  /*9e40*/  FADD.FTZ R27, -R47.reuse, R94 ;  /* 0x0000005e2f1b7221 */ /* 0x042fe20000010100 */
[----:B------:R-:W-:Y:S01]  /*9e50*/  FADD.FTZ R95, -R47, R95 ;  /* 0x0000005f2f5f7221 */ /* 0x000fe20000010100 */
        /* <DEDUP_REMOVED lines=24> */
[----:B------:R2:W-:Y:S02]  /*9fe0*/  STG.E.64 desc[UR6][R28.64], R26 ;  /* 0x0000001a1c007986 */ /* 0x0005e4000c101b06 */
.L_x_4184:
[----:B------:R-:W-:Y:S05]  /*9ff0*/  BSYNC.RECONVERGENT B1 ;  /* 0x0000000000017941 */ /* 0x000fea0003800200 */
.L_x_4183:
[----:B------:R-:W-:Y:S04]  /*a000*/  BSSY.RECONVERGENT B1, `(.L_x_4185) ;  /* 0x000001d000017945 */ /* 0x000fe80003800200 */
[----:B------:R-:W-:Y:S05]  /*a010*/  @P6 BRA `(.L_x_4186) ;  /* 0x00000000006c6947 */ /* 0x000fea0003800000 */
[C---:B-12---:R-:W-:Y:S01]  /*a020*/  FADD.FTZ R27, -R47.reuse, R96 ;  /* 0x000000602f1b7221 */ /* 0x046fe20000010100 */
        /* <DEDUP_REMOVED lines=26> */
.L_x_4186:
[----:B------:R-:W-:Y:S05]  /*a1d0*/  BSYNC.RECONVERGENT B1 ;  /* 0x0000000000017941 */ /* 0x000fea0003800200 */
.L_x_4185:
[----:B------:R-:W-:Y:S04]  /*a1e0*/  BSSY.RECONVERGENT B1, `(.L_x_4187) ;  /* 0x000001d000017945 */ /* 0x000fe80003800200 */
[----:B------:R-:W-:Y:S05]  /*a1f0*/  @P3 BRA `(.L_x_4188) ;  /* 0x00000000006c3947 */ /* 0x000fea0003800000 */
[C---:B-123--:R-:W-:Y:S01]  /*a200*/  FADD.FTZ R27, -R47.reuse, R76 ;  /* 0x0000004c2f1b7221 */ /* 0x04efe20000010100 */
[----:B------:R-:W-:Y:S01]  /*a210*/  FADD.FTZ R77, -R47, R77 ;  /* 0x0000004d2f4d7221 */ /* 0x000fe20000010100 */
[----:B------:R-:W1:Y:S02]  /*a220*/  LDCU.64 UR8, c[0x0][0x3e0] ;  /* 0x00007c00ff0877ac */ /* 0x000e640008000a00 */
[-C--:B------:R-:W-:Y:S01]  /*a230*/  FMUL.FTZ R27, R27, R46.reuse ;  /* 0x0000002e1b1b7220 */ /* 0x080fe20000410000 */
[----:B------:R-:W-:Y:S01]  /*a240*/  FMUL.FTZ R77, R77, R46 ;  /* 0x0000002e4d4d7220 */ /* 0x000fe20000410000 */
[----:B------:R-:W2:Y:S02]  /*a250*/  LDCU.64 UR10, c[0x0][0x380] ;  /* 0x00007000ff0a77ac */ /* 0x000ea40008000a00 */
[----:B0-----:R-:W-:Y:S01]  /*a260*/  FFMA.FTZ R31, R45, R27, R42 ;  /* 0x0000001b2d1f7223 */ /* 0x001fe2000001002a */
[----:B------:R-:W-:Y:S01]  /*a270*/  FFMA.FTZ R77, R44, R77, R43 ;  /* 0x0000004d2c4d7223 */ /* 0x000fe2000001002b */
        /* <DEDUP_REMOVED lines=19> */
.L_x_4188:
[----:B------:R-:W-:Y:S05]  /*a3b0*/  BSYNC.RECONVERGENT B1 ;  /* 0x0000000000017941 */ /* 0x000fea0003800200 */
.L_x_4187:
[----:B------:R-:W-:Y:S04]  /*a3c0*/  BSSY.RECONVERGENT B1, `(.L_x_4189) ;  /* 0x000001d000017945 */ /* 0x000fe80003800200 */
[----:B------:R-:W-:Y:S05]  /*a3d0*/  @P4 BRA `(.L_x_4190) ;  /* 0x00000000006c4947 */ /* 0x000fea0003800000 */
[C---:B----4-:R-:W-:Y:S01]  /*a3e0*/  FADD.FTZ R25, -R47.reuse, R78 ;  /* 0x0000004e2f197221 */ /* 0x050fe20000010100 */
[----:B------:R-:W-:Y:S01]  /*a3f0*/  FADD.FTZ R79, -R47, R79 ;  /* 0x0000004f2f4f7221 */ /* 0x000fe20000010100 */
[----:B------:R-:W4:Y:S02]  /*a400*/  LDCU.64 UR8, c[0x0][0x3e0] ;  /* 0x00007c00ff0877ac */ /* 0x000f240008000a00 */
[-C--:B------:R-:W-:Y:S01]  /*a410*/  FMUL.FTZ R25, R25, R46.reuse ;  /* 0x0000002e19197220 */ /* 0x080fe20000410000 */
[----:B------:R-:W-:Y:S01]  /*a420*/  FMUL.FTZ R79, R79, R46 ;  /* 0x0000002e4f4f7220 */ /* 0x000fe20000410000 */
[----:B------:R-:W5:Y:S02]  /*a430*/  LDCU.64 UR10, c[0x0][0x380] ;  /* 0x00007000ff0a77ac */ /* 0x000f640008000a00 */
[----:B0-----:R-:W-:Y:S01]  /*a440*/  FFMA.FTZ R31, R45, R25, R42 ;  /* 0x000000192d1f7223 */ /* 0x001fe2000001002a */
[----:B------:R-:W-:Y:S01]  /*a450*/  FFMA.FTZ R30, R44, R79, R43 ;  /* 0x0000004f2c1e7223 */ /* 0x000fe2000001002b */
[----:B------:R-:W-:-:S02]  /*a460*/  MOV R25, R119 ;  /* 0x0000007700197202 */ /* 0x000fc40000000f00 */
[----:B------:R-:W-:Y:S01]  /*a470*/  FMUL.FTZ R24, R31, -1.4426950216293334961 ;  /* 0xbfb8aa3b1f187820 */ /* 0x000fe20000410000 */
[----:B-123--:R-:W-:-:S05]  /*a480*/  FMUL.FTZ R26, R30, -1.4426950216293334961 ;  /* 0xbfb8aa3b1e1a7820 */ /* 0x00efca0000410000 */
[----:B------:R-:W0:Y:S01]  /*a490*/  MUFU.EX2 R24, R24 ;  /* 0x0000001800187308 */ /* 0x000e220000000800 */
[----:B----4-:R-:W-:-:S04]  /*a4a0*/  IMAD R41, R41, UR8, RZ ;  /* 0x0000000829297c24 */ /* 0x010fc8000f8e02ff */
[----:B------:R-:W-:-:S03]  /*a4b0*/  IMAD R41, R38, UR9, R41 ;  /* 0x0000000926297c24 */ /* 0x000fc6000f8e0229 */
[----:B------:R-:W1:Y:S01]  /*a4c0*/  MUFU.EX2 R26, R26 ;  /* 0x0000001a001a7308 */ /* 0x000e620000000800 */
[----:B0-----:R-:W-:Y:S01]  /*a4d0*/  FADD.FTZ R28, R24, 1 ;  /* 0x3f800000181c7421 */ /* 0x001fe20000010000 */
[----:B------:R-:W-:-:S06]  /*a4e0*/  MOV R24, R116 ;  /* 0x0000007400187202 */ /* 0x000fcc0000000f00 */
[----:B------:R-:W0:Y:S01]  /*a4f0*/  MUFU.RCP R28, R28 ;  /* 0x0000001c001c7308 */ /* 0x000e220000001000 */
[----:B------:R-:W-:-:S04]  /*a500*/  IMAD.WIDE.U32 R24, R38, UR8, R24 ;  /* 0x0000000826187c25 */ /* 0x000fc8000f8e0018 */
[----:B-1----:R-:W-:Y:S01]  /*a510*/  FADD.FTZ R29, R26, 1 ;  /* 0x3f8000001a1d7421 */ /* 0x002fe20000010000 */
[----:B-----5:R-:W-:-:S05]  /*a520*/  LEA R26, P1, R24, UR10, 0x2 ;  /* 0x0000000a181a7c11 */ /* 0x020fca000f8210ff */
[----:B------:R-:W1:Y:S01]  /*a530*/  MUFU.RCP R29, R29 ;  /* 0x0000001d001d7308 */ /* 0x000e620000001000 */
[----:B------:R-:W-:-:S04]  /*a540*/  IADD3 R41, PT, PT, R25, R41, RZ ;  /* 0x0000002919297210 */ /* 0x000fc80007ffe0ff */
[----:B------:R-:W-:Y:S01]  /*a550*/  LEA.HI.X R27, R24, UR11, R41, 0x2, P1 ;  /* 0x0000000b181b7c11 */ /* 0x000fe200088f1429 */
[----:B0-----:R-:W-:Y:S01]  /*a560*/  FMUL.FTZ R24, R31, R28 ;  /* 0x0000001c1f187220 */ /* 0x001fe20000410000 */
[----:B-1----:R-:W-:-:S05]  /*a570*/  FMUL.FTZ R25, R30, R29 ;  /* 0x0000001d1e197220 */ /* 0x002fca0000410000 */
[----:B------:R0:W-:Y:S02]  /*a580*/  STG.E.64 desc[UR6][R26.64], R24 ;  /* 0x000000181a007986 */ /* 0x0001e4000c101b06 */
.L_x_4190:
[----:B------:R-:W-:Y:S05]  /*a590*/  BSYNC.RECONVERGENT B1 ;  /* 0x0000000000017941 */ /* 0x000fea0003800200 */
.L_x_4189:
[----:B------:R-:W-:Y:S01]  /*a5a0*/  ISETP.GE.U32.AND P5, PT, R23, UR4, PT ;  /* 0x0000000417007c0c */ /* 0x000fe2000bfa6070 */
[----:B------:R-:W-:Y:S01]  /*a5b0*/  BSSY.RECONVERGENT B1, `(.L_x_4191) ;  /* 0x000002c000017945 */ /* 0x000fe20003800200 */
[----:B01234-:R-:W-:Y:S02]  /*a5c0*/  SHF.R.S32.HI R26, RZ, 0x1f, R23 ;  /* 0x0000001fff1a7819 */ /* 0x01ffe40000011417 */
        /* <DEDUP_REMOVED lines=30> */
[----:B------:R-:W-:-:S04]  /*a7b0*/  IMAD.WIDE.U32 R26, R23, UR8, R26 ;  /* 0x00000008171a7c25 */ /* 0x000fc8000f8e001a */
[----:B------:R-:W-:Y:S02]  /*a7c0*/  IMAD R23, R23, UR9, R34 ;  /* 0x0000000917177c24 */ /* 0x000fe4000f8e0222 */
[----:B--2---:R-:W-:-:S03]  /*a7d0*/  FADD.FTZ R30, R25, 1 ;  /* 0x3f800000191e7421 */ /* 0x004fc60000010000 */
[----:B------:R-:W-:-:S03]  /*a7e0*/  IADD3 R23, PT, PT, R27, R23, RZ ;  /* 0x000000171b177210 */ /* 0x000fc60007ffe0ff */
        /* <DEDUP_REMOVED lines=8> */
.L_x_4192:
[----:B------:R-:W-:Y:S05]  /*a870*/  BSYNC.RECONVERGENT B1 ;  /* 0x0000000000017941 */ /* 0x000fea0003800200 */
.L_x_4191:
        /* <DEDUP_REMOVED lines=29> */
.L_x_4194:
[----:B------:R-:W-:Y:S05]  /*aa50*/  BSYNC.RECONVERGENT B1 ;  /* 0x0000000000017941 */ /* 0x000fea0003800200 */
.L_x_4193:
        /* <DEDUP_REMOVED lines=29> */
.L_x_4196:
[----:B------:R-:W-:Y:S05]  /*ac30*/  BSYNC.RECONVERGENT B1 ;  /* 0x0000000000017941 */ /* 0x000fea0003800200 */
.L_x_4195:
        /* <DEDUP_REMOVED lines=29> */
.L_x_4198:
[----:B------:R-:W-:Y:S05]  /*ae10*/  BSYNC.RECONVERGENT B1 ;  /* 0x0000000000017941 */ /* 0x000fea0003800200 */
.L_x_4197:
[----:B------:R-:W-:Y:S04]  /*ae20*/  BSSY.RECONVERGENT B1, `(.L_x_4199) ;  /* 0x000001d000017945 */ /* 0x000fe80003800200 */
[----:B------:R-:W-:Y:S05]  /*ae30*/  @P3 BRA `(.L_x_4200) ;  /* 0x00000000006c3947 */ /* 0x000fea0003800000 */
[C---:B-123--:R-:W-:Y:S01]  /*ae40*/  FADD.FTZ R23, -R47.reuse, R102 ;  /* 0x000000662f177221 */ /* 0x04efe20000010100 */
[----:B------:R-:W-:Y:S01]  /*ae50*/  FADD.FTZ R103, -R47, R103 ;  /* 0x000000672f677221 */ /* 0x000fe20000010100 */
[----:B------:R-:W1:Y:S01]  /*ae60*/  LDCU.64 UR8, c[0x0][0x3e0] ;  /* 0x00007c00ff0877ac */ /* 0x000e620008000a00 */
[----:B------:R-:W-:Y:S01]  /*ae70*/  MOV R22, R116 ;  /* 0x0000007400167202 */ /* 0x000fe20000000f00 */
        /* <DEDUP_REMOVED lines=9> */
[----:B-1----:R-:W-:Y:S02]  /*af10*/  IMAD R40, R40, UR8, RZ ;  /* 0x0000000828287c24 */ /* 0x002fe4000f8e02ff */
[----:B------:R-:W-:-:S05]  /*af20*/  IMAD.WIDE.U32 R22, R37, UR8, R22 ;  /* 0x0000000825167c25 */ /* 0x000fca000f8e0016 */
[----:B------:R-:W1:Y:S01]  /*af30*/  MUFU.EX2 R24, R24 ;  /* 0x0000001800187308 */ /* 0x000e620000000800 */
[----:B------:R-:W-:-:S05]  /*af40*/  IMAD R37, R37, UR9, R40 ;  /* 0x0000000925257c24 */ /* 0x000fca000f8e0228 */
[----:B------:R-:W-:Y:S01]  /*af50*/  IADD3 R37, PT, PT, R23, R37, RZ ;  /* 0x0000002517257210 */ /* 0x000fe20007ffe0ff */
[----:B0-----:R-:W-:-:S06]  /*af60*/  FADD.FTZ R26, R18, 1 ;  /* 0x3f800000121a7421 */ /* 0x001fcc0000010000 */
[----:B------:R-:W0:Y:S01]  /*af70*/  MUFU.RCP R26, R26 ;  /* 0x0000001a001a7308 */ /* 0x000e220000001000 */
[----:B-1----:R-:W-:Y:S01]  /*af80*/  FADD.FTZ R27, R24, 1 ;  /* 0x3f800000181b7421 */ /* 0x002fe20000010000 */
[----:B--2---:R-:W-:-:S04]  /*af90*/  LEA R24, P1, R22, UR10, 0x2 ;  /* 0x0000000a16187c11 */ /* 0x004fc8000f8210ff */
[----:B------:R-:W-:Y:S02]  /*afa0*/  LEA.HI.X R25, R22, UR11, R37, 0x2, P1 ;  /* 0x0000000b16197c11 */ /* 0x000fe400088f1425 */
[----:B------:R-:W1:Y:S01]  /*afb0*/  MUFU.RCP R27, R27 ;  /* 0x0000001b001b7308 */ /* 0x000e620000001000 */
[----:B0-----:R-:W-:Y:S01]  /*afc0*/  FMUL.FTZ R22, R29, R26 ;  /* 0x0000001a1d167220 */ /* 0x001fe20000410000 */
[----:B-1----:R-:W-:-:S05]  /*afd0*/  FMUL.FTZ R23, R28, R27 ;  /* 0x0000001b1c177220 */ /* 0x002fca0000410000 */
[----:B------:R4:W-:Y:S02]  /*afe0*/  STG.E.64 desc[UR6][R24.64], R22 ;  /* 0x0000001618007986 */ /* 0x0009e4000c101b06 */
.L_x_4200:
[----:B------:R-:W-:Y:S05]  /*aff0*/  BSYNC.RECONVERGENT B1 ;  /* 0x0000000000017941 */ /* 0x000fea0003800200 */
.L_x_4199:
[----:B------:R-:W-:Y:S05]  /*b000*/  @P4 BRA `(.L_x_4138) ;  /* 0x0000000000684947 */ /* 0x000fea0003800000 */
[C---:B-1234-:R-:W-:Y:S01]  /*b010*/  FADD.FTZ R23, -R47.reuse, R104 ;  /* 0x000000682f177221 */ /* 0x05efe20000010100 */
[----:B------:R-:W-:Y:S01]  /*b020*/  FADD.FTZ R47, -R47, R105 ;  /* 0x000000692f2f7221 */ /* 0x000fe20000010100 */
[----:B------:R-:W1:Y:S01]  /*b030*/  LDCU.64 UR4, c[0x0][0x3e0] ;  /* 0x00007c00ff0477ac */ /* 0x000e620008000a00 */
[----:B------:R-:W-:Y:S01]  /*b040*/  MOV R117, R119 ;  /* 0x0000007700757202 */ /* 0x000fe20000000f00 */
[-C--:B------:R-:W-:Y:S01]  /*b050*/  FMUL.FTZ R23, R23, R46.reuse ;  /* 0x0000002e17177220 */ /* 0x080fe20000410000 */
[----:B------:R-:W-:Y:S01]  /*b060*/  FMUL.FTZ R47, R47, R46 ;  /* 0x0000002e2f2f7220 */ /* 0x000fe20000410000 */
[----:B------:R-:W2:Y:S02]  /*b070*/  LDCU.64 UR8, c[0x0][0x380] ;  /* 0x00007000ff0877ac */ /* 0x000ea40008000a00 */
[----:B------:R-:W-:Y:S01]  /*b080*/  FFMA.FTZ R45, R45, R23, R42 ;  /* 0x000000172d2d7223 */ /* 0x000fe2000001002a */
[----:B------:R-:W-:-:S03]  /*b090*/  FFMA.FTZ R44, R44, R47, R43 ;  /* 0x0000002f2c2c7223 */ /* 0x000fc6000001002b */
[----:B------:R-:W-:Y:S01]  /*b0a0*/  FMUL.FTZ R18, R45, -1.4426950216293334961 ;  /* 0xbfb8aa3b2d127820 */ /* 0x000fe20000410000 */
[----:B------:R-:W-:-:S05]  /*b0b0*/  FMUL.FTZ R22, R44, -1.4426950216293334961 ;  /* 0xbfb8aa3b2c167820 */ /* 0x000fca0000410000 */
[----:B------:R-:W3:Y:S01]  /*b0c0*/  MUFU.EX2 R18, R18 ;  /* 0x0000001200127308 */ /* 0x000ee20000000800 */
[----:B-1----:R-:W-:Y:S02]  /*b0d0*/  IMAD R23, R115, UR4, RZ ;  /* 0x0000000473177c24 */ /* 0x002fe4000f8e02ff */
[----:B------:R-:W-:-:S05]  /*b0e0*/  IMAD.WIDE.U32 R116, R14, UR4, R116 ;  /* 0x000000040e747c25 */ /* 0x000fca000f8e0074 */
[----:B------:R-:W1:Y:S01]  /*b0f0*/  MUFU.EX2 R22, R22 ;  /* 0x0000001600167308 */ /* 0x000e620000000800 */
[----:B------:R-:W-:-:S05]  /*b100*/  IMAD R23, R14, UR5, R23 ;  /* 0x000000050e177c24 */ /* 0x000fca000f8e0217 */
[----:B------:R-:W-:Y:S01]  /*b110*/  IADD3 R23, PT, PT, R117, R23, RZ ;  /* 0x0000001775177210 */ /* 0x000fe20007ffe0ff */
[----:B---3--:R-:W-:-:S06]  /*b120*/  FADD.FTZ R24, R18, 1 ;  /* 0x3f80000012187421 */ /* 0x008fcc0000010000 */
        /* <DEDUP_REMOVED lines=8> */
.L_x_4138:
[----:B------:R-:W-:Y:S05]  /*b1b0*/  BSYNC.RECONVERGENT B0 ;  /* 0x0000000000007941 */ /* 0x000fea0003800200 */
.L_x_4074:
        /* <DEDUP_REMOVED lines=8> */
.L_x_4202:
        /* <DEDUP_REMOVED lines=12> */
.L_x_4563:


//--------------------- .text._Z35group_norm_nhwc_fwd_one_pass_kernelI11Fp32IOFp16WLi64ELi60ELi480EEv26Group_norm_nhwc_fwd_params --------------------------
	.section	.text._Z35group_norm_nhwc_fwd_one_pass_kernelI11Fp32IOFp16WLi64ELi60ELi480EEv26Group_norm_nhwc_fwd_params,"ax",@progbits
	.align	128
        .global         _Z35group_norm_nhwc_fwd_one_pass_kernelI11Fp32IOFp16WLi64ELi60ELi480EEv26Group_norm_nhwc_fwd_params
        .type           _Z35group_norm_nhwc_fwd_one_pass_kernelI11Fp32IOFp16WLi64ELi60ELi480EEv26Group_norm_nhwc_fwd_params,@function
        .size           _Z35group_norm_nhwc_fwd_one_pass_kernelI11Fp32IOFp16WLi64ELi60ELi480EEv26Group_norm_nhwc_fwd_params,(.L_x_4564 - _Z35group_norm_nhwc_fwd_one_pass_kernelI11Fp32IOFp16WLi64ELi60ELi480EEv26Group_norm_nhwc_fwd_params)
        .other          _Z35group_norm_nhwc_fwd_one_pass_kernelI11Fp32IOFp16WLi64ELi60ELi480EEv26Group_norm_nhwc_fwd_params,@"STO_CUDA_ENTRY STV_DEFAULT"
_Z35group_norm_nhwc_fwd_one_pass_kernelI11Fp32IOFp16WLi64ELi60ELi480EEv26Group_norm_nhwc_fwd_params:
.text._Z35group_norm_nhwc_fwd_one_pass_kernelI11Fp32IOFp16WLi64ELi60ELi480EEv26Group_norm_nhwc_fwd_params:
        /* <DEDUP_REMOVED lines=25> */
.L_x_4230:
        /* <DEDUP_REMOVED lines=24> */
[-C--:B------:R-:W-:Y:S02]  /*0310*/  @!P2 IADD3 R2, PT, PT, R2, -R5.reuse, RZ ;  /* 0x800000050202a210 */ /* 0x080fe40007ffe0ff */
[----:B------:R-:W-:Y:S02]  /*0320*/  @!P2 IADD3 R3, PT, PT, R3, 0x1, RZ ;  /* 0x000000010303a810 */ /* 0x000fe40007ffe0ff */
[----:B------:R-:W-:Y:S02]  /*0330*/  ISETP.GE.U32.AND P1, PT, R2, R5, PT ;  /* 0x000000050200720c */ /* 0x000fe40003f26070 */
[----:B------:R-:W-:Y:S02]  /*0340*/  LOP3.LUT R2, R0, UR7, RZ, 0x3c, !PT ;  /* 0x0000000700027c12 */ /* 0x000fe4000f8e3cff */
[----:B--2---:R-:W-:Y:S02]  /*0350*/  ISETP.GE.U32.AND P2, PT, R23, UR8, PT ;  /* 0x0000000817007c0c */ /* 0x004fe4000bf46070 */
[----:B------:R-:W-:-:S02]  /*0360*/  ISETP.GE.AND P4, PT, R2, RZ, PT ;  /* 0x000000ff0200720c */ /* 0x000fc40003f86270 */
[----:B------:R-:W-:Y:S02]  /*0370*/  PRMT R2, R4, 0x9910, RZ ;  /* 0x0000991004027816 */ /* 0x000fe400000000ff */
[----:B------:R-:W-:-:S03]  /*0380*/  ISETP.GE.AND.EX P2, PT, R7, UR9, PT, P2 ;  /* 0x0000000907007c0c */ /* 0x000fc6000bf46320 */
[----:B------:R-:W-:Y:S02]  /*0390*/  IMAD R2, R2, 0x1e, RZ ;  /* 0x0000001e02027824 */ /* 0x000fe400078e02ff */
[----:B------:R-:W-:Y:S01]  /*03a0*/  @P1 VIADD R3, R3, 0x1 ;  /* 0x0000000103031836 */ /* 0x000fe20000000000 */
[----:B------:R-:W-:Y:S02]  /*03b0*/  ISETP.GE.U32.AND P1, PT, R18, UR8, PT ;  /* 0x0000000812007c0c */ /* 0x000fe4000bf26070 */
[----:B------:R-:W-:Y:S02]  /*03c0*/  IADD3 R2, PT, PT, RZ, -R2, RZ ;  /* 0x80000002ff027210 */ /* 0x000fe40007ffe0ff */
[----:B------:R-:W-:Y:S02]  /*03d0*/  @!P4 IADD3 R3, PT, PT, -R3, RZ, RZ ;  /* 0x000000ff0303c210 */ /* 0x000fe40007ffe1ff */
[----:B------:R-:W-:Y:S01]  /*03e0*/  @!P3 LOP3.LUT R3, RZ, R0, RZ, 0x33, !PT ;  /* 0x00000000ff03b212 */ /* 0x000fe200078e33ff */
[----:B------:R-:W0:Y:S01]  /*03f0*/  @!P2 LDC.64 R12, c[0x0][0x3e0] ;  /* 0x0000f800ff0cab82 */ /* 0x000e220000000a00 */
[----:B------:R-:W-:-:S02]  /*0400*/  PRMT R9, R2, 0x7710, RZ ;  /* 0x0000771002097816 */ /* 0x000fc400000000ff */
[----:B------:R-:W-:Y:S02]  /*0410*/  IADD3 R5, PT, PT, -R3, RZ, RZ ;  /* 0x000000ff03057210 */ /* 0x000fe40007ffe1ff */
[----:B------:R-:W-:Y:S02]  /*0420*/  IADD3 R9, PT, PT, R9, R8, RZ ;  /* 0x0000000809097210 */ /* 0x000fe40007ffe0ff */
[----:B------:R-:W-:Y:S01]  /*0430*/  IADD3 R2, PT, PT, R23, 0x20, RZ ;  /* 0x0000002017027810 */ /* 0x000fe20007ffe0ff */
[----:B------:R-:W-:Y:S01]  /*0440*/  IMAD R0, R0, R5, UR7 ;  /* 0x0000000700007e24 */ /* 0x000fe2000f8e0205 */
[----:B------:R-:W-:Y:S01]  /*0450*/  SHF.L.U32 R9, R9, 0x1, RZ ;  /* 0x0000000109097819 */ /* 0x000fe200000006ff */
[----:B------:R-:W1:Y:S01]  /*0460*/  @!P2 LDC.64 R10, c[0x0][0x390] ;  /* 0x0000e400ff0aab82 */ /* 0x000e620000000a00 */
[----:B------:R-:W-:Y:S01]  /*0470*/  ISETP.GE.U32.AND P3, PT, R2, UR8, PT ;  /* 0x0000000802007c0c */ /* 0x000fe2000bf66070 */
[----:B------:R-:W-:Y:S01]  /*0480*/  IMAD R0, R0, 0x3c, RZ ;  /* 0x0000003c00007824 */ /* 0x000fe200078e02ff */
[----:B------:R-:W-:-:S02]  /*0490*/  SHF.R.S32.HI R5, RZ, 0x1f, R2 ;  /* 0x0000001fff057819 */ /* 0x000fc40000011402 */
[----:B------:R-:W-:Y:S02]  /*04a0*/  LOP3.LUT R25, R9, 0xffff, RZ, 0xc0, !PT ;  /* 0x0000ffff09197812 */ /* 0x000fe400078ec0ff */
[----:B------:R-:W-:Y:S02]  /*04b0*/  ISETP.GE.AND.EX P3, PT, R5, UR9, PT, P3 ;  /* 0x0000000905007c0c */ /* 0x000fe4000bf66330 */
[----:B------:R-:W-:Y:S02]  /*04c0*/  SHF.R.S32.HI R9, RZ, 0x1f, R18 ;  /* 0x0000001fff097819 */ /* 0x000fe40000011412 */
[----:B------:R-:W-:Y:S02]  /*04d0*/  SHF.R.S32.HI R4, RZ, 0x1f, R3 ;  /* 0x0000001fff047819 */ /* 0x000fe40000011403 */
[----:B------:R-:W-:Y:S01]  /*04e0*/  IADD3 R24, P4, PT, R0, R25, RZ ;  /* 0x0000001900187210 */ /* 0x000fe20007f9e0ff */
[----:B0-----:R-:W-:Y:S01]  /*04f0*/  @!P2 IMAD R14, R7, R12, RZ ;  /* 0x0000000c070ea224 */ /* 0x001fe200078e02ff */
[----:B------:R-:W-:Y:S01]  /*0500*/  ISETP.GE.AND.EX P1, PT, R9, UR9, PT, P1 ;  /* 0x0000000909007c0c */ /* 0x000fe2000bf26310 */
[----:B---3--:R-:W-:Y:S01]  /*0510*/  IMAD R6, R4, UR10, RZ ;  /* 0x0000000a04067c24 */ /* 0x008fe2000f8e02ff */
[----:B------:R-:W-:Y:S01]  /*0520*/  LEA.HI.X.SX32 R25, R0, RZ, 0x1, P4 ;  /* 0x000000ff00197211 */ /* 0x000fe200020f0eff */
[----:B------:R-:W-:-:S02]  /*0530*/  VIADD R4, R23, 0x30 ;  /* 0x0000003017047836 */ /* 0x000fc40000000000 */
[C---:B------:R-:W-:Y:S02]  /*0540*/  IMAD R27, R3.reuse, UR11, R6 ;  /* 0x0000000b031b7c24 */ /* 0x040fe4000f8e0206 */
[----:B------:R-:W-:Y:S01]  /*0550*/  IMAD.WIDE.U32 R24, R3, UR10, R24 ;  /* 0x0000000a03187c25 */ /* 0x000fe2000f8e0018 */
[----:B------:R-:W0:Y:S01]  /*0560*/  @!P3 LDC.64 R6, c[0x0][0x3e0] ;  /* 0x0000f800ff06bb82 */ /* 0x000e220000000a00 */
[----:B------:R-:W-:Y:S02]  /*0570*/  ISETP.GE.U32.AND P4, PT, R4, UR8, PT ;  /* 0x0000000804007c0c */ /* 0x000fe4000bf86070 */
[----:B------:R-:W-:Y:S01]  /*0580*/  SHF.R.S32.HI R3, RZ, 0x1f, R4 ;  /* 0x0000001fff037819 */ /* 0x000fe20000011404 */
[----:B------:R-:W-:Y:S01]  /*0590*/  @!P2 IMAD R13, R23, R13, R14 ;  /* 0x0000000d170da224 */ /* 0x000fe200078e020e */
[----:B------:R-:W-:Y:S02]  /*05a0*/  IADD3 R27, PT, PT, R25, R27, RZ ;  /* 0x0000001b191b7210 */ /* 0x000fe40007ffe0ff */
[----:B------:R-:W-:Y:S01]  /*05b0*/  @!P2 MOV R26, R24 ;  /* 0x00000018001aa202 */ /* 0x000fe20000000f00 */
[----:B------:R-:W2:Y:S01]  /*05c0*/  @!P1 LDC.64 R16, c[0x0][0x3e0] ;  /* 0x0000f800ff109b82 */ /* 0x000ea20000000a00 */
[----:B------:R-:W-:-:S02]  /*05d0*/  ISETP.GE.AND.EX P4, PT, R3, UR9, PT, P4 ;  /* 0x0000000903007c0c */ /* 0x000fc4000bf86340 */
[----:B------:R-:W-:Y:S01]  /*05e0*/  @!P3 MOV R20, R24 ;  /* 0x000000180014b202 */ /* 0x000fe20000000f00 */
[----:B------:R-:W-:Y:S01]  /*05f0*/  @!P2 IMAD.WIDE.U32 R14, R23, R12, R26 ;  /* 0x0000000c170ea225 */ /* 0x000fe200078e001a */
[----:B------:R-:W-:-:S04]  /*0600*/  @!P3 MOV R21, R27 ;  /* 0x0000001b0015b202 */ /* 0x000fc80000000f00 */
        /* <DEDUP_REMOVED lines=11> */
[----:B------:R-:W-:Y:S01]  /*06c0*/  MOV R2, RZ ;  /* 0x000000ff00027202 */ /* 0x000fe20000000f00 */
[----:B------:R-:W-:-:S02]  /*06d0*/  @!P3 IMAD.IADD R5, R21, 0x1, R5 ;  /* 0x000000011505b824 */ /* 0x000fc400078e0205 */
[----:B------:R-:W2:Y:S01]  /*06e0*/  @!P4 LDC.64 R10, c[0x0][0x3e0] ;  /* 0x0000f800ff0acb82 */ /* 0x000ea20000000a00 */
[C---:B------:R-:W-:Y:S02]  /*06f0*/  @!P1 IMAD R17, R18.reuse, R17, R9 ;  /* 0x0000001112119224 */ /* 0x040fe400078e0209 */
[----:B------:R-:W-:Y:S01]  /*0700*/  @!P1 IMAD.WIDE.U32 R18, R18, R16, R6 ;  /* 0x0000001012129225 */ /* 0x000fe200078e0006 */
[----:B------:R-:W-:-:S04]  /*0710*/  @!P4 MOV R16, R24 ;  /* 0x000000180010c202 */ /* 0x000fc80000000f00 */
        /* <DEDUP_REMOVED lines=79> */
.L_x_4204:
[----:B------:R-:W-:Y:S05]  /*0c10*/  BSYNC.RECONVERGENT B0 ;  /* 0x0000000000007941 */ /* 0x000fea0003800200 */
.L_x_4203:
        /* <DEDUP_REMOVED lines=44> */
.L_x_4206:
[----:B------:R-:W-:Y:S05]  /*0ee0*/  BSYNC.RECONVERGENT B0 ;  /* 0x0000000000007941 */ /* 0x000fea0003800200 */
.L_x_4205:
[----:B------:R-:W-:Y:S05]  /*0ef0*/  @!P2 BRA `(.L_x_4207) ;  /* 0x0000000c00aca947 */ /* 0x000fea0003800000 */
[----:B---3--:R-:W3:Y:S01]  /*0f00*/  LDC.64 R8, c[0x0][0x3b8] ;  /* 0x0000ee00ff087b82 */ /* 0x008ee20000000a00 */
[----:B------:R-:W-:Y:S01]  /*0f10*/  ULOP3.LUT UR10, UR4, 0x1, URZ, 0xc0, !UPT ;  /* 0x00000001040a7892 */ /* 0x000fe2000f8ec0ff */
[----:B------:R-:W-:-:S03]  /*0f20*/  ISETP.GE.U32.AND P4, PT, R22, 0x8, PT ;  /* 0x000000081600780c */ /* 0x000fc60003f86070 */
[----:B------:R-:W-:-:S06]  /*0f30*/  UIMAD UR5, UR10, UR19, URZ ;  /* 0x000000130a0572a4 */ /* 0x000fcc000f8e02ff */
[----:B------:R-:W-:-:S04]  /*0f40*/  IMAD R12, R22, UR5, RZ ;  /* 0x00000005160c7c24 */ /* 0x000fc8000f8e02ff */
[----:B------:R-:W-:-:S04]  /*0f50*/  IMAD.SHL.U32 R13, R12, 0x2, RZ ;  /* 0x000000020c0d7824 */ /* 0x000fc800078e00ff */
        /* <DEDUP_REMOVED lines=24> */
.L_x_4209:
[----:B---3--:R-:W2:Y:S04]  /*10e0*/  LDG.E.STRONG.GPU R12, desc[UR14][R8.64] ;  /* 0x0000000e080c7981 */ /* 0x008ea8000c1ef900 */
[----:B--2---:R-:W-:Y:S01]  /*10f0*/  CCTL.IVALL ;  /* 0x00000000ff00798f */ /* 0x004fe20002000000 */
[----:B------:R-:W-:Y:S05]  /*1100*/  YIELD ;  /* 0x0000000000007946 */ /* 0x000fea0003800000 */
[----:B------:R-:W-:-:S13]  /*1110*/  ISETP.NE.AND P2, PT, R12, R15, PT ;  /* 0x0000000f0c00720c */ /* 0x000fda0003f45270 */
[----:B------:R-:W-:Y:S05]  /*1120*/  @P2 BRA `(.L_x_4209) ;  /* 0xfffffffc00ec2947 */ /* 0x000fea000383ffff */
.L_x_4208:
        /* <DEDUP_REMOVED lines=15> */
.L_x_4211:
        /* <DEDUP_REMOVED lines=14> */
[----:B------:R-:W-:Y:S01]  /*1300*/  IMAD.U32 R12, RZ, RZ, UR24 ;  /* 0x00000018ff0c7e24 */ /* 0x000fe2000f8e00ff */
[----:B------:R-:W-:Y:S01]  /*1310*/  MOV R13, UR25 ;  /* 0x00000019000d7c02 */ /* 0x000fe20008000f00 */
[----:B------:R-:W-:Y:S02]  /*1320*/  @!UP0 UIMAD.WIDE.U32 UR24, UR21, 0x8, UR16 ;  /* 0x00000008151888a5 */ /* 0x000fe4000f8e0010 */
[----:B------:R-:W-:Y:S01]  /*1330*/  @!UP1 UIMAD.WIDE.U32 UR26, UR10, 0x8, UR16 ;  /* 0x000000080a1a98a5 */ /* 0x000fe2000f8e0010 */
[----:B------:R-:W-:Y:S02]  /*1340*/  VOTEU.ALL UP0, P5 ;  /* 0x0000000000ff7886 */ /* 0x000fe40002800000 */
[----:B------:R-:W0:Y:S01]  /*1350*/  @!P2 LDG.E.64 R12, desc[UR14][R12.64] ;  /* 0x0000000e0c0ca981 */ /* 0x000e22000c1e1b00 */
[----:B------:R-:W-:-:S02]  /*1360*/  MOV R14, UR24 ;  /* 0x00000018000e7c02 */ /* 0x000fc40008000f00 */
[----:B------:R-:W-:Y:S01]  /*1370*/  MOV R15, UR25 ;  /* 0x00000019000f7c02 */ /* 0x000fe20008000f00 */
[----:B------:R-:W-:Y:S01]  /*1380*/  @!UP0 UIMAD.WIDE.U32 UR24, UR20, 0x8, UR16 ;  /* 0x00000008141888a5 */ /* 0x000fe2000f8e0010 */
[----:B-1----:R-:W-:Y:S02]  /*1390*/  MOV R16, UR26 ;  /* 0x0000001a00107c02 */ /* 0x002fe40008000f00 */
        /* <DEDUP_REMOVED lines=67> */
.L_x_4210:
        /* <DEDUP_REMOVED lines=34> */
[----:B-1----:R-:W-:Y:S02]  /*19f0*/  MOV R16, UR8 ;  /* 0x0000000800107c02 */ /* 0x002fe40008000f00 */
[----:B--2---:R-:W-:Y:S02]  /*1a00*/  MOV R17, UR9 ;  /* 0x0000000900117c02 */ /* 0x004fe40008000f00 */
[----:B------:R-:W2:Y:S01]  /*1a10*/  @!P4 LDG.E.64 R12, desc[UR14][R12.64] ;  /* 0x0000000e0c0cc981 */ /* 0x000ea2000c1e1b00 */
[----:B------:R-:W-:Y:S01]  /*1a20*/  MOV R14, UR10 ;  /* 0x0000000a000e7c02 */ /* 0x000fe20008000f00 */
[----:B------:R-:W-:-:S02]  /*1a30*/  IMAD.U32 R15, RZ, RZ, UR11 ;  /* 0x0000000bff0f7e24 */ /* 0x000fc4000f8e00ff */
[----:B------:R-:W3:Y:S04]  /*1a40*/  @!P5 LDG.E.64 R16, desc[UR14][R16.64] ;  /* 0x0000000e1010d981 */ /* 0x000ee8000c1e1b00 */
        /* <DEDUP_REMOVED lines=12> */
.L_x_4212:
        /* <DEDUP_REMOVED lines=28> */
.L_x_4213:
        /* <DEDUP_REMOVED lines=13> */
.L_x_4214:
[----:B------:R-:W-:Y:S05]  /*1da0*/  BSYNC.RECONVERGENT B0 ;  /* 0x0000000000007941 */ /* 0x000fea0003800200 */
.L_x_4207:
        /* <DEDUP_REMOVED lines=19> */
[----:B0-----:R-:W-:-:S04]  /*1ee0*/  @P0 FMUL.FTZ R14, R10, UR9 ;  /* 0x000000090a0e0c20 */ /* 0x001fc80008410000 */
[----:B------:R-:W-:-:S05]  /*1ef0*/  IMAD.SHL.U32 R15, R15, 0x2, RZ ;  /* 0x000000020f0f7824 */ /* 0x000fca00078e00ff */
[----:B------:R-:W-:Y:S01]  /*1f00*/  LOP3.LUT R19, R15, 0xffff, RZ, 0xc0, !PT ;  /* 0x0000ffff0f137812 */ /* 0x000fe200078ec0ff */
[----:B------:R-:W-:-:S03]  /*1f10*/  @P0 FMUL.FTZ R15, R11, UR9 ;  /* 0x000000090b0f0c20 */ /* 0x000fc60008410000 */
[----:B------:R-:W-:Y:S02]  /*1f20*/  IADD3 R19, PT, PT, R0, R19, RZ ;  /* 0x0000001300137210 */ /* 0x000fe40007ffe0ff */
        /* <DEDUP_REMOVED lines=20> */
[----:B--2---:R-:W-:Y:S02]  /*2070*/  HADD2.F32 R9, -RZ, R28.H0_H0 ;  /* 0x2000001cff097230 */ /* 0x004fe40000004100 */
[----:B----4-:R-:W-:Y:S02]  /*2080*/  HADD2.F32 R10, -RZ, R12.H0_H0 ;  /* 0x2000000cff0a7230 */ /* 0x010fe40000004100 */
[----:B---3--:R-:W-:Y:S02]  /*2090*/  HADD2.F32 R12, -RZ, R29.H0_H0 ;  /* 0x2000001dff0c7230 */ /* 0x008fe40000004100 */
        /* <DEDUP_REMOVED lines=13> */
[----:B------:R-:W-:Y:S02]  /*2170*/  IMAD.MOV.U32 R17, RZ, RZ, R27 ;  /* 0x000000ffff117224 */ /* 0x000fe400078e001b */
[----:B------:R-:W-:Y:S01]  /*2180*/  FADD.FTZ R21, -R0, R21 ;  /* 0x0000001500157221 */ /* 0x000fe20000010100 */
        /* <DEDUP_REMOVED lines=13> */
.L_x_4218:
[----:B------:R-:W-:Y:S05]  /*2260*/  BSYNC.RECONVERGENT B1 ;  /* 0x0000000000017941 */ /* 0x000fea0003800200 */
.L_x_4217:
        /* <DEDUP_REMOVED lines=22> */
[----:B------:R-:W-:-:S03]  /*23d0*/  IADD3 R21, PT, PT, R15, R21, RZ ;  /* 0x000000150f157210 */ /* 0x000fc60007ffe0ff */
[----:B------:R-:W-:Y:S01]  /*23e0*/  FMUL.FTZ R2, R19, R8 ;  /* 0x0000000813027220 */ /* 0x000fe20000410000 */
[----:B-1----:R-:W-:-:S03]  /*23f0*/  LEA R20, P1, R14, UR12, 0x2 ;  /* 0x0000000c0e147c11 */ /* 0x002fc6000f8210ff */
[----:B------:R-:W-:Y:S01]  /*2400*/  FFMA.FTZ R2, R9, R2, R12 ;  /* 0x0000000209027223 */ /* 0x000fe2000001000c */
[----:B------:R-:W-:-:S05]  /*2410*/  LEA.HI.X R21, R14, UR13, R21, 0x2, P1 ;  /* 0x0000000d0e157c11 */ /* 0x000fca00088f1415 */
[----:B------:R0:W-:Y:S04]  /*2420*/  STG.E.64 desc[UR14][R20.64], R2 ;  /* 0x0000000214007986 */ /* 0x0001e8000c101b0e */
.L_x_4220:
[----:B------:R-:W-:Y:S05]  /*2430*/  BSYNC.RECONVERGENT B1 ;  /* 0x0000000000017941 */ /* 0x000fea0003800200 */
.L_x_4219:
        /* <DEDUP_REMOVED lines=19> */
.L_x_4222:
[----:B------:R-:W-:Y:S05]  /*2570*/  BSYNC.RECONVERGENT B1 ;  /* 0x0000000000017941 */ /* 0x000fea0003800200 */
.L_x_4221:
[----:B------:R-:W-:Y:S05]  /*2580*/  @P3 BRA `(.L_x_4223) ;  /* 0x0000000800543947 */ /* 0x000fea0003800000 */
[----:B------:R-:W2:Y:S01]  /*2590*/  LDCU.64 UR8, c[0x0][0x3e0] ;  /* 0x00007c00ff0877ac */ /* 0x000ea20008000a00 */
[----:B01----:R-:W-:Y:S01]  /*25a0*/  MOV R3, R27 ;  /* 0x0000001b00037202 */ /* 0x003fe20000000f00 */
[----:B------:R-:W-:Y:S02]  /*25b0*/  IMAD.MOV.U32 R2, RZ, RZ, R24 ;  /* 0x000000ffff027224 */ /* 0x000fe400078e0018 */
[C---:B------:R-:W-:Y:S01]  /*25c0*/  FADD.FTZ R5, -R0.reuse, R6 ;  /* 0x0000000600057221 */ /* 0x040fe20000010100 */
[----:B------:R-:W0:Y:S01]  /*25d0*/  LDCU.64 UR10, c[0x0][0x380] ;  /* 0x00007000ff0a77ac */ /* 0x000e220008000a00 */
[----:B------:R-:W-:Y:S02]  /*25e0*/  FADD.FTZ R7, -R0, R7 ;  /* 0x0000000700077221 */ /* 0x000fe40000010100 */
[-C--:B------:R-:W-:Y:S02]  /*25f0*/  FMUL.FTZ R5, R5, R8.reuse ;  /* 0x0000000805057220 */ /* 0x080fe40000410000 */
[----:B------:R-:W-:-:S02]  /*2600*/  FMUL.FTZ R7, R7, R8 ;  /* 0x0000000807077220 */ /* 0x000fc40000410000 */
[----:B------:R-:W-:Y:S02]  /*2610*/  FFMA.FTZ R6, R9, R5, R12 ;  /* 0x0000000509067223 */ /* 0x000fe4000001000c */
        /* <DEDUP_REMOVED lines=9> */
.L_x_4216:
[----:B------:R-:W0:Y:S01]  /*26b0*/  LDCU.64 UR8, c[0x0][0x3e8] ;  /* 0x00007d00ff0877ac */ /* 0x000e220008000a00 */
[----:B------:R-:W-:Y:S01]  /*26c0*/  SHF.R.S32.HI R18, RZ, 0x1f, R23 ;  /* 0x0000001fff127819 */ /* 0x000fe20000011417 */
[----:B------:R-:W-:Y:S01]  /*26d0*/  BSSY.RECONVERGENT B1, `(.L_x_4224) ;  /* 0x0000023000017945 */ /* 0x000fe20003800200 */
[C---:B------:R-:W-:Y:S02]  /*26e0*/  IADD3 R13, PT, PT, R23.reuse, 0x20, RZ ;  /* 0x00000020170d7810 */ /* 0x040fe40007ffe0ff */
[C---:B------:R-:W-:Y:S02]  /*26f0*/  IADD3 R16, PT, PT, R23.reuse, 0x30, RZ ;  /* 0x0000003017107810 */ /* 0x040fe40007ffe0ff */
[----:B0-----:R-:W-:Y:S02]  /*2700*/  ISETP.GE.U32.AND P2, PT, R23, UR8, PT ;  /* 0x0000000817007c0c */ /* 0x001fe4000bf46070 */
        /* <DEDUP_REMOVED lines=31> */
.L_x_4225:
[----:B------:R-:W-:Y:S05]  /*2900*/  BSYNC.RECONVERGENT B1 ;  /* 0x0000000000017941 */ /* 0x000fea0003800200 */
.L_x_4224:
[----:B------:R-:W-:Y:S01]  /*2910*/  SHF.R.S32.HI R17, RZ, 0x1f, R13 ;  /* 0x0000001fff117819 */ /* 0x000fe2000001140d */
[----:B------:R-:W-:Y:S01]  /*2920*/  BSSY.RECONVERGENT B1, `(.L_x_4226) ;  /* 0x0000022000017945 */ /* 0x000fe20003800200 */
[----:B0-----:R-:W-:Y:S02]  /*2930*/  SHF.R.S32.HI R18, RZ, 0x1f, R16 ;  /* 0x0000001fff127819 */ /* 0x001fe40000011410 */
[----:B------:R-:W-:Y:S02]  /*2940*/  ISETP.GE.AND.EX P3, PT, R17, UR9, PT, P3 ;  /* 0x0000000911007c0c */ /* 0x000fe4000bf66330 */
[----:B------:R-:W-:Y:S01]  /*2950*/  ISETP.GE.AND.EX P4, PT, R18, UR9, PT, P4 ;  /* 0x0000000912007c0c */ /* 0x000fe2000bf86340 */
[----:B------:R-:W-:-:S12]  /*2960*/  @P1 BRA `(.L_x_4227) ;  /* 0x0000000000741947 */ /* 0x000fd80003800000 */
[----:B------:R-:W0:Y:S01]  /*2970*/  LDCU.64 UR10, c[0x0][0x3e0] ;  /* 0x00007c00ff0a77ac */ /* 0x000e220008000a00 */
[----:B------:R-:W-:Y:S01]  /*2980*/  VIADD R20, R23, 0x10 ;  /* 0x0000001017147836 */ /* 0x000fe20000000000 */
[----:B------:R-:W-:Y:S01]  /*2990*/  MOV R14, R24 ;  /* 0x00000018000e7202 */ /* 0x000fe20000000f00 */
[C---:B------:R-:W-:Y:S01]  /*29a0*/  FADD.FTZ R3, -R0.reuse, R3 ;  /* 0x0000000300037221 */ /* 0x040fe20000010100 */
[----:B------:R-:W-:Y:S01]  /*29b0*/  MOV R15, R27 ;  /* 0x0000001b000f7202 */ /* 0x000fe20000000f00 */
[----:B------:R-:W-:Y:S01]  /*29c0*/  FADD.FTZ R21, -R0, R2 ;  /* 0x0000000200157221 */ /* 0x000fe20000010100 */
[----:B------:R-:W-:Y:S01]  /*29d0*/  SHF.R.S32.HI R19, RZ, 0x1f, R20 ;  /* 0x0000001fff137819 */ /* 0x000fe20000011414 */
[----:B------:R-:W1:Y:S02]  /*29e0*/  LDCU.64 UR12, c[0x0][0x380] ;  /* 0x00007000ff0c77ac */ /* 0x000e640008000a00 */
[----:B------:R-:W-:Y:S02]  /*29f0*/  FMUL.FTZ R21, R21, R8 ;  /* 0x0000000815157220 */ /* 0x000fe40000410000 */
        /* <DEDUP_REMOVED lines=20> */
.L_x_4227:
[----:B------:R-:W-:Y:S05]  /*2b40*/  BSYNC.RECONVERGENT B1 ;  /* 0x0000000000017941 */ /* 0x000fea0003800200 */
.L_x_4226:
        /* <DEDUP_REMOVED lines=29> */
.L_x_4229:
[----:B------:R-:W-:Y:S05]  /*2d20*/  BSYNC.RECONVERGENT B1 ;  /* 0x0000000000017941 */ /* 0x000fea0003800200 */
.L_x_4228:
        /* <DEDUP_REMOVED lines=27> */
.L_x_4223:
[----:B------:R-:W-:Y:S05]  /*2ee0*/  BSYNC.RECONVERGENT B0 ;  /* 0x0000000000007941 */ /* 0x000fea0003800200 */
.L_x_4215:
        /* <DEDUP_REMOVED lines=8> */
.L_x_4231:
        /* <DEDUP_REMOVED lines=9> */
.L_x_4564:


//--------------------- .text._Z35group_norm_nhwc_fwd_one_pass_kernelI11Fp32IOFp16WLi128ELi60ELi480EEv26Group_norm_nhwc_fwd_params --------------------------
	.section	.text._Z35group_norm_nhwc_fwd_one_pass_kernelI11Fp32IOFp16WLi128ELi60ELi480EEv26Group_norm_nhwc_fwd_params,"ax",@progbits
	.align	128
        .global         _Z35group_norm_nhwc_fwd_one_pass_kernelI11Fp32IOFp16WLi128ELi60ELi480EEv26Group_norm_nhwc_fwd_params
        .type           _Z35group_norm_nhwc_fwd_one_pass_kernelI11Fp32IOFp16WLi128ELi60ELi480EEv26Group_norm_nhwc_fwd_params,@function
        .size           _Z35group_norm_nhwc_fwd_one_pass_kernelI11Fp32IOFp16WLi128ELi60ELi480EEv26Group_norm_nhwc_fwd_params,(.L_x_4565 - _Z35group_norm_nhwc_fwd_one_pass_kernelI11Fp32IOFp16WLi128ELi60ELi480EEv26Group_norm_nhwc_fwd_params)
        .other          _Z35group_norm_nhwc_fwd_one_pass_kernelI11Fp32IOFp16WLi128ELi60ELi480EEv26Group_norm_nhwc_fwd_params,@"STO_CUDA_ENTRY STV_DEFAULT"
_Z35group_norm_nhwc_fwd_one_pass_kernelI11Fp32IOFp16WLi128ELi60ELi480EEv26Group_norm_nhwc_fwd_params:
.text._Z35group_norm_nhwc_fwd_one_pass_kernelI11Fp32IOFp16WLi128ELi60ELi480EEv26Group_norm_nhwc_fwd_params:
        /* <DEDUP_REMOVED lines=51> */
.L_x_4275:
        /* <DEDUP_REMOVED lines=244> */
.L_x_4233:
[----:B------:R-:W-:Y:S05]  /*1270*/  BSYNC.RECONVERGENT B0 ;  /* 0x0000000000007941 */ /* 0x000fea0003800200 */
.L_x_4232:
        /* <DEDUP_REMOVED lines=45> */
.L_x_4235:
[----:B------:R-:W-:Y:S05]  /*1550*/  BSYNC.RECONVERGENT B0 ;  /* 0x0000000000007941 */ /* 0x000fea0003800200 */
.L_x_4234:
        /* <DEDUP_REMOVED lines=32> */
.L_x_4238:
[----:B------:R-:W3:Y:S04]  /*1760*/  LDG.E.STRONG.GPU R28, desc[UR24][R16.64] ;  /* 0x00000018101c7981 */ /* 0x000ee8000c1ef900 */
[----:B---3--:R-:W-:Y:S01]  /*1770*/  CCTL.IVALL ;  /* 0x00000000ff00798f */ /* 0x008fe20002000000 */
[----:B------:R-:W-:Y:S05]  /*1780*/  YIELD ;  /* 0x0000000000007946 */ /* 0x000fea0003800000 */
[----:B------:R-:W-:-:S13]  /*1790*/  ISETP.NE.AND P2, PT, R28, R29, PT ;  /* 0x0000001d1c00720c */ /* 0x000fda0003f45270 */
[----:B------:R-:W-:Y:S05]  /*17a0*/  @P2 BRA `(.L_x_4238) ;  /* 0xfffffffc00ec2947 */ /* 0x000fea000383ffff */
.L_x_4237:
        /* <DEDUP_REMOVED lines=14> */
.L_x_4240:
        /* <DEDUP_REMOVED lines=91> */
.L_x_4239:
        /* <DEDUP_REMOVED lines=51> */
.L_x_4241:
        /* <DEDUP_REMOVED lines=28> */
.L_x_4242:
        /* <DEDUP_REMOVED lines=13> */
.L_x_4243:
[----:B------:R-:W-:Y:S05]  /*2400*/  BSYNC.RECONVERGENT B0 ;  /* 0x0000000000007941 */ /* 0x000fea0003800200 */
.L_x_4236:
        /* <DEDUP_REMOVED lines=66> */
.L_x_4247:
[----:B------:R-:W-:Y:S05]  /*2830*/  BSYNC.RECONVERGENT B1 ;  /* 0x0000000000017941 */ /* 0x000fea0003800200 */
.L_x_4246:
        /* <DEDUP_REMOVED lines=19> */
.L_x_4249:
[----:B------:R-:W-:Y:S05]  /*2970*/  BSYNC.RECONVERGENT B1 ;  /* 0x0000000000017941 */ /* 0x000fea0003800200 */
.L_x_4248:
        /* <DEDUP_REMOVED lines=23> */
.L_x_4251:
[----:B------:R-:W-:Y:S05]  /*2af0*/  BSYNC.RECONVERGENT B1 ;  /* 0x0000000000017941 */ /* 0x000fea0003800200 */
.L_x_4250:
        /* <DEDUP_REMOVED lines=27> */
.L_x_4253:
[----:B------:R-:W-:Y:S05]  /*2cb0*/  BSYNC.RECONVERGENT B1 ;  /* 0x0000000000017941 */ /* 0x000fea0003800200 */
.L_x_4252:
        /* <DEDUP_REMOVED lines=22> */
.L_x_4255:
[----:B------:R-:W-:Y:S05]  /*2e20*/  BSYNC.RECONVERGENT B1 ;  /* 0x0000000000017941 */ /* 0x000fea0003800200 */
.L_x_4254:
        /* <DEDUP_REMOVED lines=13> */
[----:B------:R-:W-:Y:S02]  /*2f00*/  IMAD.MOV.U32 R9, RZ, RZ, R5 ;  /* 0x000000ffff097224 */ /* 0x000fe400078e0005 */
[----:B------:R-:W-:Y:S01]  /*2f10*/  FADD.FTZ R20, R20, -UR5 ;  /* 0x8000000514147e21 */ /* 0x000fe20008010000 */
[----:B------:R-:W2:Y:S01]  /*2f20*/  LDCU.64 UR22, c[0x0][0x380] ;  /* 0x00007000ff1677ac */ /* 0x000ea20008000a00 */
[----:B------:R-:W-:Y:S02]  /*2f30*/  FADD.FTZ R21, R21, -UR5 ;  /* 0x8000000515157e21 */ /* 0x000fe40008010000 */
[----:B------:R-:W-:Y:S02]  /*2f40*/  FMUL.FTZ R11, R20, UR17 ;  /* 0x00000011140b7c20 */ /* 0x000fe40008410000 */
[----:B------:R-:W-:-:S02]  /*2f50*/  FMUL.FTZ R20, R21, UR17 ;  /* 0x0000001115147c20 */ /* 0x000fc40008410000 */
        /* <DEDUP_REMOVED lines=9> */
.L_x_4257:
[----:B------:R-:W-:Y:S05]  /*2ff0*/  BSYNC.RECONVERGENT B1 ;  /* 0x0000000000017941 */ /* 0x000fea0003800200 */
.L_x_4256:
        /* <DEDUP_REMOVED lines=19> */
.L_x_4259:
[----:B------:R-:W-:Y:S05]  /*3130*/  BSYNC.RECONVERGENT B1 ;  /* 0x0000000000017941 */ /* 0x000fea0003800200 */
.L_x_4258:
        /* <DEDUP_REMOVED lines=18> */
.L_x_4245:
        /* <DEDUP_REMOVED lines=32> */
.L_x_4262:
[----:B------:R-:W-:Y:S05]  /*3460*/  BSYNC.RECONVERGENT B1 ;  /* 0x0000000000017941 */ /* 0x000fea0003800200 */
.L_x_4261:
        /* <DEDUP_REMOVED lines=29> */
.L_x_4264:
[----:B------:R-:W-:Y:S05]  /*3640*/  BSYNC.RECONVERGENT B1 ;  /* 0x0000000000017941 */ /* 0x000fea0003800200 */
.L_x_4263:
        /* <DEDUP_REMOVED lines=33> */
.L_x_4266:
[----:B------:R-:W-:Y:S05]  /*3860*/  BSYNC.RECONVERGENT B1 ;  /* 0x0000000000017941 */ /* 0x000fea0003800200 */
.L_x_4265:
        /* <DEDUP_REMOVED lines=37> */
.L_x_4268:
[----:B------:R-:W-:Y:S05]  /*3ac0*/  BSYNC.RECONVERGENT B1 ;  /* 0x0000000000017941 */ /* 0x000fea0003800200 */
.L_x_4267:
        /* <DEDUP_REMOVED lines=32> */
.L_x_4270:
[----:B------:R-:W-:Y:S05]  /*3cd0*/  BSYNC.RECONVERGENT B1 ;  /* 0x0000000000017941 */ /* 0x000fea0003800200 */
.L_x_4269:
        /* <DEDUP_REMOVED lines=38> */
.L_x_4272:
[----:B------:R-:W-:Y:S05]  /*3f40*/  BSYNC.RECONVERGENT B1 ;  /* 0x0000000000017941 */ /* 0x000fea0003800200 */
.L_x_4271:
        /* <DEDUP_REMOVED lines=29> */
.L_x_4274:
[----:B------:R-:W-:Y:S05]  /*4120*/  BSYNC.RECONVERGENT B1 ;  /* 0x0000000000017941 */ /* 0x000fea0003800200 */
.L_x_4273:
        /* <DEDUP_REMOVED lines=27> */
.L_x_4260:
[----:B------:R-:W-:Y:S05]  /*42e0*/  BSYNC.RECONVERGENT B0 ;  /* 0x0000000000007941 */ /* 0x000fea0003800200 */
.L_x_4244:
[----:B------:R-:W-:Y:S02]  /*42f0*/  UIADD3 UR16, UPT, UPT, UR31, UR16, URZ ;  /* 0x000000101f107290 */ /* 0x000fe4000fffe0ff */
[----:B------:R-:W-:Y:S02]  /*4300*/  UIADD3 UR4, UPT, UPT, UR4, 0x1, URZ ;  /* 0x0000000104047890 */ /* 0x000fe4000fffe0ff */
[----:B------:R-:W-:-:S09]  /*4310*/  UISETP.GE.AND UP1, UPT, UR16, UR7, UPT ;  /* 0x000000071000728c */ /* 0x000fd2000bf26270 */
[----:B------:R-:W-:Y:S05]  /*4320*/  BRA.U !UP1, `(.L_x_4275) ;  /* 0xffffffc109007547 */ /* 0x000fea000b83ffff */
[----:B------:R-:W-:Y:S05]  /*4330*/  EXIT ;  /* 0x000000000000794d */ /* 0x000fea0003800000 */
.L_x_4276:
        /* <DEDUP_REMOVED lines=12> */
.L_x_4565:


//--------------------- .text._Z35group_norm_nhwc_fwd_one_pass_kernelI11Fp32IOFp16WLi256ELi60ELi480EEv26Group_norm_nhwc_fwd_params --------------------------
	.section	.text._Z35group_norm_nhwc_fwd_one_pass_kernelI11Fp32IOFp16WLi256ELi60ELi480EEv26Group_norm_nhwc_fwd_params,"ax",@progbits
	.align	128
        .global         _Z35group_norm_nhwc_fwd_one_pass_kernelI11Fp32IOFp16WLi256ELi60ELi480EEv26Group_norm_nhwc_fwd_params
        .type           _Z35group_norm_nhwc_fwd_one_pass_kernelI11Fp32IOFp16WLi256ELi60ELi480EEv26Group_norm_nhwc_fwd_params,@function
        .size           _Z35group_norm_nhwc_fwd_one_pass_kernelI11Fp32IOFp16WLi256ELi60ELi480EEv26Group_norm_nhwc_fwd_params,(.L_x_4566 - _Z35group_norm_nhwc_fwd_one_pass_kernelI11Fp32IOFp16WLi256ELi60ELi480EEv26Group_norm_nhwc_fwd_params)
        .other          _Z35group_norm_nhwc_fwd_one_pass_kernelI11Fp32IOFp16WLi256ELi60ELi480EEv26Group_norm_nhwc_fwd_params,@"STO_CUDA_ENTRY STV_DEFAULT"
_Z35group_norm_nhwc_fwd_one_pass_kernelI11Fp32IOFp16WLi256ELi60ELi480EEv26Group_norm_nhwc_fwd_params:
.text._Z35group_norm_nhwc_fwd_one_pass_kernelI11Fp32IOFp16WLi256ELi60ELi480EEv26Group_norm_nhwc_fwd_params:
        /* <DEDUP_REMOVED lines=61> */
.L_x_4352:
        /* <DEDUP_REMOVED lines=378> */
.L_x_4278:
[----:B------:R-:W-:Y:S05]  /*1b70*/  BSYNC.RECONVERGENT B0 ;  /* 0x0000000000007941 */ /* 0x000fea0003800200 */
.L_x_4277:
        /* <DEDUP_REMOVED lines=44> */
.L_x_4280:
[----:B------:R-:W-:Y:S05]  /*1e40*/  BSYNC.RECONVERGENT B0 ;  /* 0x0000000000007941 */ /* 0x000fea0003800200 */
.L_x_4279:
        /* <DEDUP_REMOVED lines=24> */
.L_x_4283:
[----:B---3--:R-:W3:Y:S04]  /*1fd0*/  LDG.E.STRONG.GPU R30, desc[UR6][R28.64] ;  /* 0x000000061c1e7981 */ /* 0x008ee8000c1ef900 */
[----:B---3--:R-:W-:Y:S01]  /*1fe0*/  CCTL.IVALL ;  /* 0x00000000ff00798f */ /* 0x008fe20002000000 */
[----:B------:R-:W-:Y:S05]  /*1ff0*/  YIELD ;  /* 0x0000000000007946 */ /* 0x000fea0003800000 */
[----:B------:R-:W-:-:S13]  /*2000*/  ISETP.NE.AND P2, PT, R30, R35, PT ;  /* 0x000000231e00720c */ /* 0x000fda0003f45270 */
[----:B------:R-:W-:Y:S05]  /*2010*/  @P2 BRA `(.L_x_4283) ;  /* 0xfffffffc00ec2947 */ /* 0x000fea000383ffff */
.L_x_4282:
        /* <DEDUP_REMOVED lines=15> */
.L_x_4285:
        /* <DEDUP_REMOVED lines=60> */
.L_x_4284:
        /* <DEDUP_REMOVED lines=35> */
.L_x_4286:
        /* <DEDUP_REMOVED lines=18> */
.L_x_4287:
        /* <DEDUP_REMOVED lines=9> */
.L_x_4288:
[----:B------:R-:W-:Y:S05]  /*28b0*/  BSYNC.RECONVERGENT B0 ;  /* 0x0000000000007941 */ /* 0x000fea0003800200 */
.L_x_4281:
        /* <DEDUP_REMOVED lines=64> */
.L_x_4292:
[----:B------:R-:W-:Y:S05]  /*2cc0*/  BSYNC.RECONVERGENT B1 ;  /* 0x0000000000017941 */ /* 0x000fea0003800200 */
.L_x_4291:
        /* <DEDUP_REMOVED lines=19> */
.L_x_4294:
[----:B------:R-:W-:Y:S05]  /*2e00*/  BSYNC.RECONVERGENT B1 ;  /* 0x0000000000017941 */ /* 0x000fea0003800200 */
.L_x_4293:
        /* <DEDUP_REMOVED lines=27> */
.L_x_4296:
[----:B------:R-:W-:Y:S05]  /*2fc0*/  BSYNC.RECONVERGENT B1 ;  /* 0x0000000000017941 */ /* 0x000fea0003800200 */
.L_x_4295:
        /* <DEDUP_REMOVED lines=19> */
.L_x_4298:
[----:B------:R-:W-:Y:S05]  /*3100*/  BSYNC.RECONVERGENT B1 ;  /* 0x0000000000017941 */ /* 0x000fea0003800200 */
.L_x_4297:
        /* <DEDUP_REMOVED lines=19> */
.L_x_4300:
[----:B------:R-:W-:Y:S05]  /*3240*/  BSYNC.RECONVERGENT B1 ;  /* 0x0000000000017941 */ /* 0x000fea0003800200 */
.L_x_4299:
        /* <DEDUP_REMOVED lines=19> */
.L_x_4302:
[----:B------:R-:W-:Y:S05]  /*3380*/  BSYNC.RECONVERGENT B1 ;  /* 0x0000000000017941 */ /* 0x000fea0003800200 */
.L_x_4301:
        /* <DEDUP_REMOVED lines=27> */
.L_x_4304:
[----:B------:R-:W-:Y:S05]  /*3540*/  BSYNC.RECONVERGENT B1 ;  /* 0x0000000000017941 */ /* 0x000fea0003800200 */
.L_x_4303:
        /* <DEDUP_REMOVED lines=19> */
.L_x_4306:
[----:B------:R-:W-:Y:S05]  /*3680*/  BSYNC.RECONVERGENT B1 ;  /* 0x0000000000017941 */ /* 0x000fea0003800200 */
.L_x_4305:
        /* <DEDUP_REMOVED lines=19> */
.L_x_4308:
[----:B------:R-:W-:Y:S05]  /*37c0*/  BSYNC.RECONVERGENT B1 ;  /* 0x0000000000017941 */ /* 0x000fea0003800200 */
.L_x_4307:
        /* <DEDUP_REMOVED lines=19> */
.L_x_4310:
[----:B------:R-:W-:Y:S05]  /*3900*/  BSYNC.RECONVERGENT B1 ;  /* 0x0000000000017941 */ /* 0x000fea0003800200 */
.L_x_4309:
        /* <DEDUP_REMOVED lines=29> */
.L_x_4312:
[----:B------:R-:W-:Y:S05]  /*3ae0*/  BSYNC.RECONVERGENT B1 ;  /* 0x0000000000017941 */ /* 0x000fea0003800200 */
.L_x_4311:
        /* <DEDUP_REMOVED lines=19> */
.L_x_4314:
[----:B------:R-:W-:Y:S05]  /*3c20*/  BSYNC.RECONVERGENT B1 ;  /* 0x0000000000017941 */ /* 0x000fea0003800200 */
.L_x_4313:
        /* <DEDUP_REMOVED lines=19> */
.L_x_4316:
[----:B------:R-:W-:Y:S05]  /*3d60*/  BSYNC.RECONVERGENT B1 ;  /* 0x0000000000017941 */ /* 0x000fea0003800200 */
.L_x_4315:
        /* <DEDUP_REMOVED lines=19> */
.L_x_4318:
[----:B------:R-:W-:Y:S05]  /*3ea0*/  BSYNC.RECONVERGENT B1 ;  /* 0x0000000000017941 */ /* 0x000fea0003800200 */
.L_x_4317:
        /* <DEDUP_REMOVED lines=19> */
.L_x_4320:
[----:B------:R-:W-:Y:S05]  /*3fe0*/  BSYNC.RECONVERGENT B1 ;  /* 0x0000000000017941 */ /* 0x000fea0003800200 */
.L_x_4319:
        /* <DEDUP_REMOVED lines=18> */
.L_x_4290:
        /* <DEDUP_REMOVED lines=34> */
.L_x_4323:
[----:B------:R-:W-:Y:S05]  /*4330*/  BSYNC.RECONVERGENT B1 ;  /* 0x0000000000017941 */ /* 0x000fea0003800200 */
.L_x_4322:
        /* <DEDUP_REMOVED lines=29> */
.L_x_4325:
[----:B------:R-:W-:Y:S05]  /*4510*/  BSYNC.RECONVERGENT B1 ;  /* 0x0000000000017941 */ /* 0x000fea0003800200 */
.L_x_4324:
        /* <DEDUP_REMOVED lines=37> */
.L_x_4327:
[----:B------:R-:W-:Y:S05]  /*4770*/  BSYNC.RECONVERGENT B1 ;  /* 0x0000000000017941 */ /* 0x000fea0003800200 */
.L_x_4326:
        /* <DEDUP_REMOVED lines=29> */
.L_x_4329:
[----:B------:R-:W-:Y:S05]  /*4950*/  BSYNC.RECONVERGENT B1 ;  /* 0x0000000000017941 */ /* 0x000fea0003800200 */
.L_x_4328:
        /* <DEDUP_REMOVED lines=29> */
.L_x_4331:
[----:B------:R-:W-:Y:S05]  /*4b30*/  BSYNC.RECONVERGENT B1 ;  /* 0x0000000000017941 */ /* 0x000fea0003800200 */
.L_x_4330:
        /* <DEDUP_REMOVED lines=29> */
.L_x_4333:
[----:B------:R-:W-:Y:S05]  /*4d10*/  BSYNC.RECONVERGENT B1 ;  /* 0x0000000000017941 */ /* 0x000fea0003800200 */
.L_x_4332:
        /* <DEDUP_REMOVED lines=37> */
.L_x_4335:
[----:B------:R-:W-:Y:S05]  /*4f70*/  BSYNC.RECONVERGENT B1 ;  /* 0x0000000000017941 */ /* 0x000fea0003800200 */
.L_x_4334:
        /* <DEDUP_REMOVED lines=29> */
.L_x_4337:
[----:B------:R-:W-:Y:S05]  /*5150*/  BSYNC.RECONVERGENT B1 ;  /* 0x0000000000017941 */ /* 0x000fea0003800200 */
.L_x_4336:
        /* <DEDUP_REMOVED lines=29> */
.L_x_4339:
[----:B------:R-:W-:Y:S05]  /*5330*/  BSYNC.RECONVERGENT B1 ;  /* 0x0000000000017941 */ /* 0x000fea0003800200 */
.L_x_4338:
        /* <DEDUP_REMOVED lines=29> */
.L_x_4341:
[----:B------:R-:W-:Y:S05]  /*5510*/  BSYNC.RECONVERGENT B1 ;  /* 0x0000000000017941 */ /* 0x000fea0003800200 */
.L_x_4340:
        /* <DEDUP_REMOVED lines=39> */
.L_x_4343:
[----:B------:R-:W-:Y:S05]  /*5790*/  BSYNC.RECONVERGENT B1 ;  /* 0x0000000000017941 */ /* 0x000fea0003800200 */
.L_x_4342:
        /* <DEDUP_REMOVED lines=29> */
.L_x_4345:
[----:B------:R-:W-:Y:S05]  /*5970*/  BSYNC.RECONVERGENT B1 ;  /* 0x0000000000017941 */ /* 0x000fea0003800200 */
.L_x_4344:
        /* <DEDUP_REMOVED lines=29> */
.L_x_4347:
[----:B------:R-:W-:Y:S05]  /*5b50*/  BSYNC.RECONVERGENT B1 ;  /* 0x0000000000017941 */ /* 0x000fea0003800200 */
.L_x_4346:
        /* <DEDUP_REMOVED lines=29> */
.L_x_4349:
[----:B------:R-:W-:Y:S05]  /*5d30*/  BSYNC.RECONVERGENT B1 ;  /* 0x0000000000017941 */ /* 0x000fea0003800200 */
.L_x_4348:
        /* <DEDUP_REMOVED lines=29> */
.L_x_4351:
[----:B------:R-:W-:Y:S05]  /*5f10*/  BSYNC.RECONVERGENT B1 ;  /* 0x0000000000017941 */ /* 0x000fea0003800200 */
.L_x_4350:
        /* <DEDUP_REMOVED lines=27> */
.L_x_4321:
[----:B------:R-:W-:Y:S05]  /*60d0*/  BSYNC.RECONVERGENT B0 ;  /* 0x0000000000007941 */ /* 0x000fea0003800200 */
.L_x_4289:
        /* <DEDUP_REMOVED lines=8> */
.L_x_4353:
        /* <DEDUP_REMOVED lines=10> */
.L_x_4566:


//--------------------- .text._Z35group_norm_nhwc_fwd_one_pass_kernelI11Fp32IOFp16WLi512ELi60ELi480EEv26Group_norm_nhwc_fwd_params --------------------------
	.section	.text._Z35group_norm_nhwc_fwd_one_pass_kernelI11Fp32IOFp16WLi512ELi60ELi480EEv26Group_norm_nhwc_fwd_params,"ax",@progbits
	.align	128
        .global         _Z35group_norm_nhwc_fwd_one_pass_kernelI11Fp32IOFp16WLi512ELi60ELi480EEv26Group_norm_nhwc_fwd_params
        .type           _Z35group_norm_nhwc_fwd_one_pass_kernelI11Fp32IOFp16WLi512ELi60ELi480EEv26Group_norm_nhwc_fwd_params,@function
        .size           _Z35group_norm_nhwc_fwd_one_pass_kernelI11Fp32IOFp16WLi512ELi60ELi480EEv26Group_norm_nhwc_fwd_params,(.L_x_4567 - _Z35group_norm_nhwc_fwd_one_pass_kernelI11Fp32IOFp16WLi512ELi60ELi480EEv26Group_norm_nhwc_fwd_params)
        .other          _Z35group_norm_nhwc_fwd_one_pass_kernelI11Fp32IOFp16WLi512ELi60ELi480EEv26Group_norm_nhwc_fwd_params,@"STO_CUDA_ENTRY STV_DEFAULT"
_Z35group_norm_nhwc_fwd_one_pass_kernelI11Fp32IOFp16WLi512ELi60ELi480EEv26Group_norm_nhwc_fwd_params:
.text._Z35group_norm_nhwc_fwd_one_pass_kernelI11Fp32IOFp16WLi512ELi60ELi480EEv26Group_norm_nhwc_fwd_params:
        /* <DEDUP_REMOVED lines=47> */
.L_x_4493:
        /* <DEDUP_REMOVED lines=730> */
.L_x_4355:
[----:B------:R-:W-:Y:S05]  /*3090*/  BSYNC.RECONVERGENT B0 ;  /* 0x0000000000007941 */ /* 0x000fea0003800200 */
.L_x_4354:
        /* <DEDUP_REMOVED lines=42> */
.L_x_4357:
[----:B------:R-:W-:Y:S05]  /*3340*/  BSYNC.RECONVERGENT B0 ;  /* 0x0000000000007941 */ /* 0x000fea0003800200 */
.L_x_4356:
        /* <DEDUP_REMOVED lines=27> */
.L_x_4360:
[----:B------:R-:W3:Y:S04]  /*3500*/  LDG.E.STRONG.GPU R38, desc[UR6][R36.64] ;  /* 0x0000000624267981 */ /* 0x000ee8000c1ef900 */
[----:B---3--:R-:W-:Y:S01]  /*3510*/  CCTL.IVALL ;  /* 0x00000000ff00798f */ /* 0x008fe20002000000 */
[----:B------:R-:W-:Y:S05]  /*3520*/  YIELD ;  /* 0x0000000000007946 */ /* 0x000fea0003800000 */
[----:B------:R-:W-:-:S13]  /*3530*/  ISETP.NE.AND P1, PT, R38, R45, PT ;  /* 0x0000002d2600720c */ /* 0x000fda0003f25270 */
[----:B------:R-:W-:Y:S05]  /*3540*/  @P1 BRA `(.L_x_4360) ;  /* 0xfffffffc00ec1947 */ /* 0x000fea000383ffff */
.L_x_4359:
        /* <DEDUP_REMOVED lines=16> */
.L_x_4362:
        /* <DEDUP_REMOVED lines=62> */
.L_x_4361:
        /* <DEDUP_REMOVED lines=38> */
.L_x_4363:
        /* <DEDUP_REMOVED lines=19> */
.L_x_4364:
        /* <DEDUP_REMOVED lines=9> */
.L_x_4365:
[----:B------:R-:W-:Y:S05]  /*3e50*/  BSYNC.RECONVERGENT B0 ;  /* 0x0000000000007941 */ /* 0x000fea0003800200 */
.L_x_4358:
        /* <DEDUP_REMOVED lines=42> */
[----:B------:R-:W-:Y:S01]  /*4100*/  SHF.R.S32.HI R41, RZ, 0x1f, R38 ;  /* 0x0000001fff297819 */ /* 0x000fe20000011426 */
[----:B--2---:R-:W-:Y:S02]  /*4110*/  HADD2.F32 R45, -RZ, R50.H0_H0 ;  /* 0x20000032ff2d7230 */ /* 0x004fe40000004100 */
[----:B---3--:R-:W-:Y:S02]  /*4120*/  HADD2.F32 R44, -RZ, R52.H0_H0 ;  /* 0x20000034ff2c7230 */ /* 0x008fe40000004100 */
[----:B-----5:R-:W-:Y:S02]  /*4130*/  HADD2.F32 R42, -RZ, R53.H0_H0 ;  /* 0x20000035ff2a7230 */ /* 0x020fe40000004100 */
[----:B------:R-:W-:Y:S01]  /*4140*/  HADD2.F32 R43, -RZ, R55.H0_H0 ;  /* 0x20000037ff2b7230 */ /* 0x000fe20000004100 */
        /* <DEDUP_REMOVED lines=30> */
.L_x_4369:
[----:B------:R-:W-:Y:S05]  /*4330*/  BSYNC.RECONVERGENT B1 ;  /* 0x0000000000017941 */ /* 0x000fea0003800200 */
.L_x_4368:
        /* <DEDUP_REMOVED lines=19> */
.L_x_4371:
[----:B------:R-:W-:Y:S05]  /*4470*/  BSYNC.RECONVERGENT B1 ;  /* 0x0000000000017941 */ /* 0x000fea0003800200 */
.L_x_4370:
        /* <DEDUP_REMOVED lines=33> */
.L_x_4373:
[----:B------:R-:W-:Y:S05]  /*4690*/  BSYNC.RECONVERGENT B1 ;  /* 0x0000000000017941 */ /* 0x000fea0003800200 */
.L_x_4372:
        /* <DEDUP_REMOVED lines=19> */
.L_x_4375:
[----:B------:R-:W-:Y:S05]  /*47d0*/  BSYNC.RECONVERGENT B1 ;  /* 0x0000000000017941 */ /* 0x000fea0003800200 */
.L_x_4374:
        /* <DEDUP_REMOVED lines=19> */
.L_x_4377:
[----:B------:R-:W-:Y:S05]  /*4910*/  BSYNC.RECONVERGENT B1 ;  /* 0x0000000000017941 */ /* 0x000fea0003800200 */
.L_x_4376:
        /* <DEDUP_REMOVED lines=19> */
.L_x_4379:
[----:B------:R-:W-:Y:S05]  /*4a50*/  BSYNC.RECONVERGENT B1 ;  /* 0x0000000000017941 */ /* 0x000fea0003800200 */
.L_x_4378:
        /* <DEDUP_REMOVED lines=19> */
.L_x_4381:
[----:B------:R-:W-:Y:S05]  /*4b90*/  BSYNC.RECONVERGENT B1 ;  /* 0x0000000000017941 */ /* 0x000fea0003800200 */
.L_x_4380:
        /* <DEDUP_REMOVED lines=19> */
.L_x_4383:
[----:B------:R-:W-:Y:S05]  /*4cd0*/  BSYNC.RECONVERGENT B1 ;  /* 0x0000000000017941 */ /* 0x000fea0003800200 */
.L_x_4382:
        /* <DEDUP_REMOVED lines=39> */
.L_x_4385:
[----:B------:R-:W-:Y:S05]  /*4f50*/  BSYNC.RECONVERGENT B1 ;  /* 0x0000000000017941 */ /* 0x000fea0003800200 */
.L_x_4384:
        /* <DEDUP_REMOVED lines=19> */
.L_x_4387:
[----:B------:R-:W-:Y:S05]  /*5090*/  BSYNC.RECONVERGENT B1 ;  /* 0x0000000000017941 */ /* 0x000fea0003800200 */
.L_x_4386:
        /* <DEDUP_REMOVED lines=19> */
.L_x_4389:
[----:B------:R-:W-:Y:S05]  /*51d0*/  BSYNC.RECONVERGENT B1 ;  /* 0x0000000000017941 */ /* 0x000fea0003800200 */
.L_x_4388:
        /* <DEDUP_REMOVED lines=19> */
.L_x_4391:
[----:B------:R-:W-:Y:S05]  /*5310*/  BSYNC.RECONVERGENT B1 ;  /* 0x0000000000017941 */ /* 0x000fea0003800200 */
.L_x_4390:
        /* <DEDUP_REMOVED lines=19> */
.L_x_4393:
[----:B------:R-:W-:Y:S05]  /*5450*/  BSYNC.RECONVERGENT B1 ;  /* 0x0000000000017941 */ /* 0x000fea0003800200 */
.L_x_4392:
        /* <DEDUP_REMOVED lines=19> */
.L_x_4395:
[----:B------:R-:W-:Y:S05]  /*5590*/  BSYNC.RECONVERGENT B1 ;  /* 0x0000000000017941 */ /* 0x000fea0003800200 */
.L_x_4394:
        /* <DEDUP_REMOVED lines=43> */
.L_x_4397:
[----:B------:R-:W-:Y:S05]  /*5850*/  BSYNC.RECONVERGENT B1 ;  /* 0x0000000000017941 */ /* 0x000fea0003800200 */
.L_x_4396:
        /* <DEDUP_REMOVED lines=19> */
.L_x_4399:
[----:B------:R-:W-:Y:S05]  /*5990*/  BSYNC.RECONVERGENT B1 ;  /* 0x0000000000017941 */ /* 0x000fea0003800200 */
.L_x_4398:
        /* <DEDUP_REMOVED lines=19> */
.L_x_4401:
[----:B------:R-:W-:Y:S05]  /*5ad0*/  BSYNC.RECONVERGENT B1 ;  /* 0x0000000000017941 */ /* 0x000fea0003800200 */
.L_x_4400:
        /* <DEDUP_REMOVED lines=19> */
.L_x_4403:
[----:B------:R-:W-:Y:S05]  /*5c10*/  BSYNC.RECONVERGENT B1 ;  /* 0x0000000000017941 */ /* 0x000fea0003800200 */
.L_x_4402:
        /* <DEDUP_REMOVED lines=19> */
.L_x_4405:
[----:B------:R-:W-:Y:S05]  /*5d50*/  BSYNC.RECONVERGENT B1 ;  /* 0x0000000000017941 */ /* 0x000fea0003800200 */
.L_x_4404:
        /* <DEDUP_REMOVED lines=19> */
.L_x_4407:
[----:B------:R-:W-:Y:S05]  /*5e90*/  BSYNC.RECONVERGENT B1 ;  /* 0x0000000000017941 */ /* 0x000fea0003800200 */
.L_x_4406:
        /* <DEDUP_REMOVED lines=37> */
.L_x_4409:
[----:B------:R-:W-:Y:S05]  /*60f0*/  BSYNC.RECONVERGENT B1 ;  /* 0x0000000000017941 */ /* 0x000fea0003800200 */
.L_x_4408:
        /* <DEDUP_REMOVED lines=19> */
.L_x_4411:
[----:B------:R-:W-:Y:S05]  /*6230*/  BSYNC.RECONVERGENT B1 ;  /* 0x0000000000017941 */ /* 0x000fea0003800200 */
.L_x_4410:
        /* <DEDUP_REMOVED lines=19> */
.L_x_4413:
[----:B------:R-:W-:Y:S05]  /*6370*/  BSYNC.RECONVERGENT B1 ;  /* 0x0000000000017941 */ /* 0x000fea0003800200 */
.L_x_4412:
        /* <DEDUP_REMOVED lines=19> */
.L_x_4415:
[----:B------:R-:W-:Y:S05]  /*64b0*/  BSYNC.RECONVERGENT B1 ;  /* 0x0000000000017941 */ /* 0x000fea0003800200 */
.L_x_4414:
        /* <DEDUP_REMOVED lines=19> */
.L_x_4417:
[----:B------:R-:W-:Y:S05]  /*65f0*/  BSYNC.RECONVERGENT B1 ;  /* 0x0000000000017941 */ /* 0x000fea0003800200 */
.L_x_4416:
        /* <DEDUP_REMOVED lines=19> */
.L_x_4419:
[----:B------:R-:W-:Y:S05]  /*6730*/  BSYNC.RECONVERGENT B1 ;  /* 0x0000000000017941 */ /* 0x000fea0003800200 */
.L_x_4418:
        /* <DEDUP_REMOVED lines=35> */
.L_x_4421:
[----:B------:R-:W-:Y:S05]  /*6970*/  BSYNC.RECONVERGENT B1 ;  /* 0x0000000000017941 */ /* 0x000fea0003800200 */
.L_x_4420:
        /* <DEDUP_REMOVED lines=19> */
.L_x_4423:
[----:B------:R-:W-:Y:S05]  /*6ab0*/  BSYNC.RECONVERGENT B1 ;  /* 0x0000000000017941 */ /* 0x000fea0003800200 */
.L_x_4422:
        /* <DEDUP_REMOVED lines=19> */
.L_x_4425:
[----:B------:R-:W-:Y:S05]  /*6bf0*/  BSYNC.RECONVERGENT B1 ;  /* 0x0000000000017941 */ /* 0x000fea0003800200 */
.L_x_4424:
        /* <DEDUP_REMOVED lines=19> */
.L_x_4427:
[----:B------:R-:W-:Y:S05]  /*6d30*/  BSYNC.RECONVERGENT B1 ;  /* 0x0000000000017941 */ /* 0x000fea0003800200 */
.L_x_4426:
        /* <DEDUP_REMOVED lines=19> */
.L_x_4429:
[----:B------:R-:W-:Y:S05]  /*6e70*/  BSYNC.RECONVERGENT B1 ;  /* 0x0000000000017941 */ /* 0x000fea0003800200 */
.L_x_4428:
        /* <DEDUP_REMOVED lines=18> */
.L_x_4367:
        /* <DEDUP_REMOVED lines=39> */
.L_x_4432:
[----:B------:R-:W-:Y:S05]  /*7210*/  BSYNC.RECONVERGENT B1 ;  /* 0x0000000000017941 */ /* 0x000fea0003800200 */
.L_x_4431:
        /* <DEDUP_REMOVED lines=29> */
.L_x_4434:
[----:B------:R-:W-:Y:S05]  /*73f0*/  BSYNC.RECONVERGENT B1 ;  /* 0x0000000000017941 */ /* 0x000fea0003800200 */
.L_x_4433:
        /* <DEDUP_REMOVED lines=41> */
.L_x_4436:
[----:B------:R-:W-:Y:S05]  /*7690*/  BSYNC.RECONVERGENT B1 ;  /* 0x0000000000017941 */ /* 0x000fea0003800200 */
.L_x_4435:
        /* <DEDUP_REMOVED lines=29> */
.L_x_4438:
[----:B------:R-:W-:Y:S05]  /*7870*/  BSYNC.RECONVERGENT B1 ;  /* 0x0000000000017941 */ /* 0x000fea0003800200 */
.L_x_4437:
        /* <DEDUP_REMOVED lines=29> */
.L_x_4440:
[----:B------:R-:W-:Y:S05]  /*7a50*/  BSYNC.RECONVERGENT B1 ;  /* 0x0000000000017941 */ /* 0x000fea0003800200 */
.L_x_4439:
        /* <DEDUP_REMOVED lines=29> */
.L_x_4442:
[----:B------:R-:W-:Y:S05]  /*7c30*/  BSYNC.RECONVERGENT B1 ;  /* 0x0000000000017941 */ /* 0x000fea0003800200 */
.L_x_4441:
        /* <DEDUP_REMOVED lines=29> */
.L_x_4444:
[----:B------:R-:W-:Y:S05]  /*7e10*/  BSYNC.RECONVERGENT B1 ;  /* 0x0000000000017941 */ /* 0x000fea0003800200 */
.L_x_4443:
        /* <DEDUP_REMOVED lines=29> */
.L_x_4446:
[----:B------:R-:W-:Y:S05]  /*7ff0*/  BSYNC.RECONVERGENT B1 ;  /* 0x0000000000017941 */ /* 0x000fea0003800200 */
.L_x_4445:
        /* <DEDUP_REMOVED lines=49> */
.L_x_4448:
[----:B------:R-:W-:Y:S05]  /*8310*/  BSYNC.RECONVERGENT B1 ;  /* 0x0000000000017941 */ /* 0x000fea0003800200 */
.L_x_4447:
        /* <DEDUP_REMOVED lines=29> */
.L_x_4450:
[----:B------:R-:W-:Y:S05]  /*84f0*/  BSYNC.RECONVERGENT B1 ;  /* 0x0000000000017941 */ /* 0x000fea0003800200 */
.L_x_4449:
        /* <DEDUP_REMOVED lines=29> */
.L_x_4452:
[----:B------:R-:W-:Y:S05]  /*86d0*/  BSYNC.RECONVERGENT B1 ;  /* 0x0000000000017941 */ /* 0x000fea0003800200 */
.L_x_4451:
        /* <DEDUP_REMOVED lines=29> */
.L_x_4454:
[----:B------:R-:W-:Y:S05]  /*88b0*/  BSYNC.RECONVERGENT B1 ;  /* 0x0000000000017941 */ /* 0x000fea0003800200 */
.L_x_4453:
        /* <DEDUP_REMOVED lines=29> */
.L_x_4456:
[----:B------:R-:W-:Y:S05]  /*8a90*/  BSYNC.RECONVERGENT B1 ;  /* 0x0000000000017941 */ /* 0x000fea0003800200 */
.L_x_4455:
        /* <DEDUP_REMOVED lines=29> */
.L_x_4458:
[----:B------:R-:W-:Y:S05]  /*8c70*/  BSYNC.RECONVERGENT B1 ;  /* 0x0000000000017941 */ /* 0x000fea0003800200 */
.L_x_4457:
        /* <DEDUP_REMOVED lines=53> */
.L_x_4460:
[----:B------:R-:W-:Y:S05]  /*8fd0*/  BSYNC.RECONVERGENT B1 ;  /* 0x0000000000017941 */ /* 0x000fea0003800200 */
.L_x_4459:
        /* <DEDUP_REMOVED lines=29> */
.L_x_4462:
[----:B------:R-:W-:Y:S05]  /*91b0*/  BSYNC.RECONVERGENT B1 ;  /* 0x0000000000017941 */ /* 0x000fea0003800200 */
.L_x_4461:
        /* <DEDUP_REMOVED lines=29> */
.L_x_4464:
[----:B------:R-:W-:Y:S05]  /*9390*/  BSYNC.RECONVERGENT B1 ;  /* 0x0000000000017941 */ /* 0x000fea0003800200 */
.L_x_4463:
        /* <DEDUP_REMOVED lines=29> */
.L_x_4466:
[----:B------:R-:W-:Y:S05]  /*9570*/  BSYNC.RECONVERGENT B1 ;  /* 0x0000000000017941 */ /* 0x000fea0003800200 */
.L_x_4465:
        /* <DEDUP_REMOVED lines=29> */
.L_x_4468:
[----:B------:R-:W-:Y:S05]  /*9750*/  BSYNC.RECONVERGENT B1 ;  /* 0x0000000000017941 */ /* 0x000fea0003800200 */
.L_x_4467:
        /* <DEDUP_REMOVED lines=29> */
.L_x_4470:
[----:B------:R-:W-:Y:S05]  /*9930*/  BSYNC.RECONVERGENT B1 ;  /* 0x0000000000017941 */ /* 0x000fea0003800200 */
.L_x_4469:
        /* <DEDUP_REMOVED lines=47> */
.L_x_4472:
[----:B------:R-:W-:Y:S05]  /*9c30*/  BSYNC.RECONVERGENT B1 ;  /* 0x0000000000017941 */ /* 0x000fea0003800200 */
.L_x_4471:
        /* <DEDUP_REMOVED lines=29> */
.L_x_4474:
[----:B------:R-:W-:Y:S05]  /*9e10*/  BSYNC.RECONVERGENT B1 ;  /* 0x0000000000017941 */ /* 0x000fea0003800200 */
.L_x_4473:
        /* <DEDUP_REMOVED lines=29> */
.L_x_4476:
[----:B------:R-:W-:Y:S05]  /*9ff0*/  BSYNC.RECONVERGENT B1 ;  /* 0x0000000000017941 */ /* 0x000fea0003800200 */
.L_x_4475:
        /* <DEDUP_REMOVED lines=29> */
.L_x_4478:
[----:B------:R-:W-:Y:S05]  /*a1d0*/  BSYNC.RECONVERGENT B1 ;  /* 0x0000000000017941 */ /* 0x000fea0003800200 */
.L_x_4477:
        /* <DEDUP_REMOVED lines=29> */
.L_x_4480:
[----:B------:R-:W-:Y:S05]  /*a3b0*/  BSYNC.RECONVERGENT B1 ;  /* 0x0000000000017941 */ /* 0x000fea0003800200 */
.L_x_4479:
        /* <DEDUP_REMOVED lines=29> */
.L_x_4482:
[----:B------:R-:W-:Y:S05]  /*a590*/  BSYNC.RECONVERGENT B1 ;  /* 0x0000000000017941 */ /* 0x000fea0003800200 */
.L_x_4481:
        /* <DEDUP_REMOVED lines=45> */
.L_x_4484:
[----:B------:R-:W-:Y:S05]  /*a870*/  BSYNC.RECONVERGENT B1 ;  /* 0x0000000000017941 */ /* 0x000fea0003800200 */
.L_x_4483:
        /* <DEDUP_REMOVED lines=29> */
.L_x_4486:
[----:B------:R-:W-:Y:S05]  /*aa50*/  BSYNC.RECONVERGENT B1 ;  /* 0x0000000000017941 */ /* 0x000fea0003800200 */
.L_x_4485:
        /* <DEDUP_REMOVED lines=29> */
.L_x_4488:
[----:B------:R-:W-:Y:S05]  /*ac30*/  BSYNC.RECONVERGENT B1 ;  /* 0x0000000000017941 */ /* 0x000fea0003800200 */
.L_x_4487:
        /* <DEDUP_REMOVED lines=29> */
.L_x_4490:
[----:B------:R-:W-:Y:S05]  /*ae10*/  BSYNC.RECONVERGENT B1 ;  /* 0x0000000000017941 */ /* 0x000fea0003800200 */
.L_x_4489:
        /* <DEDUP_REMOVED lines=29> */
.L_x_4492:
[----:B------:R-:W-:Y:S05]  /*aff0*/  BSYNC.RECONVERGENT B1 ;  /* 0x0000000000017941 */ /* 0x000fea0003800200 */
.L_x_4491:
        /* <DEDUP_REMOVED lines=27> */
.L_x_4430:
[----:B------:R-:W-:Y:S05]  /*b1b0*/  BSYNC.RECONVERGENT B0 ;  /* 0x0000000000007941 */ /* 0x000fea0003800200 */
.L_x_4366:
        /* <DEDUP_REMOVED lines=8> */
.L_x_4494:
        /* <DEDUP_REMOVED lines=12> */
.L_x_4567:


//--------------------- .nv.shared.reserved.0     --------------------------
	.section	.nv.shared.reserved.0,"aw",@nobits
	.weak		__nv_reservedSMEM_offset_0_alias
	.size		__nv_reservedSMEM_offset_0_alias, 0, 64
	.other		__nv_reservedSMEM_offset_0_alias,@"STO_CUDA_RESERVED_SHARED STV_DEFAULT"
__nv_reservedSMEM_offset_0_alias:
	.zero		0
	.zero		64


//--------------------- .nv.global                --------------------------
	.section	.nv.global,"aw",@nobits
.nv.global:
	.type		_ZN61_INTERNAL_7312f764_30_group_norm_nhwc_one_pass_60_cu_f74407116thrust24THRUST_300001_SM_1000_NS12placeholders2_5E,@object
	.size		_ZN61_INTERNAL_7312f764_30_group_norm_nhwc_one_pass_60_cu_f74407116thrust24THRUST_300001_SM_1000_NS12placeholders2_5E,(_ZN61_INTERNAL_7312f764_30_group_norm_nhwc_one_pass_60_cu_f74407114cuda3std3__45__cpo6cbeginE - _ZN61_INTERNAL_7312f764_30_group_norm_nhwc_one_pass_60_cu_f74407116thrust24THRUST_300001_SM_1000_NS12placeholders2_5E)
_ZN61_INTERNAL_7312f764_30_group_norm_nhwc_one_pass_60_cu_f74407116thrust24THRUST_300001_SM_1000_NS12placeholders2_5E:
	.zero		1
	.type		_ZN61_INTERNAL_7312f764_30_group_norm_nhwc_one_pass_60_cu_f74407114cuda3std3__45__cpo6cbeginE,@object
	.size		_ZN61_INTERNAL_7312f764_30_group_norm_nhwc_one_pass_60_cu_f74407114cuda3std3__45__cpo6cbeginE,(_ZN61_INTERNAL_7312f764_30_group_norm_nhwc_one_pass_60_cu_f74407114cuda3std6ranges3__45__cpo6cbeginE - _ZN61_INTERNAL_7312f764_30_group_norm_nhwc_one_pass_60_cu_f74407114cuda3std3__45__cpo6cbeginE)
_ZN61_INTERNAL_7312f764_30_group_norm_nhwc_one_pass_60_cu_f74407114cuda3std3__45__cpo6cbeginE:
	.zero		1
	.type		_ZN61_INTERNAL_7312f764_30_group_norm_nhwc_one_pass_60_cu_f74407114cuda3std6ranges3__45__cpo6cbeginE,@object
	.size		_ZN61_INTERNAL_7312f764_30_group_norm_nhwc_one_pass_60_cu_f74407114cuda3std6ranges3__45__cpo6cbeginE,(_ZN61_INTERNAL_7312f764_30_group_norm_nhwc_one_pass_60_cu_f74407114cuda3std3__48in_placeE - _ZN61_INTERNAL_7312f764_30_group_norm_nhwc_one_pass_60_cu_f74407114cuda3std6ranges3__45__cpo6cbeginE)
_ZN61_INTERNAL_7312f764_30_group_norm_nhwc_one_pass_60_cu_f74407114cuda3std6ranges3__45__cpo6cbeginE:
	.zero		1
	.type		_ZN61_INTERNAL_7312f764_30_group_norm_nhwc_one_pass_60_cu_f74407114cuda3std3__48in_placeE,@object
	.size		_ZN61_INTERNAL_7312f764_30_group_norm_nhwc_one_pass_60_cu_f74407114cuda3std3__48in_placeE,(_ZN61_INTERNAL_7312f764_30_group_norm_nhwc_one_pass_60_cu_f74407114cuda3std6ranges3__45__cpo4sizeE - _ZN61_INTERNAL_7312f764_30_group_norm_nhwc_one_pass_60_cu_f74407114cuda3std3__48in_placeE)
_ZN61_INTERNAL_7312f764_30_group_norm_nhwc_one_pass_60_cu_f74407114cuda3std3__48in_placeE:
	.zero		1
	.type		_ZN61_INTERNAL_7312f764_30_group_norm_nhwc_one_pass_60_cu_f74407114cuda3std6ranges3__45__cpo4sizeE,@object
	.size		_ZN61_INTERNAL_7312f764_30_group_norm_nhwc_one_pass_60_cu_f74407114cuda3std6ranges3__45__cpo4sizeE,(_ZN61_INTERNAL_7312f764_30_group_norm_nhwc_one_pass_60_cu_f74407116thrust24THRUST_300001_SM_1000_NS12placeholders2_9E - _ZN61_INTERNAL_7312f764_30_group_norm_nhwc_one_pass_60_cu_f74407114cuda3std6ranges3__45__cpo4sizeE)
_ZN61_INTERNAL_7312f764_30_group_norm_nhwc_one_pass_60_cu_f74407114cuda3std6ranges3__45__cpo4sizeE:
	.zero		1
	.type		_ZN61_INTERNAL_7312f764_30_group_norm_nhwc_one_pass_60_cu_f74407116thrust24THRUST_300001_SM_1000_NS12placeholders2_9E,@object
	.size		_ZN61_INTERNAL_7312f764_30_group_norm_nhwc_one_pass_60_cu_f74407116thrust24THRUST_300001_SM_1000_NS12placeholders2_9E,(_ZN61_INTERNAL_7312f764_30_group_norm_nhwc_one_pass_60_cu_f74407114cuda3std3__45__cpo7crbeginE - _ZN61_INTERNAL_7312f764_30_group_norm_nhwc_one_pass_60_cu_f74407116thrust24THRUST_300001_SM_1000_NS12placeholders2_9E)
_ZN61_INTERNAL_7312f764_30_group_norm_nhwc_one_pass_60_cu_f74407116thrust24THRUST_300001_SM_1000_NS12placeholders2_9E:
	.zero		1
	.type		_ZN61_INTERNAL_7312f764_30_group_norm_nhwc_one_pass_60_cu_f74407114cuda3std3__45__cpo7crbeginE,@object
	.size		_ZN61_INTERNAL_7312f764_30_group_norm_nhwc_one_pass_60_cu_f74407114cuda3std3__45__cpo7crbeginE,(_ZN61_INTERNAL_7312f764_30_group_norm_nhwc_one_pass_60_cu_f74407114cuda3std6ranges3__45__cpo4nextE - _ZN61_INTERNAL_7312f764_30_group_norm_nhwc_one_pass_60_cu_f74407114cuda3std3__45__cpo7crbeginE)
_ZN61_INTERNAL_7312f764_30_group_norm_nhwc_one_pass_60_cu_f74407114cuda3std3__45__cpo7crbeginE:
	.zero		1
	.type		_ZN61_INTERNAL_7312f764_30_group_norm_nhwc_one_pass_60_cu_f74407114cuda3std6ranges3__45__cpo4nextE,@object
	.size		_ZN61_INTERNAL_7312f764_30_group_norm_nhwc_one_pass_60_cu_f74407114cuda3std6ranges3__45__cpo4nextE,(_ZN61_INTERNAL_7312f764_30_group_norm_nhwc_one_pass_60_cu_f74407114cuda3std6ranges3__45__cpo4swapE - _ZN61_INTERNAL_7312f764_30_group_norm_nhwc_one_pass_60_cu_f74407114cuda3std6ranges3__45__cpo4nextE)
_ZN61_INTERNAL_7312f764_30_group_norm_nhwc_one_pass_60_cu_f74407114cuda3std6ranges3__45__cpo4nextE:
	.zero		1
	.type		_ZN61_INTERNAL_7312f764_30_group_norm_nhwc_one_pass_60_cu_f74407114cuda3std6ranges3__45__cpo4swapE,@object
	.size		_ZN61_INTERNAL_7312f764_30_group_norm_nhwc_one_pass_60_cu_f74407114cuda3std6ranges3__45__cpo4swapE,(_ZN61_INTERNAL_7312f764_30_group_norm_nhwc_one_pass_60_cu_f74407116thrust24THRUST_300001_SM_1000_NS12placeholders2_1E - _ZN61_INTERNAL_7312f764_30_group_norm_nhwc_one_pass_60_cu_f74407114cuda3std6ranges3__45__cpo4swapE)
_ZN61_INTERNAL_7312f764_30_group_norm_nhwc_one_pass_60_cu_f74407114cuda3std6ranges3__45__cpo4swapE:
	.zero		1
	.type		_ZN61_INTERNAL_7312f764_30_group_norm_nhwc_one_pass_60_cu_f74407116thrust24THRUST_300001_SM_1000_NS12placeholders2_1E,@object
	.size		_ZN61_INTERNAL_7312f764_30_group_norm_nhwc_one_pass_60_cu_f74407116thrust24THRUST_300001_SM_1000_NS12placeholders2_1E,(_ZN61_INTERNAL_7312f764_30_group_norm_nhwc_one_pass_60_cu_f74407116thrust24THRUST_300001_SM_1000_NS12placeholders2_3E - _ZN61_INTERNAL_7312f764_30_group_norm_nhwc_one_pass_60_cu_f74407116thrust24THRUST_300001_SM_1000_NS12placeholders2_1E)
_ZN61_INTERNAL_7312f764_30_group_norm_nhwc_one_pass_60_cu_f74407116thrust24THRUST_300001_SM_1000_NS12placeholders2_1E:
	.zero		1
	.type		_ZN61_INTERNAL_7312f764_30_group_norm_nhwc_one_pass_60_cu_f74407116thrust24THRUST_300001_SM_1000_NS12placeholders2_3E,@object
	.size		_ZN61_INTERNAL_7312f764_30_group_norm_nhwc_one_pass_60_cu_f74407116thrust24THRUST_300001_SM_1000_NS12placeholders2_3E,(_ZN61_INTERNAL_7312f764_30_group_norm_nhwc_one_pass_60_cu_f74407114cuda3std3__45__cpo5beginE - _ZN61_INTERNAL_7312f764_30_group_norm_nhwc_one_pass_60_cu_f74407116thrust24THRUST_300001_SM_1000_NS12placeholders2_3E)
_ZN61_INTERNAL_7312f764_30_group_norm_nhwc_one_pass_60_cu_f74407116thrust24THRUST_300001_SM_1000_NS12placeholders2_3E:
	.zero		1
	.type		_ZN61_INTERNAL_7312f764_30_group_norm_nhwc_one_pass_60_cu_f74407114cuda3std3__45__cpo5beginE,@object
	.size		_ZN61_INTERNAL_7312f764_30_group_norm_nhwc_one_pass_60_cu_f74407114cuda3std3__45__cpo5beginE,(_ZN61_INTERNAL_7312f764_30_group_norm_nhwc_one_pass_60_cu_f74407114cuda3std6ranges3__45__cpo5beginE - _ZN61_INTERNAL_7312f764_30_group_norm_nhwc_one_pass_60_cu_f74407114cuda3std3__45__cpo5beginE)
_ZN61_INTERNAL_7312f764_30_group_norm_nhwc_one_pass_60_cu_f74407114cuda3std3__45__cpo5beginE:
	.zero		1
	.type		_ZN61_INTERNAL_7312f764_30_group_norm_nhwc_one_pass_60_cu_f74407114cuda3std6ranges3__45__cpo5beginE,@object
	.size		_ZN61_INTERNAL_7312f764_30_group_norm_nhwc_one_pass_60_cu_f74407114cuda3std6ranges3__45__cpo5beginE,(_ZN61_INTERNAL_7312f764_30_group_norm_nhwc_one_pass_60_cu_f74407114cuda3std3__463_GLOBAL__N__7312f764_30_group_norm_nhwc_one_pass_60_cu_f74407116ignoreE - _ZN61_INTERNAL_7312f764_30_group_norm_nhwc_one_pass_60_cu_f74407114cuda3std6ranges3__45__cpo5beginE)
_ZN61_INTERNAL_7312f764_30_group_norm_nhwc_one_pass_60_cu_f74407114cuda3std6ranges3__45__cpo5beginE:
	.zero		1
	.type		_ZN61_INTERNAL_7312f764_30_group_norm_nhwc_one_pass_60_cu_f74407114cuda3std3__463_GLOBAL__N__7312f764_30_group_norm_nhwc_one_pass_60_cu_f74407116ignoreE,@object
	.size		_ZN61_INTERNAL_7312f764_30_group_norm_nhwc_one_pass_60_cu_f74407114cuda3std3__463_GLOBAL__N__7312f764_30_group_norm_nhwc_one_pass_60_cu_f74407116ignoreE,(_ZN61_INTERNAL_7312f764_30_group_norm_nhwc_one_pass_60_cu_f74407114cuda3std6ranges3__45__cpo4dataE - _ZN61_INTERNAL_7312f764_30_group_norm_nhwc_one_pass_60_cu_f74407114cuda3std3__463_GLOBAL__N__7312f764_30_group_norm_nhwc_one_pass_60_cu_f74407116ignoreE)
_ZN61_INTERNAL_7312f764_30_group_norm_nhwc_one_pass_60_cu_f74407114cuda3std3__463_GLOBAL__N__7312f764_30_group_norm_nhwc_one_pass_60_cu_f74407116ignoreE:
	.zero		1
	.type		_ZN61_INTERNAL_7312f764_30_group_norm_nhwc_one_pass_60_cu_f74407114cuda3std6ranges3__45__cpo4dataE,@object
	.size		_ZN61_INTERNAL_7312f764_30_group_norm_nhwc_one_pass_60_cu_f74407114cuda3std6ranges3__45__cpo4dataE,(_ZN61_INTERNAL_7312f764_30_group_norm_nhwc_one_pass_60_cu_f74407116thrust24THRUST_300001_SM_1000_NS12placeholders2_7E - _ZN61_INTERNAL_7312f764_30_group_norm_nhwc_one_pass_60_cu_f74407114cuda3std6ranges3__45__cpo4dataE)
_ZN61_INTERNAL_7312f764_30_group_norm_nhwc_one_pass_60_cu_f74407114cuda3std6ranges3__45__cpo4dataE:
	.zero		1
	.type		_ZN61_INTERNAL_7312f764_30_group_norm_nhwc_one_pass_60_cu_f74407116thrust24THRUST_300001_SM_1000_NS12placeholders2_7E,@object
	.size		_ZN61_INTERNAL_7312f764_30_group_norm_nhwc_one_pass_60_cu_f74407116thrust24THRUST_300001_SM_1000_NS12placeholders2_7E,(_ZN61_INTERNAL_7312f764_30_group_norm_nhwc_one_pass_60_cu_f74407114cuda3std3__45__cpo6rbeginE - _ZN61_INTERNAL_7312f764_30_group_norm_nhwc_one_pass_60_cu_f74407116thrust24THRUST_300001_SM_1000_NS12placeholders2_7E)
_ZN61_INTERNAL_7312f764_30_group_norm_nhwc_one_pass_60_cu_f74407116thrust24THRUST_300001_SM_1000_NS12placeholders2_7E:
	.zero		1
	.type		_ZN61_INTERNAL_7312f764_30_group_norm_nhwc_one_pass_60_cu_f74407114cuda3std3__45__cpo6rbeginE,@object
	.size		_ZN61_INTERNAL_7312f764_30_group_norm_nhwc_one_pass_60_cu_f74407114cuda3std3__45__cpo6rbeginE,(_ZN61_INTERNAL_7312f764_30_group_norm_nhwc_one_pass_60_cu_f74407114cuda3std6ranges3__45__cpo7advanceE - _ZN61_INTERNAL_7312f764_30_group_norm_nhwc_one_pass_60_cu_f74407114cuda3std3__45__cpo6rbeginE)
_ZN61_INTERNAL_7312f764_30_group_norm_nhwc_one_pass_60_cu_f74407114cuda3std3__45__cpo6rbeginE:
	.zero		1
	.type		_ZN61_INTERNAL_7312f764_30_group_norm_nhwc_one_pass_60_cu_f74407114cuda3std6ranges3__45__cpo7advanceE,@object
	.size		_ZN61_INTERNAL_7312f764_30_group_norm_nhwc_one_pass_60_cu_f74407114cuda3std6ranges3__45__cpo7advanceE,(_ZN61_INTERNAL_7312f764_30_group_norm_nhwc_one_pass_60_cu_f74407114cuda3std3__47nulloptE - _ZN61_INTERNAL_7312f764_30_group_norm_nhwc_one_pass_60_cu_f74407114cuda3std6ranges3__45__cpo7advanceE)
_ZN61_INTERNAL_7312f764_30_group_norm_nhwc_one_pass_60_cu_f74407114cuda3std6ranges3__45__cpo7advanceE:
	.zero		1
	.type		_ZN61_INTERNAL_7312f764_30_group_norm_nhwc_one_pass_60_cu_f74407114cuda3std3__47nulloptE,@object
	.size		_ZN61_INTERNAL_7312f764_30_group_norm_nhwc_one_pass_60_cu_f74407114cuda3std3__47nulloptE,(_ZN61_INTERNAL_7312f764_30_group_norm_nhwc_one_pass_60_cu_f74407114cuda3std6ranges3__45__cpo8distanceE - _ZN61_INTERNAL_7312f764_30_group_norm_nhwc_one_pass_60_cu_f74407114cuda3std3__47nulloptE)
_ZN61_INTERNAL_7312f764_30_group_norm_nhwc_one_pass_60_cu_f74407114cuda3std3__47nulloptE:
	.zero		1
	.type		_ZN61_INTERNAL_7312f764_30_group_norm_nhwc_one_pass_60_cu_f74407114cuda3std6ranges3__45__cpo8distanceE,@object
	.size		_ZN61_INTERNAL_7312f764_30_group_norm_nhwc_one_pass_60_cu_f74407114cuda3std6ranges3__45__cpo8distanceE,(_ZN61_INTERNAL_7312f764_30_group_norm_nhwc_one_pass_60_cu_f74407116thrust24THRUST_300001_SM_1000_NS12placeholders2_6E - _ZN61_INTERNAL_7312f764_30_group_norm_nhwc_one_pass_60_cu_f74407114cuda3std6ranges3__45__cpo8distanceE)
_ZN61_INTERNAL_7312f764_30_group_norm_nhwc_one_pass_60_cu_f74407114cuda3std6ranges3__45__cpo8distanceE:
	.zero		1
	.type		_ZN61_INTERNAL_7312f764_30_group_norm_nhwc_one_pass_60_cu_f74407116thrust24THRUST_300001_SM_1000_NS12placeholders2_6E,@object
	.size		_ZN61_INTERNAL_7312f764_30_group_norm_nhwc_one_pass_60_cu_f74407116thrust24THRUST_300001_SM_1000_NS12placeholders2_6E,(_ZN61_INTERNAL_7312f764_30_group_norm_nhwc_one_pass_60_cu_f74407114cuda3std3__45__cpo4cendE - _ZN61_INTERNAL_7312f764_30_group_norm_nhwc_one_pass_60_cu_f74407116thrust24THRUST_300001_SM_1000_NS12placeholders2_6E)
_ZN61_INTERNAL_7312f764_30_group_norm_nhwc_one_pass_60_cu_f74407116thrust24THRUST_300001_SM_1000_NS12placeholders2_6E:
	.zero		1
	.type		_ZN61_INTERNAL_7312f764_30_group_norm_nhwc_one_pass_60_cu_f74407114cuda3std3__45__cpo4cendE,@object
	.size		_ZN61_INTERNAL_7312f764_30_group_norm_nhwc_one_pass_60_cu_f74407114cuda3std3__45__cpo4cendE,(_ZN61_INTERNAL_7312f764_30_group_norm_nhwc_one_pass_60_cu_f74407114cuda3std6ranges3__45__cpo4cendE - _ZN61_INTERNAL_7312f764_30_group_norm_nhwc_one_pass_60_cu_f74407114cuda3std3__45__cpo4cendE)
_ZN61_INTERNAL_7312f764_30_group_norm_nhwc_one_pass_60_cu_f74407114cuda3std3__45__cpo4cendE:
	.zero		1
	.type		_ZN61_INTERNAL_7312f764_30_group_norm_nhwc_one_pass_60_cu_f74407114cuda3std6ranges3__45__cpo4cendE,@object
	.size		_ZN61_INTERNAL_7312f764_30_group_norm_nhwc_one_pass_60_cu_f74407114cuda3std6ranges3__45__cpo4cendE,(_ZN61_INTERNAL_7312f764_30_group_norm_nhwc_one_pass_60_cu_f74407114cuda3std3__420unreachable_sentinelE - _ZN61_INTERNAL_7312f764_30_group_norm_nhwc_one_pass_60_cu_f74407114cuda3std6ranges3__45__cpo4cendE)
_ZN61_INTERNAL_7312f764_30_group_norm_nhwc_one_pass_60_cu_f74407114cuda3std6ranges3__45__cpo4cendE:
	.zero		1
	.type		_ZN61_INTERNAL_7312f764_30_group_norm_nhwc_one_pass_60_cu_f74407114cuda3std3__420unreachable_sentinelE,@object
	.size		_ZN61_INTERNAL_7312f764_30_group_norm_nhwc_one_pass_60_cu_f74407114cuda3std3__420unreachable_sentinelE,(_ZN61_INTERNAL_7312f764_30_group_norm_nhwc_one_pass_60_cu_f74407114cuda3std6ranges3__45__cpo5ssizeE - _ZN61_INTERNAL_7312f764_30_group_norm_nhwc_one_pass_60_cu_f74407114cuda3std3__420unreachable_sentinelE)
_ZN61_INTERNAL_7312f764_30_group_norm_nhwc_one_pass_60_cu_f74407114cuda3std3__420unreachable_sentinelE:
	.zero		1
	.type		_ZN61_INTERNAL_7312f764_30_group_norm_nhwc_one_pass_60_cu_f74407114cuda3std6ranges3__45__cpo5ssizeE,@object
	.size		_ZN61_INTERNAL_7312f764_30_group_norm_nhwc_one_pass_60_cu_f74407114cuda3std6ranges3__45__cpo5ssizeE,(_ZN61_INTERNAL_7312f764_30_group_norm_nhwc_one_pass_60_cu_f74407116thrust24THRUST_300001_SM_1000_NS12placeholders3_10E - _ZN61_INTERNAL_7312f764_30_group_norm_nhwc_one_pass_60_cu_f74407114cuda3std6ranges3__45__cpo5ssizeE)
_ZN61_INTERNAL_7312f764_30_group_norm_nhwc_one_pass_60_cu_f74407114cuda3std6ranges3__45__cpo5ssizeE:
	.zero		1
	.type		_ZN61_INTERNAL_7312f764_30_group_norm_nhwc_one_pass_60_cu_f74407116thrust24THRUST_300001_SM_1000_NS12placeholders3_10E,@object
	.size		_ZN61_INTERNAL_7312f764_30_group_norm_nhwc_one_pass_60_cu_f74407116thrust24THRUST_300001_SM_1000_NS12placeholders3_10E,(_ZN61_INTERNAL_7312f764_30_group_norm_nhwc_one_pass_60_cu_f74407114cuda3std3__45__cpo5crendE - _ZN61_INTERNAL_7312f764_30_group_norm_nhwc_one_pass_60_cu_f74407116thrust24THRUST_300001_SM_1000_NS12placeholders3_10E)
_ZN61_INTERNAL_7312f764_30_group_norm_nhwc_one_pass_60_cu_f74407116thrust24THRUST_300001_SM_1000_NS12placeholders3_10E:
	.zero		1
	.type		_ZN61_INTERNAL_7312f764_30_group_norm_nhwc_one_pass_60_cu_f74407114cuda3std3__45__cpo5crendE,@object
	.size		_ZN61_INTERNAL_7312f764_30_group_norm_nhwc_one_pass_60_cu_f74407114cuda3std3__45__cpo5crendE,(_ZN61_INTERNAL_7312f764_30_group_norm_nhwc_one_pass_60_cu_f74407114cuda3std6ranges3__45__cpo4prevE - _ZN61_INTERNAL_7312f764_30_group_norm_nhwc_one_pass_60_cu_f74407114cuda3std3__45__cpo5crendE)
_ZN61_INTERNAL_7312f764_30_group_norm_nhwc_one_pass_60_cu_f74407114cuda3std3__45__cpo5crendE:
	.zero		1
	.type		_ZN61_INTERNAL_7312f764_30_group_norm_nhwc_one_pass_60_cu_f74407114cuda3std6ranges3__45__cpo4prevE,@object
	.size		_ZN61_INTERNAL_7312f764_30_group_norm_nhwc_one_pass_60_cu_f74407114cuda3std6ranges3__45__cpo4prevE,(_ZN61_INTERNAL_7312f764_30_group_norm_nhwc_one_pass_60_cu_f74407114cuda3std6ranges3__45__cpo9iter_moveE - _ZN61_INTERNAL_7312f764_30_group_norm_nhwc_one_pass_60_cu_f74407114cuda3std6ranges3__45__cpo4prevE)
_ZN61_INTERNAL_7312f764_30_group_norm_nhwc_one_pass_60_cu_f74407114cuda3std6ranges3__45__cpo4prevE:
	.zero		1
	.type		_ZN61_INTERNAL_7312f764_30_group_norm_nhwc_one_pass_60_cu_f74407114cuda3std6ranges3__45__cpo9iter_moveE,@object
	.size		_ZN61_INTERNAL_7312f764_30_group_norm_nhwc_one_pass_60_cu_f74407114cuda3std6ranges3__45__cpo9iter_moveE,(_ZN61_INTERNAL_7312f764_30_group_norm_nhwc_one_pass_60_cu_f74407116thrust24THRUST_300001_SM_1000_NS12placeholders2_2E - _ZN61_INTERNAL_7312f764_30_group_norm_nhwc_one_pass_60_cu_f74407114cuda3std6ranges3__45__cpo9iter_moveE)
_ZN61_INTERNAL_7312f764_30_group_norm_nhwc_one_pass_60_cu_f74407114cuda3std6ranges3__45__cpo9iter_moveE:
	.zero		1
	.type		_ZN61_INTERNAL_7312f764_30_group_norm_nhwc_one_pass_60_cu_f74407116thrust24THRUST_300001_SM_1000_NS12placeholders2_2E,@object
	.size		_ZN61_INTERNAL_7312f764_30_group_norm_nhwc_one_pass_60_cu_f74407116thrust24THRUST_300001_SM_1000_NS12placeholders2_2E,(_ZN61_INTERNAL_7312f764_30_group_norm_nhwc_one_pass_60_cu_f74407116thrust24THRUST_300001_SM_1000_NS12placeholders2_4E - _ZN61_INTERNAL_7312f764_30_group_norm_nhwc_one_pass_60_cu_f74407116thrust24THRUST_300001_SM_1000_NS12placeholders2_2E)
_ZN61_INTERNAL_7312f764_30_group_norm_nhwc_one_pass_60_cu_f74407116thrust24THRUST_300001_SM_1000_NS12placeholders2_2E:
	.zero		1
	.type		_ZN61_INTERNAL_7312f764_30_group_norm_nhwc_one_pass_60_cu_f74407116thrust24THRUST_300001_SM_1000_NS12placeholders2_4E,@object
	.size		_ZN61_INTERNAL_7312f764_30_group_norm_nhwc_one_pass_60_cu_f74407116thrust24THRUST_300001_SM_1000_NS12placeholders2_4E,(_ZN61_INTERNAL_7312f764_30_group_norm_nhwc_one_pass_60_cu_f74407114cuda3std3__45__cpo3endE - _ZN61_INTERNAL_7312f764_30_group_norm_nhwc_one_pass_60_cu_f74407116thrust24THRUST_300001_SM_1000_NS12placeholders2_4E)
_ZN61_INTERNAL_7312f764_30_group_norm_nhwc_one_pass_60_cu_f74407116thrust24THRUST_300001_SM_1000_NS12placeholders2_4E:
	.zero		1
	.type		_ZN61_INTERNAL_7312f764_30_group_norm_nhwc_one_pass_60_cu_f74407114cuda3std3__45__cpo3endE,@object
	.size		_ZN61_INTERNAL_7312f764_30_group_norm_nhwc_one_pass_60_cu_f74407114cuda3std3__45__cpo3endE,(_ZN61_INTERNAL_7312f764_30_group_norm_nhwc_one_pass_60_cu_f74407114cuda3std6ranges3__45__cpo3endE - _ZN61_INTERNAL_7312f764_30_group_norm_nhwc_one_pass_60_cu_f74407114cuda3std3__45__cpo3endE)
_ZN61_INTERNAL_7312f764_30_group_norm_nhwc_one_pass_60_cu_f74407114cuda3std3__45__cpo3endE:
	.zero		1
	.type		_ZN61_INTERNAL_7312f764_30_group_norm_nhwc_one_pass_60_cu_f74407114cuda3std6ranges3__45__cpo3endE,@object
	.size		_ZN61_INTERNAL_7312f764_30_group_norm_nhwc_one_pass_60_cu_f74407114cuda3std6ranges3__45__cpo3endE,(_ZN61_INTERNAL_7312f764_30_group_norm_nhwc_one_pass_60_cu_f74407114cuda3std3__419piecewise_constructE - _ZN61_INTERNAL_7312f764_30_group_norm_nhwc_one_pass_60_cu_f74407114cuda3std6ranges3__45__cpo3endE)
_ZN61_INTERNAL_7312f764_30_group_norm_nhwc_one_pass_60_cu_f74407114cuda3std6ranges3__45__cpo3endE:
	.zero		1
	.type		_ZN61_INTERNAL_7312f764_30_group_norm_nhwc_one_pass_60_cu_f74407114cuda3std3__419piecewise_constructE,@object
	.size		_ZN61_INTERNAL_7312f764_30_group_norm_nhwc_one_pass_60_cu_f74407114cuda3std3__419piecewise_constructE,(_ZN61_INTERNAL_7312f764_30_group_norm_nhwc_one_pass_60_cu_f74407114cuda3std6ranges3__45__cpo5cdataE - _ZN61_INTERNAL_7312f764_30_group_norm_nhwc_one_pass_60_cu_f74407114cuda3std3__419piecewise_constructE)
_ZN61_INTERNAL_7312f764_30_group_norm_nhwc_one_pass_60_cu_f74407114cuda3std3__419piecewise_constructE:
	.zero		1
	.type		_ZN61_INTERNAL_7312f764_30_group_norm_nhwc_one_pass_60_cu_f74407114cuda3std6ranges3__45__cpo5cdataE,@object
	.size		_ZN61_INTERNAL_7312f764_30_group_norm_nhwc_one_pass_60_cu_f74407114cuda3std6ranges3__45__cpo5cdataE,(_ZN61_INTERNAL_7312f764_30_group_norm_nhwc_one_pass_60_cu_f74407116thrust24THRUST_300001_SM_1000_NS12placeholders2_8E - _ZN61_INTERNAL_7312f764_30_group_norm_nhwc_one_pass_60_cu_f74407114cuda3std6ranges3__45__cpo5cdataE)
_ZN61_INTERNAL_7312f764_30_group_norm_nhwc_one_pass_60_cu_f74407114cuda3std6ranges3__45__cpo5cdataE:
	.zero		1
	.type		_ZN61_INTERNAL_7312f764_30_group_norm_nhwc_one_pass_60_cu_f74407116thrust24THRUST_300001_SM_1000_NS12placeholders2_8E,@object
	.size		_ZN61_INTERNAL_7312f764_30_group_norm_nhwc_one_pass_60_cu_f74407116thrust24THRUST_300001_SM_1000_NS12placeholders2_8E,(_ZN61_INTERNAL_7312f764_30_group_norm_nhwc_one_pass_60_cu_f74407114cuda3std3__45__cpo4rendE - _ZN61_INTERNAL_7312f764_30_group_norm_nhwc_one_pass_60_cu_f74407116thrust24THRUST_300001_SM_1000_NS12placeholders2_8E)
_ZN61_INTERNAL_7312f764_30_group_norm_nhwc_one_pass_60_cu_f74407116thrust24THRUST_300001_SM_1000_NS12placeholders2_8E:
	.zero		1
	.type		_ZN61_INTERNAL_7312f764_30_group_norm_nhwc_one_pass_60_cu_f74407114cuda3std3__45__cpo4rendE,@object
	.size		_ZN61_INTERNAL_7312f764_30_group_norm_nhwc_one_pass_60_cu_f74407114cuda3std3__45__cpo4rendE,(_ZN61_INTERNAL_7312f764_30_group_norm_nhwc_one_pass_60_cu_f74407114cuda3std6ranges3__45__cpo9iter_swapE - _ZN61_INTERNAL_7312f764_30_group_norm_nhwc_one_pass_60_cu_f74407114cuda3std3__45__cpo4rendE)
_ZN61_INTERNAL_7312f764_30_group_norm_nhwc_one_pass_60_cu_f74407114cuda3std3__45__cpo4rendE:
	.zero		1
	.type		_ZN61_INTERNAL_7312f764_30_group_norm_nhwc_one_pass_60_cu_f74407114cuda3std6ranges3__45__cpo9iter_swapE,@object
	.size		_ZN61_INTERNAL_7312f764_30_group_norm_nhwc_one_pass_60_cu_f74407114cuda3std6ranges3__45__cpo9iter_swapE,(_ZN61_INTERNAL_7312f764_30_group_norm_nhwc_one_pass_60_cu_f74407114cuda3std3__48unexpectE - _ZN61_INTERNAL_7312f764_30_group_norm_nhwc_one_pass_60_cu_f74407114cuda3std6ranges3__45__cpo9iter_swapE)
_ZN61_INTERNAL_7312f764_30_group_norm_nhwc_one_pass_60_cu_f74407114cuda3std6ranges3__45__cpo9iter_swapE:
	.zero		1
	.type		_ZN61_INTERNAL_7312f764_30_group_norm_nhwc_one_pass_60_cu_f74407114cuda3std3__48unexpectE,@object
	.size		_ZN61_INTERNAL_7312f764_30_group_norm_nhwc_one_pass_60_cu_f74407114cuda3std3__48unexpectE,(_ZN61_INTERNAL_7312f764_30_group_norm_nhwc_one_pass_60_cu_f74407116thrust24THRUST_300001_SM_1000_NS6system6detail10sequential3seqE - _ZN61_INTERNAL_7312f764_30_group_norm_nhwc_one_pass_60_cu_f74407114cuda3std3__48unexpectE)
_ZN61_INTERNAL_7312f764_30_group_norm_nhwc_one_pass_60_cu_f74407114cuda3std3__48unexpectE:
	.zero		1
	.type		_ZN61_INTERNAL_7312f764_30_group_norm_nhwc_one_pass_60_cu_f74407116thrust24THRUST_300001_SM_1000_NS6system6detail10sequential3seqE,@object
	.size		_ZN61_INTERNAL_7312f764_30_group_norm_nhwc_one_pass_60_cu_f74407116thrust24THRUST_300001_SM_1000_NS6system6detail10sequential3seqE,(.L_29 - _ZN61_INTERNAL_7312f764_30_group_norm_nhwc_one_pass_60_cu_f74407116thrust24THRUST_300001_SM_1000_NS6system6detail10sequential3seqE)
_ZN61_INTERNAL_7312f764_30_group_norm_nhwc_one_pass_60_cu_f74407116thrust24THRUST_300001_SM_1000_NS6system6detail10sequential3seqE:
	.zero		1
.L_29:


//--------------------- .nv.shared._Z35group_norm_nhwc_bwd_one_pass_kernelI11Bf16IOFp32WLi64ELi60ELi480EEv26Group_norm_nhwc_bwd_params --------------------------
	.section	.nv.shared._Z35group_norm_nhwc_bwd_one_pass_kernelI11Bf16IOFp32WLi64ELi60ELi480EEv26Group_norm_nhwc_bwd_params,"aw",@nobits
	.sectionflags	@""
	.align	16
.nv.shared._Z35group_norm_nhwc_bwd_one_pass_kernelI11Bf16IOFp32WLi64ELi60ELi480EEv26Group_norm_nhwc_bwd_params:
	.zero		8864


//--------------------- .nv.shared._Z35group_norm_nhwc_bwd_one_pass_kernelI11Bf16IOFp32WLi128ELi60ELi480EEv26Group_norm_nhwc_bwd_params --------------------------
	.section	.nv.shared._Z35group_norm_nhwc_bwd_one_pass_kernelI11Bf16IOFp32WLi128ELi60ELi480EEv26Group_norm_nhwc_bwd_params,"aw",@nobits
	.sectionflags	@""
	.align	16
.nv.shared._Z35group_norm_nhwc_bwd_one_pass_kernelI11Bf16IOFp32WLi128ELi60ELi480EEv26Group_norm_nhwc_bwd_params:
	.zero		8864


//--------------------- .nv.shared._Z35group_norm_nhwc_bwd_one_pass_kernelI11Bf16IOFp32WLi256ELi60ELi480EEv26Group_norm_nhwc_bwd_params --------------------------
	.section	.nv.shared._Z35group_norm_nhwc_bwd_one_pass_kernelI11Bf16IOFp32WLi256ELi60ELi480EEv26Group_norm_nhwc_bwd_params,"aw",@nobits
	.sectionflags	@""
	.align	16
.nv.shared._Z35group_norm_nhwc_bwd_one_pass_kernelI11Bf16IOFp32WLi256ELi60ELi480EEv26Group_norm_nhwc_bwd_params:
	.zero		8864


//--------------------- .nv.shared._Z35group_norm_nhwc_bwd_one_pass_kernelI11Bf16IOFp32WLi512ELi60ELi480EEv26Group_norm_nhwc_bwd_params --------------------------
	.section	.nv.shared._Z35group_norm_nhwc_bwd_one_pass_kernelI11Bf16IOFp32WLi512ELi60ELi480EEv26Group_norm_nhwc_bwd_params,"aw",@nobits
	.sectionflags	@""
	.align	16
.nv.shared._Z35group_norm_nhwc_bwd_one_pass_kernelI11Bf16IOFp32WLi512ELi60ELi480EEv26Group_norm_nhwc_bwd_params:
	.zero		8864


//--------------------- .nv.shared._Z35group_norm_nhwc_bwd_one_pass_kernelI11Bf16IOBf16WLi64ELi60ELi480EEv26Group_norm_nhwc_bwd_params --------------------------
	.section	.nv.shared._Z35group_norm_nhwc_bwd_one_pass_kernelI11Bf16IOBf16WLi64ELi60ELi480EEv26Group_norm_nhwc_bwd_params,"aw",@nobits
	.sectionflags	@""
	.align	16
.nv.shared._Z35group_norm_nhwc_bwd_one_pass_kernelI11Bf16IOBf16WLi64ELi60ELi480EEv26Group_norm_nhwc_bwd_params:
	.zero		8864


//--------------------- .nv.shared._Z35group_norm_nhwc_bwd_one_pass_kernelI11Bf16IOBf16WLi128ELi60ELi480EEv26Group_norm_nhwc_bwd_params --------------------------
	.section	.nv.shared._Z35group_norm_nhwc_bwd_one_pass_kernelI11Bf16IOBf16WLi128ELi60ELi480EEv26Group_norm_nhwc_bwd_params,"aw",@nobits
	.sectionflags	@""
	.align	16
.nv.shared._Z35group_norm_nhwc_bwd_one_pass_kernelI11Bf16IOBf16WLi128ELi60ELi480EEv26Group_norm_nhwc_bwd_params:
	.zero		8864


//--------------------- .nv.shared._Z35group_norm_nhwc_bwd_one_pass_kernelI11Bf16IOBf16WLi256ELi60ELi480EEv26Group_norm_nhwc_bwd_params --------------------------
	.section	.nv.shared._Z35group_norm_nhwc_bwd_one_pass_kernelI11Bf16IOBf16WLi256ELi60ELi480EEv26Group_norm_nhwc_bwd_params,"aw",@nobits
	.sectionflags	@""
	.align	16
.nv.shared._Z35group_norm_nhwc_bwd_one_pass_kernelI11Bf16IOBf16WLi256ELi60ELi480EEv26Group_norm_nhwc_bwd_params:
	.zero		8864


//--------------------- .nv.shared._Z35group_norm_nhwc_bwd_one_pass_kernelI11Bf16IOBf16WLi512ELi60ELi480EEv26Group_norm_nhwc_bwd_params --------------------------
	.section	.nv.shared._Z35group_norm_nhwc_bwd_one_pass_kernelI11Bf16IOBf16WLi512ELi60ELi480EEv26Group_norm_nhwc_bwd_params,"aw",@nobits
	.sectionflags	@""
	.align	16
.nv.shared._Z35group_norm_nhwc_bwd_one_pass_kernelI11Bf16IOBf16WLi512ELi60ELi480EEv26Group_norm_nhwc_bwd_params:
	.zero		8864


//--------------------- .nv.shared._Z35group_norm_nhwc_bwd_one_pass_kernelI11Bf16IOFp16WLi64ELi60ELi480EEv26Group_norm_nhwc_bwd_params --------------------------
	.section	.nv.shared._Z35group_norm_nhwc_bwd_one_pass_kernelI11Bf16IOFp16WLi64ELi60ELi480EEv26Group_norm_nhwc_bwd_params,"aw",@nobits
	.sectionflags	@""
	.align	16
.nv.shared._Z35group_norm_nhwc_bwd_one_pass_kernelI11Bf16IOFp16WLi64ELi60ELi480EEv26Group_norm_nhwc_bwd_params:
	.zero		8864


//--------------------- .nv.shared._Z35group_norm_nhwc_bwd_one_pass_kernelI11Bf16IOFp16WLi128ELi60ELi480EEv26Group_norm_nhwc_bwd_params --------------------------
	.section	.nv.shared._Z35group_norm_nhwc_bwd_one_pass_kernelI11Bf16IOFp16WLi128ELi60ELi480EEv26Group_norm_nhwc_bwd_params,"aw",@nobits
	.sectionflags	@""
	.align	16
.nv.shared._Z35group_norm_nhwc_bwd_one_pass_kernelI11Bf16IOFp16WLi128ELi60ELi480EEv26Group_norm_nhwc_bwd_params:
	.zero		8864


//--------------------- .nv.shared._Z35group_norm_nhwc_bwd_one_pass_kernelI11Bf16IOFp16WLi256ELi60ELi480EEv26Group_norm_nhwc_bwd_params --------------------------
	.section	.nv.shared._Z35group_norm_nhwc_bwd_one_pass_kernelI11Bf16IOFp16WLi256ELi60ELi480EEv26Group_norm_nhwc_bwd_params,"aw",@nobits
	.sectionflags	@""
	.align	16
.nv.shared._Z35group_norm_nhwc_bwd_one_pass_kernelI11Bf16IOFp16WLi256ELi60ELi480EEv26Group_norm_nhwc_bwd_params:
	.zero		8864


//--------------------- .nv.shared._Z35group_norm_nhwc_bwd_one_pass_kernelI11Bf16IOFp16WLi512ELi60ELi480EEv26Group_norm_nhwc_bwd_params --------------------------
	.section	.nv.shared._Z35group_norm_nhwc_bwd_one_pass_kernelI11Bf16IOFp16WLi512ELi60ELi480EEv26Group_norm_nhwc_bwd_params,"aw",@nobits
	.sectionflags	@""
	.align	16
.nv.shared._Z35group_norm_nhwc_bwd_one_pass_kernelI11Bf16IOFp16WLi512ELi60ELi480EEv26Group_norm_nhwc_bwd_params:
	.zero		8864


//--------------------- .nv.shared._Z35group_norm_nhwc_bwd_one_pass_kernelI11Fp16IOFp32WLi64ELi60ELi480EEv26Group_norm_nhwc_bwd_params --------------------------
	.section	.nv.shared._Z35group_norm_nhwc_bwd_one_pass_kernelI11Fp16IOFp32WLi64ELi60ELi480EEv26Group_norm_nhwc_bwd_params,"aw",@nobits
	.sectionflags	@""
	.align	16
.nv.shared._Z35group_norm_nhwc_bwd_one_pass_kernelI11Fp16IOFp32WLi64ELi60ELi480EEv26Group_norm_nhwc_bwd_params:
	.zero		8864


//--------------------- .nv.shared._Z35group_norm_nhwc_bwd_one_pass_kernelI11Fp16IOFp32WLi128ELi60ELi480EEv26Group_norm_nhwc_bwd_params --------------------------
	.section	.nv.shared._Z35group_norm_nhwc_bwd_one_pass_kernelI11Fp16IOFp32WLi128ELi60ELi480EEv26Group_norm_nhwc_bwd_params,"aw",@nobits
	.sectionflags	@""
	.align	16
.nv.shared._Z35group_norm_nhwc_bwd_one_pass_kernelI11Fp16IOFp32WLi128ELi60ELi480EEv26Group_norm_nhwc_bwd_params:
	.zero		8864


//--------------------- .nv.shared._Z35group_norm_nhwc_bwd_one_pass_kernelI11Fp16IOFp32WLi256ELi60ELi480EEv26Group_norm_nhwc_bwd_params --------------------------
	.section	.nv.shared._Z35group_norm_nhwc_bwd_one_pass_kernelI11Fp16IOFp32WLi256ELi60ELi480EEv26Group_norm_nhwc_bwd_params,"aw",@nobits
	.sectionflags	@""
	.align	16
.nv.shared._Z35group_norm_nhwc_bwd_one_pass_kernelI11Fp16IOFp32WLi256ELi60ELi480EEv26Group_norm_nhwc_bwd_params:
	.zero		8864


//--------------------- .nv.shared._Z35group_norm_nhwc_bwd_one_pass_kernelI11Fp16IOFp32WLi512ELi60ELi480EEv26Group_norm_nhwc_bwd_params --------------------------
	.section	.nv.shared._Z35group_norm_nhwc_bwd_one_pass_kernelI11Fp16IOFp32WLi512ELi60ELi480EEv26Group_norm_nhwc_bwd_params,"aw",@nobits
	.sectionflags	@""
	.align	16
.nv.shared._Z35group_norm_nhwc_bwd_one_pass_kernelI11Fp16IOFp32WLi512ELi60ELi480EEv26Group_norm_nhwc_bwd_params:
	.zero		8864


//--------------------- .nv.shared._Z35group_norm_nhwc_bwd_one_pass_kernelI11Fp16IOBf16WLi64ELi60ELi480EEv26Group_norm_nhwc_bwd_params --------------------------
	.section	.nv.shared._Z35group_norm_nhwc_bwd_one_pass_kernelI11Fp16IOBf16WLi64ELi60ELi480EEv26Group_norm_nhwc_bwd_params,"aw",@nobits
	.sectionflags	@""
	.align	16
.nv.shared._Z35group_norm_nhwc_bwd_one_pass_kernelI11Fp16IOBf16WLi64ELi60ELi480EEv26Group_norm_nhwc_bwd_params:
	.zero		8864


//--------------------- .nv.shared._Z35group_norm_nhwc_bwd_one_pass_kernelI11Fp16IOBf16WLi128ELi60ELi480EEv26Group_norm_nhwc_bwd_params --------------------------
	.section	.nv.shared._Z35group_norm_nhwc_bwd_one_pass_kernelI11Fp16IOBf16WLi128ELi60ELi480EEv26Group_norm_nhwc_bwd_params,"aw",@nobits
	.sectionflags	@""
	.align	16
.nv.shared._Z35group_norm_nhwc_bwd_one_pass_kernelI11Fp16IOBf16WLi128ELi60ELi480EEv26Group_norm_nhwc_bwd_params:
	.zero		8864


//--------------------- .nv.shared._Z35group_norm_nhwc_bwd_one_pass_kernelI11Fp16IOBf16WLi256ELi60ELi480EEv26Group_norm_nhwc_bwd_params --------------------------
	.section	.nv.shared._Z35group_norm_nhwc_bwd_one_pass_kernelI11Fp16IOBf16WLi256ELi60ELi480EEv26Group_norm_nhwc_bwd_params,"aw",@nobits
	.sectionflags	@""
	.align	16
.nv.shared._Z35group_norm_nhwc_bwd_one_pass_kernelI11Fp16IOBf16WLi256ELi60ELi480EEv26Group_norm_nhwc_bwd_params:
	.zero		8864


//--------------------- .nv.shared._Z35group_norm_nhwc_bwd_one_pass_kernelI11Fp16IOBf16WLi512ELi60ELi480EEv26Group_norm_nhwc_bwd_params --------------------------
	.section	.nv.shared._Z35group_norm_nhwc_bwd_one_pass_kernelI11Fp16IOBf16WLi512ELi60ELi480EEv26Group_norm_nhwc_bwd_params,"aw",@nobits
	.sectionflags	@""
	.align	16
.nv.shared._Z35group_norm_nhwc_bwd_one_pass_kernelI11Fp16IOBf16WLi512ELi60ELi480EEv26Group_norm_nhwc_bwd_params:
	.zero		8864


//--------------------- .nv.shared._Z35group_norm_nhwc_bwd_one_pass_kernelI11Fp16IOFp16WLi64ELi60ELi480EEv26Group_norm_nhwc_bwd_params --------------------------
	.section	.nv.shared._Z35group_norm_nhwc_bwd_one_pass_kernelI11Fp16IOFp16WLi64ELi60ELi480EEv26Group_norm_nhwc_bwd_params,"aw",@nobits
	.sectionflags	@""
	.align	16
.nv.shared._Z35group_norm_nhwc_bwd_one_pass_kernelI11Fp16IOFp16WLi64ELi60ELi480EEv26Group_norm_nhwc_bwd_params:
	.zero		8864


//--------------------- .nv.shared._Z35group_norm_nhwc_bwd_one_pass_kernelI11Fp16IOFp16WLi128ELi60ELi480EEv26Group_norm_nhwc_bwd_params --------------------------
	.section	.nv.shared._Z35group_norm_nhwc_bwd_one_pass_kernelI11Fp16IOFp16WLi128ELi60ELi480EEv26Group_norm_nhwc_bwd_params,"aw",@nobits
	.sectionflags	@""
	.align	16
.nv.shared._Z35group_norm_nhwc_bwd_one_pass_kernelI11Fp16IOFp16WLi128ELi60ELi480EEv26Group_norm_nhwc_bwd_params:
	.zero		8864


//--------------------- .nv.shared._Z35group_norm_nhwc_bwd_one_pass_kernelI11Fp16IOFp16WLi256ELi60ELi480EEv26Group_norm_nhwc_bwd_params --------------------------
	.section	.nv.shared._Z35group_norm_nhwc_bwd_one_pass_kernelI11Fp16IOFp16WLi256ELi60ELi480EEv26Group_norm_nhwc_bwd_params,"aw",@nobits
	.sectionflags	@""
	.align	16
.nv.shared._Z35group_norm_nhwc_bwd_one_pass_kernelI11Fp16IOFp16WLi256ELi60ELi480EEv26Group_norm_nhwc_bwd_params:
	.zero		8864


//--------------------- .nv.shared._Z35group_norm_nhwc_bwd_one_pass_kernelI11Fp16IOFp16WLi512ELi60ELi480EEv26Group_norm_nhwc_bwd_params --------------------------
	.section	.nv.shared._Z35group_norm_nhwc_bwd_one_pass_kernelI11Fp16IOFp16WLi512ELi60ELi480EEv26Group_norm_nhwc_bwd_params,"aw",@nobits
	.sectionflags	@""
	.align	16
.nv.shared._Z35group_norm_nhwc_bwd_one_pass_kernelI11Fp16IOFp16WLi512ELi60ELi480EEv26Group_norm_nhwc_bwd_params:
	.zero		8864


//--------------------- .nv.shared._Z35group_norm_nhwc_bwd_one_pass_kernelI11Fp32IOFp32WLi64ELi60ELi480EEv26Group_norm_nhwc_bwd_params --------------------------
	.section	.nv.shared._Z35group_norm_nhwc_bwd_one_pass_kernelI11Fp32IOFp32WLi64ELi60ELi480EEv26Group_norm_nhwc_bwd_params,"aw",@nobits
	.sectionflags	@""
	.align	16
.nv.shared._Z35group_norm_nhwc_bwd_one_pass_kernelI11Fp32IOFp32WLi64ELi60ELi480EEv26Group_norm_nhwc_bwd_params:
	.zero		8864


//--------------------- .nv.shared._Z35group_norm_nhwc_bwd_one_pass_kernelI11Fp32IOFp32WLi128ELi60ELi480EEv26Group_norm_nhwc_bwd_params --------------------------
	.section	.nv.shared._Z35group_norm_nhwc_bwd_one_pass_kernelI11Fp32IOFp32WLi128ELi60ELi480EEv26Group_norm_nhwc_bwd_params,"aw",@nobits
	.sectionflags	@""
	.align	16
.nv.shared._Z35group_norm_nhwc_bwd_one_pass_kernelI11Fp32IOFp32WLi128ELi60ELi480EEv26Group_norm_nhwc_bwd_params:
	.zero		8864


//--------------------- .nv.shared._Z35group_norm_nhwc_bwd_one_pass_kernelI11Fp32IOFp32WLi256ELi60ELi480EEv26Group_norm_nhwc_bwd_params --------------------------
	.section	.nv.shared._Z35group_norm_nhwc_bwd_one_pass_kernelI11Fp32IOFp32WLi256ELi60ELi480EEv26Group_norm_nhwc_bwd_params,"aw",@nobits
	.sectionflags	@""
	.align	16
.nv.shared._Z35group_norm_nhwc_bwd_one_pass_kernelI11Fp32IOFp32WLi256ELi60ELi480EEv26Group_norm_nhwc_bwd_params:
	.zero		8864


//--------------------- .nv.shared._Z35group_norm_nhwc_bwd_one_pass_kernelI11Fp32IOFp32WLi512ELi60ELi480EEv26Group_norm_nhwc_bwd_params --------------------------
	.section	.nv.shared._Z35group_norm_nhwc_bwd_one_pass_kernelI11Fp32IOFp32WLi512ELi60ELi480EEv26Group_norm_nhwc_bwd_params,"aw",@nobits
	.sectionflags	@""
	.align	16
.nv.shared._Z35group_norm_nhwc_bwd_one_pass_kernelI11Fp32IOFp32WLi512ELi60ELi480EEv26Group_norm_nhwc_bwd_params:
	.zero		8864


//--------------------- .nv.shared._Z35group_norm_nhwc_bwd_one_pass_kernelI11Fp32IOBf16WLi64ELi60ELi480EEv26Group_norm_nhwc_bwd_params --------------------------
	.section	.nv.shared._Z35group_norm_nhwc_bwd_one_pass_kernelI11Fp32IOBf16WLi64ELi60ELi480EEv26Group_norm_nhwc_bwd_params,"aw",@nobits
	.sectionflags	@""
	.align	16
.nv.shared._Z35group_norm_nhwc_bwd_one_pass_kernelI11Fp32IOBf16WLi64ELi60ELi480EEv26Group_norm_nhwc_bwd_params:
	.zero		8864


//--------------------- .nv.shared._Z35group_norm_nhwc_bwd_one_pass_kernelI11Fp32IOBf16WLi128ELi60ELi480EEv26Group_norm_nhwc_bwd_params --------------------------
	.section	.nv.shared._Z35group_norm_nhwc_bwd_one_pass_kernelI11Fp32IOBf16WLi128ELi60ELi480EEv26Group_norm_nhwc_bwd_params,"aw",@nobits
	.sectionflags	@""
	.align	16
.nv.shared._Z35group_norm_nhwc_bwd_one_pass_kernelI11Fp32IOBf16WLi128ELi60ELi480EEv26Group_norm_nhwc_bwd_params:
	.zero		8864


//--------------------- .nv.shared._Z35group_norm_nhwc_bwd_one_pass_kernelI11Fp32IOBf16WLi256ELi60ELi480EEv26Group_norm_nhwc_bwd_params --------------------------
	.section	.nv.shared._Z35group_norm_nhwc_bwd_one_pass_kernelI11Fp32IOBf16WLi256ELi60ELi480EEv26Group_norm_nhwc_bwd_params,"aw",@nobits
	.sectionflags	@""
	.align	16
.nv.shared._Z35group_norm_nhwc_bwd_one_pass_kernelI11Fp32IOBf16WLi256ELi60ELi480EEv26Group_norm_nhwc_bwd_params:
	.zero		8864


//--------------------- .nv.shared._Z35group_norm_nhwc_bwd_one_pass_kernelI11Fp32IOBf16WLi512ELi60ELi480EEv26Group_norm_nhwc_bwd_params --------------------------
	.section	.nv.shared._Z35group_norm_nhwc_bwd_one_pass_kernelI11Fp32IOBf16WLi512ELi60ELi480EEv26Group_norm_nhwc_bwd_params,"aw",@nobits
	.sectionflags	@""
	.align	16
.nv.shared._Z35group_norm_nhwc_bwd_one_pass_kernelI11Fp32IOBf16WLi512ELi60ELi480EEv26Group_norm_nhwc_bwd_params:
	.zero		8864


//--------------------- .nv.shared._Z35group_norm_nhwc_bwd_one_pass_kernelI11Fp32IOFp16WLi64ELi60ELi480EEv26Group_norm_nhwc_bwd_params --------------------------
	.section	.nv.shared._Z35group_norm_nhwc_bwd_one_pass_kernelI11Fp32IOFp16WLi64ELi60ELi480EEv26Group_norm_nhwc_bwd_params,"aw",@nobits
	.sectionflags	@""
	.align	16
.nv.shared._Z35group_norm_nhwc_bwd_one_pass_kernelI11Fp32IOFp16WLi64ELi60ELi480EEv26Group_norm_nhwc_bwd_params:
	.zero		8864


//--------------------- .nv.shared._Z35group_norm_nhwc_bwd_one_pass_kernelI11Fp32IOFp16WLi128ELi60ELi480EEv26Group_norm_nhwc_bwd_params --------------------------
	.section	.nv.shared._Z35group_norm_nhwc_bwd_one_pass_kernelI11Fp32IOFp16WLi128ELi60ELi480EEv26Group_norm_nhwc_bwd_params,"aw",@nobits
	.sectionflags	@""
	.align	16
.nv.shared._Z35group_norm_nhwc_bwd_one_pass_kernelI11Fp32IOFp16WLi128ELi60ELi480EEv26Group_norm_nhwc_bwd_params:
	.zero		8864


//--------------------- .nv.shared._Z35group_norm_nhwc_bwd_one_pass_kernelI11Fp32IOFp16WLi256ELi60ELi480EEv26Group_norm_nhwc_bwd_params --------------------------
	.section	.nv.shared._Z35group_norm_nhwc_bwd_one_pass_kernelI11Fp32IOFp16WLi256ELi60ELi480EEv26Group_norm_nhwc_bwd_params,"aw",@nobits
	.sectionflags	@""
	.align	16
.nv.shared._Z35group_norm_nhwc_bwd_one_pass_kernelI11Fp32IOFp16WLi256ELi60ELi480EEv26Group_norm_nhwc_bwd_params:
	.zero		8864


//--------------------- .nv.shared._Z35group_norm_nhwc_bwd_one_pass_kernelI11Fp32IOFp16WLi512ELi60ELi480EEv26Group_norm_nhwc_bwd_params --------------------------
	.section	.nv.shared._Z35group_norm_nhwc_bwd_one_pass_kernelI11Fp32IOFp16WLi512ELi60ELi480EEv26Group_norm_nhwc_bwd_params,"aw",@nobits
	.sectionflags	@""
	.align	16
.nv.shared._Z35group_norm_nhwc_bwd_one_pass_kernelI11Fp32IOFp16WLi512ELi60ELi480EEv26Group_norm_nhwc_bwd_params:
	.zero		8864


//--------------------- .nv.shared._Z35group_norm_nhwc_fwd_one_pass_kernelI11Bf16IOFp32WLi64ELi60ELi480EEv26Group_norm_nhwc_fwd_params --------------------------
	.section	.nv.shared._Z35group_norm_nhwc_fwd_one_pass_kernelI11Bf16IOFp32WLi64ELi60ELi480EEv26Group_norm_nhwc_fwd_params,"aw",@nobits
	.sectionflags	@""
	.align	8
.nv.shared._Z35group_norm_nhwc_fwd_one_pass_kernelI11Bf16IOFp32WLi64ELi60ELi480EEv26Group_norm_nhwc_fwd_params:
	.zero		1176


//--------------------- .nv.shared._Z35group_norm_nhwc_fwd_one_pass_kernelI11Bf16IOFp32WLi128ELi60ELi480EEv26Group_norm_nhwc_fwd_params --------------------------
	.section	.nv.shared._Z35group_norm_nhwc_fwd_one_pass_kernelI11Bf16IOFp32WLi128ELi60ELi480EEv26Group_norm_nhwc_fwd_params,"aw",@nobits
	.sectionflags	@""
	.align	8
.nv.shared._Z35group_norm_nhwc_fwd_one_pass_kernelI11Bf16IOFp32WLi128ELi60ELi480EEv26Group_norm_nhwc_fwd_params:
	.zero		1176


//--------------------- .nv.shared._Z35group_norm_nhwc_fwd_one_pass_kernelI11Bf16IOFp32WLi256ELi60ELi480EEv26Group_norm_nhwc_fwd_params --------------------------
	.section	.nv.shared._Z35group_norm_nhwc_fwd_one_pass_kernelI11Bf16IOFp32WLi256ELi60ELi480EEv26Group_norm_nhwc_fwd_params,"aw",@nobits
	.sectionflags	@""
	.align	8
.nv.shared._Z35group_norm_nhwc_fwd_one_pass_kernelI11Bf16IOFp32WLi256ELi60ELi480EEv26Group_norm_nhwc_fwd_params:
	.zero		1176


//--------------------- .nv.shared._Z35group_norm_nhwc_fwd_one_pass_kernelI11Bf16IOFp32WLi512ELi60ELi480EEv26Group_norm_nhwc_fwd_params --------------------------
	.section	.nv.shared._Z35group_norm_nhwc_fwd_one_pass_kernelI11Bf16IOFp32WLi512ELi60ELi480EEv26Group_norm_nhwc_fwd_params,"aw",@nobits
	.sectionflags	@""
	.align	8
.nv.shared._Z35group_norm_nhwc_fwd_one_pass_kernelI11Bf16IOFp32WLi512ELi60ELi480EEv26Group_norm_nhwc_fwd_params:
	.zero		1176


//--------------------- .nv.shared._Z35group_norm_nhwc_fwd_one_pass_kernelI11Bf16IOBf16WLi64ELi60ELi480EEv26Group_norm_nhwc_fwd_params --------------------------
	.section	.nv.shared._Z35group_norm_nhwc_fwd_one_pass_kernelI11Bf16IOBf16WLi64ELi60ELi480EEv26Group_norm_nhwc_fwd_params,"aw",@nobits
	.sectionflags	@""
	.align	8
.nv.shared._Z35group_norm_nhwc_fwd_one_pass_kernelI11Bf16IOBf16WLi64ELi60ELi480EEv26Group_norm_nhwc_fwd_params:
	.zero		1176


//--------------------- .nv.shared._Z35group_norm_nhwc_fwd_one_pass_kernelI11Bf16IOBf16WLi128ELi60ELi480EEv26Group_norm_nhwc_fwd_params --------------------------
	.section	.nv.shared._Z35group_norm_nhwc_fwd_one_pass_kernelI11Bf16IOBf16WLi128ELi60ELi480EEv26Group_norm_nhwc_fwd_params,"aw",@nobits
	.sectionflags	@""
	.align	8
.nv.shared._Z35group_norm_nhwc_fwd_one_pass_kernelI11Bf16IOBf16WLi128ELi60ELi480EEv26Group_norm_nhwc_fwd_params:
	.zero		1176


//--------------------- .nv.shared._Z35group_norm_nhwc_fwd_one_pass_kernelI11Bf16IOBf16WLi256ELi60ELi480EEv26Group_norm_nhwc_fwd_params --------------------------
	.section	.nv.shared._Z35group_norm_nhwc_fwd_one_pass_kernelI11Bf16IOBf16WLi256ELi60ELi480EEv26Group_norm_nhwc_fwd_params,"aw",@nobits
	.sectionflags	@""
	.align	8
.nv.shared._Z35group_norm_nhwc_fwd_one_pass_kernelI11Bf16IOBf16WLi256ELi60ELi480EEv26Group_norm_nhwc_fwd_params:
	.zero		1176


//--------------------- .nv.shared._Z35group_norm_nhwc_fwd_one_pass_kernelI11Bf16IOBf16WLi512ELi60ELi480EEv26Group_norm_nhwc_fwd_params --------------------------
	.section	.nv.shared._Z35group_norm_nhwc_fwd_one_pass_kernelI11Bf16IOBf16WLi512ELi60ELi480EEv26Group_norm_nhwc_fwd_params,"aw",@nobits
	.sectionflags	@""
	.align	8
.nv.shared._Z35group_norm_nhwc_fwd_one_pass_kernelI11Bf16IOBf16WLi512ELi60ELi480EEv26Group_norm_nhwc_fwd_params:
	.zero		1176


//--------------------- .nv.shared._Z35group_norm_nhwc_fwd_one_pass_kernelI11Bf16IOFp16WLi64ELi60ELi480EEv26Group_norm_nhwc_fwd_params --------------------------
	.section	.nv.shared._Z35group_norm_nhwc_fwd_one_pass_kernelI11Bf16IOFp16WLi64ELi60ELi480EEv26Group_norm_nhwc_fwd_params,"aw",@nobits
	.sectionflags	@""
	.align	8
.nv.shared._Z35group_norm_nhwc_fwd_one_pass_kernelI11Bf16IOFp16WLi64ELi60ELi480EEv26Group_norm_nhwc_fwd_params:
	.zero		1176


//--------------------- .nv.shared._Z35group_norm_nhwc_fwd_one_pass_kernelI11Bf16IOFp16WLi128ELi60ELi480EEv26Group_norm_nhwc_fwd_params --------------------------
	.section	.nv.shared._Z35group_norm_nhwc_fwd_one_pass_kernelI11Bf16IOFp16WLi128ELi60ELi480EEv26Group_norm_nhwc_fwd_params,"aw",@nobits
	.sectionflags	@""
	.align	8
.nv.shared._Z35group_norm_nhwc_fwd_one_pass_kernelI11Bf16IOFp16WLi128ELi60ELi480EEv26Group_norm_nhwc_fwd_params:
	.zero		1176


//--------------------- .nv.shared._Z35group_norm_nhwc_fwd_one_pass_kernelI11Bf16IOFp16WLi256ELi60ELi480EEv26Group_norm_nhwc_fwd_params --------------------------
	.section	.nv.shared._Z35group_norm_nhwc_fwd_one_pass_kernelI11Bf16IOFp16WLi256ELi60ELi480EEv26Group_norm_nhwc_fwd_params,"aw",@nobits
	.sectionflags	@""
	.align	8
.nv.shared._Z35group_norm_nhwc_fwd_one_pass_kernelI11Bf16IOFp16WLi256ELi60ELi480EEv26Group_norm_nhwc_fwd_params:
	.zero		1176


//--------------------- .nv.shared._Z35group_norm_nhwc_fwd_one_pass_kernelI11Bf16IOFp16WLi512ELi60ELi480EEv26Group_norm_nhwc_fwd_params --------------------------
	.section	.nv.shared._Z35group_norm_nhwc_fwd_one_pass_kernelI11Bf16IOFp16WLi512ELi60ELi480EEv26Group_norm_nhwc_fwd_params,"aw",@nobits
	.sectionflags	@""
	.align	8
.nv.shared._Z35group_norm_nhwc_fwd_one_pass_kernelI11Bf16IOFp16WLi512ELi60ELi480EEv26Group_norm_nhwc_fwd_params:
	.zero		1176


//--------------------- .nv.shared._Z35group_norm_nhwc_fwd_one_pass_kernelI11Fp16IOFp32WLi64ELi60ELi480EEv26Group_norm_nhwc_fwd_params --------------------------
	.section	.nv.shared._Z35group_norm_nhwc_fwd_one_pass_kernelI11Fp16IOFp32WLi64ELi60ELi480EEv26Group_norm_nhwc_fwd_params,"aw",@nobits
	.sectionflags	@""
	.align	8
.nv.shared._Z35group_norm_nhwc_fwd_one_pass_kernelI11Fp16IOFp32WLi64ELi60ELi480EEv26Group_norm_nhwc_fwd_params:
	.zero		1176


//--------------------- .nv.shared._Z35group_norm_nhwc_fwd_one_pass_kernelI11Fp16IOFp32WLi128ELi60ELi480EEv26Group_norm_nhwc_fwd_params --------------------------
	.section	.nv.shared._Z35group_norm_nhwc_fwd_one_pass_kernelI11Fp16IOFp32WLi128ELi60ELi480EEv26Group_norm_nhwc_fwd_params,"aw",@nobits
	.sectionflags	@""
	.align	8
.nv.shared._Z35group_norm_nhwc_fwd_one_pass_kernelI11Fp16IOFp32WLi128ELi60ELi480EEv26Group_norm_nhwc_fwd_params:
	.zero		1176


//--------------------- .nv.shared._Z35group_norm_nhwc_fwd_one_pass_kernelI11Fp16IOFp32WLi256ELi60ELi480EEv26Group_norm_nhwc_fwd_params --------------------------
	.section	.nv.shared._Z35group_norm_nhwc_fwd_one_pass_kernelI11Fp16IOFp32WLi256ELi60ELi480EEv26Group_norm_nhwc_fwd_params,"aw",@nobits
	.sectionflags	@""
	.align	8
.nv.shared._Z35group_norm_nhwc_fwd_one_pass_kernelI11Fp16IOFp32WLi256ELi60ELi480EEv26Group_norm_nhwc_fwd_params:
	.zero		1176


//--------------------- .nv.shared._Z35group_norm_nhwc_fwd_one_pass_kernelI11Fp16IOFp32WLi512ELi60ELi480EEv26Group_norm_nhwc_fwd_params --------------------------
	.section	.nv.shared._Z35group_norm_nhwc_fwd_one_pass_kernelI11Fp16IOFp32WLi512ELi60ELi480EEv26Group_norm_nhwc_fwd_params,"aw",@nobits
	.sectionflags	@""
	.align	8
.nv.shared._Z35group_norm_nhwc_fwd_one_pass_kernelI11Fp16IOFp32WLi512ELi60ELi480EEv26Group_norm_nhwc_fwd_params:
	.zero		1176


//--------------------- .nv.shared._Z35group_norm_nhwc_fwd_one_pass_kernelI11Fp16IOBf16WLi64ELi60ELi480EEv26Group_norm_nhwc_fwd_params --------------------------
	.section	.nv.shared._Z35group_norm_nhwc_fwd_one_pass_kernelI11Fp16IOBf16WLi64ELi60ELi480EEv26Group_norm_nhwc_fwd_params,"aw",@nobits
	.sectionflags	@""
	.align	8
.nv.shared._Z35group_norm_nhwc_fwd_one_pass_kernelI11Fp16IOBf16WLi64ELi60ELi480EEv26Group_norm_nhwc_fwd_params:
	.zero		1176


//--------------------- .nv.shared._Z35group_norm_nhwc_fwd_one_pass_kernelI11Fp16IOBf16WLi128ELi60ELi480EEv26Group_norm_nhwc_fwd_params --------------------------
	.section	.nv.shared._Z35group_norm_nhwc_fwd_one_pass_kernelI11Fp16IOBf16WLi128ELi60ELi480EEv26Group_norm_nhwc_fwd_params,"aw",@nobits
	.sectionflags	@""
	.align	8
.nv.shared._Z35group_norm_nhwc_fwd_one_pass_kernelI11Fp16IOBf16WLi128ELi60ELi480EEv26Group_norm_nhwc_fwd_params:
	.zero		1176


//--------------------- .nv.shared._Z35group_norm_nhwc_fwd_one_pass_kernelI11Fp16IOBf16WLi256ELi60ELi480EEv26Group_norm_nhwc_fwd_params --------------------------
	.section	.nv.shared._Z35group_norm_nhwc_fwd_one_pass_kernelI11Fp16IOBf16WLi256ELi60ELi480EEv26Group_norm_nhwc_fwd_params,"aw",@nobits
	.sectionflags	@""
	.align	8
.nv.shared._Z35group_norm_nhwc_fwd_one_pass_kernelI11Fp16IOBf16WLi256ELi60ELi480EEv26Group_norm_nhwc_fwd_params:
	.zero		1176


//--------------------- .nv.shared._Z35group_norm_nhwc_fwd_one_pass_kernelI11Fp16IOBf16WLi512ELi60ELi480EEv26Group_norm_nhwc_fwd_params --------------------------
	.section	.nv.shared._Z35group_norm_nhwc_fwd_one_pass_kernelI11Fp16IOBf16WLi512ELi60ELi480EEv26Group_norm_nhwc_fwd_params,"aw",@nobits
	.sectionflags	@""
	.align	8
.nv.shared._Z35group_norm_nhwc_fwd_one_pass_kernelI11Fp16IOBf16WLi512ELi60ELi480EEv26Group_norm_nhwc_fwd_params:
	.zero		1176


//--------------------- .nv.shared._Z35group_norm_nhwc_fwd_one_pass_kernelI11Fp16IOFp16WLi64ELi60ELi480EEv26Group_norm_nhwc_fwd_params --------------------------
	.section	.nv.shared._Z35group_norm_nhwc_fwd_one_pass_kernelI11Fp16IOFp16WLi64ELi60ELi480EEv26Group_norm_nhwc_fwd_params,"aw",@nobits
	.sectionflags	@""
	.align	8
.nv.shared._Z35group_norm_nhwc_fwd_one_pass_kernelI11Fp16IOFp16WLi64ELi60ELi480EEv26Group_norm_nhwc_fwd_params:
	.zero		1176


//--------------------- .nv.shared._Z35group_norm_nhwc_fwd_one_pass_kernelI11Fp16IOFp16WLi128ELi60ELi480EEv26Group_norm_nhwc_fwd_params --------------------------
	.section	.nv.shared._Z35group_norm_nhwc_fwd_one_pass_kernelI11Fp16IOFp16WLi128ELi60ELi480EEv26Group_norm_nhwc_fwd_params,"aw",@nobits
	.sectionflags	@""
	.align	8
.nv.shared._Z35group_norm_nhwc_fwd_one_pass_kernelI11Fp16IOFp16WLi128ELi60ELi480EEv26Group_norm_nhwc_fwd_params:
	.zero		1176


//--------------------- .nv.shared._Z35group_norm_nhwc_fwd_one_pass_kernelI11Fp16IOFp16WLi256ELi60ELi480EEv26Group_norm_nhwc_fwd_params --------------------------
	.section	.nv.shared._Z35group_norm_nhwc_fwd_one_pass_kernelI11Fp16IOFp16WLi256ELi60ELi480EEv26Group_norm_nhwc_fwd_params,"aw",@nobits
	.sectionflags	@""
	.align	8
.nv.shared._Z35group_norm_nhwc_fwd_one_pass_kernelI11Fp16IOFp16WLi256ELi60ELi480EEv26Group_norm_nhwc_fwd_params:
	.zero		1176


//--------------------- .nv.shared._Z35group_norm_nhwc_fwd_one_pass_kernelI11Fp16IOFp16WLi512ELi60ELi480EEv26Group_norm_nhwc_fwd_params --------------------------
	.section	.nv.shared._Z35group_norm_nhwc_fwd_one_pass_kernelI11Fp16IOFp16WLi512ELi60ELi480EEv26Group_norm_nhwc_fwd_params,"aw",@nobits
	.sectionflags	@""
	.align	8
.nv.shared._Z35group_norm_nhwc_fwd_one_pass_kernelI11Fp16IOFp16WLi512ELi60ELi480EEv26Group_norm_nhwc_fwd_params:
	.zero		1176


//--------------------- .nv.shared._Z35group_norm_nhwc_fwd_one_pass_kernelI11Fp32IOFp32WLi64ELi60ELi480EEv26Group_norm_nhwc_fwd_params --------------------------
	.section	.nv.shared._Z35group_norm_nhwc_fwd_one_pass_kernelI11Fp32IOFp32WLi64ELi60ELi480EEv26Group_norm_nhwc_fwd_params,"aw",@nobits
	.sectionflags	@""
	.align	8
.nv.shared._Z35group_norm_nhwc_fwd_one_pass_kernelI11Fp32IOFp32WLi64ELi60ELi480EEv26Group_norm_nhwc_fwd_params:
	.zero		1176


//--------------------- .nv.shared._Z35group_norm_nhwc_fwd_one_pass_kernelI11Fp32IOFp32WLi128ELi60ELi480EEv26Group_norm_nhwc_fwd_params --------------------------
	.section	.nv.shared._Z35group_norm_nhwc_fwd_one_pass_kernelI11Fp32IOFp32WLi128ELi60ELi480EEv26Group_norm_nhwc_fwd_params,"aw",@nobits
	.sectionflags	@""
	.align	8
.nv.shared._Z35group_norm_nhwc_fwd_one_pass_kernelI11Fp32IOFp32WLi128ELi60ELi480EEv26Group_norm_nhwc_fwd_params:
	.zero		1176


//--------------------- .nv.shared._Z35group_norm_nhwc_fwd_one_pass_kernelI11Fp32IOFp32WLi256ELi60ELi480EEv26Group_norm_nhwc_fwd_params --------------------------
	.section	.nv.shared._Z35group_norm_nhwc_fwd_one_pass_kernelI11Fp32IOFp32WLi256ELi60ELi480EEv26Group_norm_nhwc_fwd_params,"aw",@nobits
	.sectionflags	@""
	.align	8
.nv.shared._Z35group_norm_nhwc_fwd_one_pass_kernelI11Fp32IOFp32WLi256ELi60ELi480EEv26Group_norm_nhwc_fwd_params:
	.zero		1176


//--------------------- .nv.shared._Z35group_norm_nhwc_fwd_one_pass_kernelI11Fp32IOFp32WLi512ELi60ELi480EEv26Group_norm_nhwc_fwd_params --------------------------
	.section	.nv.shared._Z35group_norm_nhwc_fwd_one_pass_kernelI11Fp32IOFp32WLi512ELi60ELi480EEv26Group_norm_nhwc_fwd_params,"aw",@nobits
	.sectionflags	@""
	.align	8
.nv.shared._Z35group_norm_nhwc_fwd_one_pass_kernelI11Fp32IOFp32WLi512ELi60ELi480EEv26Group_norm_nhwc_fwd_params:
	.zero		1176


//--------------------- .nv.shared._Z35group_norm_nhwc_fwd_one_pass_kernelI11Fp32IOBf16WLi64ELi60ELi480EEv26Group_norm_nhwc_fwd_params --------------------------
	.section	.nv.shared._Z35group_norm_nhwc_fwd_one_pass_kernelI11Fp32IOBf16WLi64ELi60ELi480EEv26Group_norm_nhwc_fwd_params,"aw",@nobits
	.sectionflags	@""
	.align	8
.nv.shared._Z35group_norm_nhwc_fwd_one_pass_kernelI11Fp32IOBf16WLi64ELi60ELi480EEv26Group_norm_nhwc_fwd_params:
	.zero		1176


//--------------------- .nv.shared._Z35group_norm_nhwc_fwd_one_pass_kernelI11Fp32IOBf16WLi128ELi60ELi480EEv26Group_norm_nhwc_fwd_params --------------------------
	.section	.nv.shared._Z35group_norm_nhwc_fwd_one_pass_kernelI11Fp32IOBf16WLi128ELi60ELi480EEv26Group_norm_nhwc_fwd_params,"aw",@nobits
	.sectionflags	@""
	.align	8
.nv.shared._Z35group_norm_nhwc_fwd_one_pass_kernelI11Fp32IOBf16WLi128ELi60ELi480EEv26Group_norm_nhwc_fwd_params:
	.zero		1176


//--------------------- .nv.shared._Z35group_norm_nhwc_fwd_one_pass_kernelI11Fp32IOBf16WLi256ELi60ELi480EEv26Group_norm_nhwc_fwd_params --------------------------
	.section	.nv.shared._Z35group_norm_nhwc_fwd_one_pass_kernelI11Fp32IOBf16WLi256ELi60ELi480EEv26Group_norm_nhwc_fwd_params,"aw",@nobits
	.sectionflags	@""
	.align	8
.nv.shared._Z35group_norm_nhwc_fwd_one_pass_kernelI11Fp32IOBf16WLi256ELi60ELi480EEv26Group_norm_nhwc_fwd_params:
	.zero		1176


//--------------------- .nv.shared._Z35group_norm_nhwc_fwd_one_pass_kernelI11Fp32IOBf16WLi512ELi60ELi480EEv26Group_norm_nhwc_fwd_params --------------------------
	.section	.nv.shared._Z35group_norm_nhwc_fwd_one_pass_kernelI11Fp32IOBf16WLi512ELi60ELi480EEv26Group_norm_nhwc_fwd_params,"aw",@nobits
	.sectionflags	@""
	.align	8
.nv.shared._Z35group_norm_nhwc_fwd_one_pass_kernelI11Fp32IOBf16WLi512ELi60ELi480EEv26Group_norm_nhwc_fwd_params:
	.zero		1176


//--------------------- .nv.shared._Z35group_norm_nhwc_fwd_one_pass_kernelI11Fp32IOFp16WLi64ELi60ELi480EEv26Group_norm_nhwc_fwd_params --------------------------
	.section	.nv.shared._Z35group_norm_nhwc_fwd_one_pass_kernelI11Fp32IOFp16WLi64ELi60ELi480EEv26Group_norm_nhwc_fwd_params,"aw",@nobits
	.sectionflags	@""
	.align	8
.nv.shared._Z35group_norm_nhwc_fwd_one_pass_kernelI11Fp32IOFp16WLi64ELi60ELi480EEv26Group_norm_nhwc_fwd_params:
	.zero		1176


//--------------------- .nv.shared._Z35group_norm_nhwc_fwd_one_pass_kernelI11Fp32IOFp16WLi128ELi60ELi480EEv26Group_norm_nhwc_fwd_params --------------------------
	.section	.nv.shared._Z35group_norm_nhwc_fwd_one_pass_kernelI11Fp32IOFp16WLi128ELi60ELi480EEv26Group_norm_nhwc_fwd_params,"aw",@nobits
	.sectionflags	@""
	.align	8
.nv.shared._Z35group_norm_nhwc_fwd_one_pass_kernelI11Fp32IOFp16WLi128ELi60ELi480EEv26Group_norm_nhwc_fwd_params:
	.zero		1176


//--------------------- .nv.shared._Z35group_norm_nhwc_fwd_one_pass_kernelI11Fp32IOFp16WLi256ELi60ELi480EEv26Group_norm_nhwc_fwd_params --------------------------
	.section	.nv.shared._Z35group_norm_nhwc_fwd_one_pass_kernelI11Fp32IOFp16WLi256ELi60ELi480EEv26Group_norm_nhwc_fwd_params,"aw",@nobits
	.sectionflags	@""
	.align	8
.nv.shared._Z35group_norm_nhwc_fwd_one_pass_kernelI11Fp32IOFp16WLi256ELi60ELi480EEv26Group_norm_nhwc_fwd_params:
	.zero		1176


//--------------------- .nv.shared._Z35group_norm_nhwc_fwd_one_pass_kernelI11Fp32IOFp16WLi512ELi60ELi480EEv26Group_norm_nhwc_fwd_params --------------------------
	.section	.nv.shared._Z35group_norm_nhwc_fwd_one_pass_kernelI11Fp32IOFp16WLi512ELi60ELi480EEv26Group_norm_nhwc_fwd_params,"aw",@nobits
	.sectionflags	@""
	.align	8
.nv.shared._Z35group_norm_nhwc_fwd_one_pass_kernelI11Fp32IOFp16WLi512ELi60ELi480EEv26Group_norm_nhwc_fwd_params:
	.zero		1176


//--------------------- .nv.constant0._ZN3cub18CUB_300001_SM_10006detail11EmptyKernelIvEEvv --------------------------
	.section	.nv.constant0._ZN3cub18CUB_300001_SM_10006detail11EmptyKernelIvEEvv,"a",@progbits
	.sectionflags	@""
	.align	4
.nv.constant0._ZN3cub18CUB_300001_SM_10006detail11EmptyKernelIvEEvv:
	.zero		896


//--------------------- .nv.constant0._Z35group_norm_nhwc_bwd_one_pass_kernelI11Bf16IOFp32WLi64ELi60ELi480EEv26Group_norm_nhwc_bwd_params --------------------------
	.section	.nv.constant0._Z35group_norm_nhwc_bwd_one_pass_kernelI11Bf16IOFp32WLi64ELi60ELi480EEv26Group_norm_nhwc_bwd_params,"a",@progbits
	.sectionflags	@""
	.align	4
.nv.constant0._Z35group_norm_nhwc_bwd_one_pass_kernelI11Bf16IOFp32WLi64ELi60ELi480EEv26Group_norm_nhwc_bwd_params:
	.zero		1080


//--------------------- .nv.constant0._Z35group_norm_nhwc_bwd_one_pass_kernelI11Bf16IOFp32WLi128ELi60ELi480EEv26Group_norm_nhwc_bwd_params --------------------------
	.section	.nv.constant0._Z35group_norm_nhwc_bwd_one_pass_kernelI11Bf16IOFp32WLi128ELi60ELi480EEv26Group_norm_nhwc_bwd_params,"a",@progbits
	.sectionflags	@""
	.align	4
.nv.constant0._Z35group_norm_nhwc_bwd_one_pass_kernelI11Bf16IOFp32WLi128ELi60ELi480EEv26Group_norm_nhwc_bwd_params:
	.zero		1080


//--------------------- .nv.constant0._Z35group_norm_nhwc_bwd_one_pass_kernelI11Bf16IOFp32WLi256ELi60ELi480EEv26Group_norm_nhwc_bwd_params --------------------------
	.section	.nv.constant0._Z35group_norm_nhwc_bwd_one_pass_kernelI11Bf16IOFp32WLi256ELi60ELi480EEv26Group_norm_nhwc_bwd_params,"a",@progbits
	.sectionflags	@""
	.align	4
.nv.constant0._Z35group_norm_nhwc_bwd_one_pass_kernelI11Bf16IOFp32WLi256ELi60ELi480EEv26Group_norm_nhwc_bwd_params:
	.zero		1080


//--------------------- .nv.constant0._Z35group_norm_nhwc_bwd_one_pass_kernelI11Bf16IOFp32WLi512ELi60ELi480EEv26Group_norm_nhwc_bwd_params --------------------------
	.section	.nv.constant0._Z35group_norm_nhwc_bwd_one_pass_kernelI11Bf16IOFp32WLi512ELi60ELi480EEv26Group_norm_nhwc_bwd_params,"a",@progbits
	.sectionflags	@""
	.align	4
.nv.constant0._Z35group_norm_nhwc_bwd_one_pass_kernelI11Bf16IOFp32WLi512ELi60ELi480EEv26Group_norm_nhwc_bwd_params:
	.zero		1080


//--------------------- .nv.constant0._Z35group_norm_nhwc_bwd_one_pass_kernelI11Bf16IOBf16WLi64ELi60ELi480EEv26Group_norm_nhwc_bwd_params --------------------------
	.section	.nv.constant0._Z35group_norm_nhwc_bwd_one_pass_kernelI11Bf16IOBf16WLi64ELi60ELi480EEv26Group_norm_nhwc_bwd_params,"a",@progbits
	.sectionflags	@""
	.align	4
.nv.constant0._Z35group_norm_nhwc_bwd_one_pass_kernelI11Bf16IOBf16WLi64ELi60ELi480EEv26Group_norm_nhwc_bwd_params:
	.zero		1080


//--------------------- .nv.constant0._Z35group_norm_nhwc_bwd_one_pass_kernelI11Bf16IOBf16WLi128ELi60ELi480EEv26Group_norm_nhwc_bwd_params --------------------------
	.section	.nv.constant0._Z35group_norm_nhwc_bwd_one_pass_kernelI11Bf16IOBf16WLi128ELi60ELi480EEv26Group_norm_nhwc_bwd_params,"a",@progbits
	.sectionflags	@""
	.align	4
.nv.constant0._Z35group_norm_nhwc_bwd_one_pass_kernelI11Bf16IOBf16WLi128ELi60ELi480EEv26Group_norm_nhwc_bwd_params:
	.zero		1080


//--------------------- .nv.constant0._Z35group_norm_nhwc_bwd_one_pass_kernelI11Bf16IOBf16WLi256ELi60ELi480EEv26Group_norm_nhwc_bwd_params --------------------------
	.section	.nv.constant0._Z35group_norm_nhwc_bwd_one_pass_kernelI11Bf16IOBf16WLi256ELi60ELi480EEv26Group_norm_nhwc_bwd_params,"a",@progbits
	.sectionflags	@""
	.align	4
.nv.constant0._Z35group_norm_nhwc_bwd_one_pass_kernelI11Bf16IOBf16WLi256ELi60ELi480EEv26Group_norm_nhwc_bwd_params:
	.zero		1080


//--------------------- .nv.constant0._Z35group_norm_nhwc_bwd_one_pass_kernelI11Bf16IOBf16WLi512ELi60ELi480EEv26Group_norm_nhwc_bwd_params --------------------------
	.section	.nv.constant0._Z35group_norm_nhwc_bwd_one_pass_kernelI11Bf16IOBf16WLi512ELi60ELi480EEv26Group_norm_nhwc_bwd_params,"a",@progbits
	.sectionflags	@""
	.align	4
.nv.constant0._Z35group_norm_nhwc_bwd_one_pass_kernelI11Bf16IOBf16WLi512ELi60ELi480EEv26Group_norm_nhwc_bwd_params:
	.zero		1080


//--------------------- .nv.constant0._Z35group_norm_nhwc_bwd_one_pass_kernelI11Bf16IOFp16WLi64ELi60ELi480EEv26Group_norm_nhwc_bwd_params --------------------------
	.section	.nv.constant0._Z35group_norm_nhwc_bwd_one_pass_kernelI11Bf16IOFp16WLi64ELi60ELi480EEv26Group_norm_nhwc_bwd_params,"a",@progbits
	.sectionflags	@""
	.align	4
.nv.constant0._Z35group_norm_nhwc_bwd_one_pass_kernelI11Bf16IOFp16WLi64ELi60ELi480EEv26Group_norm_nhwc_bwd_params:
	.zero		1080


//--------------------- .nv.constant0._Z35group_norm_nhwc_bwd_one_pass_kernelI11Bf16IOFp16WLi128ELi60ELi480EEv26Group_norm_nhwc_bwd_params --------------------------
	.section	.nv.constant0._Z35group_norm_nhwc_bwd_one_pass_kernelI11Bf16IOFp16WLi128ELi60ELi480EEv26Group_norm_nhwc_bwd_params,"a",@progbits
	.sectionflags	@""
	.align	4
.nv.constant0._Z35group_norm_nhwc_bwd_one_pass_kernelI11Bf16IOFp16WLi128ELi60ELi480EEv26Group_norm_nhwc_bwd_params:
	.zero		1080


//--------------------- .nv.constant0._Z35group_norm_nhwc_bwd_one_pass_kernelI11Bf16IOFp16WLi256ELi60ELi480EEv26Group_norm_nhwc_bwd_params --------------------------
	.section	.nv.constant0._Z35group_norm_nhwc_bwd_one_pass_kernelI11Bf16IOFp16WLi256ELi60ELi480EEv26Group_norm_nhwc_bwd_params,"a",@progbits
	.sectionflags	@""
	.align	4
.nv.constant0._Z35group_norm_nhwc_bwd_one_pass_kernelI11Bf16IOFp16WLi256ELi60ELi480EEv26Group_norm_nhwc_bwd_params:
	.zero		1080


//--------------------- .nv.constant0._Z35group_norm_nhwc_bwd_one_pass_kernelI11Bf16IOFp16WLi512ELi60ELi480EEv26Group_norm_nhwc_bwd_params --------------------------
	.section	.nv.constant0._Z35group_norm_nhwc_bwd_one_pass_kernelI11Bf16IOFp16WLi512ELi60ELi480EEv26Group_norm_nhwc_bwd_params,"a",@progbits
	.sectionflags	@""
	.align	4
.nv.constant0._Z35group_norm_nhwc_bwd_one_pass_kernelI11Bf16IOFp16WLi512ELi60ELi480EEv26Group_norm_nhwc_bwd_params:
	.zero		1080


//--------------------- .nv.constant0._Z35group_norm_nhwc_bwd_one_pass_kernelI11Fp16IOFp32WLi64ELi60ELi480EEv26Group_norm_nhwc_bwd_params --------------------------
	.section	.nv.constant0._Z35group_norm_nhwc_bwd_one_pass_kernelI11Fp16IOFp32WLi64ELi60ELi480EEv26Group_norm_nhwc_bwd_params,"a",@progbits
	.sectionflags	@""
	.align	4
.nv.constant0._Z35group_norm_nhwc_bwd_one_pass_kernelI11Fp16IOFp32WLi64ELi60ELi480EEv26Group_norm_nhwc_bwd_params:
	.zero		1080


//--------------------- .nv.constant0._Z35group_norm_nhwc_bwd_one_pass_kernelI11Fp16IOFp32WLi128ELi60ELi480EEv26Group_norm_nhwc_bwd_params --------------------------
	.section	.nv.constant0._Z35group_norm_nhwc_bwd_one_pass_kernelI11Fp16IOFp32WLi128ELi60ELi480EEv26Group_norm_nhwc_bwd_params,"a",@progbits
	.sectionflags	@""
	.align	4
.nv.constant0._Z35group_norm_nhwc_bwd_one_pass_kernelI11Fp16IOFp32WLi128ELi60ELi480EEv26Group_norm_nhwc_bwd_params:
	.zero		1080


//--------------------- .nv.constant0._Z35group_norm_nhwc_bwd_one_pass_kernelI11Fp16IOFp32WLi256ELi60ELi480EEv26Group_norm_nhwc_bwd_params --------------------------
	.section	.nv.constant0._Z35group_norm_nhwc_bwd_one_pass_kernelI11Fp16IOFp32WLi256ELi60ELi480EEv26Group_norm_nhwc_bwd_params,"a",@progbits
	.sectionflags	@""
	.align	4
.nv.constant0._Z35group_norm_nhwc_bwd_one_pass_kernelI11Fp16IOFp32WLi256ELi60ELi480EEv26Group_norm_nhwc_bwd_params:
	.zero		1080


//--------------------- .nv.constant0._Z35group_norm_nhwc_bwd_one_pass_kernelI11Fp16IOFp32WLi512ELi60ELi480EEv26Group_norm_nhwc_bwd_params --------------------------
	.section	.nv.constant0._Z35group_norm_nhwc_bwd_one_pass_kernelI11Fp16IOFp32WLi512ELi60ELi480EEv26Group_norm_nhwc_bwd_params,"a",@progbits
	.sectionflags	@""
	.align	4
.nv.constant0._Z35group_norm_nhwc_bwd_one_pass_kernelI11Fp16IOFp32WLi512ELi60ELi480EEv26Group_norm_nhwc_bwd_params:
	.zero		1080


//--------------------- .nv.constant0._Z35group_norm_nhwc_bwd_one_pass_kernelI11Fp16IOBf16WLi64ELi60ELi480EEv26Group_norm_nhwc_bwd_params --------------------------
	.section	.nv.constant0._Z35group_norm_nhwc_bwd_one_pass_kernelI11Fp16IOBf16WLi64ELi60ELi480EEv26Group_norm_nhwc_bwd_params,"a",@progbits
	.sectionflags	@""
	.align	4
.nv.constant0._Z35group_norm_nhwc_bwd_one_pass_kernelI11Fp16IOBf16WLi64ELi60ELi480EEv26Group_norm_nhwc_bwd_params:
	.zero		1080


//--------------------- .nv.constant0._Z35group_norm_nhwc_bwd_one_pass_kernelI11Fp16IOBf16WLi128ELi60ELi480EEv26Group_norm_nhwc_bwd_params --------------------------
	.section	.nv.constant0._Z35group_norm_nhwc_bwd_one_pass_kernelI11Fp16IOBf16WLi128ELi60ELi480EEv26Group_norm_nhwc_bwd_params,"a",@progbits
	.sectionflags	@""
	.align	4
.nv.constant0._Z35group_norm_nhwc_bwd_one_pass_kernelI11Fp16IOBf16WLi128ELi60ELi480EEv26Group_norm_nhwc_bwd_params:
	.zero		1080


//--------------------- .nv.constant0._Z35group_norm_nhwc_bwd_one_pass_kernelI11Fp16IOBf16WLi256ELi60ELi480EEv26Group_norm_nhwc_bwd_params --------------------------
	.section	.nv.constant0._Z35group_norm_nhwc_bwd_one_pass_kernelI11Fp16IOBf16WLi256ELi60ELi480EEv26Group_norm_nhwc_bwd_params,"a",@progbits
	.sectionflags	@""
	.align	4
.nv.constant0._Z35group_norm_nhwc_bwd_one_pass_kernelI11Fp16IOBf16WLi256ELi60ELi480EEv26Group_norm_nhwc_bwd_params:
	.zero		1080


//--------------------- .nv.constant0._Z35group_norm_nhwc_bwd_one_pass_kernelI11Fp16IOBf16WLi512ELi60ELi480EEv26Group_norm_nhwc_bwd_params --------------------------
	.section	.nv.constant0._Z35group_norm_nhwc_bwd_one_pass_kernelI11Fp16IOBf16WLi512ELi60ELi480EEv26Group_norm_nhwc_bwd_params,"a",@progbits
	.sectionflags	@""
	.align	4
.nv.constant0._Z35group_norm_nhwc_bwd_one_pass_kernelI11Fp16IOBf16WLi512ELi60ELi480EEv26Group_norm_nhwc_bwd_params:
	.zero		1080


//--------------------- .nv.constant0._Z35group_norm_nhwc_bwd_one_pass_kernelI11Fp16IOFp16WLi64ELi60ELi480EEv26Group_norm_nhwc_bwd_params --------------------------
	.section	.nv.constant0._Z35group_norm_nhwc_bwd_one_pass_kernelI11Fp16IOFp16WLi64ELi60ELi480EEv26Group_norm_nhwc_bwd_params,"a",@progbits
	.sectionflags	@""
	.align	4
.nv.constant0._Z35group_norm_nhwc_bwd_one_pass_kernelI11Fp16IOFp16WLi64ELi60ELi480EEv26Group_norm_nhwc_bwd_params:
	.zero		1080


//--------------------- .nv.constant0._Z35group_norm_nhwc_bwd_one_pass_kernelI11Fp16IOFp16WLi128ELi60ELi480EEv26Group_norm_nhwc_bwd_params --------------------------
	.section	.nv.constant0._Z35group_norm_nhwc_bwd_one_pass_kernelI11Fp16IOFp16WLi128ELi60ELi480EEv26Group_norm_nhwc_bwd_params,"a",@progbits
	.sectionflags	@""
	.align	4
.nv.constant0._Z35group_norm_nhwc_bwd_one_pass_kernelI11Fp16IOFp16WLi128ELi60ELi480EEv26Group_norm_nhwc_bwd_params:
	.zero		1080


//--------------------- .nv.constant0._Z35group_norm_nhwc_bwd_one_pass_kernelI11Fp16IOFp16WLi256ELi60ELi480EEv26Group_norm_nhwc_bwd_params --------------------------
	.section	.nv.constant0._Z35group_norm_nhwc_bwd_one_pass_kernelI11Fp16IOFp16WLi256ELi60ELi480EEv26Group_norm_nhwc_bwd_params,"a",@progbits
	.sectionflags	@""
	.align	4
.nv.constant0._Z35group_norm_nhwc_bwd_one_pass_kernelI11Fp16IOFp16WLi256ELi60ELi480EEv26Group_norm_nhwc_bwd_params:
	.zero		1080


//--------------------- .nv.constant0._Z35group_norm_nhwc_bwd_one_pass_kernelI11Fp16IOFp16WLi512ELi60ELi480EEv26Group_norm_nhwc_bwd_params --------------------------
	.section	.nv.constant0._Z35group_norm_nhwc_bwd_one_pass_kernelI11Fp16IOFp16WLi512ELi60ELi480EEv26Group_norm_nhwc_bwd_params,"a",@progbits
	.sectionflags	@""
	.align	4
.nv.constant0._Z35group_norm_nhwc_bwd_one_pass_kernelI11Fp16IOFp16WLi512ELi60ELi480EEv26Group_norm_nhwc_bwd_params:
	.zero		1080


//--------------------- .nv.constant0._Z35group_norm_nhwc_bwd_one_pass_kernelI11Fp32IOFp32WLi64ELi60ELi480EEv26Group_norm_nhwc_bwd_params --------------------------
	.section	.nv.constant0._Z35group_norm_nhwc_bwd_one_pass_kernelI11Fp32IOFp32WLi64ELi60ELi480EEv26Group_norm_nhwc_bwd_params,"a",@progbits
	.sectionflags	@""
	.align	4
.nv.constant0._Z35group_norm_nhwc_bwd_one_pass_kernelI11Fp32IOFp32WLi64ELi60ELi480EEv26Group_norm_nhwc_bwd_params:
	.zero		1080


//--------------------- .nv.constant0._Z35group_norm_nhwc_bwd_one_pass_kernelI11Fp32IOFp32WLi128ELi60ELi480EEv26Group_norm_nhwc_bwd_params --------------------------
	.section	.nv.constant0._Z35group_norm_nhwc_bwd_one_pass_kernelI11Fp32IOFp32WLi128ELi60ELi480EEv26Group_norm_nhwc_bwd_params,"a",@progbits
	.sectionflags	@""
	.align	4
.nv.constant0._Z35group_norm_nhwc_bwd_one_pass_kernelI11Fp32IOFp32WLi128ELi60ELi480EEv26Group_norm_nhwc_bwd_params:
	.zero		1080


//--------------------- .nv.constant0._Z35group_norm_nhwc_bwd_one_pass_kernelI11Fp32IOFp32WLi256ELi60ELi480EEv26Group_norm_nhwc_bwd_params --------------------------
	.section	.nv.constant0._Z35group_norm_nhwc_bwd_one_pass_kernelI11Fp32IOFp32WLi256ELi60ELi480EEv26Group_norm_nhwc_bwd_params,"a",@progbits
	.sectionflags	@""
	.align	4
.nv.constant0._Z35group_norm_nhwc_bwd_one_pass_kernelI11Fp32IOFp32WLi256ELi60ELi480EEv26Group_norm_nhwc_bwd_params:
	.zero		1080


//--------------------- .nv.constant0._Z35group_norm_nhwc_bwd_one_pass_kernelI11Fp32IOFp32WLi512ELi60ELi480EEv26Group_norm_nhwc_bwd_params --------------------------
	.section	.nv.constant0._Z35group_norm_nhwc_bwd_one_pass_kernelI11Fp32IOFp32WLi512ELi60ELi480EEv26Group_norm_nhwc_bwd_params,"a",@progbits
	.sectionflags	@""
	.align	4
.nv.constant0._Z35group_norm_nhwc_bwd_one_pass_kernelI11Fp32IOFp32WLi512ELi60ELi480EEv26Group_norm_nhwc_bwd_params:
	.zero		1080


//--------------------- .nv.constant0._Z35group_norm_nhwc_bwd_one_pass_kernelI11Fp32IOBf16WLi64ELi60ELi480EEv26Group_norm_nhwc_bwd_params --------------------------
	.section	.nv.constant0._Z35group_norm_nhwc_bwd_one_pass_kernelI11Fp32IOBf16WLi64ELi60ELi480EEv26Group_norm_nhwc_bwd_params,"a",@progbits
	.sectionflags	@""
	.align	4
.nv.constant0._Z35group_norm_nhwc_bwd_one_pass_kernelI11Fp32IOBf16WLi64ELi60ELi480EEv26Group_norm_nhwc_bwd_params:
	.zero		1080


//--------------------- .nv.constant0._Z35group_norm_nhwc_bwd_one_pass_kernelI11Fp32IOBf16WLi128ELi60ELi480EEv26Group_norm_nhwc_bwd_params --------------------------
	.section	.nv.constant0._Z35group_norm_nhwc_bwd_one_pass_kernelI11Fp32IOBf16WLi128ELi60ELi480EEv26Group_norm_nhwc_bwd_params,"a",@progbits
	.sectionflags	@""
	.align	4
.nv.constant0._Z35group_norm_nhwc_bwd_one_pass_kernelI11Fp32IOBf16WLi128ELi60ELi480EEv26Group_norm_nhwc_bwd_params:
	.zero		1080


//--------------------- .nv.constant0._Z35group_norm_nhwc_bwd_one_pass_kernelI11Fp32IOBf16WLi256ELi60ELi480EEv26Group_norm_nhwc_bwd_params --------------------------
	.section	.nv.constant0._Z35group_norm_nhwc_bwd_one_pass_kernelI11Fp32IOBf16WLi256ELi60ELi480EEv26Group_norm_nhwc_bwd_params,"a",@progbits
	.sectionflags	@""
	.align	4
.nv.constant0._Z35group_norm_nhwc_bwd_one_pass_kernelI11Fp32IOBf16WLi256ELi60ELi480EEv26Group_norm_nhwc_bwd_params:
	.zero		1080


//--------------------- .nv.constant0._Z35group_norm_nhwc_bwd_one_pass_kernelI11Fp32IOBf16WLi512ELi60ELi480EEv26Group_norm_nhwc_bwd_params --------------------------
	.section	.nv.constant0._Z35group_norm_nhwc_bwd_one_pass_kernelI11Fp32IOBf16WLi512ELi60ELi480EEv26Group_norm_nhwc_bwd_params,"a",@progbits
	.sectionflags	@""
	.align	4
.nv.constant0._Z35group_norm_nhwc_bwd_one_pass_kernelI11Fp32IOBf16WLi512ELi60ELi480EEv26Group_norm_nhwc_bwd_params:
	.zero		1080


//--------------------- .nv.constant0._Z35group_norm_nhwc_bwd_one_pass_kernelI11Fp32IOFp16WLi64ELi60ELi480EEv26Group_norm_nhwc_bwd_params --------------------------
	.section	.nv.constant0._Z35group_norm_nhwc_bwd_one_pass_kernelI11Fp32IOFp16WLi64ELi60ELi480EEv26Group_norm_nhwc_bwd_params,"a",@progbits
	.sectionflags	@""
	.align	4
.nv.constant0._Z35group_norm_nhwc_bwd_one_pass_kernelI11Fp32IOFp16WLi64ELi60ELi480EEv26Group_norm_nhwc_bwd_params:
	.zero		1080


//--------------------- .nv.constant0._Z35group_norm_nhwc_bwd_one_pass_kernelI11Fp32IOFp16WLi128ELi60ELi480EEv26Group_norm_nhwc_bwd_params --------------------------
	.section	.nv.constant0._Z35group_norm_nhwc_bwd_one_pass_kernelI11Fp32IOFp16WLi128ELi60ELi480EEv26Group_norm_nhwc_bwd_params,"a",@progbits
	.sectionflags	@""
	.align	4
.nv.constant0._Z35group_norm_nhwc_bwd_one_pass_kernelI11Fp32IOFp16WLi128ELi60ELi480EEv26Group_norm_nhwc_bwd_params:
	.zero		1080


//--------------------- .nv.constant0._Z35group_norm_nhwc_bwd_one_pass_kernelI11Fp32IOFp16WLi256ELi60ELi480EEv26Group_norm_nhwc_bwd_params --------------------------
	.section	.nv.constant0._Z35group_norm_nhwc_bwd_one_pass_kernelI11Fp32IOFp16WLi256ELi60ELi480EEv26Group_norm_nhwc_bwd_params,"a",@progbits
	.sectionflags	@""
	.align	4
.nv.constant0._Z35group_norm_nhwc_bwd_one_pass_kernelI11Fp32IOFp16WLi256ELi60ELi480EEv26Group_norm_nhwc_bwd_params:
	.zero		1080


//--------------------- .nv.constant0._Z35group_norm_nhwc_bwd_one_pass_kernelI11Fp32IOFp16WLi512ELi60ELi480EEv26Group_norm_nhwc_bwd_params --------------------------
	.section	.nv.constant0._Z35group_norm_nhwc_bwd_one_pass_kernelI11Fp32IOFp16WLi512ELi60ELi480EEv26Group_norm_nhwc_bwd_params,"a",@progbits
	.sectionflags	@""
	.align	4
.nv.constant0._Z35group_norm_nhwc_bwd_one_pass_kernelI11Fp32IOFp16WLi512ELi60ELi480EEv26Group_norm_nhwc_bwd_params:
	.zero		1080


//--------------------- .nv.constant0._Z35group_norm_nhwc_fwd_one_pass_kernelI11Bf16IOFp32WLi64ELi60ELi480EEv26Group_norm_nhwc_fwd_params --------------------------
	.section	.nv.constant0._Z35group_norm_nhwc_fwd_one_pass_kernelI11Bf16IOFp32WLi64ELi60ELi480EEv26Group_norm_nhwc_fwd_params,"a",@progbits
	.sectionflags	@""
	.align	4
.nv.constant0._Z35group_norm_nhwc_fwd_one_pass_kernelI11Bf16IOFp32WLi64ELi60ELi480EEv26Group_norm_nhwc_fwd_params:
	.zero		1056


//--------------------- .nv.constant0._Z35group_norm_nhwc_fwd_one_pass_kernelI11Bf16IOFp32WLi128ELi60ELi480EEv26Group_norm_nhwc_fwd_params --------------------------
	.section	.nv.constant0._Z35group_norm_nhwc_fwd_one_pass_kernelI11Bf16IOFp32WLi128ELi60ELi480EEv26Group_norm_nhwc_fwd_params,"a",@progbits
	.sectionflags	@""
	.align	4
.nv.constant0._Z35group_norm_nhwc_fwd_one_pass_kernelI11Bf16IOFp32WLi128ELi60ELi480EEv26Group_norm_nhwc_fwd_params:
	.zero		1056


//--------------------- .nv.constant0._Z35group_norm_nhwc_fwd_one_pass_kernelI11Bf16IOFp32WLi256ELi60ELi480EEv26Group_norm_nhwc_fwd_params --------------------------
	.section	.nv.constant0._Z35group_norm_nhwc_fwd_one_pass_kernelI11Bf16IOFp32WLi256ELi60ELi480EEv26Group_norm_nhwc_fwd_params,"a",@progbits
	.sectionflags	@""
	.align	4
.nv.constant0._Z35group_norm_nhwc_fwd_one_pass_kernelI11Bf16IOFp32WLi256ELi60ELi480EEv26Group_norm_nhwc_fwd_params:
	.zero		1056


//--------------------- .nv.constant0._Z35group_norm_nhwc_fwd_one_pass_kernelI11Bf16IOFp32WLi512ELi60ELi480EEv26Group_norm_nhwc_fwd_params --------------------------
	.section	.nv.constant0._Z35group_norm_nhwc_fwd_one_pass_kernelI11Bf16IOFp32WLi512ELi60ELi480EEv26Group_norm_nhwc_fwd_params,"a",@progbits
	.sectionflags	@""
	.align	4
.nv.constant0._Z35group_norm_nhwc_fwd_one_pass_kernelI11Bf16IOFp32WLi512ELi60ELi480EEv26Group_norm_nhwc_fwd_params:
	.zero		1056


//--------------------- .nv.constant0._Z35group_norm_nhwc_fwd_one_pass_kernelI11Bf16IOBf16WLi64ELi60ELi480EEv26Group_norm_nhwc_fwd_params --------------------------
	.section	.nv.constant0._Z35group_norm_nhwc_fwd_one_pass_kernelI11Bf16IOBf16WLi64ELi60ELi480EEv26Group_norm_nhwc_fwd_params,"a",@progbits
	.sectionflags	@""
	.align	4
.nv.constant0._Z35group_norm_nhwc_fwd_one_pass_kernelI11Bf16IOBf16WLi64ELi60ELi480EEv26Group_norm_nhwc_fwd_params:
	.zero		1056


//--------------------- .nv.constant0._Z35group_norm_nhwc_fwd_one_pass_kernelI11Bf16IOBf16WLi128ELi60ELi480EEv26Group_norm_nhwc_fwd_params --------------------------
	.section	.nv.constant0._Z35group_norm_nhwc_fwd_one_pass_kernelI11Bf16IOBf16WLi128ELi60ELi480EEv26Group_norm_nhwc_fwd_params,"a",@progbits
	.sectionflags	@""
	.align	4
.nv.constant0._Z35group_norm_nhwc_fwd_one_pass_kernelI11Bf16IOBf16WLi128ELi60ELi480EEv26Group_norm_nhwc_fwd_params:
	.zero		1056


//--------------------- .nv.constant0._Z35group_norm_nhwc_fwd_one_pass_kernelI11Bf16IOBf16WLi256ELi60ELi480EEv26Group_norm_nhwc_fwd_params --------------------------
	.section	.nv.constant0._Z35group_norm_nhwc_fwd_one_pass_kernelI11Bf16IOBf16WLi256ELi60ELi480EEv26Group_norm_nhwc_fwd_params,"a",@progbits
	.sectionflags	@""
	.align	4
.nv.constant0._Z35group_norm_nhwc_fwd_one_pass_kernelI11Bf16IOBf16WLi256ELi60ELi480EEv26Group_norm_nhwc_fwd_params:
	.zero		1056


//--------------------- .nv.constant0._Z35group_norm_nhwc_fwd_one_pass_kernelI11Bf16IOBf16WLi512ELi60ELi480EEv26Group_norm_nhwc_fwd_params --------------------------
	.section	.nv.constant0._Z35group_norm_nhwc_fwd_one_pass_kernelI11Bf16IOBf16WLi512ELi60ELi480EEv26Group_norm_nhwc_fwd_params,"a",@progbits
	.sectionflags	@""
	.align	4
.nv.constant0._Z35group_norm_nhwc_fwd_one_pass_kernelI11Bf16IOBf16WLi512ELi60ELi480EEv26Group_norm_nhwc_fwd_params:
	.zero		1056


//--------------------- .nv.constant0._Z35group_norm_nhwc_fwd_one_pass_kernelI11Bf16IOFp16WLi64ELi60ELi480EEv26Group_norm_nhwc_fwd_params --------------------------
	.section	.nv.constant0._Z35group_norm_nhwc_fwd_one_pass_kernelI11Bf16IOFp16WLi64ELi60ELi480EEv26Group_norm_nhwc_fwd_params,"a",@progbits
	.sectionflags	@""
	.align	4
.nv.constant0._Z35group_norm_nhwc_fwd_one_pass_kernelI11Bf16IOFp16WLi64ELi60ELi480EEv26Group_norm_nhwc_fwd_params:
	.zero		1056


//--------------------- .nv.constant0._Z35group_norm_nhwc_fwd_one_pass_kernelI11Bf16IOFp16WLi128ELi60ELi480EEv26Group_norm_nhwc_fwd_params --------------------------
	.section	.nv.constant0._Z35group_norm_nhwc_fwd_one_pass_kernelI11Bf16IOFp16WLi128ELi60ELi480EEv26Group_norm_nhwc_fwd_params,"a",@progbits
	.sectionflags	@""
	.align	4
.nv.constant0._Z35group_norm_nhwc_fwd_one_pass_kernelI11Bf16IOFp16WLi128ELi60ELi480EEv26Group_norm_nhwc_fwd_params:
	.zero		1056


//--------------------- .nv.constant0._Z35group_norm_nhwc_fwd_one_pass_kernelI11Bf16IOFp16WLi256ELi60ELi480EEv26Group_norm_nhwc_fwd_params --------------------------
	.section	.nv.constant0._Z35group_norm_nhwc_fwd_one_pass_kernelI11Bf16IOFp16WLi256ELi60ELi480EEv26Group_norm_nhwc_fwd_params,"a",@progbits
	.sectionflags	@""
	.align	4
.nv.constant0._Z35group_norm_nhwc_fwd_one_pass_kernelI11Bf16IOFp16WLi256ELi60ELi480EEv26Group_norm_nhwc_fwd_params:
	.zero		1056


//--------------------- .nv.constant0._Z35group_norm_nhwc_fwd_one_pass_kernelI11Bf16IOFp16WLi512ELi60ELi480EEv26Group_norm_nhwc_fwd_params --------------------------
	.section	.nv.constant0._Z35group_norm_nhwc_fwd_one_pass_kernelI11Bf16IOFp16WLi512ELi60ELi480EEv26Group_norm_nhwc_fwd_params,"a",@progbits
	.sectionflags	@""
	.align	4
.nv.constant0._Z35group_norm_nhwc_fwd_one_pass_kernelI11Bf16IOFp16WLi512ELi60ELi480EEv26Group_norm_nhwc_fwd_params:
	.zero		1056


//--------------------- .nv.constant0._Z35group_norm_nhwc_fwd_one_pass_kernelI11Fp16IOFp32WLi64ELi60ELi480EEv26Group_norm_nhwc_fwd_params --------------------------
	.section	.nv.constant0._Z35group_norm_nhwc_fwd_one_pass_kernelI11Fp16IOFp32WLi64ELi60ELi480EEv26Group_norm_nhwc_fwd_params,"a",@progbits
	.sectionflags	@""
	.align	4
.nv.constant0._Z35group_norm_nhwc_fwd_one_pass_kernelI11Fp16IOFp32WLi64ELi60ELi480EEv26Group_norm_nhwc_fwd_params:
	.zero		1056


//--------------------- .nv.constant0._Z35group_norm_nhwc_fwd_one_pass_kernelI11Fp16IOFp32WLi128ELi60ELi480EEv26Group_norm_nhwc_fwd_params --------------------------
	.section	.nv.constant0._Z35group_norm_nhwc_fwd_one_pass_kernelI11Fp16IOFp32WLi128ELi60ELi480EEv26Group_norm_nhwc_fwd_params,"a",@progbits
	.sectionflags	@""
	.align	4
.nv.constant0._Z35group_norm_nhwc_fwd_one_pass_kernelI11Fp16IOFp32WLi128ELi60ELi480EEv26Group_norm_nhwc_fwd_params:
	.zero		1056


//--------------------- .nv.constant0._Z35group_norm_nhwc_fwd_one_pass_kernelI11Fp16IOFp32WLi256ELi60ELi480EEv26Group_norm_nhwc_fwd_params --------------------------
	.section	.nv.constant0._Z35group_norm_nhwc_fwd_one_pass_kernelI11Fp16IOFp32WLi256ELi60ELi480EEv26Group_norm_nhwc_fwd_params,"a",@progbits
	.sectionflags	@""
	.align	4
.nv.constant0._Z35group_norm_nhwc_fwd_one_pass_kernelI11Fp16IOFp32WLi256ELi60ELi480EEv26Group_norm_nhwc_fwd_params:
	.zero		1056


//--------------------- .nv.constant0._Z35group_norm_nhwc_fwd_one_pass_kernelI11Fp16IOFp32WLi512ELi60ELi480EEv26Group_norm_nhwc_fwd_params --------------------------
	.section	.nv.constant0._Z35group_norm_nhwc_fwd_one_pass_kernelI11Fp16IOFp32WLi512ELi60ELi480EEv26Group_norm_nhwc_fwd_params,"a",@progbits
	.sectionflags	@""
	.align	4
.nv.constant0._Z35group_norm_nhwc_fwd_one_pass_kernelI11Fp16IOFp32WLi512ELi60ELi480EEv26Group_norm_nhwc_fwd_params:
	.zero		1056


//--------------------- .nv.constant0._Z35group_norm_nhwc_fwd_one_pass_kernelI11Fp16IOBf16WLi64ELi60ELi480EEv26Group_norm_nhwc_fwd_params --------------------------
	.section	.nv.constant0._Z35group_norm_nhwc_fwd_one_pass_kernelI11Fp16IOBf16WLi64ELi60ELi480EEv26Group_norm_nhwc_fwd_params,"a",@progbits
	.sectionflags	@""
	.align	4
.nv.constant0._Z35group_norm_nhwc_fwd_one_pass_kernelI11Fp16IOBf16WLi64ELi60ELi480EEv26Group_norm_nhwc_fwd_params:
	.zero		1056


//--------------------- .nv.constant0._Z35group_norm_nhwc_fwd_one_pass_kernelI11Fp16IOBf16WLi128ELi60ELi480EEv26Group_norm_nhwc_fwd_params --------------------------
	.section	.nv.constant0._Z35group_norm_nhwc_fwd_one_pass_kernelI11Fp16IOBf16WLi128ELi60ELi480EEv26Group_norm_nhwc_fwd_params,"a",@progbits
	.sectionflags	@""
	.align	4
.nv.constant0._Z35group_norm_nhwc_fwd_one_pass_kernelI11Fp16IOBf16WLi128ELi60ELi480EEv26Group_norm_nhwc_fwd_params:
	.zero		1056


//--------------------- .nv.constant0._Z35group_norm_nhwc_fwd_one_pass_kernelI11Fp16IOBf16WLi256ELi60ELi480EEv26Group_norm_nhwc_fwd_params --------------------------
	.section	.nv.constant0._Z35group_norm_nhwc_fwd_one_pass_kernelI11Fp16IOBf16WLi256ELi60ELi480EEv26Group_norm_nhwc_fwd_params,"a",@progbits
	.sectionflags	@""
	.align	4
.nv.constant0._Z35group_norm_nhwc_fwd_one_pass_kernelI11Fp16IOBf16WLi256ELi60ELi480EEv26Group_norm_nhwc_fwd_params:
	.zero		1056


//--------------------- .nv.constant0._Z35group_norm_nhwc_fwd_one_pass_kernelI11Fp16IOBf16WLi512ELi60ELi480EEv26Group_norm_nhwc_fwd_params --------------------------
	.section	.nv.constant0._Z35group_norm_nhwc_fwd_one_pass_kernelI11Fp16IOBf16WLi512ELi60ELi480EEv26Group_norm_nhwc_fwd_params,"a",@progbits
	.sectionflags	@""
	.align	4
.nv.constant0._Z35group_norm_nhwc_fwd_one_pass_kernelI11Fp16IOBf16WLi512ELi60ELi480EEv26Group_norm_nhwc_fwd_params:
	.zero		1056


//--------------------- .nv.constant0._Z35group_norm_nhwc_fwd_one_pass_kernelI11Fp16IOFp16WLi64ELi60ELi480EEv26Group_norm_nhwc_fwd_params --------------------------
	.section	.nv.constant0._Z35group_norm_nhwc_fwd_one_pass_kernelI11Fp16IOFp16WLi64ELi60ELi480EEv26Group_norm_nhwc_fwd_params,"a",@progbits
	.sectionflags	@""
	.align	4
.nv.constant0._Z35group_norm_nhwc_fwd_one_pass_kernelI11Fp16IOFp16WLi64ELi60ELi480EEv26Group_norm_nhwc_fwd_params:
	.zero		1056


//--------------------- .nv.constant0._Z35group_norm_nhwc_fwd_one_pass_kernelI11Fp16IOFp16WLi128ELi60ELi480EEv26Group_norm_nhwc_fwd_params --------------------------
	.section	.nv.constant0._Z35group_norm_nhwc_fwd_one_pass_kernelI11Fp16IOFp16WLi128ELi60ELi480EEv26Group_norm_nhwc_fwd_params,"a",@progbits
	.sectionflags	@""
	.align	4
.nv.constant0._Z35group_norm_nhwc_fwd_one_pass_kernelI11Fp16IOFp16WLi128ELi60ELi480EEv26Group_norm_nhwc_fwd_params:
	.zero		1056


//--------------------- .nv.constant0._Z35group_norm_nhwc_fwd_one_pass_kernelI11Fp16IOFp16WLi256ELi60ELi480EEv26Group_norm_nhwc_fwd_params --------------------------
	.section	.nv.constant0._Z35group_norm_nhwc_fwd_one_pass_kernelI11Fp16IOFp16WLi256ELi60ELi480EEv26Group_norm_nhwc_fwd_params,"a",@progbits
	.sectionflags	@""
	.align	4
.nv.constant0._Z35group_norm_nhwc_fwd_one_pass_kernelI11Fp16IOFp16WLi256ELi60ELi480EEv26Group_norm_nhwc_fwd_params:
	.zero		1056


//--------------------- .nv.constant0._Z35group_norm_nhwc_fwd_one_pass_kernelI11Fp16IOFp16WLi512ELi60ELi480EEv26Group_norm_nhwc_fwd_params --------------------------
	.section	.nv.constant0._Z35group_norm_nhwc_fwd_one_pass_kernelI11Fp16IOFp16WLi512ELi60ELi480EEv26Group_norm_nhwc_fwd_params,"a",@progbits
	.sectionflags	@""
	.align	4
.nv.constant0._Z35group_norm_nhwc_fwd_one_pass_kernelI11Fp16IOFp16WLi512ELi60ELi480EEv26Group_norm_nhwc_fwd_params:
	.zero		1056


//--------------------- .nv.constant0._Z35group_norm_nhwc_fwd_one_pass_kernelI11Fp32IOFp32WLi64ELi60ELi480EEv26Group_norm_nhwc_fwd_params --------------------------
	.section	.nv.constant0._Z35group_norm_nhwc_fwd_one_pass_kernelI11Fp32IOFp32WLi64ELi60ELi480EEv26Group_norm_nhwc_fwd_params,"a",@progbits
	.sectionflags	@""
	.align	4
.nv.constant0._Z35group_norm_nhwc_fwd_one_pass_kernelI11Fp32IOFp32WLi64ELi60ELi480EEv26Group_norm_nhwc_fwd_params:
	.zero		1056


//--------------------- .nv.constant0._Z35group_norm_nhwc_fwd_one_pass_kernelI11Fp32IOFp32WLi128ELi60ELi480EEv26Group_norm_nhwc_fwd_params --------------------------
	.section	.nv.constant0._Z35group_norm_nhwc_fwd_one_pass_kernelI11Fp32IOFp32WLi128ELi60ELi480EEv26Group_norm_nhwc_fwd_params,"a",@progbits
	.sectionflags	@""
	.align	4
.nv.constant0._Z35group_norm_nhwc_fwd_one_pass_kernelI11Fp32IOFp32WLi128ELi60ELi480EEv26Group_norm_nhwc_fwd_params:
	.zero		1056


//--------------------- .nv.constant0._Z35group_norm_nhwc_fwd_one_pass_kernelI11Fp32IOFp32WLi256ELi60ELi480EEv26Group_norm_nhwc_fwd_params --------------------------
	.section	.nv.constant0._Z35group_norm_nhwc_fwd_one_pass_kernelI11Fp32IOFp32WLi256ELi60ELi480EEv26Group_norm_nhwc_fwd_params,"a",@progbits
	.sectionflags	@""
	.align	4
.nv.constant0._Z35group_norm_nhwc_fwd_one_pass_kernelI11Fp32IOFp32WLi256ELi60ELi480EEv26Group_norm_nhwc_fwd_params:
	.zero		1056


//--------------------- .nv.constant0._Z35group_norm_nhwc_fwd_one_pass_kernelI11Fp32IOFp32WLi512ELi60ELi480EEv26Group_norm_nhwc_fwd_params --------------------------
	.section	.nv.constant0._Z35group_norm_nhwc_fwd_one_pass_kernelI11Fp32IOFp32WLi512ELi60ELi480EEv26Group_norm_nhwc_fwd_params,"a",@progbits
	.sectionflags	@""
	.align	4
.nv.constant0._Z35group_norm_nhwc_fwd_one_pass_kernelI11Fp32IOFp32WLi512ELi60ELi480EEv26Group_norm_nhwc_fwd_params:
	.zero		1056


//--------------------- .nv.constant0._Z35group_norm_nhwc_fwd_one_pass_kernelI11Fp32IOBf16WLi64ELi60ELi480EEv26Group_norm_nhwc_fwd_params --------------------------
	.section	.nv.constant0._Z35group_norm_nhwc_fwd_one_pass_kernelI11Fp32IOBf16WLi64ELi60ELi480EEv26Group_norm_nhwc_fwd_params,"a",@progbits
	.sectionflags	@""
	.align	4
.nv.constant0._Z35group_norm_nhwc_fwd_one_pass_kernelI11Fp32IOBf16WLi64ELi60ELi480EEv26Group_norm_nhwc_fwd_params:
	.zero		1056


//--------------------- .nv.constant0._Z35group_norm_nhwc_fwd_one_pass_kernelI11Fp32IOBf16WLi128ELi60ELi480EEv26Group_norm_nhwc_fwd_params --------------------------
	.section	.nv.constant0._Z35group_norm_nhwc_fwd_one_pass_kernelI11Fp32IOBf16WLi128ELi60ELi480EEv26Group_norm_nhwc_fwd_params,"a",@progbits
	.sectionflags	@""
	.align	4
.nv.constant0._Z35group_norm_nhwc_fwd_one_pass_kernelI11Fp32IOBf16WLi128ELi60ELi480EEv26Group_norm_nhwc_fwd_params:
	.zero		1056


//--------------------- .nv.constant0._Z35group_norm_nhwc_fwd_one_pass_kernelI11Fp32IOBf16WLi256ELi60ELi480EEv26Group_norm_nhwc_fwd_params --------------------------
	.section	.nv.constant0._Z35group_norm_nhwc_fwd_one_pass_kernelI11Fp32IOBf16WLi256ELi60ELi480EEv26Group_norm_nhwc_fwd_params,"a",@progbits
	.sectionflags	@""
	.align	4
.nv.constant0._Z35group_norm_nhwc_fwd_one_pass_kernelI11Fp32IOBf16WLi256ELi60ELi480EEv26Group_norm_nhwc_fwd_params:
	.zero		1056


//--------------------- .nv.constant0._Z35group_norm_nhwc_fwd_one_pass_kernelI11Fp32IOBf16WLi512ELi60ELi480EEv26Group_norm_nhwc_fwd_params --------------------------
	.section	.nv.constant0._Z35group_norm_nhwc_fwd_one_pass_kernelI11Fp32IOBf16WLi512ELi60ELi480EEv26Group_norm_nhwc_fwd_params,"a",@progbits
	.sectionflags	@""
	.align	4
.nv.constant0._Z35group_norm_nhwc_fwd_one_pass_kernelI11Fp32IOBf16WLi512ELi60ELi480EEv26Group_norm_nhwc_fwd_params:
	.zero		1056


//--------------------- .nv.constant0._Z35group_norm_nhwc_fwd_one_pass_kernelI11Fp32IOFp16WLi64ELi60ELi480EEv26Group_norm_nhwc_fwd_params --------------------------
	.section	.nv.constant0._Z35group_norm_nhwc_fwd_one_pass_kernelI11Fp32IOFp16WLi64ELi60ELi480EEv26Group_norm_nhwc_fwd_params,"a",@progbits
	.sectionflags	@""
	.align	4
.nv.constant0._Z35group_norm_nhwc_fwd_one_pass_kernelI11Fp32IOFp16WLi64ELi60ELi480EEv26Group_norm_nhwc_fwd_params:
	.zero		1056


//--------------------- .nv.constant0._Z35group_norm_nhwc_fwd_one_pass_kernelI11Fp32IOFp16WLi128ELi60ELi480EEv26Group_norm_nhwc_fwd_params --------------------------
	.section	.nv.constant0._Z35group_norm_nhwc_fwd_one_pass_kernelI11Fp32IOFp16WLi128ELi60ELi480EEv26Group_norm_nhwc_fwd_params,"a",@progbits
	.sectionflags	@""
	.align	4
.nv.constant0._Z35group_norm_nhwc_fwd_one_pass_kernelI11Fp32IOFp16WLi128ELi60ELi480EEv26Group_norm_nhwc_fwd_params:
	.zero		1056


//--------------------- .nv.constant0._Z35group_norm_nhwc_fwd_one_pass_kernelI11Fp32IOFp16WLi256ELi60ELi480EEv26Group_norm_nhwc_fwd_params --------------------------
	.section	.nv.constant0._Z35group_norm_nhwc_fwd_one_pass_kernelI11Fp32IOFp16WLi256ELi60ELi480EEv26Group_norm_nhwc_fwd_params,"a",@progbits
	.sectionflags	@""
	.align	4
.nv.constant0._Z35group_norm_nhwc_fwd_one_pass_kernelI11Fp32IOFp16WLi256ELi60ELi480EEv26Group_norm_nhwc_fwd_params:
	.zero		1056


//--------------------- .nv.constant0._Z35group_norm_nhwc_fwd_one_pass_kernelI11Fp32IOFp16WLi512ELi60ELi480EEv26Group_norm_nhwc_fwd_params --------------------------
	.section	.nv.constant0._Z35group_norm_nhwc_fwd_one_pass_kernelI11Fp32IOFp16WLi512ELi60ELi480EEv26Group_norm_nhwc_fwd_params,"a",@progbits
	.sectionflags	@""
	.align	4
.nv.constant0._Z35group_norm_nhwc_fwd_one_pass_kernelI11Fp32IOFp16WLi512ELi60ELi480EEv26Group_norm_nhwc_fwd_params:
	.zero		1056


//--------------------- SYMBOLS --------------------------

	.type		.nv.reservedSmem.offset0,@object
	.size		.nv.reservedSmem.offset0,0x4
	.type		.nv.reservedSmem.cap,@object
	.size		.nv.reservedSmem.cap,0x4
